def matmul_kernel(
    a_ptr,
    b_ptr,
    c_ptr,
    M,
    N,
    K,
    stride_am,
    stride_ak,
    stride_bk,
    stride_bn,
    stride_cm,
    stride_cn,
    BLOCK_M: tl.constexpr,
    BLOCK_N: tl.constexpr,
    BLOCK_K: tl.constexpr,
    GROUP_M: tl.constexpr,
):
    pid = tl.program_id(axis=0)
    num_pid_m = tl.cdiv(M, BLOCK_M)
    num_pid_n = tl.cdiv(N, BLOCK_N)
    num_pid_in_group = GROUP_M * num_pid_n
    group_id = pid // num_pid_in_group
    first_pid_m = group_id * GROUP_M
    group_size_m = min(num_pid_m - first_pid_m, GROUP_M)
    pid_m = first_pid_m + ((pid % num_pid_in_group) % group_size_m)
    pid_n = (pid % num_pid_in_group) // group_size_m

    offs_am = (pid_m * BLOCK_M + tl.arange(0, BLOCK_M)) % M
    offs_bn = (pid_n * BLOCK_N + tl.arange(0, BLOCK_N)) % N
    offs_k = tl.arange(0, BLOCK_K)
    a_ptrs = a_ptr + offs_am[:, None] * stride_am + offs_k[None, :] * stride_ak
    b_ptrs = b_ptr + offs_k[:, None] * stride_bk + offs_bn[None, :] * stride_bn

    acc = tl.zeros((BLOCK_M, BLOCK_N), dtype=tl.float32)
    for kk in range(0, tl.cdiv(K, BLOCK_K)):
        a = tl.load(a_ptrs, mask=offs_k[None, :] < K - kk * BLOCK_K, other=0.0)
        b = tl.load(b_ptrs, mask=offs_k[:, None] < K - kk * BLOCK_K, other=0.0)
        acc = tl.dot(a, b, acc)
        a_ptrs += BLOCK_K * stride_ak
        b_ptrs += BLOCK_K * stride_bk

    c = acc.to(c_ptr.dtype.element_ty)
    offs_cm = pid_m * BLOCK_M + tl.arange(0, BLOCK_M)
    offs_cn = pid_n * BLOCK_N + tl.arange(0, BLOCK_N)
    c_ptrs = c_ptr + offs_cm[:, None] * stride_cm + offs_cn[None, :] * stride_cn
    mask = (offs_cm[:, None] < M) & (offs_cn[None, :] < N)
    tl.store(c_ptrs, c, mask=mask)

# config = {"BLOCK_K": 32, "BLOCK_M": 128, "BLOCK_N": 512, "GROUP_M": 8, "arch": "sm_100", "dtype": "fp8e5m2", "num_ctas": 1, "num_stages": 3, "num_warps": 1}
# arch = sm_100


// ===== COMPILED SASS (sm_100a) =====

	.target	sm_100a

	.elftype	@"ET_EXEC"


//--------------------- .note.nv.tkinfo           --------------------------
	.section	.note.nv.tkinfo,"",@"SHT_NOTE"
	.sectionflags	@"SHF_NOTE_NV_TKINFO"
	.tkinfo
        /*0018*/ 	.word	0x00000081
        /*0030*/ 	.string	""
        /*0030*/ 	.string	"ptxas-blackwell"
        /*0030*/ 	.string	"Cuda compilation tools, release 12.9, V12.9.86"
        /*0030*/ 	.string	"Build cuda_12.9.r12.9/compiler.36037853_0"
        /*0030*/ 	.string	"-v  -suppress-debug-info  -lineinfo  -arch sm_100a "



//--------------------- .note.nv.cuver            --------------------------
	.section	.note.nv.cuver,"",@"SHT_NOTE"
	.sectionflags	@"SHF_NOTE_NV_CUVER"
        /*0018*/ 	.short	0x0001
        /*001a*/ 	.short	0x0064
        /*001c*/ 	.short	0x0001
        /*001e*/ 	.short	0x0000
        /*0020*/ 	.short	0x0001
        /*0022*/ 	.short	0x0000


//--------------------- .nv.info                  --------------------------
	.section	.nv.info,"",@"SHT_CUDA_INFO"
	.align	4


	//----- nvinfo : EIATTR_REGCOUNT
	.align		4
        /*0000*/ 	.byte	0x04, 0x2f
        /*0002*/ 	.short	(.L_1 - .L_0)
	.align		4
.L_0:
        /*0004*/ 	.word	index@(matmul_kernel)
        /*0008*/ 	.word	0x00000040


	//----- nvinfo : EIATTR_FRAME_SIZE
	.align		4
.L_1:
        /*000c*/ 	.byte	0x04, 0x11
        /*000e*/ 	.short	(.L_3 - .L_2)
	.align		4
.L_2:
        /*0010*/ 	.word	index@(matmul_kernel)
        /*0014*/ 	.word	0x00007d30


	//----- nvinfo : EIATTR_MIN_STACK_SIZE
	.align		4
.L_3:
        /*0018*/ 	.byte	0x04, 0x12
        /*001a*/ 	.short	(.L_5 - .L_4)
	.align		4
.L_4:
        /*001c*/ 	.word	index@(matmul_kernel)
        /*0020*/ 	.word	0x00007d30
.L_5:


//--------------------- .nv.info.matmul_kernel    --------------------------
	.section	.nv.info.matmul_kernel,"",@"SHT_CUDA_INFO"
	.sectionflags	@""
	.align	4


	//----- nvinfo : EIATTR_CUDA_API_VERSION
	.align		4
        /*0000*/ 	.byte	0x04, 0x37
        /*0002*/ 	.short	(.L_7 - .L_6)
.L_6:
        /*0004*/ 	.word	0x00000081


	//----- nvinfo : EIATTR_KPARAM_INFO
	.align		4
.L_7:
        /*0008*/ 	.byte	0x04, 0x17
        /*000a*/ 	.short	(.L_9 - .L_8)
.L_8:
        /*000c*/ 	.word	0x00000000
        /*0010*/ 	.short	0x000d
        /*0012*/ 	.short	0x0048
        /*0014*/ 	.byte	0x00, 0xf4, 0x21, 0x00


	//----- nvinfo : EIATTR_KPARAM_INFO
	.align		4
.L_9:
        /*0018*/ 	.byte	0x04, 0x17
        /*001a*/ 	.short	(.L_11 - .L_10)
.L_10:
        /*001c*/ 	.word	0x00000000
        /*0020*/ 	.short	0x000c
        /*0022*/ 	.short	0x0040
        /*0024*/ 	.byte	0x00, 0xf4, 0x21, 0x00


	//----- nvinfo : EIATTR_KPARAM_INFO
	.align		4
.L_11:
        /*0028*/ 	.byte	0x04, 0x17
        /*002a*/ 	.short	(.L_13 - .L_12)
.L_12:
        /*002c*/ 	.word	0x00000000
        /*0030*/ 	.short	0x000b
        /*0032*/ 	.short	0x0038
        /*0034*/ 	.byte	0x00, 0xf0, 0x11, 0x00


	//----- nvinfo : EIATTR_KPARAM_INFO
	.align		4
.L_13:
        /*0038*/ 	.byte	0x04, 0x17
        /*003a*/ 	.short	(.L_15 - .L_14)
.L_14:
        /*003c*/ 	.word	0x00000000
        /*0040*/ 	.short	0x000a
        /*0042*/ 	.short	0x0034
        /*0044*/ 	.byte	0x00, 0xf0, 0x11, 0x00


	//----- nvinfo : EIATTR_KPARAM_INFO
	.align		4
.L_15:
        /*0048*/ 	.byte	0x04, 0x17
        /*004a*/ 	.short	(.L_17 - .L_16)
.L_16:
        /*004c*/ 	.word	0x00000000
        /*0050*/ 	.short	0x0009
        /*0052*/ 	.short	0x0030
        /*0054*/ 	.byte	0x00, 0xf0, 0x11, 0x00


	//----- nvinfo : EIATTR_KPARAM_INFO
	.align		4
.L_17:
        /*0058*/ 	.byte	0x04, 0x17
        /*005a*/ 	.short	(.L_19 - .L_18)
.L_18:
        /*005c*/ 	.word	0x00000000
        /*0060*/ 	.short	0x0008
        /*0062*/ 	.short	0x002c
        /*0064*/ 	.byte	0x00, 0xf0, 0x11, 0x00


	//----- nvinfo : EIATTR_KPARAM_INFO
	.align		4
.L_19:
        /*0068*/ 	.byte	0x04, 0x17
        /*006a*/ 	.short	(.L_21 - .L_20)
.L_20:
        /*006c*/ 	.word	0x00000000
        /*0070*/ 	.short	0x0007
        /*0072*/ 	.short	0x0028
        /*0074*/ 	.byte	0x00, 0xf0, 0x11, 0x00


	//----- nvinfo : EIATTR_KPARAM_INFO
	.align		4
.L_21:
        /*0078*/ 	.byte	0x04, 0x17
        /*007a*/ 	.short	(.L_23 - .L_22)
.L_22:
        /*007c*/ 	.word	0x00000000
        /*0080*/ 	.short	0x0006
        /*0082*/ 	.short	0x0024
        /*0084*/ 	.byte	0x00, 0xf0, 0x11, 0x00


	//----- nvinfo : EIATTR_KPARAM_INFO
	.align		4
.L_23:
        /*0088*/ 	.byte	0x04, 0x17
        /*008a*/ 	.short	(.L_25 - .L_24)
.L_24:
        /*008c*/ 	.word	0x00000000
        /*0090*/ 	.short	0x0005
        /*0092*/ 	.short	0x0020
        /*0094*/ 	.byte	0x00, 0xf0, 0x11, 0x00


	//----- nvinfo : EIATTR_KPARAM_INFO
	.align		4
.L_25:
        /*0098*/ 	.byte	0x04, 0x17
        /*009a*/ 	.short	(.L_27 - .L_26)
.L_26:
        /*009c*/ 	.word	0x00000000
        /*00a0*/ 	.short	0x0004
        /*00a2*/ 	.short	0x001c
        /*00a4*/ 	.byte	0x00, 0xf0, 0x11, 0x00


	//----- nvinfo : EIATTR_KPARAM_INFO
	.align		4
.L_27:
        /*00a8*/ 	.byte	0x04, 0x17
        /*00aa*/ 	.short	(.L_29 - .L_28)
.L_28:
        /*00ac*/ 	.word	0x00000000
        /*00b0*/ 	.short	0x0003
        /*00b2*/ 	.short	0x0018
        /*00b4*/ 	.byte	0x00, 0xf0, 0x11, 0x00


	//----- nvinfo : EIATTR_KPARAM_INFO
	.align		4
.L_29:
        /*00b8*/ 	.byte	0x04, 0x17
        /*00ba*/ 	.short	(.L_31 - .L_30)
.L_30:
        /*00bc*/ 	.word	0x00000000
        /*00c0*/ 	.short	0x0002
        /*00c2*/ 	.short	0x0010
        /*00c4*/ 	.byte	0x00, 0xf4, 0x21, 0x00


	//----- nvinfo : EIATTR_KPARAM_INFO
	.align		4
.L_31:
        /*00c8*/ 	.byte	0x04, 0x17
        /*00ca*/ 	.short	(.L_33 - .L_32)
.L_32:
        /*00cc*/ 	.word	0x00000000
        /*00d0*/ 	.short	0x0001
        /*00d2*/ 	.short	0x0008
        /*00d4*/ 	.byte	0x00, 0xf4, 0x21, 0x00


	//----- nvinfo : EIATTR_KPARAM_INFO
	.align		4
.L_33:
        /*00d8*/ 	.byte	0x04, 0x17
        /*00da*/ 	.short	(.L_35 - .L_34)
.L_34:
        /*00dc*/ 	.word	0x00000000
        /*00e0*/ 	.short	0x0000
        /*00e2*/ 	.short	0x0000
        /*00e4*/ 	.byte	0x00, 0xf4, 0x21, 0x00


	//----- nvinfo : EIATTR_SPARSE_MMA_MASK
	.align		4
.L_35:
        /*00e8*/ 	.byte	0x03, 0x50
        /*00ea*/ 	.short	0x0000


	//----- nvinfo : EIATTR_MAXREG_COUNT
	.align		4
        /*00ec*/ 	.byte	0x03, 0x1b
        /*00ee*/ 	.short	0x00ff


	//----- nvinfo : EIATTR_NUM_BARRIERS
	.align		4
        /*00f0*/ 	.byte	0x02, 0x4c
        /*00f2*/ 	.byte	0x01
	.zero		1


	//----- nvinfo : EIATTR_ANNOTATIONS
	.align		4
        /*00f4*/ 	.byte	0x04, 0x55
        /*00f6*/ 	.short	(.L_37 - .L_36)


	//   ....[0]....
.L_36:
        /*00f8*/ 	.word	0x00000001
        /*00fc*/ 	.byte	0xa0, 0x00, 0x00, 0x00, 0x01, 0x00, 0x00, 0x00, 0xe0, 0x00, 0x00, 0x00, 0x01, 0x00, 0x00, 0x00
        /* <DEDUP_REMOVED lines=2894> */
        /*b5ec*/ 	.byte	0xc0, 0xfa, 0x02, 0x00, 0x01, 0x00, 0x00, 0x00, 0xd0, 0xfa, 0x02, 0x00


	//----- nvinfo : EIATTR_COOP_GROUP_MASK_REGIDS
	.align		4
.L_37:
        /*b5f8*/ 	.byte	0x04, 0x29
        /*b5fa*/ 	.short	(.L_39 - .L_38)


	//   ....[0]....
.L_38:
        /*b5fc*/ 	.word	0xffffffff


	//   ....[1]....
        /*b600*/ 	.word	0xffffffff


	//   ....[2]....
        /*b604*/ 	.word	0xffffffff


	//   ....[3]....
        /*b608*/ 	.word	0xffffffff


	//   ....[4]....
        /*b60c*/ 	.word	0xffffffff


	//   ....[5]....
        /*b610*/ 	.word	0xffffffff


	//   ....[6]....
        /*b614*/ 	.word	0xffffffff


	//   ....[7]....
        /*b618*/ 	.word	0xffffffff


	//   ....[8]....
        /*b61c*/ 	.word	0xffffffff


	//   ....[9]....
        /*b620*/ 	.word	0xffffffff


	//   ....[10]....
        /*b624*/ 	.word	0xffffffff


	//   ....[11]....
        /*b628*/ 	.word	0xffffffff


	//   ....[12]....
        /*b62c*/ 	.word	0xffffffff


	//   ....[13]....
        /*b630*/ 	.word	0xffffffff


	//   ....[14]....
        /*b634*/ 	.word	0xffffffff


	//   ....[15]....
        /*b638*/ 	.word	0xffffffff


	//   ....[16]....
        /*b63c*/ 	.word	0xffffffff


	//   ....[17]....
        /*b640*/ 	.word	0xffffffff


	//   ....[18]....
        /*b644*/ 	.word	0xffffffff


	//   ....[19]....
        /*b648*/ 	.word	0xffffffff


	//   ....[20]....
        /*b64c*/ 	.word	0xffffffff


	//   ....[21]....
        /*b650*/ 	.word	0xffffffff


	//   ....[22]....
        /*b654*/ 	.word	0xffffffff


	//   ....[23]....
        /*b658*/ 	.word	0xffffffff


	//   ....[24]....
        /*b65c*/ 	.word	0xffffffff


	//   ....[25]....
        /*b660*/ 	.word	0xffffffff


	//   ....[26]....
        /*b664*/ 	.word	0xffffffff


	//   ....[27]....
        /*b668*/ 	.word	0xffffffff


	//   ....[28]....
        /*b66c*/ 	.word	0xffffffff


	//   ....[29]....
        /*b670*/ 	.word	0xffffffff


	//   ....[30]....
        /*b674*/ 	.word	0xffffffff


	//   ....[31]....
        /*b678*/ 	.word	0xffffffff


	//   ....[32]....
        /*b67c*/ 	.word	0xffffffff


	//   ....[33]....
        /*b680*/ 	.word	0xffffffff


	//   ....[34]....
        /*b684*/ 	.word	0xffffffff


	//   ....[35]....
        /*b688*/ 	.word	0xffffffff


	//   ....[36]....
        /*b68c*/ 	.word	0xffffffff


	//   ....[37]....
        /*b690*/ 	.word	0xffffffff


	//   ....[38]....
        /*b694*/ 	.word	0xffffffff


	//   ....[39]....
        /*b698*/ 	.word	0xffffffff


	//   ....[40]....
        /*b69c*/ 	.word	0xffffffff


	//   ....[41]....
        /*b6a0*/ 	.word	0xffffffff


	//   ....[42]....
        /*b6a4*/ 	.word	0xffffffff


	//   ....[43]....
        /*b6a8*/ 	.word	0xffffffff


	//   ....[44]....
        /*b6ac*/ 	.word	0xffffffff


	//   ....[45]....
        /*b6b0*/ 	.word	0xffffffff


	//   ....[46]....
        /*b6b4*/ 	.word	0xffffffff


	//   ....[47]....
        /*b6b8*/ 	.word	0xffffffff


	//   ....[48]....
        /*b6bc*/ 	.word	0xffffffff


	//   ....[49]....
        /*b6c0*/ 	.word	0xffffffff


	//   ....[50]....
        /*b6c4*/ 	.word	0xffffffff


	//   ....[51]....
        /*b6c8*/ 	.word	0xffffffff


	//   ....[52]....
        /*b6cc*/ 	.word	0xffffffff


	//   ....[53]....
        /*b6d0*/ 	.word	0xffffffff


	//   ....[54]....
        /*b6d4*/ 	.word	0xffffffff


	//   ....[55]....
        /*b6d8*/ 	.word	0xffffffff


	//   ....[56]....
        /*b6dc*/ 	.word	0xffffffff


	//   ....[57]....
        /*b6e0*/ 	.word	0xffffffff


	//   ....[58]....
        /*b6e4*/ 	.word	0xffffffff


	//   ....[59]....
        /*b6e8*/ 	.word	0xffffffff


	//   ....[60]....
        /*b6ec*/ 	.word	0xffffffff


	//   ....[61]....
        /*b6f0*/ 	.word	0xffffffff


	//   ....[62]....
        /*b6f4*/ 	.word	0xffffffff


	//   ....[63]....
        /*b6f8*/ 	.word	0xffffffff


	//   ....[64]....
        /*b6fc*/ 	.word	0xffffffff


	//   ....[65]....
        /*b700*/ 	.word	0xffffffff


	//   ....[66]....
        /*b704*/ 	.word	0xffffffff


	//   ....[67]....
        /*b708*/ 	.word	0xffffffff


	//   ....[68]....
        /*b70c*/ 	.word	0xffffffff


	//   ....[69]....
        /*b710*/ 	.word	0xffffffff


	//   ....[70]....
        /*b714*/ 	.word	0xffffffff


	//   ....[71]....
        /*b718*/ 	.word	0xffffffff


	//   ....[72]....
        /*b71c*/ 	.word	0xffffffff


	//   ....[73]....
        /*b720*/ 	.word	0xffffffff


	//   ....[74]....
        /*b724*/ 	.word	0xffffffff


	//   ....[75]....
        /*b728*/ 	.word	0xffffffff


	//   ....[76]....
        /*b72c*/ 	.word	0xffffffff


	//   ....[77]....
        /*b730*/ 	.word	0xffffffff


	//   ....[78]....
        /*b734*/ 	.word	0xffffffff


	//   ....[79]....
        /*b738*/ 	.word	0xffffffff


	//   ....[80]....
        /*b73c*/ 	.word	0xffffffff


	//   ....[81]....
        /*b740*/ 	.word	0xffffffff


	//   ....[82]....
        /*b744*/ 	.word	0xffffffff


	//   ....[83]....
        /*b748*/ 	.word	0xffffffff


	//   ....[84]....
        /*b74c*/ 	.word	0xffffffff


	//   ....[85]....
        /*b750*/ 	.word	0xffffffff


	//   ....[86]....
        /*b754*/ 	.word	0xffffffff


	//   ....[87]....
        /*b758*/ 	.word	0xffffffff


	//   ....[88]....
        /*b75c*/ 	.word	0xffffffff


	//   ....[89]....
        /*b760*/ 	.word	0xffffffff


	//   ....[90]....
        /*b764*/ 	.word	0xffffffff


	//   ....[91]....
        /*b768*/ 	.word	0xffffffff


	//   ....[92]....
        /*b76c*/ 	.word	0xffffffff


	//   ....[93]....
        /*b770*/ 	.word	0xffffffff


	//   ....[94]....
        /*b774*/ 	.word	0xffffffff


	//   ....[95]....
        /*b778*/ 	.word	0xffffffff


	//   ....[96]....
        /*b77c*/ 	.word	0xffffffff


	//   ....[97]....
        /*b780*/ 	.word	0xffffffff


	//   ....[98]....
        /*b784*/ 	.word	0xffffffff


	//   ....[99]....
        /*b788*/ 	.word	0xffffffff


	//   ....[100]....
        /*b78c*/ 	.word	0xffffffff


	//   ....[101]....
        /*b790*/ 	.word	0xffffffff


	//   ....[102]....
        /*b794*/ 	.word	0xffffffff


	//   ....[103]....
        /*b798*/ 	.word	0xffffffff


	//   ....[104]....
        /*b79c*/ 	.word	0xffffffff


	//   ....[105]....
        /*b7a0*/ 	.word	0xffffffff


	//   ....[106]....
        /*b7a4*/ 	.word	0xffffffff


	//   ....[107]....
        /*b7a8*/ 	.word	0xffffffff


	//   ....[108]....
        /*b7ac*/ 	.word	0xffffffff


	//   ....[109]....
        /*b7b0*/ 	.word	0xffffffff


	//   ....[110]....
        /*b7b4*/ 	.word	0xffffffff


	//   ....[111]....
        /*b7b8*/ 	.word	0xffffffff


	//   ....[112]....
        /*b7bc*/ 	.word	0xffffffff


	//   ....[113]....
        /*b7c0*/ 	.word	0xffffffff


	//   ....[114]....
        /*b7c4*/ 	.word	0xffffffff


	//   ....[115]....
        /*b7c8*/ 	.word	0xffffffff


	//   ....[116]....
        /*b7cc*/ 	.word	0xffffffff


	//   ....[117]....
        /*b7d0*/ 	.word	0xffffffff


	//   ....[118]....
        /*b7d4*/ 	.word	0xffffffff


	//   ....[119]....
        /*b7d8*/ 	.word	0xffffffff


	//   ....[120]....
        /*b7dc*/ 	.word	0xffffffff


	//   ....[121]....
        /*b7e0*/ 	.word	0xffffffff


	//   ....[122]....
        /*b7e4*/ 	.word	0xffffffff


	//   ....[123]....
        /*b7e8*/ 	.word	0xffffffff


	//   ....[124]....
        /*b7ec*/ 	.word	0xffffffff


	//   ....[125]....
        /*b7f0*/ 	.word	0xffffffff


	//   ....[126]....
        /*b7f4*/ 	.word	0xffffffff


	//   ....[127]....
        /*b7f8*/ 	.word	0xffffffff


	//   ....[128]....
        /*b7fc*/ 	.word	0xffffffff


	//   ....[129]....
        /*b800*/ 	.word	0xffffffff


	//   ....[130]....
        /*b804*/ 	.word	0xffffffff


	//   ....[131]....
        /*b808*/ 	.word	0xffffffff


	//   ....[132]....
        /*b80c*/ 	.word	0xffffffff


	//   ....[133]....
        /*b810*/ 	.word	0xffffffff


	//   ....[134]....
        /*b814*/ 	.word	0xffffffff


	//   ....[135]....
        /*b818*/ 	.word	0xffffffff


	//   ....[136]....
        /*b81c*/ 	.word	0xffffffff


	//   ....[137]....
        /*b820*/ 	.word	0xffffffff


	//   ....[138]....
        /*b824*/ 	.word	0xffffffff


	//   ....[139]....
        /*b828*/ 	.word	0xffffffff


	//   ....[140]....
        /*b82c*/ 	.word	0xffffffff


	//   ....[141]....
        /*b830*/ 	.word	0xffffffff


	//   ....[142]....
        /*b834*/ 	.word	0xffffffff


	//   ....[143]....
        /*b838*/ 	.word	0xffffffff


	//   ....[144]....
        /*b83c*/ 	.word	0xffffffff


	//   ....[145]....
        /*b840*/ 	.word	0xffffffff


	//   ....[146]....
        /*b844*/ 	.word	0xffffffff


	//   ....[147]....
        /*b848*/ 	.word	0xffffffff


	//   ....[148]....
        /*b84c*/ 	.word	0xffffffff


	//   ....[149]....
        /*b850*/ 	.word	0xffffffff


	//   ....[150]....
        /*b854*/ 	.word	0xffffffff


	//   ....[151]....
        /*b858*/ 	.word	0xffffffff


	//   ....[152]....
        /*b85c*/ 	.word	0xffffffff


	//   ....[153]....
        /*b860*/ 	.word	0xffffffff


	//   ....[154]....
        /*b864*/ 	.word	0xffffffff


	//   ....[155]....
        /*b868*/ 	.word	0xffffffff


	//   ....[156]....
        /*b86c*/ 	.word	0xffffffff


	//   ....[157]....
        /*b870*/ 	.word	0xffffffff


	//   ....[158]....
        /*b874*/ 	.word	0xffffffff


	//   ....[159]....
        /*b878*/ 	.word	0xffffffff


	//   ....[160]....
        /*b87c*/ 	.word	0xffffffff


	//   ....[161]....
        /*b880*/ 	.word	0xffffffff


	//   ....[162]....
        /*b884*/ 	.word	0xffffffff


	//   ....[163]....
        /*b888*/ 	.word	0xffffffff


	//   ....[164]....
        /*b88c*/ 	.word	0xffffffff


	//   ....[165]....
        /*b890*/ 	.word	0xffffffff


	//   ....[166]....
        /*b894*/ 	.word	0xffffffff


	//   ....[167]....
        /*b898*/ 	.word	0xffffffff


	//   ....[168]....
        /*b89c*/ 	.word	0xffffffff


	//   ....[169]....
        /*b8a0*/ 	.word	0xffffffff


	//   ....[170]....
        /*b8a4*/ 	.word	0xffffffff


	//   ....[171]....
        /*b8a8*/ 	.word	0xffffffff


	//   ....[172]....
        /*b8ac*/ 	.word	0xffffffff


	//   ....[173]....
        /*b8b0*/ 	.word	0xffffffff


	//   ....[174]....
        /*b8b4*/ 	.word	0xffffffff


	//   ....[175]....
        /*b8b8*/ 	.word	0xffffffff


	//   ....[176]....
        /*b8bc*/ 	.word	0xffffffff


	//   ....[177]....
        /*b8c0*/ 	.word	0xffffffff


	//   ....[178]....
        /*b8c4*/ 	.word	0xffffffff


	//   ....[179]....
        /*b8c8*/ 	.word	0xffffffff


	//   ....[180]....
        /*b8cc*/ 	.word	0xffffffff


	//   ....[181]....
        /*b8d0*/ 	.word	0xffffffff


	//   ....[182]....
        /*b8d4*/ 	.word	0xffffffff


	//   ....[183]....
        /*b8d8*/ 	.word	0xffffffff


	//   ....[184]....
        /*b8dc*/ 	.word	0xffffffff


	//   ....[185]....
        /*b8e0*/ 	.word	0xffffffff


	//   ....[186]....
        /*b8e4*/ 	.word	0xffffffff


	//   ....[187]....
        /*b8e8*/ 	.word	0xffffffff


	//   ....[188]....
        /*b8ec*/ 	.word	0xffffffff


	//   ....[189]....
        /*b8f0*/ 	.word	0xffffffff


	//   ....[190]....
        /*b8f4*/ 	.word	0xffffffff


	//   ....[191]....
        /*b8f8*/ 	.word	0xffffffff


	//   ....[192]....
        /*b8fc*/ 	.word	0xffffffff


	//   ....[193]....
        /*b900*/ 	.word	0xffffffff


	//   ....[194]....
        /*b904*/ 	.word	0xffffffff


	//   ....[195]....
        /*b908*/ 	.word	0xffffffff


	//   ....[196]....
        /*b90c*/ 	.word	0xffffffff


	//   ....[197]....
        /*b910*/ 	.word	0xffffffff


	//   ....[198]....
        /*b914*/ 	.word	0xffffffff


	//   ....[199]....
        /*b918*/ 	.word	0xffffffff


	//   ....[200]....
        /*b91c*/ 	.word	0xffffffff


	//   ....[201]....
        /*b920*/ 	.word	0xffffffff


	//   ....[202]....
        /*b924*/ 	.word	0xffffffff


	//   ....[203]....
        /*b928*/ 	.word	0xffffffff


	//   ....[204]....
        /*b92c*/ 	.word	0xffffffff


	//   ....[205]....
        /*b930*/ 	.word	0xffffffff


	//   ....[206]....
        /*b934*/ 	.word	0xffffffff


	//   ....[207]....
        /*b938*/ 	.word	0xffffffff


	//   ....[208]....
        /*b93c*/ 	.word	0xffffffff


	//   ....[209]....
        /*b940*/ 	.word	0xffffffff


	//   ....[210]....
        /*b944*/ 	.word	0xffffffff


	//   ....[211]....
        /*b948*/ 	.word	0xffffffff


	//   ....[212]....
        /*b94c*/ 	.word	0xffffffff


	//   ....[213]....
        /*b950*/ 	.word	0xffffffff


	//   ....[214]....
        /*b954*/ 	.word	0xffffffff


	//   ....[215]....
        /*b958*/ 	.word	0xffffffff


	//   ....[216]....
        /*b95c*/ 	.word	0xffffffff


	//   ....[217]....
        /*b960*/ 	.word	0xffffffff


	//   ....[218]....
        /*b964*/ 	.word	0xffffffff


	//   ....[219]....
        /*b968*/ 	.word	0xffffffff


	//   ....[220]....
        /*b96c*/ 	.word	0xffffffff


	//   ....[221]....
        /*b970*/ 	.word	0xffffffff


	//   ....[222]....
        /*b974*/ 	.word	0xffffffff


	//   ....[223]....
        /*b978*/ 	.word	0xffffffff


	//   ....[224]....
        /*b97c*/ 	.word	0xffffffff


	//   ....[225]....
        /*b980*/ 	.word	0xffffffff


	//   ....[226]....
        /*b984*/ 	.word	0xffffffff


	//   ....[227]....
        /*b988*/ 	.word	0xffffffff


	//   ....[228]....
        /*b98c*/ 	.word	0xffffffff


	//   ....[229]....
        /*b990*/ 	.word	0xffffffff


	//   ....[230]....
        /*b994*/ 	.word	0xffffffff


	//   ....[231]....
        /*b998*/ 	.word	0xffffffff


	//   ....[232]....
        /*b99c*/ 	.word	0xffffffff


	//   ....[233]....
        /*b9a0*/ 	.word	0xffffffff


	//   ....[234]....
        /*b9a4*/ 	.word	0xffffffff


	//   ....[235]....
        /*b9a8*/ 	.word	0xffffffff


	//   ....[236]....
        /*b9ac*/ 	.word	0xffffffff


	//   ....[237]....
        /*b9b0*/ 	.word	0xffffffff


	//   ....[238]....
        /*b9b4*/ 	.word	0xffffffff


	//   ....[239]....
        /*b9b8*/ 	.word	0xffffffff


	//   ....[240]....
        /*b9bc*/ 	.word	0xffffffff


	//   ....[241]....
        /*b9c0*/ 	.word	0xffffffff


	//   ....[242]....
        /*b9c4*/ 	.word	0xffffffff


	//   ....[243]....
        /*b9c8*/ 	.word	0xffffffff


	//   ....[244]....
        /*b9cc*/ 	.word	0xffffffff


	//   ....[245]....
        /*b9d0*/ 	.word	0xffffffff


	//   ....[246]....
        /*b9d4*/ 	.word	0xffffffff


	//   ....[247]....
        /*b9d8*/ 	.word	0xffffffff


	//   ....[248]....
        /*b9dc*/ 	.word	0xffffffff


	//   ....[249]....
        /*b9e0*/ 	.word	0xffffffff


	//   ....[250]....
        /*b9e4*/ 	.word	0xffffffff


	//   ....[251]....
        /*b9e8*/ 	.word	0xffffffff


	//   ....[252]....
        /*b9ec*/ 	.word	0xffffffff


	//   ....[253]....
        /*b9f0*/ 	.word	0xffffffff


	//   ....[254]....
        /*b9f4*/ 	.word	0xffffffff


	//----- nvinfo : EIATTR_COOP_GROUP_INSTR_OFFSETS
	.align		4
.L_39:
        /*b9f8*/ 	.byte	0x04, 0x28
        /*b9fa*/ 	.short	(.L_41 - .L_40)


	//   ....[0]....
.L_40:
        /*b9fc*/ 	.word	0x00127a10


	//   ....[1]....
        /*ba00*/ 	.word	0x00127aa0


	//   ....[2]....
        /*ba04*/ 	.word	0x00127b20


	//   ....[3]....
        /*ba08*/ 	.word	0x00127c00


	//   ....[4]....
        /*ba0c*/ 	.word	0x00127c20


	//   ....[5]....
        /*ba10*/ 	.word	0x00127c60


	//   ....[6]....
        /*ba14*/ 	.word	0x00127e20


	//   ....[7]....
        /*ba18*/ 	.word	0x00127e40


	//   ....[8]....
        /*ba1c*/ 	.word	0x00127e60


	//   ....[9]....
        /*ba20*/ 	.word	0x00127ec0


	//   ....[10]....
        /*ba24*/ 	.word	0x00127f60


	//   ....[11]....
        /*ba28*/ 	.word	0x001280a0


	//   ....[12]....
        /*ba2c*/ 	.word	0x001280c0


	//   ....[13]....
        /*ba30*/ 	.word	0x00128100


	//   ....[14]....
        /*ba34*/ 	.word	0x001281a0


	//   ....[15]....
        /*ba38*/ 	.word	0x001282d0


	//   ....[16]....
        /*ba3c*/ 	.word	0x00128300


	//   ....[17]....
        /*ba40*/ 	.word	0x00128340


	//   ....[18]....
        /*ba44*/ 	.word	0x001283e0


	//   ....[19]....
        /*ba48*/ 	.word	0x00128520


	//   ....[20]....
        /*ba4c*/ 	.word	0x00128540


	//   ....[21]....
        /*ba50*/ 	.word	0x00128580


	//   ....[22]....
        /*ba54*/ 	.word	0x00128620


	//   ....[23]....
        /*ba58*/ 	.word	0x00128750


	//   ....[24]....
        /*ba5c*/ 	.word	0x00128780


	//   ....[25]....
        /*ba60*/ 	.word	0x001287c0


	//   ....[26]....
        /*ba64*/ 	.word	0x00128860


	//   ....[27]....
        /*ba68*/ 	.word	0x001289a0


	//   ....[28]....
        /*ba6c*/ 	.word	0x001289c0


	//   ....[29]....
        /*ba70*/ 	.word	0x00128a00


	//   ....[30]....
        /*ba74*/ 	.word	0x00128aa0


	//   ....[31]....
        /*ba78*/ 	.word	0x00128be0


	//   ....[32]....
        /*ba7c*/ 	.word	0x00128c00


	//   ....[33]....
        /*ba80*/ 	.word	0x00128c40


	//   ....[34]....
        /*ba84*/ 	.word	0x00128ce0


	//   ....[35]....
        /*ba88*/ 	.word	0x00128e10


	//   ....[36]....
        /*ba8c*/ 	.word	0x00128e40


	//   ....[37]....
        /*ba90*/ 	.word	0x00128e80


	//   ....[38]....
        /*ba94*/ 	.word	0x00128f20


	//   ....[39]....
        /*ba98*/ 	.word	0x00129060


	//   ....[40]....
        /*ba9c*/ 	.word	0x00129080


	//   ....[41]....
        /*baa0*/ 	.word	0x001290c0


	//   ....[42]....
        /*baa4*/ 	.word	0x00129160


	//   ....[43]....
        /*baa8*/ 	.word	0x00129290


	//   ....[44]....
        /*baac*/ 	.word	0x001292c0


	//   ....[45]....
        /*bab0*/ 	.word	0x00129300


	//   ....[46]....
        /*bab4*/ 	.word	0x001293b0


	//   ....[47]....
        /*bab8*/ 	.word	0x001294e0


	//   ....[48]....
        /*babc*/ 	.word	0x00129500


	//   ....[49]....
        /*bac0*/ 	.word	0x00129540


	//   ....[50]....
        /*bac4*/ 	.word	0x001295e0


	//   ....[51]....
        /*bac8*/ 	.word	0x00129700


	//   ....[52]....
        /*bacc*/ 	.word	0x00129740


	//   ....[53]....
        /*bad0*/ 	.word	0x00129780


	//   ....[54]....
        /*bad4*/ 	.word	0x00129820


	//   ....[55]....
        /*bad8*/ 	.word	0x00129960


	//   ....[56]....
        /*badc*/ 	.word	0x00129980


	//   ....[57]....
        /*bae0*/ 	.word	0x001299c0


	//   ....[58]....
        /*bae4*/ 	.word	0x00129a60


	//   ....[59]....
        /*bae8*/ 	.word	0x00129b70


	//   ....[60]....
        /*baec*/ 	.word	0x00129bc0


	//   ....[61]....
        /*baf0*/ 	.word	0x00129c00


	//   ....[62]....
        /*baf4*/ 	.word	0x00129cd0


	//   ....[63]....
        /*baf8*/ 	.word	0x00129de0


	//   ....[64]....
        /*bafc*/ 	.word	0x00129e00


	//   ....[65]....
        /*bb00*/ 	.word	0x00129e40


	//   ....[66]....
        /*bb04*/ 	.word	0x00129ef0


	//   ....[67]....
        /*bb08*/ 	.word	0x0012a010


	//   ....[68]....
        /*bb0c*/ 	.word	0x0012a040


	//   ....[69]....
        /*bb10*/ 	.word	0x0012a080


	//   ....[70]....
        /*bb14*/ 	.word	0x0012a170


	//   ....[71]....
        /*bb18*/ 	.word	0x0012a280


	//   ....[72]....
        /*bb1c*/ 	.word	0x0012a2d0


	//   ....[73]....
        /*bb20*/ 	.word	0x0012a330


	//   ....[74]....
        /*bb24*/ 	.word	0x0012a350


	//   ....[75]....
        /*bb28*/ 	.word	0x0012a470


	//   ....[76]....
        /*bb2c*/ 	.word	0x0012a560


	//   ....[77]....
        /*bb30*/ 	.word	0x0012a590


	//   ....[78]....
        /*bb34*/ 	.word	0x0012a5b0


	//   ....[79]....
        /*bb38*/ 	.word	0x0012a6e0


	//   ....[80]....
        /*bb3c*/ 	.word	0x0012a750


	//   ....[81]....
        /*bb40*/ 	.word	0x0012a7a0


	//   ....[82]....
        /*bb44*/ 	.word	0x0012a7c0


	//   ....[83]....
        /*bb48*/ 	.word	0x0012a900


	//   ....[84]....
        /*bb4c*/ 	.word	0x0012a990


	//   ....[85]....
        /*bb50*/ 	.word	0x0012a9e0


	//   ....[86]....
        /*bb54*/ 	.word	0x0012aa10


	//   ....[87]....
        /*bb58*/ 	.word	0x0012ab30


	//   ....[88]....
        /*bb5c*/ 	.word	0x0012ab90


	//   ....[89]....
        /*bb60*/ 	.word	0x0012ac10


	//   ....[90]....
        /*bb64*/ 	.word	0x0012ac30


	//   ....[91]....
        /*bb68*/ 	.word	0x0012ad90


	//   ....[92]....
        /*bb6c*/ 	.word	0x0012add0


	//   ....[93]....
        /*bb70*/ 	.word	0x0012ae50


	//   ....[94]....
        /*bb74*/ 	.word	0x0012ae70


	//   ....[95]....
        /*bb78*/ 	.word	0x0012af80


	//   ....[96]....
        /*bb7c*/ 	.word	0x0012b040


	//   ....[97]....
        /*bb80*/ 	.word	0x0012b070


	//   ....[98]....
        /*bb84*/ 	.word	0x0012b1c0


	//   ....[99]....
        /*bb88*/ 	.word	0x0012b1e0


	//   ....[100]....
        /*bb8c*/ 	.word	0x0012b220


	//   ....[101]....
        /*bb90*/ 	.word	0x0012b290


	//   ....[102]....
        /*bb94*/ 	.word	0x0012b2c0


	//   ....[103]....
        /*bb98*/ 	.word	0x0012b3e0


	//   ....[104]....
        /*bb9c*/ 	.word	0x0012b450


	//   ....[105]....
        /*bba0*/ 	.word	0x0012b4c0


	//   ....[106]....
        /*bba4*/ 	.word	0x0012b510


	//   ....[107]....
        /*bba8*/ 	.word	0x0012b690


	//   ....[108]....
        /*bbac*/ 	.word	0x0012b730


	//   ....[109]....
        /*bbb0*/ 	.word	0x0012b760


	//   ....[110]....
        /*bbb4*/ 	.word	0x0012b7f0


	//   ....[111]....
        /*bbb8*/ 	.word	0x0012b820


	//   ....[112]....
        /*bbbc*/ 	.word	0x0012b8b0


	//   ....[113]....
        /*bbc0*/ 	.word	0x0012b8d0


	//   ....[114]....
        /*bbc4*/ 	.word	0x0012ba10


	//   ....[115]....
        /*bbc8*/ 	.word	0x0012ba40


	//   ....[116]....
        /*bbcc*/ 	.word	0x0012ba60


	//   ....[117]....
        /*bbd0*/ 	.word	0x0012bb10


	//   ....[118]....
        /*bbd4*/ 	.word	0x0012bb40


	//   ....[119]....
        /*bbd8*/ 	.word	0x0012bc80


	//   ....[120]....
        /*bbdc*/ 	.word	0x0012bca0


	//   ....[121]....
        /*bbe0*/ 	.word	0x0012bce0


	//   ....[122]....
        /*bbe4*/ 	.word	0x0012be90


	//   ....[123]....
        /*bbe8*/ 	.word	0x0012bec0


	//   ....[124]....
        /*bbec*/ 	.word	0x0012bee0


	//   ....[125]....
        /*bbf0*/ 	.word	0x0012bf90


	//   ....[126]....
        /*bbf4*/ 	.word	0x0012bfc0


	//   ....[127]....
        /*bbf8*/ 	.word	0x0012c0d0


	//   ....[128]....
        /*bbfc*/ 	.word	0x0012c120


	//   ....[129]....
        /*bc00*/ 	.word	0x0012c160


	//   ....[130]....
        /*bc04*/ 	.word	0x0012c310


	//   ....[131]....
        /*bc08*/ 	.word	0x0012c340


	//   ....[132]....
        /*bc0c*/ 	.word	0x0012c360


	//   ....[133]....
        /*bc10*/ 	.word	0x0012c400


	//   ....[134]....
        /*bc14*/ 	.word	0x0012c440


	//   ....[135]....
        /*bc18*/ 	.word	0x0012c570


	//   ....[136]....
        /*bc1c*/ 	.word	0x0012c5a0


	//   ....[137]....
        /*bc20*/ 	.word	0x0012c660


	//   ....[138]....
        /*bc24*/ 	.word	0x0012c770


	//   ....[139]....
        /*bc28*/ 	.word	0x0012c7c0


	//   ....[140]....
        /*bc2c*/ 	.word	0x0012c7e0


	//   ....[141]....
        /*bc30*/ 	.word	0x0012c840


	//   ....[142]....
        /*bc34*/ 	.word	0x0012c8c0


	//   ....[143]....
        /*bc38*/ 	.word	0x0012ca00


	//   ....[144]....
        /*bc3c*/ 	.word	0x0012ca20


	//   ....[145]....
        /*bc40*/ 	.word	0x0012cb50


	//   ....[146]....
        /*bc44*/ 	.word	0x0012cc10


	//   ....[147]....
        /*bc48*/ 	.word	0x0012cc50


	//   ....[148]....
        /*bc4c*/ 	.word	0x0012cc70


	//   ....[149]....
        /*bc50*/ 	.word	0x0012cd00


	//   ....[150]....
        /*bc54*/ 	.word	0x0012cd70


	//   ....[151]....
        /*bc58*/ 	.word	0x0012ce60


	//   ....[152]....
        /*bc5c*/ 	.word	0x0012cea0


	//   ....[153]....
        /*bc60*/ 	.word	0x0012cf80


	//   ....[154]....
        /*bc64*/ 	.word	0x0012d0b0


	//   ....[155]....
        /*bc68*/ 	.word	0x0012d0d0


	//   ....[156]....
        /*bc6c*/ 	.word	0x0012d0f0


	//   ....[157]....
        /*bc70*/ 	.word	0x0012d160


	//   ....[158]....
        /*bc74*/ 	.word	0x0012d1d0


	//   ....[159]....
        /*bc78*/ 	.word	0x0012d300


	//   ....[160]....
        /*bc7c*/ 	.word	0x0012d330


	//   ....[161]....
        /*bc80*/ 	.word	0x0012d370


	//   ....[162]....
        /*bc84*/ 	.word	0x0012d400


	//   ....[163]....
        /*bc88*/ 	.word	0x0012d530


	//   ....[164]....
        /*bc8c*/ 	.word	0x0012d560


	//   ....[165]....
        /*bc90*/ 	.word	0x0012d600


	//   ....[166]....
        /*bc94*/ 	.word	0x0012d750


	//   ....[167]....
        /*bc98*/ 	.word	0x0012d770


	//   ....[168]....
        /*bc9c*/ 	.word	0x0012d790


	//   ....[169]....
        /*bca0*/ 	.word	0x0012d7e0


	//   ....[170]....
        /*bca4*/ 	.word	0x0012d870


	//   ....[171]....
        /*bca8*/ 	.word	0x0012d9a0


	//   ....[172]....
        /*bcac*/ 	.word	0x0012d9d0


	//   ....[173]....
        /*bcb0*/ 	.word	0x0012da30


	//   ....[174]....
        /*bcb4*/ 	.word	0x0012dab0


	//   ....[175]....
        /*bcb8*/ 	.word	0x0012dbe0


	//   ....[176]....
        /*bcbc*/ 	.word	0x0012dc10


	//   ....[177]....
        /*bcc0*/ 	.word	0x0012dc60


	//   ....[178]....
        /*bcc4*/ 	.word	0x0012dce0


	//   ....[179]....
        /*bcc8*/ 	.word	0x0012de10


	//   ....[180]....
        /*bccc*/ 	.word	0x0012de40


	//   ....[181]....
        /*bcd0*/ 	.word	0x0012de90


	//   ....[182]....
        /*bcd4*/ 	.word	0x0012df10


	//   ....[183]....
        /*bcd8*/ 	.word	0x0012e040


	//   ....[184]....
        /*bcdc*/ 	.word	0x0012e070


	//   ....[185]....
        /*bce0*/ 	.word	0x0012e0c0


	//   ....[186]....
        /*bce4*/ 	.word	0x0012e140


	//   ....[187]....
        /*bce8*/ 	.word	0x0012e280


	//   ....[188]....
        /*bcec*/ 	.word	0x0012e2a0


	//   ....[189]....
        /*bcf0*/ 	.word	0x0012e2f0


	//   ....[190]....
        /*bcf4*/ 	.word	0x0012e380


	//   ....[191]....
        /*bcf8*/ 	.word	0x0012e4c0


	//   ....[192]....
        /*bcfc*/ 	.word	0x0012e500


	//   ....[193]....
        /*bd00*/ 	.word	0x0012e590


	//   ....[194]....
        /*bd04*/ 	.word	0x0012e5b0


	//   ....[195]....
        /*bd08*/ 	.word	0x0012e6f0


	//   ....[196]....
        /*bd0c*/ 	.word	0x0012e710


	//   ....[197]....
        /*bd10*/ 	.word	0x0012e780


	//   ....[198]....
        /*bd14*/ 	.word	0x0012e7e0


	//   ....[199]....
        /*bd18*/ 	.word	0x0012e950


	//   ....[200]....
        /*bd1c*/ 	.word	0x0012e970


	//   ....[201]....
        /*bd20*/ 	.word	0x0012ea10


	//   ....[202]....
        /*bd24*/ 	.word	0x0012eb00


	//   ....[203]....
        /*bd28*/ 	.word	0x0012eb20


	//   ....[204]....
        /*bd2c*/ 	.word	0x0012eee0


	//   ....[205]....
        /*bd30*/ 	.word	0x0012ef40


	//   ....[206]....
        /*bd34*/ 	.word	0x0012f530


	//   ....[207]....
        /*bd38*/ 	.word	0x0012f5f0


	//   ....[208]....
        /*bd3c*/ 	.word	0x0012fb20


	//   ....[209]....
        /*bd40*/ 	.word	0x0012fb80


	//   ....[210]....
        /*bd44*/ 	.word	0x00130190


	//   ....[211]....
        /*bd48*/ 	.word	0x00130230


	//   ....[212]....
        /*bd4c*/ 	.word	0x00130280


	//   ....[213]....
        /*bd50*/ 	.word	0x00130420


	//   ....[214]....
        /*bd54*/ 	.word	0x00135830


	//   ....[215]....
        /*bd58*/ 	.word	0x00135860


	//   ....[216]....
        /*bd5c*/ 	.word	0x00135b30


	//   ....[217]....
        /*bd60*/ 	.word	0x00135be0


	//   ....[218]....
        /*bd64*/ 	.word	0x00135c50


	//   ....[219]....
        /*bd68*/ 	.word	0x00135c80


	//   ....[220]....
        /*bd6c*/ 	.word	0x00135cb0


	//   ....[221]....
        /*bd70*/ 	.word	0x00135d90


	//   ....[222]....
        /*bd74*/ 	.word	0x00135dc0


	//   ....[223]....
        /*bd78*/ 	.word	0x00135e20


	//   ....[224]....
        /*bd7c*/ 	.word	0x00135eb0


	//   ....[225]....
        /*bd80*/ 	.word	0x00135ef0


	//   ....[226]....
        /*bd84*/ 	.word	0x00135f60


	//   ....[227]....
        /*bd88*/ 	.word	0x00135fb0


	//   ....[228]....
        /*bd8c*/ 	.word	0x00136000


	//   ....[229]....
        /*bd90*/ 	.word	0x00136080


	//   ....[230]....
        /*bd94*/ 	.word	0x001360c0


	//   ....[231]....
        /*bd98*/ 	.word	0x00136180


	//   ....[232]....
        /*bd9c*/ 	.word	0x001361c0


	//   ....[233]....
        /*bda0*/ 	.word	0x00136260


	//   ....[234]....
        /*bda4*/ 	.word	0x001362d0


	//   ....[235]....
        /*bda8*/ 	.word	0x00136330


	//   ....[236]....
        /*bdac*/ 	.word	0x001363b0


	//   ....[237]....
        /*bdb0*/ 	.word	0x001363f0


	//   ....[238]....
        /*bdb4*/ 	.word	0x00136430


	//   ....[239]....
        /*bdb8*/ 	.word	0x001364a0


	//   ....[240]....
        /*bdbc*/ 	.word	0x00136560


	//   ....[241]....
        /*bdc0*/ 	.word	0x00136580


	//   ....[242]....
        /*bdc4*/ 	.word	0x001365c0


	//   ....[243]....
        /*bdc8*/ 	.word	0x00136670


	//   ....[244]....
        /*bdcc*/ 	.word	0x001366b0


	//   ....[245]....
        /*bdd0*/ 	.word	0x00136700


	//   ....[246]....
        /*bdd4*/ 	.word	0x001367f0


	//   ....[247]....
        /*bdd8*/ 	.word	0x00136880


	//   ....[248]....
        /*bddc*/ 	.word	0x00136a60


	//   ....[249]....
        /*bde0*/ 	.word	0x00136a80


	//   ....[250]....
        /*bde4*/ 	.word	0x00136aa0


	//   ....[251]....
        /*bde8*/ 	.word	0x00136b10


	//   ....[252]....
        /*bdec*/ 	.word	0x00136b70


	//   ....[253]....
        /*bdf0*/ 	.word	0x00136ba0


	//   ....[254]....
        /*bdf4*/ 	.word	0x00136bc0


	//----- nvinfo : EIATTR_VRC_CTA_INIT_COUNT
	.align		4
.L_41:
        /*bdf8*/ 	.byte	0x02, 0x4a
	.zero		1
	.zero		1


	//----- nvinfo : EIATTR_EXIT_INSTR_OFFSETS
	.align		4
        /*bdfc*/ 	.byte	0x04, 0x1c
        /*bdfe*/ 	.short	(.L_43 - .L_42)


	//   ....[0]....
.L_42:
        /*be00*/ 	.word	0x00162920


	//   ....[1]....
        /*be04*/ 	.word	0x00162950


	//----- nvinfo : EIATTR_REQNTID
	.align		4
.L_43:
        /*be08*/ 	.byte	0x04, 0x10
        /*be0a*/ 	.short	(.L_45 - .L_44)
.L_44:
        /*be0c*/ 	.word	0x00000020
        /*be10*/ 	.word	0x00000001
        /*be14*/ 	.word	0x00000001


	//----- nvinfo : EIATTR_CBANK_PARAM_SIZE
	.align		4
.L_45:
        /*be18*/ 	.byte	0x03, 0x19
        /*be1a*/ 	.short	0x0050


	//----- nvinfo : EIATTR_PARAM_CBANK
	.align		4
        /*be1c*/ 	.byte	0x04, 0x0a
        /*be1e*/ 	.short	(.L_47 - .L_46)
	.align		4
.L_46:
        /*be20*/ 	.word	index@(.nv.constant0.matmul_kernel)
        /*be24*/ 	.short	0x0380
        /*be26*/ 	.short	0x0050


	//----- nvinfo : EIATTR_SW_WAR
	.align		4
.L_47:
        /*be28*/ 	.byte	0x04, 0x36
        /*be2a*/ 	.short	(.L_49 - .L_48)
.L_48:
        /*be2c*/ 	.word	0x00000008
.L_49:


//--------------------- .nv.compat                --------------------------
	.section	.nv.compat,"",@"SHT_CUDA_COMPAT_INFO"
	.align	4
        /*0000*/ 	.byte	0x02, 0x02, 0x02, 0x00, 0x02, 0x05, 0x05, 0x00, 0x02, 0x03, 0x00, 0x00, 0x02, 0x06, 0x01, 0x00


//--------------------- .nv.callgraph             --------------------------
	.section	.nv.callgraph,"",@"SHT_CUDA_CALLGRAPH"
	.align	4
	.sectionentsize	8
	.align		4
        /*0000*/ 	.word	0x00000000
	.align		4
        /*0004*/ 	.word	0xffffffff
	.align		4
        /*0008*/ 	.word	0x00000000
	.align		4
        /*000c*/ 	.word	0xfffffffe
	.align		4
        /*0010*/ 	.word	0x00000000
	.align		4
        /*0014*/ 	.word	0xfffffffd
	.align		4
        /*0018*/ 	.word	0x00000000
	.align		4
        /*001c*/ 	.word	0xfffffffc


//--------------------- .text.matmul_kernel       --------------------------
	.section	.text.matmul_kernel,"ax",@progbits
	.align	128
        .global         matmul_kernel
        .type           matmul_kernel,@function
        .size           matmul_kernel,(.L_x_3 - matmul_kernel)
        .other          matmul_kernel,@"STO_CUDA_ENTRY STV_DEFAULT"
matmul_kernel:
.text.matmul_kernel:
[----:B------:R-:W0:Y:S08]  /*0000*/  LDC R1, c[0x0][0x37c] ;  /* 0x0000df00ff017b82 */ /* 0x000e300000000800 */
[----:B------:R-:W1:Y:S01]  /*0010*/  LDC.64 R2, c[0x0][0x398] ;  /* 0x0000e600ff027b82 */ /* 0x000e620000000a00 */
[----:B0-----:R-:W-:Y:S01]  /*0020*/  VIADD R1, R1, 0xffff82d0 ;  /* 0xffff82d001017836 */ /* 0x001fe20000000000 */
[----:B------:R-:W0:Y:S01]  /*0030*/  S2R R5, SR_CTAID.X ;  /* 0x0000000000057919 */ /* 0x000e220000002500 */
[----:B------:R-:W2:Y:S01]  /*0040*/  LDCU UR7, c[0x0][0x3a0] ;  /* 0x00007400ff0777ac */ /* 0x000ea20008000800 */
[----:B------:R-:W-:-:S04]  /*0050*/  UMOV UR6, 0x400 ;  /* 0x0000040000067882 */ /* 0x000fc80000000000 */
[----:B------:R-:W3:Y:S01]  /*0060*/  S2UR UR8, SR_CgaCtaId ;  /* 0x00000000000879c3 */ /* 0x000ee20000008800 */
[----:B------:R-:W4:Y:S01]  /*0070*/  LDCU.64 UR4, c[0x0][0x358] ;  /* 0x00006b00ff0477ac */ /* 0x000f220008000a00 */
[----:B--2---:R-:W-:Y:S01]  /*0080*/  UIADD3 UR7, UPT, UPT, UR7, 0x1f, URZ ;  /* 0x0000001f07077890 */ /* 0x004fe2000fffe0ff */
[----:B-1----:R-:W-:Y:S01]  /*0090*/  IMAD.MOV.U32 R55, RZ, RZ, R3 ;  /* 0x000000ffff377224 */ /* 0x002fe200078e0003 */
[----:B------:R1:W-:Y:S01]  /*00a0*/  STL.64 [R1+0x70], R2 ;  /* 0x0000700201007387 */ /* 0x0003e20000100a00 */
[----:B------:R-:W-:Y:S01]  /*00b0*/  IMAD.MOV.U32 R11, RZ, RZ, R2 ;  /* 0x000000ffff0b7224 */ /* 0x000fe200078e0002 */
[----:B------:R-:W-:Y:S01]  /*00c0*/  UISETP.GE.AND UP0, UPT, UR7, 0x20, UPT ;  /* 0x000000200700788c */ /* 0x000fe2000bf06270 */
[----:B------:R-:W-:Y:S01]  /*00d0*/  VIADD R0, R55, 0x1ff ;  /* 0x000001ff37007836 */ /* 0x000fe20000000000 */
[----:B------:R-:W-:Y:S01]  /*00e0*/  STL [R1+0x56c0], R24 ;  /* 0x0056c01801007387 */ /* 0x000fe20000100800 */
[----:B---3--:R-:W-:-:S03]  /*00f0*/  ULEA UR6, UR8, UR6, 0x18 ;  /* 0x0000000608067291 */ /* 0x008fc6000f8ec0ff */
[----:B------:R-:W-:Y:S01]  /*0100*/  STL [R1+0x56c4], R55 ;  /* 0x0056c43701007387 */ /* 0x000fe20000100800 */
[----:B0-----:R-:W-:-:S03]  /*0110*/  IABS R8, R5 ;  /* 0x0000000500087213 */ /* 0x001fc60000000000 */
[----:B------:R-:W-:Y:S01]  /*0120*/  STL [R1+0x3d0], RZ ;  /* 0x0003d0ff01007387 */ /* 0x000fe20000100800 */
[----:B-1----:R-:W-:-:S03]  /*0130*/  SHF.R.S32.HI R3, RZ, 0x1f, R0 ;  /* 0x0000001fff037819 */ /* 0x002fc60000011400 */
[----:B------:R-:W-:Y:S01]  /*0140*/  STL [R1+0x3d4], RZ ;  /* 0x0003d4ff01007387 */ /* 0x000fe20000100800 */
[----:B------:R-:W-:-:S03]  /*0150*/  LEA.HI R3, R3, R0, RZ, 0x9 ;  /* 0x0000000003037211 */ /* 0x000fc600078f48ff */
[----:B------:R-:W-:Y:S01]  /*0160*/  STL [R1+0x3d8], RZ ;  /* 0x0003d8ff01007387 */ /* 0x000fe20000100800 */
[----:B------:R-:W-:-:S03]  /*0170*/  SHF.R.S32.HI R3, RZ, 0x9, R3 ;  /* 0x00000009ff037819 */ /* 0x000fc60000011403 */
[----:B------:R-:W-:Y:S02]  /*0180*/  STL [R1+0x3dc], RZ ;  /* 0x0003dcff01007387 */ /* 0x000fe40000100800 */
[----:B------:R-:W-:Y:S02]  /*0190*/  IMAD.SHL.U32 R4, R3, 0x8, RZ ;  /* 0x0000000803047824 */ /* 0x000fe400078e00ff */
[----:B------:R-:W-:Y:S03]  /*01a0*/  STL [R1+0x2d0], RZ ;  /* 0x0002d0ff01007387 */ /* 0x000fe60000100800 */
[-C--:B------:R-:W-:Y:S01]  /*01b0*/  IABS R7, R4.reuse ;  /* 0x0000000400077213 */ /* 0x080fe20000000000 */
[----:B------:R-:W-:Y:S01]  /*01c0*/  STL [R1+0x2d4], RZ ;  /* 0x0002d4ff01007387 */ /* 0x000fe20000100800 */
[----:B------:R-:W-:Y:S02]  /*01d0*/  IABS R10, R4 ;  /* 0x00000004000a7213 */ /* 0x000fe40000000000 */
[----:B------:R-:W0:Y:S01]  /*01e0*/  I2F.RP R0, R7 ;  /* 0x0000000700007306 */ /* 0x000e220000209400 */
[----:B------:R-:W-:Y:S04]  /*01f0*/  STL [R1+0x2d8], RZ ;  /* 0x0002d8ff01007387 */ /* 0x000fe80000100800 */
[----:B------:R-:W-:Y:S04]  /*0200*/  STL [R1+0x2dc], RZ ;  /* 0x0002dcff01007387 */ /* 0x000fe80000100800 */
[----:B------:R-:W-:Y:S04]  /*0210*/  STL [R1+0x2f0], RZ ;  /* 0x0002f0ff01007387 */ /* 0x000fe80000100800 */
[----:B------:R-:W-:Y:S01]  /*0220*/  STL [R1+0x2f4], RZ ;  /* 0x0002f4ff01007387 */ /* 0x000fe20000100800 */
[----:B0-----:R-:W0:Y:S03]  /*0230*/  MUFU.RCP R0, R0 ;  /* 0x0000000000007308 */ /* 0x001e260000001000 */
[----:B------:R-:W-:Y:S04]  /*0240*/  STL [R1+0x2f8], RZ ;  /* 0x0002f8ff01007387 */ /* 0x000fe80000100800 */
[----:B------:R-:W-:Y:S04]  /*0250*/  STL [R1+0x2fc], RZ ;  /* 0x0002fcff01007387 */ /* 0x000fe80000100800 */
[----:B------:R-:W-:Y:S04]  /*0260*/  STL [R1+0x310], RZ ;  /* 0x000310ff01007387 */ /* 0x000fe80000100800 */
[----:B------:R-:W-:Y:S01]  /*0270*/  STL [R1+0x314], RZ ;  /* 0x000314ff01007387 */ /* 0x000fe20000100800 */
[----:B0-----:R-:W-:-:S03]  /*0280*/  VIADD R2, R0, 0xffffffe ;  /* 0x0ffffffe00027836 */ /* 0x001fc60000000000 */
[----:B------:R-:W-:Y:S01]  /*0290*/  STL [R1+0x318], RZ ;  /* 0x000318ff01007387 */ /* 0x000fe20000100800 */
[----:B------:R-:W-:Y:S01]  /*02a0*/  IMAD.MOV R0, RZ, RZ, -R10 ;  /* 0x000000ffff007224 */ /* 0x000fe200078e0a0a */
[----:B------:R0:W1:Y:S02]  /*02b0*/  F2I.FTZ.U32.TRUNC.NTZ R3, R2 ;  /* 0x0000000200037305 */ /* 0x000064000021f000 */
[----:B------:R-:W-:Y:S04]  /*02c0*/  STL [R1+0x31c], RZ ;  /* 0x00031cff01007387 */ /* 0x000fe80000100800 */
[----:B------:R-:W-:Y:S04]  /*02d0*/  STL [R1+0x330], RZ ;  /* 0x000330ff01007387 */ /* 0x000fe80000100800 */
[----:B------:R-:W-:Y:S01]  /*02e0*/  STL [R1+0x334], RZ ;  /* 0x000334ff01007387 */ /* 0x000fe20000100800 */
[----:B0-----:R-:W-:-:S03]  /*02f0*/  IMAD.MOV.U32 R2, RZ, RZ, RZ ;  /* 0x000000ffff027224 */ /* 0x001fc600078e00ff */
[----:B------:R-:W-:Y:S01]  /*0300*/  STL [R1+0x338], RZ ;  /* 0x000338ff01007387 */ /* 0x000fe20000100800 */
[----:B-1----:R-:W-:-:S03]  /*0310*/  IMAD.MOV R6, RZ, RZ, -R3 ;  /* 0x000000ffff067224 */ /* 0x002fc600078e0a03 */
[----:B------:R-:W-:Y:S01]  /*0320*/  STL [R1+0x33c], RZ ;  /* 0x00033cff01007387 */ /* 0x000fe20000100800 */
[----:B------:R-:W-:-:S03]  /*0330*/  IMAD R9, R6, R7, RZ ;  /* 0x0000000706097224 */ /* 0x000fc600078e02ff */
[----:B------:R-:W-:Y:S01]  /*0340*/  STL [R1+0x360], RZ ;  /* 0x000360ff01007387 */ /* 0x000fe20000100800 */
[----:B------:R-:W-:Y:S02]  /*0350*/  IMAD.MOV.U32 R6, RZ, RZ, R8 ;  /* 0x000000ffff067224 */ /* 0x000fe400078e0008 */
[----:B------:R-:W-:Y:S01]  /*0360*/  IMAD.HI.U32 R3, R3, R9, R2 ;  /* 0x0000000903037227 */ /* 0x000fe200078e0002 */
[----:B------:R-:W-:Y:S04]  /*0370*/  STL [R1+0x364], RZ ;  /* 0x000364ff01007387 */ /* 0x000fe80000100800 */
[----:B------:R-:W-:Y:S01]  /*0380*/  STL [R1+0x368], RZ ;  /* 0x000368ff01007387 */ /* 0x000fe20000100800 */
[----:B------:R-:W-:-:S03]  /*0390*/  IMAD.HI.U32 R3, R3, R6, RZ ;  /* 0x0000000603037227 */ /* 0x000fc600078e00ff */
[----:B------:R-:W-:Y:S01]  /*03a0*/  STL [R1+0x36c], RZ ;  /* 0x00036cff01007387 */ /* 0x000fe20000100800 */
[----:B------:R-:W-:-:S03]  /*03b0*/  IMAD R0, R3, R0, R6 ;  /* 0x0000000003007224 */ /* 0x000fc600078e0206 */
[----:B------:R-:W-:Y:S02]  /*03c0*/  STL [R1+0x370], RZ ;  /* 0x000370ff01007387 */ /* 0x000fe40000100800 */
[----:B------:R-:W-:Y:S02]  /*03d0*/  ISETP.GT.U32.AND P1, PT, R7, R0, PT ;  /* 0x000000000700720c */ /* 0x000fe40003f24070 */
[----:B------:R-:W-:Y:S04]  /*03e0*/  STL [R1+0x374], RZ ;  /* 0x000374ff01007387 */ /* 0x000fe80000100800 */
[----:B------:R-:W-:Y:S04]  /*03f0*/  STL [R1+0x378], RZ ;  /* 0x000378ff01007387 */ /* 0x000fe80000100800 */
[----:B------:R-:W-:Y:S03]  /*0400*/  STL [R1+0x37c], RZ ;  /* 0x00037cff01007387 */ /* 0x000fe60000100800 */
[----:B------:R-:W-:Y:S01]  /*0410*/  @!P1 IMAD.IADD R0, R0, 0x1, -R7 ;  /* 0x0000000100009824 */ /* 0x000fe200078e0a07 */
[----:B------:R-:W-:Y:S01]  /*0420*/  STL [R1+0x410], RZ ;  /* 0x000410ff01007387 */ /* 0x000fe20000100800 */
[----:B------:R-:W-:Y:S01]  /*0430*/  @!P1 VIADD R3, R3, 0x1 ;  /* 0x0000000103039836 */ /* 0x000fe20000000000 */
[----:B------:R-:W-:-:S02]  /*0440*/  ISETP.NE.AND P1, PT, R4, RZ, PT ;  /* 0x000000ff0400720c */ /* 0x000fc40003f25270 */
[----:B------:R-:W-:Y:S01]  /*0450*/  STL [R1+0x414], RZ ;  /* 0x000414ff01007387 */ /* 0x000fe20000100800 */
[----:B------:R-:W-:Y:S02]  /*0460*/  ISETP.GE.U32.AND P0, PT, R0, R7, PT ;  /* 0x000000070000720c */ /* 0x000fe40003f06070 */
[----:B------:R-:W-:Y:S01]  /*0470*/  LOP3.LUT R0, R5, R4, RZ, 0x3c, !PT ;  /* 0x0000000405007212 */ /* 0x000fe200078e3cff */
[----:B------:R-:W-:Y:S03]  /*0480*/  STL [R1+0x418], RZ ;  /* 0x000418ff01007387 */ /* 0x000fe60000100800 */
[----:B------:R-:W-:Y:S01]  /*0490*/  ISETP.GE.AND P2, PT, R0, RZ, PT ;  /* 0x000000ff0000720c */ /* 0x000fe20003f46270 */
[----:B------:R-:W-:Y:S01]  /*04a0*/  STL [R1+0x41c], RZ ;  /* 0x00041cff01007387 */ /* 0x000fe20000100800 */
[----:B------:R-:W-:-:S03]  /*04b0*/  VIADD R0, R11, 0x7f ;  /* 0x0000007f0b007836 */ /* 0x000fc60000000000 */
[----:B------:R-:W-:Y:S02]  /*04c0*/  STL [R1+0x420], RZ ;  /* 0x000420ff01007387 */ /* 0x000fe40000100800 */
[----:B------:R-:W-:Y:S02]  /*04d0*/  @P0 VIADD R3, R3, 0x1 ;  /* 0x0000000103030836 */ /* 0x000fe40000000000 */
[----:B------:R-:W-:Y:S02]  /*04e0*/  STL [R1+0x424], RZ ;  /* 0x000424ff01007387 */ /* 0x000fe40000100800 */
[----:B------:R-:W-:Y:S01]  /*04f0*/  IMAD.MOV.U32 R2, RZ, RZ, R3 ;  /* 0x000000ffff027224 */ /* 0x000fe200078e0003 */
[----:B------:R-:W-:Y:S01]  /*0500*/  SHF.R.S32.HI R3, RZ, 0x1f, R0 ;  /* 0x0000001fff037819 */ /* 0x000fe20000011400 */
[----:B------:R-:W-:Y:S02]  /*0510*/  STL [R1+0x428], RZ ;  /* 0x000428ff01007387 */ /* 0x000fe40000100800 */
[----:B------:R-:W-:Y:S01]  /*0520*/  @!P2 IMAD.MOV R2, RZ, RZ, -R2 ;  /* 0x000000ffff02a224 */ /* 0x000fe200078e0a02 */
[----:B------:R-:W-:Y:S01]  /*0530*/  @!P1 LOP3.LUT R2, RZ, R4, RZ, 0x33, !PT ;  /* 0x00000004ff029212 */ /* 0x000fe200078e33ff */
[----:B------:R-:W-:Y:S01]  /*0540*/  STL [R1+0x42c], RZ ;  /* 0x00042cff01007387 */ /* 0x000fe20000100800 */
[----:B------:R-:W-:-:S03]  /*0550*/  LEA.HI R3, R3, R0, RZ, 0x7 ;  /* 0x0000000003037211 */ /* 0x000fc600078f38ff */
[----:B------:R-:W-:Y:S01]  /*0560*/  STL [R1+0x440], RZ ;  /* 0x000440ff01007387 */ /* 0x000fe20000100800 */
[----:B------:R-:W-:Y:S02]  /*0570*/  IMAD.SHL.U32 R6, R2, 0x8, RZ ;  /* 0x0000000802067824 */ /* 0x000fe400078e00ff */
[----:B------:R-:W-:Y:S01]  /*0580*/  IMAD.MOV R2, RZ, RZ, -R2 ;  /* 0x000000ffff027224 */ /* 0x000fe200078e0a02 */
[----:B------:R-:W-:Y:S02]  /*0590*/  STL [R1+0x444], RZ ;  /* 0x000444ff01007387 */ /* 0x000fe40000100800 */
[----:B------:R-:W-:Y:S01]  /*05a0*/  LEA.HI.SX32 R3, R3, -R6, 0x19 ;  /* 0x8000000603037211 */ /* 0x000fe200078fcaff */
[----:B------:R-:W-:Y:S01]  /*05b0*/  IMAD R4, R4, R2, R5 ;  /* 0x0000000204047224 */ /* 0x000fe200078e0205 */
[----:B------:R-:W-:Y:S02]  /*05c0*/  STL [R1+0x448], RZ ;  /* 0x000448ff01007387 */ /* 0x000fe40000100800 */
[----:B------:R-:W-:-:S02]  /*05d0*/  VIMNMX R11, PT, PT, R3, 0x8, PT ;  /* 0x00000008030b7848 */ /* 0x000fc40003fe0100 */
[----:B------:R-:W-:Y:S01]  /*05e0*/  STL [R1+0x44c], RZ ;  /* 0x00044cff01007387 */ /* 0x000fe20000100800 */
[----:B------:R-:W-:Y:S02]  /*05f0*/  IABS R9, R4 ;  /* 0x0000000400097213 */ /* 0x000fe40000000000 */
[----:B------:R-:W-:Y:S01]  /*0600*/  IABS R7, R11 ;  /* 0x0000000b00077213 */ /* 0x000fe20000000000 */
[----:B------:R-:W-:Y:S03]  /*0610*/  STL [R1+0x450], RZ ;  /* 0x000450ff01007387 */ /* 0x000fe60000100800 */
        /* <DEDUP_REMOVED lines=11> */
[----:B------:R-:W-:Y:S04]  /*06d0*/  STL [R1+0x494], RZ ;  /* 0x000494ff01007387 */ /* 0x000fe80000100800 */
[----:B------:R-:W-:Y:S01]  /*06e0*/  STL [R1+0x498], RZ ;  /* 0x000498ff01007387 */ /* 0x000fe20000100800 */
[----:B------:R-:W0:Y:S03]  /*06f0*/  F2I.FTZ.U32.TRUNC.NTZ R3, R3 ;  /* 0x0000000300037305 */ /* 0x000e26000021f000 */
[----:B------:R-:W-:Y:S04]  /*0700*/  STL [R1+0x49c], RZ ;  /* 0x00049cff01007387 */ /* 0x000fe80000100800 */
[----:B------:R-:W-:Y:S04]  /*0710*/  STL [R1+0x4b0], RZ ;  /* 0x0004b0ff01007387 */ /* 0x000fe80000100800 */
[----:B------:R-:W-:Y:S04]  /*0720*/  STL [R1+0x4b4], RZ ;  /* 0x0004b4ff01007387 */ /* 0x000fe80000100800 */
[----:B------:R-:W-:Y:S01]  /*0730*/  STL [R1+0x4b8], RZ ;  /* 0x0004b8ff01007387 */ /* 0x000fe20000100800 */
[----:B0-----:R-:W-:-:S03]  /*0740*/  IMAD.MOV R8, RZ, RZ, -R3 ;  /* 0x000000ffff087224 */ /* 0x001fc600078e0a03 */
[----:B------:R-:W-:Y:S01]  /*0750*/  STL [R1+0x4bc], RZ ;  /* 0x0004bcff01007387 */ /* 0x000fe20000100800 */
[----:B------:R-:W-:Y:S01]  /*0760*/  IMAD.MOV.U32 R2, RZ, RZ, R8 ;  /* 0x000000ffff027224 */ /* 0x000fe200078e0008 */
[----:B------:R-:W-:Y:S02]  /*0770*/  IABS R8, R11 ;  /* 0x0000000b00087213 */ /* 0x000fe40000000000 */
[----:B------:R-:W-:Y:S01]  /*0780*/  STL [R1+0x4d0], RZ ;  /* 0x0004d0ff01007387 */ /* 0x000fe20000100800 */
[----:B------:R-:W-:Y:S02]  /*0790*/  IMAD R5, R2, R7, RZ ;  /* 0x0000000702057224 */ /* 0x000fe400078e02ff */
[----:B------:R-:W-:Y:S01]  /*07a0*/  IMAD.MOV.U32 R2, RZ, RZ, RZ ;  /* 0x000000ffff027224 */ /* 0x000fe200078e00ff */
[----:B------:R-:W-:Y:S03]  /*07b0*/  STL [R1+0x4d4], RZ ;  /* 0x0004d4ff01007387 */ /* 0x000fe60000100800 */
[----:B------:R-:W-:Y:S01]  /*07c0*/  IMAD.HI.U32 R2, R3, R5, R2 ;  /* 0x0000000503027227 */ /* 0x000fe200078e0002 */
[----:B------:R-:W-:Y:S03]  /*07d0*/  STL [R1+0x4d8], RZ ;  /* 0x0004d8ff01007387 */ /* 0x000fe60000100800 */
[----:B------:R-:W-:Y:S01]  /*07e0*/  IMAD.MOV R3, RZ, RZ, -R8 ;  /* 0x000000ffff037224 */ /* 0x000fe200078e0a08 */
        /* <DEDUP_REMOVED lines=18> */
[----:B------:R-:W-:Y:S04]  /*0910*/  STL [R1+0x520], RZ ;  /* 0x000520ff01007387 */ /* 0x000fe80000100800 */
[----:B------:R-:W-:Y:S02]  /*0920*/  STL [R1+0x524], RZ ;  /* 0x000524ff01007387 */ /* 0x000fe40000100800 */
[----:B------:R-:W-:-:S02]  /*0930*/  @P0 VIADD R0, R0, 0x1 ;  /* 0x0000000100000836 */ /* 0x000fc40000000000 */
[----:B------:R-:W-:Y:S04]  /*0940*/  STL [R1+0x528], RZ ;  /* 0x000528ff01007387 */ /* 0x000fe80000100800 */
[----:B------:R-:W-:Y:S01]  /*0950*/  STL [R1+0x52c], RZ ;  /* 0x00052cff01007387 */ /* 0x000fe20000100800 */
[----:B------:R-:W-:Y:S01]  /*0960*/  @!P2 IMAD.MOV R0, RZ, RZ, -R0 ;  /* 0x000000ffff00a224 */ /* 0x000fe200078e0a00 */
[----:B------:R-:W-:Y:S02]  /*0970*/  @!P1 LOP3.LUT R0, RZ, R11, RZ, 0x33, !PT ;  /* 0x0000000bff009212 */ /* 0x000fe400078e33ff */
[----:B------:R-:W-:Y:S03]  /*0980*/  STL [R1+0x540], RZ ;  /* 0x000540ff01007387 */ /* 0x000fe60000100800 */
[----:B------:R-:W-:Y:S01]  /*0990*/  IMAD.MOV R2, RZ, RZ, -R0 ;  /* 0x000000ffff027224 */ /* 0x000fe200078e0a00 */
[----:B------:R-:W-:Y:S01]  /*09a0*/  STL [R1+0x544], RZ ;  /* 0x000544ff01007387 */ /* 0x000fe20000100800 */
[----:B------:R-:W-:-:S02]  /*09b0*/  IMAD.SHL.U32 R0, R0, 0x200, RZ ;  /* 0x0000020000007824 */ /* 0x000fc400078e00ff */
[----:B------:R-:W-:Y:S01]  /*09c0*/  IMAD R2, R11, R2, R4 ;  /* 0x000000020b027224 */ /* 0x000fe200078e0204 */
[----:B------:R-:W-:Y:S01]  /*09d0*/  STL [R1+0x548], RZ ;  /* 0x000548ff01007387 */ /* 0x000fe20000100800 */
[----:B------:R-:W-:Y:S02]  /*09e0*/  VIADD R5, R0, 0x2 ;  /* 0x0000000200057836 */ /* 0x000fe40000000000 */
[----:B------:R-:W-:Y:S01]  /*09f0*/  IMAD.IADD R2, R6, 0x1, R2 ;  /* 0x0000000106027824 */ /* 0x000fe200078e0202 */
[----:B------:R-:W-:Y:S01]  /*0a00*/  STL [R1+0x54c], RZ ;  /* 0x00054cff01007387 */ /* 0x000fe20000100800 */
[C---:B------:R-:W-:Y:S02]  /*0a10*/  VIADD R6, R0.reuse, 0x1 ;  /* 0x0000000100067836 */ /* 0x040fe40000000000 */
[C---:B------:R-:W-:Y:S01]  /*0a20*/  VIADD R4, R0.reuse, 0x3 ;  /* 0x0000000300047836 */ /* 0x040fe20000000000 */
[----:B------:R-:W-:Y:S01]  /*0a30*/  STL [R1+0x560], RZ ;  /* 0x000560ff01007387 */ /* 0x000fe20000100800 */
[----:B------:R-:W-:-:S02]  /*0a40*/  VIADD R50, R0, 0x22 ;  /* 0x0000002200327836 */ /* 0x000fc40000000000 */
[C---:B------:R-:W-:Y:S01]  /*0a50*/  VIADD R51, R0.reuse, 0x1ac ;  /* 0x000001ac00337836 */ /* 0x040fe20000000000 */
[----:B------:R-:W-:Y:S01]  /*0a60*/  STL [R1+0x564], RZ ;  /* 0x000564ff01007387 */ /* 0x000fe20000100800 */
[C---:B------:R-:W-:Y:S02]  /*0a70*/  VIADD R25, R0.reuse, 0x1ad ;  /* 0x000001ad00197836 */ /* 0x040fe40000000000 */
[C---:B------:R-:W-:Y:S01]  /*0a80*/  VIADD R52, R0.reuse, 0x1b2 ;  /* 0x000001b200347836 */ /* 0x040fe20000000000 */
        /* <DEDUP_REMOVED lines=72> */
[----:B------:R-:W-:Y:S04]  /*0f10*/  STL [R1+0x628], RZ ;  /* 0x000628ff01007387 */ /* 0x000fe80000100800 */
        /* <DEDUP_REMOVED lines=1945> */
[----:B------:R-:W-:Y:S04]  /*88b0*/  STL [R1+0x120], R0 ;  /* 0x0001200001007387 */ /* 0x000fe80000100800 */
[----:B------:R0:W-:Y:S04]  /*88c0*/  STL [R1+0x53e4], R6 ;  /* 0x0053e40601007387 */ /* 0x0001e80000100800 */
[----:B------:R1:W-:Y:S04]  /*88d0*/  STL [R1+0x53dc], R5 ;  /* 0x0053dc0501007387 */ /* 0x0003e80000100800 */
[----:B------:R2:W-:Y:S01]  /*88e0*/  STL [R1+0x53d8], R4 ;  /* 0x0053d80401007387 */ /* 0x0005e20000100800 */
[C---:B0-----:R-:W-:Y:S01]  /*88f0*/  VIADD R6, R0.reuse, 0x4 ;  /* 0x0000000400067836 */ /* 0x041fe20000000000 */
[----:B------:R-:W0:Y:S01]  /*8900*/  S2R R10, SR_TID.X ;  /* 0x00000000000a7919 */ /* 0x000e220000002100 */
[----:B-1----:R-:W-:-:S03]  /*8910*/  VIADD R5, R0, 0x5 ;  /* 0x0000000500057836 */ /* 0x002fc60000000000 */
[----:B------:R1:W-:Y:S01]  /*8920*/  STL [R1+0x53d4], R6 ;  /* 0x0053d40601007387 */ /* 0x0003e20000100800 */
[----:B--2---:R-:W-:-:S03]  /*8930*/  VIADD R4, R0, 0x6 ;  /* 0x0000000600047836 */ /* 0x004fc60000000000 */
[----:B------:R2:W-:Y:S04]  /*8940*/  STL [R1+0x53d0], R5 ;  /* 0x0053d00501007387 */ /* 0x0005e80000100800 */
[----:B------:R3:W-:Y:S01]  /*8950*/  STL [R1+0x53cc], R4 ;  /* 0x0053cc0401007387 */ /* 0x0007e20000100800 */
[C---:B-1----:R-:W-:Y:S02]  /*8960*/  VIADD R6, R0.reuse, 0x7 ;  /* 0x0000000700067836 */ /* 0x042fe40000000000 */
[----:B--2---:R-:W-:-:S03]  /*8970*/  VIADD R5, R0, 0x8 ;  /* 0x0000000800057836 */ /* 0x004fc60000000000 */
[----:B------:R1:W-:Y:S01]  /*8980*/  STL [R1+0x53c8], R6 ;  /* 0x0053c80601007387 */ /* 0x0003e20000100800 */
[----:B---3--:R-:W-:-:S03]  /*8990*/  VIADD R4, R0, 0x9 ;  /* 0x0000000900047836 */ /* 0x008fc60000000000 */
[----:B------:R2:W-:Y:S04]  /*89a0*/  STL [R1+0x53c4], R5 ;  /* 0x0053c40501007387 */ /* 0x0005e80000100800 */
[----:B------:R3:W-:Y:S01]  /*89b0*/  STL [R1+0x53c0], R4 ;  /* 0x0053c00401007387 */ /* 0x0007e20000100800 */
[----:B-1----:R-:W-:Y:S01]  /*89c0*/  VIADD R6, R0, 0xa ;  /* 0x0000000a00067836 */ /* 0x002fe20000000000 */
[----:B0-----:R-:W-:Y:S01]  /*89d0*/  LOP3.LUT R3, R10, 0x1f, RZ, 0xc0, !PT ;  /* 0x0000001f0a037812 */ /* 0x001fe200078ec0ff */
[----:B--2---:R-:W-:-:S03]  /*89e0*/  VIADD R5, R0, 0xb ;  /* 0x0000000b00057836 */ /* 0x004fc60000000000 */
[----:B------:R0:W-:Y:S01]  /*89f0*/  STL [R1+0x53bc], R6 ;  /* 0x0053bc0601007387 */ /* 0x0001e20000100800 */
[C---:B------:R-:W-:Y:S02]  /*8a00*/  VIADD R10, R0.reuse, 0x1f7 ;  /* 0x000001f7000a7836 */ /* 0x040fe40000000000 */
[----:B---3--:R-:W-:Y:S01]  /*8a10*/  VIADD R4, R0, 0xc ;  /* 0x0000000c00047836 */ /* 0x008fe20000000000 */
[----:B------:R1:W-:Y:S01]  /*8a20*/  STL [R1+0x53b8], R5 ;  /* 0x0053b80501007387 */ /* 0x0003e20000100800 */
[----:B------:R-:W-:Y:S02]  /*8a30*/  IMAD R24, R2, 0x80, R3 ;  /* 0x0000008002187824 */ /* 0x000fe400078e0203 */
[C---:B------:R-:W-:Y:S01]  /*8a40*/  VIADD R3, R0.reuse, 0x169 ;  /* 0x0000016900037836 */ /* 0x040fe20000000000 */
[----:B------:R2:W-:Y:S01]  /*8a50*/  STL [R1+0x53b4], R4 ;  /* 0x0053b40401007387 */ /* 0x0005e20000100800 */
[C---:B------:R-:W-:Y:S02]  /*8a60*/  VIADD R2, R0.reuse, 0x16a ;  /* 0x0000016a00027836 */ /* 0x040fe40000000000 */
[----:B0-----:R-:W-:-:S02]  /*8a70*/  VIADD R6, R0, 0xd ;  /* 0x0000000d00067836 */ /* 0x001fc40000000000 */
[----:B------:R-:W-:Y:S02]  /*8a80*/  VIADD R55, R24, 0x20 ;  /* 0x0000002018377836 */ /* 0x000fe40000000000 */
[C---:B-1----:R-:W-:Y:S01]  /*8a90*/  VIADD R5, R0.reuse, 0xe ;  /* 0x0000000e00057836 */ /* 0x042fe20000000000 */
[----:B------:R0:W-:Y:S01]  /*8aa0*/  STL [R1+0x53b0], R6 ;  /* 0x0053b00601007387 */ /* 0x0001e20000100800 */
[----:B--2---:R-:W-:-:S03]  /*8ab0*/  VIADD R4, R0, 0xf ;  /* 0x0000000f00047836 */ /* 0x004fc60000000000 */
[----:B------:R1:W-:Y:S04]  /*8ac0*/  STL [R1+0x53ac], R5 ;  /* 0x0053ac0501007387 */ /* 0x0003e80000100800 */
[----:B------:R2:W-:Y:S01]  /*8ad0*/  STL [R1+0x53a8], R4 ;  /* 0x0053a80401007387 */ /* 0x0005e20000100800 */
[C---:B0-----:R-:W-:Y:S02]  /*8ae0*/  VIADD R6, R0.reuse, 0x10 ;  /* 0x0000001000067836 */ /* 0x041fe40000000000 */
[----:B-1----:R-:W-:-:S03]  /*8af0*/  VIADD R5, R0, 0x11 ;  /* 0x0000001100057836 */ /* 0x002fc60000000000 */
        /* <DEDUP_REMOVED lines=38> */
[----:B------:R-:W-:Y:S04]  /*8d60*/  STL [R1+0x5358], R50 ;  /* 0x0053583201007387 */ /* 0x000fe80000100800 */
[----:B------:R1:W-:Y:S01]  /*8d70*/  STL [R1+0x5350], R5 ;  /* 0x0053500501007387 */ /* 0x0003e20000100800 */
[----:B0-----:R-:W-:-:S03]  /*8d80*/  VIADD R6, R0, 0x27 ;  /* 0x0000002700067836 */ /* 0x001fc60000000000 */
[----:B------:R0:W-:Y:S01]  /*8d90*/  STL [R1+0x534c], R4 ;  /* 0x00534c0401007387 */ /* 0x0001e20000100800 */
[C---:B-1----:R-:W-:Y:S02]  /*8da0*/  VIADD R5, R0.reuse, 0x26 ;  /* 0x0000002600057836 */ /* 0x042fe40000000000 */
[----:B0-----:R-:W-:-:S03]  /*8db0*/  VIADD R4, R0, 0x28 ;  /* 0x0000002800047836 */ /* 0x001fc60000000000 */
[----:B------:R0:W-:Y:S04]  /*8dc0*/  STL [R1+0x5348], R5 ;  /* 0x0053480501007387 */ /* 0x0001e80000100800 */
        /* <DEDUP_REMOVED lines=641> */
[----:B--2---:R-:W-:-:S05]  /*b5e0*/  VIADD R4, R0, 0x168 ;  /* 0x0000016800047836 */ /* 0x004fca0000000000 */
[----:B------:R1:W-:Y:S01]  /*b5f0*/  STL [R1+0x3ecc], R4 ;  /* 0x003ecc0401007387 */ /* 0x0003e20000100800 */
[----:B0-----:R-:W-:-:S03]  /*b600*/  VIADD R5, R0, 0x1b5 ;  /* 0x000001b500057836 */ /* 0x001fc60000000000 */
[----:B------:R-:W-:Y:S04]  /*b610*/  STL [R1+0x124], R24 ;  /* 0x0001241801007387 */ /* 0x000fe80000100800 */
[----:B------:R0:W-:Y:S01]  /*b620*/  STL [R1+0x3ec8], R3 ;  /* 0x003ec80301007387 */ /* 0x0001e20000100800 */
[----:B-1----:R-:W-:-:S03]  /*b630*/  VIADD R4, R0, 0x16d ;  /* 0x0000016d00047836 */ /* 0x002fc60000000000 */
[----:B------:R1:W-:Y:S01]  /*b640*/  STL [R1+0x3ec4], R2 ;  /* 0x003ec40201007387 */ /* 0x0003e20000100800 */
[C---:B0-----:R-:W-:Y:S02]  /*b650*/  VIADD R3, R0.reuse, 0x16b ;  /* 0x0000016b00037836 */ /* 0x041fe40000000000 */
[----:B-1----:R-:W-:-:S03]  /*b660*/  VIADD R2, R0, 0x16c ;  /* 0x0000016c00027836 */ /* 0x002fc60000000000 */
        /* <DEDUP_REMOVED lines=128> */
[----:B------:R-:W-:Y:S01]  /*be70*/  STL [R1+0x3f00], R51 ;  /* 0x003f003301007387 */ /* 0x000fe20000100800 */
[C---:B0-----:R-:W-:Y:S02]  /*be80*/  VIADD R3, R0.reuse, 0x1ae ;  /* 0x000001ae00037836 */ /* 0x041fe40000000000 */
[----:B-1----:R-:W-:-:S03]  /*be90*/  VIADD R2, R0, 0x1af ;  /* 0x000001af00027836 */ /* 0x002fc60000000000 */
[----:B------:R0:W-:Y:S04]  /*bea0*/  STL [R1+0x2378], R3 ;  /* 0x0023780301007387 */ /* 0x0001e80000100800 */
[----:B------:R1:W-:Y:S04]  /*beb0*/  STL [R1+0x2374], R2 ;  /* 0x0023740201007387 */ /* 0x0003e80000100800 */
[----:B------:R-:W-:Y:S01]  /*bec0*/  STL [R1+0x237c], R25 ;  /* 0x00237c1901007387 */ /* 0x000fe20000100800 */
[C---:B0-----:R-:W-:Y:S02]  /*bed0*/  VIADD R3, R0.reuse, 0x1b0 ;  /* 0x000001b000037836 */ /* 0x041fe40000000000 */
[----:B-1----:R-:W-:-:S03]  /*bee0*/  VIADD R2, R0, 0x1b1 ;  /* 0x000001b100027836 */ /* 0x002fc60000000000 */
[----:B------:R0:W-:Y:S04]  /*bef0*/  STL [R1+0x2370], R3 ;  /* 0x0023700301007387 */ /* 0x0001e80000100800 */
[----:B------:R-:W-:Y:S04]  /*bf00*/  STL [R1+0x236c], R2 ;  /* 0x00236c0201007387 */ /* 0x000fe80000100800 */
[----:B------:R1:W-:Y:S01]  /*bf10*/  STL [R1+0x2364], R4 ;  /* 0x0023640401007387 */ /* 0x0003e20000100800 */
[----:B0-----:R-:W-:-:S03]  /*bf20*/  VIADD R3, R0, 0x1b4 ;  /* 0x000001b400037836 */ /* 0x001fc60000000000 */
[----:B------:R-:W-:Y:S04]  /*bf30*/  STL [R1+0x2368], R52 ;  /* 0x0023683401007387 */ /* 0x000fe80000100800 */
[----:B------:R0:W-:Y:S01]  /*bf40*/  STL [R1+0x2360], R3 ;  /* 0x0023600301007387 */ /* 0x0001e20000100800 */
[----:B-1----:R-:W-:-:S03]  /*bf50*/  VIADD R4, R0, 0x1b6 ;  /* 0x000001b600047836 */ /* 0x002fc60000000000 */
        /* <DEDUP_REMOVED lines=40> */
[----:B------:R0:W-:Y:S01]  /*c1e0*/  STL [R1], R3 ;  /* 0x0000000301007387 */ /* 0x0001e20000100800 */
[----:B--2---:R-:W-:-:S03]  /*c1f0*/  VIADD R4, R0, 0x1fd ;  /* 0x000001fd00047836 */ /* 0x004fc60000000000 */
[----:B------:R1:W-:Y:S01]  /*c200*/  STL [R1+0x130], R55 ;  /* 0x0001303701007387 */ /* 0x0003e20000100800 */
[C---:B0-----:R-:W-:Y:S02]  /*c210*/  VIADD R3, R0.reuse, 0x1fe ;  /* 0x000001fe00037836 */ /* 0x041fe40000000000 */
[----:B------:R-:W-:Y:S02]  /*c220*/  VIADD R0, R0, 0x1ff ;  /* 0x000001ff00007836 */ /* 0x000fe40000000000 */
[C---:B-1----:R-:W-:Y:S02]  /*c230*/  VIADD R55, R24.reuse, 0x40 ;  /* 0x0000004018377836 */ /* 0x042fe40000000000 */
[----:B------:R-:W-:-:S03]  /*c240*/  VIADD R24, R24, 0x60 ;  /* 0x0000006018187836 */ /* 0x000fc60000000000 */
[----:B------:R0:W-:Y:S04]  /*c250*/  STL [R1+0x12c], R55 ;  /* 0x00012c3701007387 */ /* 0x0001e80000100800 */
[----:B0-----:R0:W5:Y:S04]  /*c260*/  LDL.LU R55, [R1+0x56c4] ;  /* 0x0056c40001377983 */ /* 0x0011680000300800 */
[----:B------:R1:W-:Y:S04]  /*c270*/  STL [R1+0x128], R24 ;  /* 0x0001281801007387 */ /* 0x0003e80000100800 */
[----:B-1----:R0:W5:Y:S01]  /*c280*/  LDL.LU R24, [R1+0x56c0] ;  /* 0x0056c00001187983 */ /* 0x0021620000300800 */
[----:B----4-:R-:W-:Y:S05]  /*c290*/  BRA.U !UP0, `(.L_x_0) ;  /* 0x0000095508387547 */ /* 0x010fea000b800000 */
[----:B------:R1:W-:Y:S01]  /*c2a0*/  STL [R1+0x58c4], R43 ;  /* 0x0058c42b01007387 */ /* 0x0003e20000100800 */
[----:B------:R-:W-:Y:S02]  /*c2b0*/  ISETP.GE.AND P2, PT, R0, RZ, PT ;  /* 0x000000ff0000720c */ /* 0x000fe40003f46270 */
[----:B-----5:R-:W-:Y:S01]  /*c2c0*/  IABS R55, R55 ;  /* 0x0000003700377213 */ /* 0x020fe20000000000 */
[----:B------:R-:W-:Y:S01]  /*c2d0*/  IMAD.MOV.U32 R24, RZ, RZ, RZ ;  /* 0x000000ffff187224 */ /* 0x000fe200078e00ff */
[----:B------:R-:W-:Y:S01]  /*c2e0*/  ISETP.GE.AND P3, PT, R5, RZ, PT ;  /* 0x000000ff0500720c */ /* 0x000fe20003f66270 */
[----:B------:R-:W2:Y:S01]  /*c2f0*/  LDCU UR8, c[0x0][0x3ac] ;  /* 0x00007580ff0877ac */ /* 0x000ea20008000800 */
[----:B-1----:R-:W3:Y:S01]  /*c300*/  LDL R43, [R1+0x3d50] ;  /* 0x003d5000012b7983 */ /* 0x002ee20000100800 */
[----:B------:R-:W1:Y:S03]  /*c310*/  LDCU.64 UR10, c[0x0][0x388] ;  /* 0x00007100ff0a77ac */ /* 0x000e660008000a00 */
[----:B------:R4:W-:Y:S01]  /*c320*/  STL [R1+0x58c0], R44 ;  /* 0x0058c02c01007387 */ /* 0x0009e20000100800 */
[----:B------:R-:W0:Y:S01]  /*c330*/  LDCU UR9, c[0x0][0x3b0] ;  /* 0x00007600ff0977ac */ /* 0x000e220008000800 */
[----:B------:R-:W0:Y:S01]  /*c340*/  LDCU UR12, c[0x0][0x3a4] ;  /* 0x00007480ff0c77ac */ /* 0x000e220008000800 */
[----:B------:R-:W0:Y:S01]  /*c350*/  LDCU.64 UR14, c[0x0][0x380] ;  /* 0x00007000ff0e77ac */ /* 0x000e220008000a00 */
[----:B----4-:R-:W4:Y:S04]  /*c360*/  LDL R44, [R1+0x2364] ;  /* 0x00236400012c7983 */ /* 0x010f280000100800 */
[----:B------:R0:W-:Y:S04]  /*c370*/  STL [R1+0x58bc], R45 ;  /* 0x0058bc2d01007387 */ /* 0x0001e80000100800 */
[----:B0-----:R-:W2:Y:S04]  /*c380*/  LDL R45, [R1+0x2358] ;  /* 0x00235800012d7983 */ /* 0x001ea80000100800 */
        /* <DEDUP_REMOVED lines=9> */
[----:B0-----:R-:W3:Y:S04]  /*c420*/  LDL R53, [R1+0x3d48] ;  /* 0x003d480001357983 */ /* 0x001ee80000100800 */
[----:B------:R0:W-:Y:S04]  /*c430*/  STL [R1+0x58a4], R54 ;  /* 0x0058a43601007387 */ /* 0x0001e80000100800 */
[----:B0-----:R-:W4:Y:S04]  /*c440*/  LDL R54, [R1+0x5354] ;  /* 0x0053540001367983 */ /* 0x001f280000100800 */
[----:B------:R0:W-:Y:S04]  /*c450*/  STL [R1+0x58a0], R56 ;  /* 0x0058a03801007387 */ /* 0x0001e80000100800 */
[----:B0-----:R-:W4:Y:S04]  /*c460*/  LDL R56, [R1+0x5370] ;  /* 0x0053700001387983 */ /* 0x001f280000100800 */
[----:B------:R0:W-:Y:S04]  /*c470*/  STL [R1+0x589c], R57 ;  /* 0x00589c3901007387 */ /* 0x0001e80000100800 */
[----:B------:R-:W-:Y:S04]  /*c480*/  STL [R1+0x5898], R58 ;  /* 0x0058983a01007387 */ /* 0x000fe80000100800 */
[----:B------:R1:W-:Y:S01]  /*c490*/  STL [R1+0x5894], R59 ;  /* 0x0058943b01007387 */ /* 0x0003e20000100800 */
[----:B0-----:R-:W-:Y:S01]  /*c4a0*/  IMAD.MOV.U32 R57, RZ, RZ, R51 ;  /* 0x000000ffff397224 */ /* 0x001fe200078e0033 */
[----:B------:R-:W-:-:S02]  /*c4b0*/  IABS R51, R0 ;  /* 0x0000000000337213 */ /* 0x000fc40000000000 */
[----:B------:R2:W-:Y:S04]  /*c4c0*/  STL [R1+0x5890], R60 ;  /* 0x0058903c01007387 */ /* 0x0005e80000100800 */
[----:B------:R4:W-:Y:S01]  /*c4d0*/  STL [R1+0x588c], R61 ;  /* 0x00588c3d01007387 */ /* 0x0009e20000100800 */
[----:B-1----:R-:W-:-:S03]  /*c4e0*/  IMAD.MOV.U32 R59, RZ, RZ, R2 ;  /* 0x000000ffff3b7224 */ /* 0x002fc600078e0002 */
[----:B------:R-:W4:Y:S01]  /*c4f0*/  LDL R0, [R1+0x10] ;  /* 0x0000100001007983 */ /* 0x000f220000100800 */
[----:B------:R-:W0:Y:S08]  /*c500*/  I2F.RP R2, R55 ;  /* 0x0000003700027306 */ /* 0x000e300000209400 */
[----:B0-----:R-:W0:Y:S02]  /*c510*/  MUFU.RCP R2, R2 ;  /* 0x0000000200027308 */ /* 0x001e240000001000 */
[----:B0-----:R-:W-:-:S02]  /*c520*/  VIADD R2, R2, 0xffffffe ;  /* 0x0ffffffe02027836 */ /* 0x001fc40000000000 */
[----:B--2---:R-:W-:Y:S02]  /*c530*/  IMAD.MOV.U32 R60, RZ, RZ, R49 ;  /* 0x000000ffff3c7224 */ /* 0x004fe400078e0031 */
[----:B------:R-:W-:Y:S02]  /*c540*/  IMAD.MOV.U32 R49, RZ, RZ, R46 ;  /* 0x000000ffff317224 */ /* 0x000fe400078e002e */
[----:B------:R-:W-:Y:S01]  /*c550*/  IMAD.MOV.U32 R46, RZ, RZ, R50 ;  /* 0x000000ffff2e7224 */ /* 0x000fe200078e0032 */
[----:B------:R-:W-:Y:S01]  /*c560*/  IABS R50, R3 ;  /* 0x0000000300327213 */ /* 0x000fe20000000000 */
[----:B---3--:R-:W-:Y:S02]  /*c570*/  IMAD.MOV.U32 R58, RZ, RZ, R53 ;  /* 0x000000ffff3a7224 */ /* 0x008fe400078e0035 */
[----:B------:R-:W-:Y:S02]  /*c580*/  IMAD.MOV.U32 R53, RZ, RZ, R25 ;  /* 0x000000ffff357224 */ /* 0x000fe400078e0019 */
[----:B------:R-:W0:Y:S01]  /*c590*/  F2I.FTZ.U32.TRUNC.NTZ R25, R2 ;  /* 0x0000000200197305 */ /* 0x000e22000021f000 */
[----:B----4-:R-:W-:-:S02]  /*c5a0*/  IMAD.MOV.U32 R61, RZ, RZ, R54 ;  /* 0x000000ffff3d7224 */ /* 0x010fc400078e0036 */
[----:B------:R-:W-:Y:S02]  /*c5b0*/  IMAD.MOV.U32 R54, RZ, RZ, R47 ;  /* 0x000000ffff367224 */ /* 0x000fe400078e002f */
[----:B------:R-:W-:Y:S02]  /*c5c0*/  IMAD.MOV.U32 R47, RZ, RZ, R52 ;  /* 0x000000ffff2f7224 */ /* 0x000fe400078e0034 */
[----:B0-----:R-:W-:-:S04]  /*c5d0*/  IMAD.MOV R2, RZ, RZ, -R25 ;  /* 0x000000ffff027224 */ /* 0x001fc800078e0a19 */
[----:B------:R-:W-:-:S04]  /*c5e0*/  IMAD R2, R2, R55, RZ ;  /* 0x0000003702027224 */ /* 0x000fc800078e02ff */
[----:B------:R-:W-:-:S04]  /*c5f0*/  IMAD.HI.U32 R2, R25, R2, R24 ;  /* 0x0000000219027227 */ /* 0x000fc800078e0018 */
[----:B------:R-:W-:Y:S02]  /*c600*/  IMAD.MOV.U32 R25, RZ, RZ, R51 ;  /* 0x000000ffff197224 */ /* 0x000fe400078e0033 */
[----:B------:R-:W-:Y:S02]  /*c610*/  IMAD.MOV.U32 R24, RZ, RZ, R50 ;  /* 0x000000ffff187224 */ /* 0x000fe400078e0032 */
[----:B------:R-:W-:-:S04]  /*c620*/  IMAD.HI.U32 R51, R2, R25, RZ ;  /* 0x0000001902337227 */ /* 0x000fc800078e00ff */
[----:B------:R-:W-:Y:S02]  /*c630*/  IMAD.MOV R51, RZ, RZ, -R51 ;  /* 0x000000ffff337224 */ /* 0x000fe400078e0a33 */
[----:B------:R-:W-:-:S04]  /*c640*/  IMAD.HI.U32 R50, R2, R24, RZ ;  /* 0x0000001802327227 */ /* 0x000fc800078e00ff */
[----:B------:R-:W-:Y:S01]  /*c650*/  IMAD R25, R55, R51, R25 ;  /* 0x0000003337197224 */ /* 0x000fe200078e0219 */
[----:B------:R-:W-:Y:S01]  /*c660*/  IABS R51, R5 ;  /* 0x0000000500337213 */ /* 0x000fe20000000000 */
[----:B------:R-:W-:-:S03]  /*c670*/  IMAD.MOV R50, RZ, RZ, -R50 ;  /* 0x000000ffff327224 */ /* 0x000fc600078e0a32 */
[C---:B------:R-:W-:Y:S01]  /*c680*/  ISETP.GT.U32.AND P0, PT, R55.reuse, R25, PT ;  /* 0x000000193700720c */ /* 0x040fe20003f04070 */
[----:B------:R-:W-:Y:S01]  /*c690*/  IMAD R24, R55, R50, R24 ;  /* 0x0000003237187224 */ /* 0x000fe200078e0218 */
[----:B------:R-:W-:-:S04]  /*c6a0*/  IABS R50, R4 ;  /* 0x0000000400327213 */ /* 0x000fc80000000000 */
[----:B------:R-:W-:Y:S01]  /*c6b0*/  ISETP.GT.U32.AND P1, PT, R55, R24, PT ;  /* 0x000000183700720c */ /* 0x000fe20003f24070 */
[----:B------:R-:W-:-:S04]  /*c6c0*/  IMAD.HI.U32 R52, R2, R50, RZ ;  /* 0x0000003202347227 */ /* 0x000fc800078e00ff */
[----:B------:R-:W-:Y:S02]  /*c6d0*/  IMAD.MOV R52, RZ, RZ, -R52 ;  /* 0x000000ffff347224 */ /* 0x000fe400078e0a34 */
[--C-:B------:R-:W-:Y:S02]  /*c6e0*/  @!P0 IMAD.IADD R25, R25, 0x1, -R55.reuse ;  /* 0x0000000119198824 */ /* 0x100fe400078e0a37 */
[C---:B------:R-:W-:Y:S02]  /*c6f0*/  IMAD R50, R55.reuse, R52, R50 ;  /* 0x0000003437327224 */ /* 0x040fe400078e0232 */
[----:B------:R-:W-:Y:S01]  /*c700*/  IMAD.HI.U32 R52, R2, R51, RZ ;  /* 0x0000003302347227 */ /* 0x000fe200078e00ff */
[C---:B------:R-:W-:Y:S02]  /*c710*/  ISETP.GT.U32.AND P5, PT, R55.reuse, R25, PT ;  /* 0x000000193700720c */ /* 0x040fe40003fa4070 */
[----:B------:R-:W-:Y:S01]  /*c720*/  ISETP.GT.U32.AND P6, PT, R55, R50, PT ;  /* 0x000000323700720c */ /* 0x000fe20003fc4070 */
[----:B------:R-:W-:Y:S01]  /*c730*/  @!P1 IMAD.IADD R24, R24, 0x1, -R55 ;  /* 0x0000000118189824 */ /* 0x000fe200078e0a37 */
[----:B------:R-:W-:Y:S01]  /*c740*/  ISETP.GE.AND P1, PT, R3, RZ, PT ;  /* 0x000000ff0300720c */ /* 0x000fe20003f26270 */
[----:B------:R-:W-:Y:S01]  /*c750*/  IMAD.MOV R52, RZ, RZ, -R52 ;  /* 0x000000ffff347224 */ /* 0x000fe200078e0a34 */
[----:B------:R-:W-:-:S02]  /*c760*/  IABS R3, R6 ;  /* 0x0000000600037213 */ /* 0x000fc40000000000 */
[----:B------:R-:W-:-:S05]  /*c770*/  ISETP.GT.U32.AND P4, PT, R55, R24, PT ;  /* 0x000000183700720c */ /* 0x000fca0003f84070 */
[----:B------:R-:W-:Y:S01]  /*c780*/  @!P5 IMAD.IADD R25, R25, 0x1, -R55 ;  /* 0x000000011919d824 */ /* 0x000fe200078e0a37 */
[----:B------:R-:W-:Y:S01]  /*c790*/  ISETP.GE.AND P5, PT, R6, RZ, PT ;  /* 0x000000ff0600720c */ /* 0x000fe20003fa6270 */
[----:B------:R-:W-:Y:S02]  /*c7a0*/  IMAD.MOV.U32 R6, RZ, RZ, R0 ;  /* 0x000000ffff067224 */ /* 0x000fe400078e0000 */
[C---:B------:R-:W-:Y:S02]  /*c7b0*/  IMAD R0, R55.reuse, R52, R51 ;  /* 0x0000003437007224 */ /* 0x040fe400078e0233 */
[----:B------:R-:W-:Y:S01]  /*c7c0*/  @!P6 IMAD.IADD R50, R50, 0x1, -R55 ;  /* 0x000000013232e824 */ /* 0x000fe200078e0a37 */
[----:B------:R-:W-:Y:S02]  /*c7d0*/  ISETP.GE.AND P0, PT, R4, RZ, PT ;  /* 0x000000ff0400720c */ /* 0x000fe40003f06270 */
[----:B------:R-:W-:Y:S01]  /*c7e0*/  ISETP.GT.U32.AND P6, PT, R55, R0, PT ;  /* 0x000000003700720c */ /* 0x000fe20003fc4070 */
[----:B------:R-:W-:-:S02]  /*c7f0*/  IMAD.MOV.U32 R4, RZ, RZ, R25 ;  /* 0x000000ffff047224 */ /* 0x000fc400078e0019 */
[--C-:B------:R-:W-:Y:S02]  /*c800*/  @!P4 IMAD.IADD R24, R24, 0x1, -R55.reuse ;  /* 0x000000011818c824 */ /* 0x100fe400078e0a37 */
[----:B------:R-:W-:Y:S01]  /*c810*/  @!P2 IMAD.MOV R4, RZ, RZ, -R4 ;  /* 0x000000ffff04a224 */ /* 0x000fe200078e0a04 */
[----:B------:R-:W-:Y:S01]  /*c820*/  ISETP.GT.U32.AND P2, PT, R55, R50, PT ;  /* 0x000000323700720c */ /* 0x000fe20003f44070 */
[----:B------:R-:W-:Y:S01]  /*c830*/  IMAD.HI.U32 R5, R2, R3, RZ ;  /* 0x0000000302057227 */ /* 0x000fe200078e00ff */
[----:B------:R-:W-:Y:S02]  /*c840*/  IABS R25, R7 ;  /* 0x0000000700197213 */ /* 0x000fe40000000000 */
[----:B------:R0:W-:Y:S01]  /*c850*/  STL [R1+0x7e4], R4 ;  /* 0x0007e40401007387 */ /* 0x0001e20000100800 */
[----:B------:R-:W-:Y:S02]  /*c860*/  @!P1 IMAD.MOV R24, RZ, RZ, -R24 ;  /* 0x000000ffff189224 */ /* 0x000fe400078e0a18 */
[----:B------:R-:W-:-:S02]  /*c870*/  @!P6 IMAD.IADD R0, R0, 0x1, -R55 ;  /* 0x000000010000e824 */ /* 0x000fc400078e0a37 */
[----:B------:R-:W-:Y:S01]  /*c880*/  IMAD.MOV R5, RZ, RZ, -R5 ;  /* 0x000000ffff057224 */ /* 0x000fe200078e0a05 */
[----:B------:R1:W-:Y:S01]  /*c890*/  STL [R1+0x7e0], R24 ;  /* 0x0007e01801007387 */ /* 0x0003e20000100800 */
[----:B0-----:R-:W-:Y:S02]  /*c8a0*/  IABS R4, R8 ;  /* 0x0000000800047213 */ /* 0x001fe40000000000 */
[----:B------:R-:W-:Y:S01]  /*c8b0*/  ISETP.GE.AND P1, PT, R8, RZ, PT ;  /* 0x000000ff0800720c */ /* 0x000fe20003f26270 */
[C---:B------:R-:W-:Y:S01]  /*c8c0*/  IMAD R8, R55.reuse, R5, R3 ;  /* 0x0000000537087224 */ /* 0x040fe200078e0203 */
[----:B------:R-:W-:Y:S01]  /*c8d0*/  ISETP.GT.U32.AND P6, PT, R55, R0, PT ;  /* 0x000000003700720c */ /* 0x000fe20003fc4070 */
[----:B-1----:R-:W-:Y:S02]  /*c8e0*/  IMAD.MOV.U32 R24, RZ, RZ, R4 ;  /* 0x000000ffff187224 */ /* 0x002fe400078e0004 */
[----:B------:R-:W-:Y:S01]  /*c8f0*/  IMAD.HI.U32 R4, R2, R25, RZ ;  /* 0x0000001902047227 */ /* 0x000fe200078e00ff */
[----:B------:R-:W-:-:S02]  /*c900*/  ISETP.GE.AND P4, PT, R7, RZ, PT ;  /* 0x000000ff0700720c */ /* 0x000fc40003f86270 */
[----:B------:R-:W-:Y:S01]  /*c910*/  IABS R7, R9 ;  /* 0x0000000900077213 */ /* 0x000fe20000000000 */
[----:B------:R-:W-:Y:S01]  /*c920*/  @!P2 IMAD.IADD R50, R50, 0x1, -R55 ;  /* 0x000000013232a824 */ /* 0x000fe200078e0a37 */
[C---:B------:R-:W-:Y:S01]  /*c930*/  ISETP.GT.U32.AND P2, PT, R55.reuse, R8, PT ;  /* 0x000000083700720c */ /* 0x040fe20003f44070 */
[----:B------:R-:W-:Y:S01]  /*c940*/  IMAD.MOV R4, RZ, RZ, -R4 ;  /* 0x000000ffff047224 */ /* 0x000fe200078e0a04 */
[----:B------:R-:W-:Y:S01]  /*c950*/  IABS R3, R10 ;  /* 0x0000000a00037213 */ /* 0x000fe20000000000 */
[----:B------:R-:W-:Y:S02]  /*c960*/  IMAD.MOV.U32 R52, RZ, RZ, R6 ;  /* 0x000000ffff347224 */ /* 0x000fe400078e0006 */
[----:B------:R-:W-:Y:S02]  /*c970*/  IMAD R25, R55, R4, R25 ;  /* 0x0000000437197224 */ /* 0x000fe400078e0219 */
[----:B------:R-:W-:-:S04]  /*c980*/  IMAD.HI.U32 R6, R2, R7, RZ ;  /* 0x0000000702067227 */ /* 0x000fc800078e00ff */
[----:B------:R-:W-:Y:S01]  /*c990*/  @!P6 IMAD.IADD R0, R0, 0x1, -R55 ;  /* 0x000000010000e824 */ /* 0x000fe200078e0a37 */
[----:B------:R-:W-:Y:S01]  /*c9a0*/  ISETP.GT.U32.AND P6, PT, R55, R25, PT ;  /* 0x000000193700720c */ /* 0x000fe20003fc4070 */
[----:B------:R-:W-:Y:S02]  /*c9b0*/  IMAD.MOV R6, RZ, RZ, -R6 ;  /* 0x000000ffff067224 */ /* 0x000fe400078e0a06 */
[----:B------:R-:W-:-:S04]  /*c9c0*/  IMAD.HI.U32 R5, R2, R3, RZ ;  /* 0x0000000302057227 */ /* 0x000fc800078e00ff */
[----:B------:R-:W-:Y:S02]  /*c9d0*/  IMAD R7, R55, R6, R7 ;  /* 0x0000000637077224 */ /* 0x000fe400078e0207 */
[----:B------:R-:W-:Y:S02]  /*c9e0*/  @!P2 IMAD.IADD R8, R8, 0x1, -R55 ;  /* 0x000000010808a824 */ /* 0x000fe400078e0a37 */
[----:B------:R-:W-:-:S03]  /*c9f0*/  IMAD.MOV R6, RZ, RZ, -R5 ;  /* 0x000000ffff067224 */ /* 0x000fc600078e0a05 */
[C---:B------:R-:W-:Y:S01]  /*ca00*/  ISETP.GT.U32.AND P2, PT, R55.reuse, R8, PT ;  /* 0x000000083700720c */ /* 0x040fe20003f44070 */
[----:B------:R-:W-:Y:S02]  /*ca10*/  IMAD R3, R55, R6, R3 ;  /* 0x0000000637037224 */ /* 0x000fe400078e0203 */
[----:B------:R-:W-:Y:S02]  /*ca20*/  @!P6 IMAD.IADD R25, R25, 0x1, -R55 ;  /* 0x000000011919e824 */ /* 0x000fe400078e0a37 */
[----:B------:R-:W-:Y:S01]  /*ca30*/  IMAD.HI.U32 R51, R2, R24, RZ ;  /* 0x0000001802337227 */ /* 0x000fe200078e00ff */
[----:B------:R-:W-:-:S03]  /*ca40*/  ISETP.GT.U32.AND P6, PT, R55, R3, PT ;  /* 0x000000033700720c */ /* 0x000fc60003fc4070 */
[----:B------:R-:W-:Y:S02]  /*ca50*/  IMAD.MOV R51, RZ, RZ, -R51 ;  /* 0x000000ffff337224 */ /* 0x000fe400078e0a33 */
[----:B------:R-:W-:Y:S02]  /*ca60*/  @!P0 IMAD.MOV R50, RZ, RZ, -R50 ;  /* 0x000000ffff328224 */ /* 0x000fe400078e0a32 */
[--C-:B------:R-:W-:Y:S02]  /*ca70*/  @!P2 IMAD.IADD R8, R8, 0x1, -R55.reuse ;  /* 0x000000010808a824 */ /* 0x100fe400078e0a37 */
[----:B------:R-:W-:Y:S02]  /*ca80*/  IMAD R24, R55, R51, R24 ;  /* 0x0000003337187224 */ /* 0x000fe400078e0218 */
[----:B------:R-:W2:Y:S02]  /*ca90*/  LDL R51, [R1+0x134] ;  /* 0x0001340001337983 */ /* 0x000ea40000100800 */
[----:B------:R-:W-:-:S02]  /*caa0*/  @!P6 IMAD.IADD R3, R3, 0x1, -R55 ;  /* 0x000000010303e824 */ /* 0x000fc400078e0a37 */
[----:B------:R0:W-:Y:S01]  /*cab0*/  STL [R1+0x718], R50 ;  /* 0x0007183201007387 */ /* 0x0001e20000100800 */
[----:B------:R-:W-:Y:S02]  /*cac0*/  ISETP.GE.AND P2, PT, R9, RZ, PT ;  /* 0x000000ff0900720c */ /* 0x000fe40003f46270 */
[----:B------:R-:W-:Y:S01]  /*cad0*/  IABS R9, R13 ;  /* 0x0000000d00097213 */ /* 0x000fe20000000000 */
[----:B0-----:R-:W-:-:S04]  /*cae0*/  IMAD.MOV.U32 R50, RZ, RZ, R8 ;  /* 0x000000ffff327224 */ /* 0x001fc800078e0008 */
[----:B------:R-:W-:Y:S01]  /*caf0*/  @!P5 IMAD.MOV R50, RZ, RZ, -R50 ;  /* 0x000000ffff32d224 */ /* 0x000fe200078e0a32 */
[----:B------:R-:W-:Y:S01]  /*cb00*/  ISETP.GT.U32.AND P5, PT, R55, R3, PT ;  /* 0x000000033700720c */ /* 0x000fe20003fa4070 */
[----:B------:R-:W-:Y:S02]  /*cb10*/  @!P3 IMAD.MOV R0, RZ, RZ, -R0 ;  /* 0x000000ffff00b224 */ /* 0x000fe400078e0a00 */
[----:B------:R-:W-:-:S03]  /*cb20*/  IMAD.MOV.U32 R8, RZ, RZ, R9 ;  /* 0x000000ffff087224 */ /* 0x000fc600078e0009 */
[----:B------:R-:W-:Y:S04]  /*cb30*/  STL [R1+0x7dc], R0 ;  /* 0x0007dc0001007387 */ /* 0x000fe80000100800 */
[----:B------:R0:W-:Y:S01]  /*cb40*/  STL [R1+0x7d0], R50 ;  /* 0x0007d03201007387 */ /* 0x0001e20000100800 */
[----:B------:R-:W-:Y:S02]  /*cb50*/  IABS R4, R11 ;  /* 0x0000000b00047213 */ /* 0x000fe40000000000 */
[----:B------:R-:W-:Y:S01]  /*cb60*/  @!P5 IMAD.IADD R3, R3, 0x1, -R55 ;  /* 0x000000010303d824 */ /* 0x000fe200078e0a37 */
[----:B------:R-:W-:Y:S01]  /*cb70*/  ISETP.GE.AND P5, PT, R11, RZ, PT ;  /* 0x000000ff0b00720c */ /* 0x000fe20003fa6270 */
[----:B0-----:R-:W-:-:S04]  /*cb80*/  IMAD.HI.U32 R50, R2, R8, RZ ;  /* 0x0000000802327227 */ /* 0x001fc800078e00ff */
[----:B------:R-:W-:Y:S01]  /*cb90*/  IMAD.MOV R11, RZ, RZ, -R50 ;  /* 0x000000ffff0b7224 */ /* 0x000fe200078e0a32 */
[C---:B------:R-:W-:Y:S01]  /*cba0*/  ISETP.GT.U32.AND P0, PT, R55.reuse, R24, PT ;  /* 0x000000183700720c */ /* 0x040fe20003f04070 */
[----:B------:R-:W-:Y:S01]  /*cbb0*/  IMAD.HI.U32 R5, R2, R4, RZ ;  /* 0x0000000402057227 */ /* 0x000fe200078e00ff */
[C---:B------:R-:W-:Y:S01]  /*cbc0*/  ISETP.GT.U32.AND P3, PT, R55.reuse, R7, PT ;  /* 0x000000073700720c */ /* 0x040fe20003f64070 */
[----:B------:R-:W3:Y:S02]  /*cbd0*/  LDL R50, [R1+0x2354] ;  /* 0x0023540001327983 */ /* 0x000ee40000100800 */
[----:B------:R-:W-:Y:S02]  /*cbe0*/  IMAD R8, R55, R11, R8 ;  /* 0x0000000b37087224 */ /* 0x000fe400078e0208 */
[----:B------:R-:W4:Y:S01]  /*cbf0*/  LDL R11, [R1+0x2360] ;  /* 0x00236000010b7983 */ /* 0x000f220000100800 */
[----:B------:R-:W-:-:S04]  /*cc00*/  IMAD.MOV R5, RZ, RZ, -R5 ;  /* 0x000000ffff057224 */ /* 0x000fc800078e0a05 */
[C---:B------:R-:W-:Y:S01]  /*cc10*/  IMAD R4, R55.reuse, R5, R4 ;  /* 0x0000000537047224 */ /* 0x040fe200078e0204 */
[----:B------:R-:W-:Y:S01]  /*cc20*/  IABS R5, R12 ;  /* 0x0000000c00057213 */ /* 0x000fe20000000000 */
[----:B------:R-:W-:Y:S01]  /*cc30*/  @!P0 IMAD.IADD R24, R24, 0x1, -R55 ;  /* 0x0000000118188824 */ /* 0x000fe200078e0a37 */
[----:B------:R-:W-:-:S03]  /*cc40*/  ISETP.GT.U32.AND P0, PT, R55, R25, PT ;  /* 0x000000193700720c */ /* 0x000fc60003f04070 */
[----:B------:R-:W-:Y:S01]  /*cc50*/  IMAD.HI.U32 R9, R2, R5, RZ ;  /* 0x0000000502097227 */ /* 0x000fe200078e00ff */
[----:B------:R-:W-:-:S03]  /*cc60*/  IABS R0, R15 ;  /* 0x0000000f00007213 */ /* 0x000fc60000000000 */
[----:B------:R-:W-:Y:S02]  /*cc70*/  IMAD.MOV R9, RZ, RZ, -R9 ;  /* 0x000000ffff097224 */ /* 0x000fe400078e0a09 */
[----:B------:R-:W-:Y:S01]  /*cc80*/  @!P3 IMAD.IADD R7, R7, 0x1, -R55 ;  /* 0x000000010707b824 */ /* 0x000fe200078e0a37 */
[C---:B------:R-:W-:Y:S01]  /*cc90*/  ISETP.GT.U32.AND P3, PT, R55.reuse, R24, PT ;  /* 0x000000183700720c */ /* 0x040fe20003f64070 */
[----:B------:R-:W-:Y:S02]  /*cca0*/  IMAD R5, R55, R9, R5 ;  /* 0x0000000937057224 */ /* 0x000fe400078e0205 */
[----:B------:R-:W-:-:S04]  /*ccb0*/  IMAD.HI.U32 R9, R2, R0, RZ ;  /* 0x0000000002097227 */ /* 0x000fc800078e00ff */
[----:B------:R-:W-:Y:S01]  /*ccc0*/  @!P0 IMAD.IADD R25, R25, 0x1, -R55 ;  /* 0x0000000119198824 */ /* 0x000fe200078e0a37 */
[C---:B------:R-:W-:Y:S01]  /*ccd0*/  ISETP.GT.U32.AND P0, PT, R55.reuse, R4, PT ;  /* 0x000000043700720c */ /* 0x040fe20003f04070 */
[----:B------:R-:W-:Y:S01]  /*cce0*/  IMAD.MOV R9, RZ, RZ, -R9 ;  /* 0x000000ffff097224 */ /* 0x000fe200078e0a09 */
[----:B------:R-:W-:-:S03]  /*ccf0*/  ISETP.GT.U32.AND P6, PT, R55, R7, PT ;  /* 0x000000073700720c */ /* 0x000fc60003fc4070 */
[----:B------:R-:W-:Y:S02]  /*cd00*/  IMAD R0, R55, R9, R0 ;  /* 0x0000000937007224 */ /* 0x000fe400078e0200 */
[----:B------:R-:W-:Y:S02]  /*cd10*/  IMAD.MOV.U32 R9, RZ, RZ, R43 ;  /* 0x000000ffff097224 */ /* 0x000fe400078e002b */
[----:B------:R-:W-:Y:S02]  /*cd20*/  IMAD.MOV.U32 R43, RZ, RZ, R25 ;  /* 0x000000ffff2b7224 */ /* 0x000fe400078e0019 */
[----:B------:R-:W-:Y:S02]  /*cd30*/  @!P3 IMAD.IADD R24, R24, 0x1, -R55 ;  /* 0x000000011818b824 */ /* 0x000fe400078e0a37 */
[----:B------:R-:W-:Y:S01]  /*cd40*/  @!P4 IMAD.MOV R43, RZ, RZ, -R43 ;  /* 0x000000ffff2bc224 */ /* 0x000fe200078e0a2b */
[----:B------:R-:W-:Y:S01]  /*cd50*/  ISETP.GE.AND P3, PT, R10, RZ, PT ;  /* 0x000000ff0a00720c */ /* 0x000fe20003f66270 */
[--C-:B------:R-:W-:Y:S01]  /*cd60*/  @!P0 IMAD.IADD R4, R4, 0x1, -R55.reuse ;  /* 0x0000000104048824 */ /* 0x100fe200078e0a37 */
[----:B------:R-:W-:Y:S01]  /*cd70*/  ISETP.GE.AND P0, PT, R12, RZ, PT ;  /* 0x000000ff0c00720c */ /* 0x000fe20003f06270 */
[----:B------:R-:W-:Y:S01]  /*cd80*/  @!P1 IMAD.MOV R24, RZ, RZ, -R24 ;  /* 0x000000ffff189224 */ /* 0x000fe200078e0a18 */
[----:B------:R-:W2:Y:S01]  /*cd90*/  LDL R12, [R1+0x2370] ;  /* 0x00237000010c7983 */ /* 0x000ea20000100800 */
[----:B------:R-:W-:-:S03]  /*cda0*/  @!P6 IMAD.IADD R7, R7, 0x1, -R55 ;  /* 0x000000010707e824 */ /* 0x000fc600078e0a37 */
[----:B------:R0:W-:Y:S04]  /*cdb0*/  STL [R1+0x71c], R43 ;  /* 0x00071c2b01007387 */ /* 0x0001e80000100800 */
[----:B0-----:R-:W2:Y:S04]  /*cdc0*/  LDL.LU R43, [R1+0x58c4] ;  /* 0x0058c400012b7983 */ /* 0x001ea80000300800 */
[----:B------:R4:W-:Y:S02]  /*cdd0*/  STL [R1+0x720], R24 ;  /* 0x0007201801007387 */ /* 0x0009e40000100800 */
[----:B----4-:R-:W-:-:S02]  /*cde0*/  IMAD.MOV.U32 R24, RZ, RZ, R11 ;  /* 0x000000ffff187224 */ /* 0x010fc400078e000b */
[----:B------:R-:W-:Y:S02]  /*cdf0*/  IMAD.MOV.U32 R11, RZ, RZ, R44 ;  /* 0x000000ffff0b7224 */ /* 0x000fe400078e002c */
[----:B------:R-:W-:Y:S02]  /*ce00*/  IMAD.MOV.U32 R44, RZ, RZ, R7 ;  /* 0x000000ffff2c7224 */ /* 0x000fe400078e0007 */
[----:B------:R-:W-:Y:S02]  /*ce10*/  IMAD.MOV.U32 R7, RZ, RZ, R45 ;  /* 0x000000ffff077224 */ /* 0x000fe400078e002d */
[----:B------:R-:W-:Y:S02]  /*ce20*/  IMAD.MOV.U32 R45, RZ, RZ, R3 ;  /* 0x000000ffff2d7224 */ /* 0x000fe400078e0003 */
[----:B------:R-:W-:Y:S02]  /*ce30*/  @!P2 IMAD.MOV R44, RZ, RZ, -R44 ;  /* 0x000000ffff2ca224 */ /* 0x000fe400078e0a2c */
[----:B------:R-:W-:-:S03]  /*ce40*/  @!P3 IMAD.MOV R45, RZ, RZ, -R45 ;  /* 0x000000ffff2db224 */ /* 0x000fc600078e0a2d */
[----:B------:R0:W-:Y:S01]  /*ce50*/  STL [R1+0x7cc], R44 ;  /* 0x0007cc2c01007387 */ /* 0x0001e20000100800 */
[----:B------:R-:W-:-:S03]  /*ce60*/  ISETP.GE.AND P3, PT, R13, RZ, PT ;  /* 0x000000ff0d00720c */ /* 0x000fc60003f66270 */
[----:B0-----:R-:W4:Y:S04]  /*ce70*/  LDL.LU R44, [R1+0x58c0] ;  /* 0x0058c000012c7983 */ /* 0x001f280000300800 */
[----:B------:R0:W-:Y:S04]  /*ce80*/  STL [R1+0x7d8], R45 ;  /* 0x0007d82d01007387 */ /* 0x0001e80000100800 */
[----:B0-----:R-:W2:Y:S04]  /*ce90*/  LDL.LU R45, [R1+0x58bc] ;  /* 0x0058bc00012d7983 */ /* 0x001ea80000300800 */
[----:B------:R-:W2:Y:S01]  /*cea0*/  LDL R13, [R1+0x3d5c] ;  /* 0x003d5c00010d7983 */ /* 0x000ea20000100800 */
[----:B------:R-:W-:-:S02]  /*ceb0*/  ISETP.GT.U32.AND P6, PT, R55, R5, PT ;  /* 0x000000053700720c */ /* 0x000fc40003fc4070 */
[----:B------:R-:W-:-:S05]  /*cec0*/  IABS R6, R14 ;  /* 0x0000000e00067213 */ /* 0x000fca0000000000 */
[----:B------:R-:W-:-:S06]  /*ced0*/  IMAD.HI.U32 R10, R2, R6, RZ ;  /* 0x00000006020a7227 */ /* 0x000fcc00078e00ff */
[----:B------:R-:W-:Y:S01]  /*cee0*/  @!P6 IMAD.IADD R5, R5, 0x1, -R55 ;  /* 0x000000010505e824 */ /* 0x000fe200078e0a37 */
[----:B------:R-:W-:Y:S01]  /*cef0*/  ISETP.GT.U32.AND P6, PT, R55, R4, PT ;  /* 0x000000043700720c */ /* 0x000fe20003fc4070 */
[----:B------:R-:W-:-:S03]  /*cf00*/  IMAD.MOV R10, RZ, RZ, -R10 ;  /* 0x000000ffff0a7224 */ /* 0x000fc600078e0a0a */
[C---:B------:R-:W-:Y:S01]  /*cf10*/  ISETP.GT.U32.AND P1, PT, R55.reuse, R5, PT ;  /* 0x000000053700720c */ /* 0x040fe20003f24070 */
[----:B------:R-:W-:Y:S01]  /*cf20*/  IMAD R6, R55, R10, R6 ;  /* 0x0000000a37067224 */ /* 0x000fe200078e0206 */
[----:B------:R-:W-:-:S07]  /*cf30*/  IABS R10, R16 ;  /* 0x00000010000a7213 */ /* 0x000fce0000000000 */
[----:B------:R-:W-:Y:S01]  /*cf40*/  @!P6 IMAD.IADD R4, R4, 0x1, -R55 ;  /* 0x000000010404e824 */ /* 0x000fe200078e0a37 */
[----:B------:R-:W-:Y:S01]  /*cf50*/  ISETP.GT.U32.AND P6, PT, R55, R0, PT ;  /* 0x000000003700720c */ /* 0x000fe20003fc4070 */
[----:B------:R-:W-:-:S04]  /*cf60*/  IMAD.HI.U32 R3, R2, R10, RZ ;  /* 0x0000000a02037227 */ /* 0x000fc800078e00ff */
[----:B------:R-:W-:Y:S02]  /*cf70*/  IMAD.MOV R3, RZ, RZ, -R3 ;  /* 0x000000ffff037224 */ /* 0x000fe400078e0a03 */
[----:B------:R-:W-:Y:S02]  /*cf80*/  @!P1 IMAD.IADD R5, R5, 0x1, -R55 ;  /* 0x0000000105059824 */ /* 0x000fe400078e0a37 */
[C---:B------:R-:W-:Y:S01]  /*cf90*/  IMAD R3, R55.reuse, R3, R10 ;  /* 0x0000000337037224 */ /* 0x040fe200078e020a */
[----:B------:R-:W-:-:S03]  /*cfa0*/  ISETP.GT.U32.AND P4, PT, R55, R8, PT ;  /* 0x000000083700720c */ /* 0x000fc60003f84070 */
[----:B------:R-:W-:Y:S01]  /*cfb0*/  @!P6 IMAD.IADD R0, R0, 0x1, -R55 ;  /* 0x000000010000e824 */ /* 0x000fe200078e0a37 */
[----:B------:R-:W-:Y:S01]  /*cfc0*/  ISETP.GE.AND P1, PT, R14, RZ, PT ;  /* 0x000000ff0e00720c */ /* 0x000fe20003f26270 */
[----:B------:R-:W-:Y:S01]  /*cfd0*/  @!P0 IMAD.MOV R5, RZ, RZ, -R5 ;  /* 0x000000ffff058224 */ /* 0x000fe200078e0a05 */
[C---:B------:R-:W-:Y:S02]  /*cfe0*/  ISETP.GT.U32.AND P0, PT, R55.reuse, R3, PT ;  /* 0x000000033700720c */ /* 0x040fe40003f04070 */
[----:B------:R-:W-:Y:S01]  /*cff0*/  ISETP.GT.U32.AND P6, PT, R55, R0, PT ;  /* 0x000000003700720c */ /* 0x000fe20003fc4070 */
[----:B------:R-:W-:-:S04]  /*d000*/  IMAD.MOV.U32 R25, RZ, RZ, R9 ;  /* 0x000000ffff197224 */ /* 0x000fc800078e0009 */
[----:B------:R-:W-:Y:S01]  /*d010*/  @!P4 IMAD.IADD R8, R8, 0x1, -R55 ;  /* 0x000000010808c824 */ /* 0x000fe200078e0a37 */
[----:B------:R-:W-:Y:S01]  /*d020*/  ISETP.GE.AND P4, PT, R15, RZ, PT ;  /* 0x000000ff0f00720c */ /* 0x000fe20003f86270 */
[----:B------:R-:W-:Y:S01]  /*d030*/  IMAD.MOV.U32 R15, RZ, RZ, R7 ;  /* 0x000000ffff0f7224 */ /* 0x000fe200078e0007 */
[----:B------:R-:W-:-:S03]  /*d040*/  IABS R7, R18 ;  /* 0x0000001200077213 */ /* 0x000fc60000000000 */
[--C-:B------:R-:W-:Y:S01]  /*d050*/  @!P0 IMAD.IADD R3, R3, 0x1, -R55.reuse ;  /* 0x0000000103038824 */ /* 0x100fe200078e0a37 */
[----:B------:R-:W-:Y:S01]  /*d060*/  ISETP.GE.AND P0, PT, R18, RZ, PT ;  /* 0x000000ff1200720c */ /* 0x000fe20003f06270 */
[----:B------:R-:W-:Y:S01]  /*d070*/  @!P6 IMAD.IADD R0, R0, 0x1, -R55 ;  /* 0x000000010000e824 */ /* 0x000fe200078e0a37 */
[----:B------:R-:W-:Y:S02]  /*d080*/  IABS R9, R17 ;  /* 0x0000001100097213 */ /* 0x000fe40000000000 */
[----:B------:R-:W-:Y:S01]  /*d090*/  ISETP.GE.AND P6, PT, R17, RZ, PT ;  /* 0x000000ff1100720c */ /* 0x000fe20003fc6270 */
[----:B--2---:R-:W-:Y:S02]  /*d0a0*/  IMAD.MOV.U32 R14, RZ, RZ, R13 ;  /* 0x000000ffff0e7224 */ /* 0x004fe400078e000d */
[----:B------:R-:W-:Y:S02]  /*d0b0*/  IMAD.MOV.U32 R13, RZ, RZ, R12 ;  /* 0x000000ffff0d7224 */ /* 0x000fe400078e000c */
[----:B------:R-:W-:-:S02]  /*d0c0*/  IMAD.MOV.U32 R12, RZ, RZ, R46 ;  /* 0x000000ffff0c7224 */ /* 0x000fc400078e002e */
[----:B------:R-:W-:-:S04]  /*d0d0*/  IMAD.MOV.U32 R46, RZ, RZ, R4 ;  /* 0x000000ffff2e7224 */ /* 0x000fc800078e0004 */
[----:B------:R-:W-:-:S05]  /*d0e0*/  @!P5 IMAD.MOV R46, RZ, RZ, -R46 ;  /* 0x000000ffff2ed224 */ /* 0x000fca00078e0a2e */
[----:B------:R0:W-:Y:S04]  /*d0f0*/  STL [R1+0x724], R46 ;  /* 0x0007242e01007387 */ /* 0x0001e80000100800 */
[----:B0-----:R-:W2:Y:S04]  /*d100*/  LDL.LU R46, [R1+0x58b8] ;  /* 0x0058b800012e7983 */ /* 0x001ea80000300800 */
[----:B------:R0:W-:Y:S04]  /*d110*/  STL [R1+0x77c], R5 ;  /* 0x00077c0501007387 */ /* 0x0001e80000100800 */
[----:B------:R-:W2:Y:S04]  /*d120*/  LDL R18, [R1+0x2344] ;  /* 0x0023440001127983 */ /* 0x000ea80000100800 */
[----:B------:R-:W3:Y:S01]  /*d130*/  LDL R17, [R1+0x4] ;  /* 0x0000040001117983 */ /* 0x000ee20000100800 */
[----:B------:R-:W-:Y:S01]  /*d140*/  ISETP.GT.U32.AND P2, PT, R55, R6, PT ;  /* 0x000000063700720c */ /* 0x000fe20003f44070 */
[----:B------:R-:W-:-:S12]  /*d150*/  IMAD.HI.U32 R10, R2, R9, RZ ;  /* 0x00000009020a7227 */ /* 0x000fd800078e00ff */
[----:B------:R-:W-:Y:S01]  /*d160*/  @!P2 IMAD.IADD R6, R6, 0x1, -R55 ;  /* 0x000000010606a824 */ /* 0x000fe200078e0a37 */
[----:B------:R-:W-:-:S04]  /*d170*/  ISETP.GT.U32.AND P2, PT, R55, R8, PT ;  /* 0x000000083700720c */ /* 0x000fc80003f44070 */
[----:B------:R-:W-:Y:S01]  /*d180*/  ISETP.GT.U32.AND P5, PT, R55, R6, PT ;  /* 0x000000063700720c */ /* 0x000fe20003fa4070 */
[----:B------:R-:W-:-:S04]  /*d190*/  IMAD.MOV R4, RZ, RZ, -R10 ;  /* 0x000000ffff047224 */ /* 0x000fc800078e0a0a */
[----:B------:R-:W-:-:S04]  /*d1a0*/  IMAD R4, R55, R4, R9 ;  /* 0x0000000437047224 */ /* 0x000fc800078e0209 */
[----:B------:R-:W-:Y:S01]  /*d1b0*/  @!P2 IMAD.IADD R8, R8, 0x1, -R55 ;  /* 0x000000010808a824 */ /* 0x000fe200078e0a37 */
[----:B------:R-:W-:Y:S01]  /*d1c0*/  ISETP.GE.AND P2, PT, R16, RZ, PT ;  /* 0x000000ff1000720c */ /* 0x000fe20003f46270 */
[----:B------:R-:W-:Y:S02]  /*d1d0*/  IMAD.MOV.U32 R16, RZ, RZ, R11 ;  /* 0x000000ffff107224 */ /* 0x000fe400078e000b */
[----:B------:R-:W-:Y:S01]  /*d1e0*/  IMAD.HI.U32 R11, R2, R7, RZ ;  /* 0x00000007020b7227 */ /* 0x000fe200078e00ff */
[----:B------:R-:W-:-:S03]  /*d1f0*/  IABS R10, R19 ;  /* 0x00000013000a7213 */ /* 0x000fc60000000000 */
[----:B------:R-:W-:Y:S02]  /*d200*/  IMAD.MOV R11, RZ, RZ, -R11 ;  /* 0x000000ffff0b7224 */ /* 0x000fe400078e0a0b */
[----:B------:R-:W-:Y:S01]  /*d210*/  @!P5 IMAD.IADD R6, R6, 0x1, -R55 ;  /* 0x000000010606d824 */ /* 0x000fe200078e0a37 */
[C---:B------:R-:W-:Y:S01]  /*d220*/  ISETP.GT.U32.AND P5, PT, R55.reuse, R4, PT ;  /* 0x000000043700720c */ /* 0x040fe20003fa4070 */
[----:B------:R-:W-:Y:S02]  /*d230*/  IMAD R7, R55, R11, R7 ;  /* 0x0000000b37077224 */ /* 0x000fe400078e0207 */
[----:B0-----:R-:W-:Y:S01]  /*d240*/  IMAD.HI.U32 R5, R2, R10, RZ ;  /* 0x0000000a02057227 */ /* 0x001fe200078e00ff */
[----:B------:R-:W-:-:S03]  /*d250*/  IABS R9, R20 ;  /* 0x0000001400097213 */ /* 0x000fc60000000000 */
[----:B------:R-:W-:-:S04]  /*d260*/  IMAD.MOV R5, RZ, RZ, -R5 ;  /* 0x000000ffff057224 */ /* 0x000fc800078e0a05 */
[C---:B------:R-:W-:Y:S02]  /*d270*/  IMAD R5, R55.reuse, R5, R10 ;  /* 0x0000000537057224 */ /* 0x040fe400078e020a */
[----:B------:R-:W-:Y:S01]  /*d280*/  @!P5 IMAD.IADD R4, R4, 0x1, -R55 ;  /* 0x000000010404d824 */ /* 0x000fe200078e0a37 */
[----:B------:R-:W-:Y:S01]  /*d290*/  ISETP.GT.U32.AND P5, PT, R55, R3, PT ;  /* 0x000000033700720c */ /* 0x000fe20003fa4070 */
[----:B------:R-:W-:-:S04]  /*d2a0*/  IMAD.MOV.U32 R10, RZ, RZ, R6 ;  /* 0x000000ffff0a7224 */ /* 0x000fc800078e0006 */
[----:B------:R-:W-:Y:S01]  /*d2b0*/  @!P1 IMAD.MOV R10, RZ, RZ, -R10 ;  /* 0x000000ffff0a9224 */ /* 0x000fe200078e0a0a */
[----:B------:R-:W-:-:S07]  /*d2c0*/  ISETP.GT.U32.AND P1, PT, R55, R7, PT ;  /* 0x000000073700720c */ /* 0x000fce0003f24070 */
[----:B------:R-:W-:Y:S01]  /*d2d0*/  @!P5 IMAD.IADD R3, R3, 0x1, -R55 ;  /* 0x000000010303d824 */ /* 0x000fe200078e0a37 */
[----:B------:R-:W-:-:S03]  /*d2e0*/  ISETP.GE.AND P5, PT, R19, RZ, PT ;  /* 0x000000ff1300720c */ /* 0x000fc60003fa6270 */
[----:B------:R-:W-:Y:S02]  /*d2f0*/  @!P2 IMAD.MOV R3, RZ, RZ, -R3 ;  /* 0x000000ffff03a224 */ /* 0x000fe400078e0a03 */
[----:B------:R-:W-:Y:S01]  /*d300*/  @!P1 IMAD.IADD R7, R7, 0x1, -R55 ;  /* 0x0000000107079824 */ /* 0x000fe200078e0a37 */
[----:B------:R-:W-:Y:S01]  /*d310*/  ISETP.GE.AND P1, PT, R20, RZ, PT ;  /* 0x000000ff1400720c */ /* 0x000fe20003f26270 */
[----:B------:R-:W-:Y:S02]  /*d320*/  IMAD.MOV.U32 R20, RZ, RZ, R12 ;  /* 0x000000ffff147224 */ /* 0x000fe400078e000c */
[----:B------:R-:W-:Y:S02]  /*d330*/  IMAD.MOV.U32 R12, RZ, RZ, R60 ;  /* 0x000000ffff0c7224 */ /* 0x000fe400078e003c */
[----:B------:R-:W-:Y:S02]  /*d340*/  IMAD.MOV.U32 R60, RZ, RZ, R48 ;  /* 0x000000ffff3c7224 */ /* 0x000fe400078e0030 */
[----:B--2---:R-:W-:-:S02]  /*d350*/  IMAD.MOV.U32 R11, RZ, RZ, R18 ;  /* 0x000000ffff0b7224 */ /* 0x004fc400078e0012 */
[----:B---3--:R-:W-:Y:S02]  /*d360*/  IMAD.MOV.U32 R18, RZ, RZ, R17 ;  /* 0x000000ffff127224 */ /* 0x008fe400078e0011 */
[----:B------:R-:W-:Y:S02]  /*d370*/  IMAD.MOV.U32 R17, RZ, RZ, R16 ;  /* 0x000000ffff117224 */ /* 0x000fe400078e0010 */
[----:B------:R-:W-:Y:S02]  /*d380*/  IMAD.MOV.U32 R16, RZ, RZ, R14 ;  /* 0x000000ffff107224 */ /* 0x000fe400078e000e */
[----:B------:R-:W-:Y:S02]  /*d390*/  IMAD.MOV.U32 R14, RZ, RZ, R13 ;  /* 0x000000ffff0e7224 */ /* 0x000fe400078e000d */
[----:B------:R-:W-:Y:S02]  /*d3a0*/  IMAD.MOV.U32 R13, RZ, RZ, R50 ;  /* 0x000000ffff0d7224 */ /* 0x000fe400078e0032 */
[----:B------:R-:W-:-:S02]  /*d3b0*/  IMAD.MOV.U32 R50, RZ, RZ, R49 ;  /* 0x000000ffff327224 */ /* 0x000fc400078e0031 */
[----:B------:R-:W-:Y:S02]  /*d3c0*/  IMAD.MOV.U32 R49, RZ, RZ, R47 ;  /* 0x000000ffff317224 */ /* 0x000fe400078e002f */
[----:B------:R-:W-:Y:S02]  /*d3d0*/  IMAD.MOV.U32 R47, RZ, RZ, R8 ;  /* 0x000000ffff2f7224 */ /* 0x000fe400078e0008 */
[----:B------:R-:W-:-:S04]  /*d3e0*/  IMAD.HI.U32 R8, R2, R9, RZ ;  /* 0x0000000902087227 */ /* 0x000fc800078e00ff */
[----:B------:R-:W-:Y:S01]  /*d3f0*/  @!P3 IMAD.MOV R47, RZ, RZ, -R47 ;  /* 0x000000ffff2fb224 */ /* 0x000fe200078e0a2f */
[----:B------:R-:W-:Y:S01]  /*d400*/  ISETP.GT.U32.AND P3, PT, R55, R4, PT ;  /* 0x000000043700720c */ /* 0x000fe20003f64070 */
[----:B------:R-:W-:-:S03]  /*d410*/  IMAD.MOV R8, RZ, RZ, -R8 ;  /* 0x000000ffff087224 */ /* 0x000fc600078e0a08 */
[----:B------:R0:W-:Y:S01]  /*d420*/  STL [R1+0x728], R47 ;  /* 0x0007282f01007387 */ /* 0x0001e20000100800 */
[----:B------:R-:W-:-:S03]  /*d430*/  IMAD.MOV.U32 R19, RZ, RZ, R11 ;  /* 0x000000ffff137224 */ /* 0x000fc600078e000b */
[----:B0-----:R-:W2:Y:S04]  /*d440*/  LDL.LU R47, [R1+0x58b4] ;  /* 0x0058b400012f7983 */ /* 0x001ea80000300800 */
[----:B------:R0:W-:Y:S02]  /*d450*/  STL [R1+0x72c], R10 ;  /* 0x00072c0a01007387 */ /* 0x0001e40000100800 */
[----:B0-----:R-:W-:Y:S02]  /*d460*/  IMAD.MOV.U32 R10, RZ, RZ, R0 ;  /* 0x000000ffff0a7224 */ /* 0x001fe400078e0000 */
[----:B------:R-:W-:Y:S01]  /*d470*/  IMAD R0, R55, R8, R9 ;  /* 0x0000000837007224 */ /* 0x000fe200078e0209 */
[----:B------:R-:W-:Y:S01]  /*d480*/  IABS R8, R22 ;  /* 0x0000001600087213 */ /* 0x000fe20000000000 */
[----:B------:R-:W-:-:S04]  /*d490*/  @!P4 IMAD.MOV R10, RZ, RZ, -R10 ;  /* 0x000000ffff0ac224 */ /* 0x000fc800078e0a0a */
[----:B------:R-:W-:-:S04]  /*d4a0*/  IMAD.HI.U32 R11, R2, R8, RZ ;  /* 0x00000008020b7227 */ /* 0x000fc800078e00ff */
[----:B------:R-:W-:Y:S02]  /*d4b0*/  @!P3 IMAD.IADD R4, R4, 0x1, -R55 ;  /* 0x000000010404b824 */ /* 0x000fe400078e0a37 */
[----:B------:R-:W-:Y:S01]  /*d4c0*/  IMAD.MOV R11, RZ, RZ, -R11 ;  /* 0x000000ffff0b7224 */ /* 0x000fe200078e0a0b */
[----:B------:R0:W-:Y:S01]  /*d4d0*/  STL [R1+0x76c], R10 ;  /* 0x00076c0a01007387 */ /* 0x0001e20000100800 */
[----:B------:R-:W-:Y:S02]  /*d4e0*/  IMAD.MOV.U32 R48, RZ, RZ, R4 ;  /* 0x000000ffff307224 */ /* 0x000fe400078e0004 */
[C---:B------:R-:W-:Y:S01]  /*d4f0*/  IMAD R4, R55.reuse, R11, R8 ;  /* 0x0000000b37047224 */ /* 0x040fe200078e0208 */
[----:B------:R1:W-:Y:S04]  /*d500*/  STL [R1+0x730], R3 ;  /* 0x0007300301007387 */ /* 0x0003e80000100800 */
[----:B------:R-:W3:Y:S04]  /*d510*/  LDL R8, [R1+0x88] ;  /* 0x0000880001087983 */ /* 0x000ee80000100800 */
[----:B------:R-:W2:Y:S01]  /*d520*/  LDL R11, [R1+0x3d58] ;  /* 0x003d5800010b7983 */ /* 0x000ea20000100800 */
[----:B------:R-:W-:-:S02]  /*d530*/  ISETP.GT.U32.AND P3, PT, R55, R0, PT ;  /* 0x000000003700720c */ /* 0x000fc40003f64070 */
[----:B------:R-:W-:Y:S02]  /*d540*/  IABS R6, R21 ;  /* 0x0000001500067213 */ /* 0x000fe40000000000 */
[----:B------:R-:W-:-:S03]  /*d550*/  ISETP.GT.U32.AND P2, PT, R55, R7, PT ;  /* 0x000000073700720c */ /* 0x000fc60003f44070 */
[----:B------:R-:W-:-:S04]  /*d560*/  IMAD.HI.U32 R9, R2, R6, RZ ;  /* 0x0000000602097227 */ /* 0x000fc800078e00ff */
[----:B0-----:R-:W-:Y:S02]  /*d570*/  IMAD.MOV R10, RZ, RZ, -R9 ;  /* 0x000000ffff0a7224 */ /* 0x001fe400078e0a09 */
[----:B------:R-:W-:Y:S01]  /*d580*/  @!P3 IMAD.IADD R0, R0, 0x1, -R55 ;  /* 0x000000010000b824 */ /* 0x000fe200078e0a37 */
[----:B------:R-:W-:Y:S02]  /*d590*/  IABS R9, R23 ;  /* 0x0000001700097213 */ /* 0x000fe40000000000 */
[C---:B------:R-:W-:Y:S02]  /*d5a0*/  ISETP.GT.U32.AND P4, PT, R55.reuse, R5, PT ;  /* 0x000000053700720c */ /* 0x040fe40003f84070 */
[----:B------:R-:W-:Y:S01]  /*d5b0*/  ISETP.GT.U32.AND P3, PT, R55, R0, PT ;  /* 0x000000003700720c */ /* 0x000fe20003f64070 */
[----:B-1----:R-:W-:-:S04]  /*d5c0*/  IMAD.HI.U32 R3, R2, R9, RZ ;  /* 0x0000000902037227 */ /* 0x002fc800078e00ff */
[----:B------:R-:W-:Y:S01]  /*d5d0*/  IMAD R6, R55, R10, R6 ;  /* 0x0000000a37067224 */ /* 0x000fe200078e0206 */
[----:B------:R-:W-:Y:S01]  /*d5e0*/  IABS R10, R26 ;  /* 0x0000001a000a7213 */ /* 0x000fe20000000000 */
[----:B------:R-:W-:Y:S02]  /*d5f0*/  IMAD.MOV R3, RZ, RZ, -R3 ;  /* 0x000000ffff037224 */ /* 0x000fe400078e0a03 */
[----:B------:R-:W-:Y:S01]  /*d600*/  @!P2 IMAD.IADD R7, R7, 0x1, -R55 ;  /* 0x000000010707a824 */ /* 0x000fe200078e0a37 */
[----:B------:R-:W-:Y:S01]  /*d610*/  ISETP.GE.AND P2, PT, R21, RZ, PT ;  /* 0x000000ff1500720c */ /* 0x000fe20003f46270 */
[----:B------:R-:W-:Y:S01]  /*d620*/  IMAD R3, R55, R3, R9 ;  /* 0x0000000337037224 */ /* 0x000fe200078e0209 */
[----:B------:R-:W-:Y:S01]  /*d630*/  IABS R9, R27 ;  /* 0x0000001b00097213 */ /* 0x000fe20000000000 */
[--C-:B------:R-:W-:Y:S01]  /*d640*/  @!P3 IMAD.IADD R0, R0, 0x1, -R55.reuse ;  /* 0x000000010000b824 */ /* 0x100fe200078e0a37 */
[----:B------:R-:W-:Y:S01]  /*d650*/  ISETP.GE.AND P3, PT, R22, RZ, PT ;  /* 0x000000ff1600720c */ /* 0x000fe20003f66270 */
[----:B------:R-:W-:-:S05]  /*d660*/  @!P4 IMAD.IADD R5, R5, 0x1, -R55 ;  /* 0x000000010505c824 */ /* 0x000fca00078e0a37 */
[----:B------:R-:W-:Y:S01]  /*d670*/  ISETP.GT.U32.AND P4, PT, R55, R5, PT ;  /* 0x000000053700720c */ /* 0x000fe20003f84070 */
[----:B------:R-:W-:-:S05]  /*d680*/  @!P6 IMAD.MOV R48, RZ, RZ, -R48 ;  /* 0x000000ffff30e224 */ /* 0x000fca00078e0a30 */
[----:B------:R0:W-:Y:S07]  /*d690*/  STL [R1+0x768], R48 ;  /* 0x0007683001007387 */ /* 0x0001ee0000100800 */
[----:B------:R-:W-:Y:S01]  /*d6a0*/  @!P4 IMAD.IADD R5, R5, 0x1, -R55 ;  /* 0x000000010505c824 */ /* 0x000fe200078e0a37 */
[----:B0-----:R-:W4:Y:S01]  /*d6b0*/  LDL.LU R48, [R1+0x58b0] ;  /* 0x0058b00001307983 */ /* 0x001f220000300800 */
[----:B---3--:R-:W-:Y:S02]  /*d6c0*/  IMAD.MOV.U32 R21, RZ, RZ, R8 ;  /* 0x000000ffff157224 */ /* 0x008fe400078e0008 */
[----:B------:R-:W-:-:S04]  /*d6d0*/  IMAD.HI.U32 R8, R2, R10, RZ ;  /* 0x0000000a02087227 */ /* 0x000fc800078e00ff */
[----:B--2---:R-:W-:Y:S02]  /*d6e0*/  IMAD.MOV.U32 R22, RZ, RZ, R11 ;  /* 0x000000ffff167224 */ /* 0x004fe400078e000b */
[----:B------:R-:W-:Y:S02]  /*d6f0*/  IMAD.MOV R11, RZ, RZ, -R8 ;  /* 0x000000ffff0b7224 */ /* 0x000fe400078e0a08 */
[----:B------:R-:W-:Y:S02]  /*d700*/  IMAD.MOV.U32 R8, RZ, RZ, R9 ;  /* 0x000000ffff087224 */ /* 0x000fe400078e0009 */
[----:B------:R-:W-:Y:S02]  /*d710*/  IMAD.MOV.U32 R9, RZ, RZ, R49 ;  /* 0x000000ffff097224 */ /* 0x000fe400078e0031 */
[----:B------:R-:W-:Y:S02]  /*d720*/  IMAD.MOV.U32 R49, RZ, RZ, R7 ;  /* 0x000000ffff317224 */ /* 0x000fe400078e0007 */
[----:B------:R-:W-:-:S02]  /*d730*/  IMAD R7, R55, R11, R10 ;  /* 0x0000000b37077224 */ /* 0x000fc400078e020a */
[----:B------:R-:W-:Y:S01]  /*d740*/  IMAD.MOV.U32 R11, RZ, RZ, R49 ;  /* 0x000000ffff0b7224 */ /* 0x000fe200078e0031 */
[----:B------:R0:W-:Y:S03]  /*d750*/  STL [R1+0x734], R49 ;  /* 0x0007343101007387 */ /* 0x0001e60000100800 */
[----:B------:R-:W-:Y:S01]  /*d760*/  @!P0 IMAD.MOV R11, RZ, RZ, -R11 ;  /* 0x000000ffff0b8224 */ /* 0x000fe200078e0a0b */
[----:B0-----:R-:W2:Y:S04]  /*d770*/  LDL.LU R49, [R1+0x58ac] ;  /* 0x0058ac0001317983 */ /* 0x001ea80000300800 */
[----:B------:R0:W-:Y:S02]  /*d780*/  @!P0 STL [R1+0x734], R11 ;  /* 0x0007340b01008387 */ /* 0x0001e40000100800 */
[----:B0-----:R-:W-:-:S02]  /*d790*/  IMAD.MOV.U32 R11, RZ, RZ, R22 ;  /* 0x000000ffff0b7224 */ /* 0x001fc400078e0016 */
[----:B------:R-:W-:Y:S02]  /*d7a0*/  IMAD.MOV.U32 R22, RZ, RZ, R59 ;  /* 0x000000ffff167224 */ /* 0x000fe400078e003b */
[----:B------:R-:W-:Y:S02]  /*d7b0*/  IMAD.MOV.U32 R59, RZ, RZ, R53 ;  /* 0x000000ffff3b7224 */ /* 0x000fe400078e0035 */
[----:B------:R-:W-:Y:S02]  /*d7c0*/  IMAD.MOV.U32 R53, RZ, RZ, R5 ;  /* 0x000000ffff357224 */ /* 0x000fe400078e0005 */
[----:B------:R-:W-:Y:S02]  /*d7d0*/  IMAD.MOV.U32 R5, RZ, RZ, R54 ;  /* 0x000000ffff057224 */ /* 0x000fe400078e0036 */
[----:B------:R-:W-:Y:S02]  /*d7e0*/  IMAD.MOV.U32 R54, RZ, RZ, R0 ;  /* 0x000000ffff367224 */ /* 0x000fe400078e0000 */
[----:B------:R-:W3:Y:S01]  /*d7f0*/  LDL R0, [R1+0x5338] ;  /* 0x0053380001007983 */ /* 0x000ee20000100800 */
[----:B------:R-:W-:Y:S01]  /*d800*/  ISETP.GT.U32.AND P6, PT, R55, R6, PT ;  /* 0x000000063700720c */ /* 0x000fe20003fc4070 */
[----:B------:R-:W-:-:S02]  /*d810*/  IMAD.MOV.U32 R10, RZ, RZ, R9 ;  /* 0x000000ffff0a7224 */ /* 0x000fc400078e0009 */
[----:B------:R-:W-:-:S10]  /*d820*/  IMAD.HI.U32 R9, R2, R8, RZ ;  /* 0x0000000802097227 */ /* 0x000fd400078e00ff */
[----:B------:R-:W-:Y:S01]  /*d830*/  @!P6 IMAD.IADD R6, R6, 0x1, -R55 ;  /* 0x000000010606e824 */ /* 0x000fe200078e0a37 */
[----:B------:R-:W-:Y:S01]  /*d840*/  ISETP.GT.U32.AND P6, PT, R55, R3, PT ;  /* 0x000000033700720c */ /* 0x000fe20003fc4070 */
[----:B------:R-:W-:Y:S02]  /*d850*/  @!P5 IMAD.MOV R53, RZ, RZ, -R53 ;  /* 0x000000ffff35d224 */ /* 0x000fe400078e0a35 */
[----:B------:R-:W-:Y:S02]  /*d860*/  @!P1 IMAD.MOV R54, RZ, RZ, -R54 ;  /* 0x000000ffff369224 */ /* 0x000fe400078e0a36 */
[----:B------:R-:W-:Y:S01]  /*d870*/  IMAD.MOV R9, RZ, RZ, -R9 ;  /* 0x000000ffff097224 */ /* 0x000fe200078e0a09 */
[----:B------:R0:W-:Y:S07]  /*d880*/  STL [R1+0x738], R53 ;  /* 0x0007383501007387 */ /* 0x0001ee0000100800 */
[----:B------:R-:W-:Y:S01]  /*d890*/  @!P6 IMAD.IADD R3, R3, 0x1, -R55 ;  /* 0x000000010303e824 */ /* 0x000fe200078e0a37 */
[----:B------:R-:W-:Y:S01]  /*d8a0*/  ISETP.GE.AND P6, PT, R23, RZ, PT ;  /* 0x000000ff1700720c */ /* 0x000fe20003fc6270 */
[----:B0-----:R-:W2:Y:S04]  /*d8b0*/  LDL.LU R53, [R1+0x58a8] ;  /* 0x0058a80001357983 */ /* 0x001ea80000300800 */
[----:B------:R0:W-:Y:S04]  /*d8c0*/  STL [R1+0x7d4], R54 ;  /* 0x0007d43601007387 */ /* 0x0001e80000100800 */
[----:B0-----:R-:W2:Y:S01]  /*d8d0*/  LDL.LU R54, [R1+0x58a4] ;  /* 0x0058a40001367983 */ /* 0x001ea20000300800 */
[----:B---3--:R-:W-:-:S02]  /*d8e0*/  IMAD.MOV.U32 R23, RZ, RZ, R0 ;  /* 0x000000ffff177224 */ /* 0x008fc400078e0000 */
[C---:B------:R-:W-:Y:S02]  /*d8f0*/  IMAD R0, R55.reuse, R9, R8 ;  /* 0x0000000937007224 */ /* 0x040fe400078e0208 */
[----:B------:R-:W3:Y:S01]  /*d900*/  LDL R8, [R1+0x2350] ;  /* 0x0023500001087983 */ /* 0x000ee20000100800 */
[C---:B------:R-:W-:Y:S02]  /*d910*/  ISETP.GT.U32.AND P4, PT, R55.reuse, R4, PT ;  /* 0x000000043700720c */ /* 0x040fe40003f84070 */
[----:B------:R-:W-:-:S11]  /*d920*/  ISETP.GT.U32.AND P0, PT, R55, R6, PT ;  /* 0x000000063700720c */ /* 0x000fd60003f04070 */
[----:B------:R-:W-:-:S05]  /*d930*/  @!P4 IMAD.IADD R4, R4, 0x1, -R55 ;  /* 0x000000010404c824 */ /* 0x000fca00078e0a37 */
[C---:B------:R-:W-:Y:S02]  /*d940*/  ISETP.GT.U32.AND P4, PT, R55.reuse, R4, PT ;  /* 0x000000043700720c */ /* 0x040fe40003f84070 */
[C---:B------:R-:W-:Y:S02]  /*d950*/  ISETP.GT.U32.AND P5, PT, R55.reuse, R7, PT ;  /* 0x000000073700720c */ /* 0x040fe40003fa4070 */
[----:B------:R-:W-:Y:S01]  /*d960*/  ISETP.GT.U32.AND P1, PT, R55, R3, PT ;  /* 0x000000033700720c */ /* 0x000fe20003f24070 */
[----:B------:R-:W-:Y:S01]  /*d970*/  IMAD.MOV.U32 R9, RZ, RZ, R5 ;  /* 0x000000ffff097224 */ /* 0x000fe200078e0005 */
[----:B------:R-:W-:Y:S01]  /*d980*/  IABS R5, R28 ;  /* 0x0000001c00057213 */ /* 0x000fe20000000000 */
[----:B------:R-:W-:-:S06]  /*d990*/  @!P0 IMAD.IADD R6, R6, 0x1, -R55 ;  /* 0x0000000106068824 */ /* 0x000fcc00078e0a37 */
[--C-:B------:R-:W-:Y:S01]  /*d9a0*/  @!P4 IMAD.IADD R4, R4, 0x1, -R55.reuse ;  /* 0x000000010404c824 */ /* 0x100fe200078e0a37 */
[----:B------:R-:W-:Y:S02]  /*d9b0*/  ISETP.GT.U32.AND P4, PT, R55, R0, PT ;  /* 0x000000003700720c */ /* 0x000fe40003f84070 */
[----:B------:R-:W-:Y:S01]  /*d9c0*/  ISETP.GE.AND P0, PT, R26, RZ, PT ;  /* 0x000000ff1a00720c */ /* 0x000fe20003f06270 */
[----:B------:R-:W-:Y:S02]  /*d9d0*/  IMAD.MOV.U32 R26, RZ, RZ, R56 ;  /* 0x000000ffff1a7224 */ /* 0x000fe400078e0038 */
[----:B------:R-:W-:Y:S02]  /*d9e0*/  IMAD.MOV.U32 R56, RZ, RZ, R6 ;  /* 0x000000ffff387224 */ /* 0x000fe400078e0006 */
[--C-:B------:R-:W-:Y:S01]  /*d9f0*/  @!P5 IMAD.IADD R7, R7, 0x1, -R55.reuse ;  /* 0x000000010707d824 */ /* 0x100fe200078e0a37 */
[----:B------:R-:W-:Y:S01]  /*da00*/  ISETP.GE.AND P5, PT, R27, RZ, PT ;  /* 0x000000ff1b00720c */ /* 0x000fe20003fa6270 */
[----:B------:R-:W-:Y:S01]  /*da10*/  @!P1 IMAD.IADD R3, R3, 0x1, -R55 ;  /* 0x0000000103039824 */ /* 0x000fe200078e0a37 */
[----:B------:R-:W-:Y:S01]  /*da20*/  ISETP.GE.AND P1, PT, R28, RZ, PT ;  /* 0x000000ff1c00720c */ /* 0x000fe20003f26270 */
[----:B------:R-:W-:-:S02]  /*da30*/  IMAD.MOV.U32 R28, RZ, RZ, R4 ;  /* 0x000000ffff1c7224 */ /* 0x000fc400078e0004 */
[--C-:B------:R-:W-:Y:S02]  /*da40*/  @!P4 IMAD.IADD R0, R0, 0x1, -R55.reuse ;  /* 0x000000010000c824 */ /* 0x100fe400078e0a37 */
[----:B------:R-:W-:Y:S01]  /*da50*/  @!P2 IMAD.MOV R56, RZ, RZ, -R56 ;  /* 0x000000ffff38a224 */ /* 0x000fe200078e0a38 */
[C---:B------:R-:W-:Y:S01]  /*da60*/  ISETP.GT.U32.AND P2, PT, R55.reuse, R7, PT ;  /* 0x000000073700720c */ /* 0x040fe20003f44070 */
[----:B------:R-:W-:Y:S01]  /*da70*/  @!P3 IMAD.MOV R28, RZ, RZ, -R28 ;  /* 0x000000ffff1cb224 */ /* 0x000fe200078e0a1c */
[----:B------:R-:W-:Y:S02]  /*da80*/  ISETP.GT.U32.AND P3, PT, R55, R0, PT ;  /* 0x000000003700720c */ /* 0x000fe40003f64070 */
[----:B------:R0:W-:Y:S09]  /*da90*/  STL [R1+0x73c], R56 ;  /* 0x00073c3801007387 */ /* 0x0001f20000100800 */
[--C-:B------:R-:W-:Y:S01]  /*daa0*/  @!P2 IMAD.IADD R7, R7, 0x1, -R55.reuse ;  /* 0x000000010707a824 */ /* 0x100fe200078e0a37 */
[----:B0-----:R-:W2:Y:S01]  /*dab0*/  LDL.LU R56, [R1+0x58a0] ;  /* 0x0058a00001387983 */ /* 0x001ea20000300800 */
[----:B------:R-:W-:-:S03]  /*dac0*/  @!P3 IMAD.IADD R0, R0, 0x1, -R55 ;  /* 0x000000010000b824 */ /* 0x000fc600078e0a37 */
[----:B------:R0:W-:Y:S02]  /*dad0*/  STL [R1+0x740], R28 ;  /* 0x0007401c01007387 */ /* 0x0001e40000100800 */
[----:B0-----:R-:W-:-:S04]  /*dae0*/  IMAD.MOV.U32 R28, RZ, RZ, R3 ;  /* 0x000000ffff1c7224 */ /* 0x001fc800078e0003 */
[----:B------:R-:W-:-:S05]  /*daf0*/  @!P6 IMAD.MOV R28, RZ, RZ, -R28 ;  /* 0x000000ffff1ce224 */ /* 0x000fca00078e0a1c */
[----:B------:R0:W-:Y:S01]  /*db00*/  STL [R1+0x744], R28 ;  /* 0x0007441c01007387 */ /* 0x0001e20000100800 */
[----:B------:R-:W-:Y:S01]  /*db10*/  IABS R3, R30 ;  /* 0x0000001e00037213 */ /* 0x000fe20000000000 */
[----:B0-----:R-:W-:Y:S02]  /*db20*/  IMAD.MOV.U32 R28, RZ, RZ, R26 ;  /* 0x000000ffff1c7224 */ /* 0x001fe400078e001a */
[----:B------:R-:W-:Y:S01]  /*db30*/  IMAD.MOV.U32 R26, RZ, RZ, R13 ;  /* 0x000000ffff1a7224 */ /* 0x000fe200078e000d */
[----:B------:R-:W-:Y:S02]  /*db40*/  IABS R13, R32 ;  /* 0x00000020000d7213 */ /* 0x000fe40000000000 */
[----:B------:R-:W-:Y:S02]  /*db50*/  ISETP.GE.AND P4, PT, R29, RZ, PT ;  /* 0x000000ff1d00720c */ /* 0x000fe40003f86270 */
[----:B------:R-:W-:Y:S01]  /*db60*/  ISETP.GE.AND P6, PT, R30, RZ, PT ;  /* 0x000000ff1e00720c */ /* 0x000fe20003fc6270 */
[----:B------:R-:W-:Y:S01]  /*db70*/  IMAD.MOV.U32 R30, RZ, RZ, R12 ;  /* 0x000000ffff1e7224 */ /* 0x000fe200078e000c */
[----:B------:R-:W-:Y:S01]  /*db80*/  IABS R12, R33 ;  /* 0x00000021000c7213 */ /* 0x000fe20000000000 */
[----:B---3--:R-:W-:-:S02]  /*db90*/  IMAD.MOV.U32 R6, RZ, RZ, R8 ;  /* 0x000000ffff067224 */ /* 0x008fc400078e0008 */
[----:B------:R-:W-:-:S04]  /*dba0*/  IMAD.HI.U32 R8, R2, R5, RZ ;  /* 0x0000000502087227 */ /* 0x000fc800078e00ff */
[----:B------:R-:W-:Y:S01]  /*dbb0*/  IMAD.MOV.U32 R27, RZ, RZ, R6 ;  /* 0x000000ffff1b7224 */ /* 0x000fe200078e0006 */
[----:B------:R-:W-:Y:S01]  /*dbc0*/  IABS R6, R29 ;  /* 0x0000001d00067213 */ /* 0x000fe20000000000 */
[----:B------:R-:W-:-:S04]  /*dbd0*/  IMAD.MOV R8, RZ, RZ, -R8 ;  /* 0x000000ffff087224 */ /* 0x000fc800078e0a08 */
[----:B------:R-:W-:Y:S02]  /*dbe0*/  IMAD R4, R55, R8, R5 ;  /* 0x0000000837047224 */ /* 0x000fe400078e0205 */
[----:B------:R-:W-:-:S04]  /*dbf0*/  IMAD.HI.U32 R5, R2, R6, RZ ;  /* 0x0000000602057227 */ /* 0x000fc800078e00ff */
[----:B------:R-:W-:-:S04]  /*dc00*/  IMAD.MOV R5, RZ, RZ, -R5 ;  /* 0x000000ffff057224 */ /* 0x000fc800078e0a05 */
[----:B------:R-:W-:Y:S02]  /*dc10*/  IMAD R5, R55, R5, R6 ;  /* 0x0000000537057224 */ /* 0x000fe400078e0206 */
[----:B------:R-:W-:-:S03]  /*dc20*/  IMAD.MOV.U32 R8, RZ, RZ, R7 ;  /* 0x000000ffff087224 */ /* 0x000fc600078e0007 */
[C---:B------:R-:W-:Y:S01]  /*dc30*/  ISETP.GT.U32.AND P3, PT, R55.reuse, R5, PT ;  /* 0x000000053700720c */ /* 0x040fe20003f64070 */
[----:B------:R-:W-:Y:S01]  /*dc40*/  @!P0 IMAD.MOV R8, RZ, RZ, -R8 ;  /* 0x000000ffff088224 */ /* 0x000fe200078e0a08 */
[----:B------:R-:W-:Y:S01]  /*dc50*/  ISETP.GT.U32.AND P2, PT, R55, R4, PT ;  /* 0x000000043700720c */ /* 0x000fe20003f44070 */
[----:B------:R-:W-:-:S03]  /*dc60*/  IMAD.MOV.U32 R7, RZ, RZ, R0 ;  /* 0x000000ffff077224 */ /* 0x000fc600078e0000 */
[----:B------:R0:W-:Y:S01]  /*dc70*/  STL [R1+0x748], R8 ;  /* 0x0007480801007387 */ /* 0x0001e20000100800 */
[----:B------:R-:W-:-:S06]  /*dc80*/  @!P5 IMAD.MOV R7, RZ, RZ, -R7 ;  /* 0x000000ffff07d224 */ /* 0x000fcc00078e0a07 */
[----:B------:R-:W-:Y:S02]  /*dc90*/  @!P3 IMAD.IADD R5, R5, 0x1, -R55 ;  /* 0x000000010505b824 */ /* 0x000fe400078e0a37 */
[----:B0-----:R-:W-:Y:S02]  /*dca0*/  IMAD.MOV.U32 R8, RZ, RZ, R27 ;  /* 0x000000ffff087224 */ /* 0x001fe400078e001b */
[----:B------:R-:W-:Y:S02]  /*dcb0*/  IMAD.MOV.U32 R27, RZ, RZ, R23 ;  /* 0x000000ffff1b7224 */ /* 0x000fe400078e0017 */
[----:B------:R-:W-:Y:S02]  /*dcc0*/  IMAD.MOV.U32 R23, RZ, RZ, R22 ;  /* 0x000000ffff177224 */ /* 0x000fe400078e0016 */
[----:B------:R-:W-:Y:S01]  /*dcd0*/  IMAD.MOV.U32 R22, RZ, RZ, R14 ;  /* 0x000000ffff167224 */ /* 0x000fe200078e000e */
[----:B------:R-:W-:Y:S01]  /*dce0*/  IABS R14, R31 ;  /* 0x0000001f000e7213 */ /* 0x000fe20000000000 */
[----:B------:R-:W-:Y:S01]  /*dcf0*/  @!P2 IMAD.IADD R4, R4, 0x1, -R55 ;  /* 0x000000010404a824 */ /* 0x000fe200078e0a37 */
[----:B------:R0:W-:Y:S01]  /*dd00*/  STL [R1+0x74c], R7 ;  /* 0x00074c0701007387 */ /* 0x0001e20000100800 */
[----:B------:R-:W-:Y:S01]  /*dd10*/  ISETP.GT.U32.AND P3, PT, R55, R5, PT ;  /* 0x000000053700720c */ /* 0x000fe20003f64070 */
[----:B------:R-:W-:-:S02]  /*dd20*/  IMAD.HI.U32 R6, R2, R3, RZ ;  /* 0x0000000302067227 */ /* 0x000fc400078e00ff */
[----:B------:R-:W-:Y:S02]  /*dd30*/  ISETP.GT.U32.AND P2, PT, R55, R4, PT ;  /* 0x000000043700720c */ /* 0x000fe40003f44070 */
[----:B0-----:R-:W-:-:S04]  /*dd40*/  IMAD.HI.U32 R7, R2, R14, RZ ;  /* 0x0000000e02077227 */ /* 0x001fc800078e00ff */
[----:B------:R-:W-:Y:S02]  /*dd50*/  IMAD.MOV R7, RZ, RZ, -R7 ;  /* 0x000000ffff077224 */ /* 0x000fe400078e0a07 */
[----:B------:R-:W-:Y:S02]  /*dd60*/  IMAD.MOV R6, RZ, RZ, -R6 ;  /* 0x000000ffff067224 */ /* 0x000fe400078e0a06 */
[----:B------:R-:W-:Y:S02]  /*dd70*/  IMAD R14, R55, R7, R14 ;  /* 0x00000007370e7224 */ /* 0x000fe400078e020e */
[----:B------:R-:W-:Y:S02]  /*dd80*/  @!P3 IMAD.IADD R5, R5, 0x1, -R55 ;  /* 0x000000010505b824 */ /* 0x000fe400078e0a37 */
[C---:B------:R-:W-:Y:S01]  /*dd90*/  IMAD R0, R55.reuse, R6, R3 ;  /* 0x0000000637007224 */ /* 0x040fe200078e0203 */
[----:B------:R-:W-:Y:S01]  /*dda0*/  ISETP.GT.U32.AND P3, PT, R55, R14, PT ;  /* 0x0000000e3700720c */ /* 0x000fe20003f64070 */
[----:B------:R-:W-:-:S03]  /*ddb0*/  @!P2 IMAD.IADD R4, R4, 0x1, -R55 ;  /* 0x000000010404a824 */ /* 0x000fc600078e0a37 */
[----:B------:R-:W-:Y:S01]  /*ddc0*/  ISETP.GT.U32.AND P2, PT, R55, R0, PT ;  /* 0x000000003700720c */ /* 0x000fe20003f44070 */
[----:B------:R-:W-:Y:S01]  /*ddd0*/  IMAD.HI.U32 R6, R2, R13, RZ ;  /* 0x0000000d02067227 */ /* 0x000fe200078e00ff */
[----:B------:R-:W-:Y:S02]  /*dde0*/  IABS R3, R35 ;  /* 0x0000002300037213 */ /* 0x000fe40000000000 */
[----:B------:R-:W-:-:S05]  /*ddf0*/  ISETP.GE.AND P5, PT, R32, RZ, PT ;  /* 0x000000ff2000720c */ /* 0x000fca0003fa6270 */
[--C-:B------:R-:W-:Y:S02]  /*de00*/  @!P3 IMAD.IADD R14, R14, 0x1, -R55.reuse ;  /* 0x000000010e0eb824 */ /* 0x100fe400078e0a37 */
[----:B------:R-:W-:Y:S02]  /*de10*/  IMAD.MOV R6, RZ, RZ, -R6 ;  /* 0x000000ffff067224 */ /* 0x000fe400078e0a06 */
[----:B------:R-:W-:Y:S01]  /*de20*/  @!P2 IMAD.IADD R0, R0, 0x1, -R55 ;  /* 0x000000010000a824 */ /* 0x000fe200078e0a37 */
[C---:B------:R-:W-:Y:S01]  /*de30*/  ISETP.GT.U32.AND P3, PT, R55.reuse, R14, PT ;  /* 0x0000000e3700720c */ /* 0x040fe20003f64070 */
[----:B------:R-:W-:Y:S02]  /*de40*/  IMAD.MOV.U32 R32, RZ, RZ, R4 ;  /* 0x000000ffff207224 */ /* 0x000fe400078e0004 */
[----:B------:R-:W-:Y:S01]  /*de50*/  IMAD.HI.U32 R4, R2, R3, RZ ;  /* 0x0000000302047227 */ /* 0x000fe200078e00ff */
[----:B------:R-:W-:-:S03]  /*de60*/  ISETP.GT.U32.AND P2, PT, R55, R0, PT ;  /* 0x000000003700720c */ /* 0x000fc60003f44070 */
[----:B------:R-:W-:Y:S01]  /*de70*/  IMAD R13, R55, R6, R13 ;  /* 0x00000006370d7224 */ /* 0x000fe200078e020d */
[----:B------:R-:W-:Y:S01]  /*de80*/  ISETP.GE.AND P0, PT, R31, RZ, PT ;  /* 0x000000ff1f00720c */ /* 0x000fe20003f06270 */
[----:B------:R-:W-:Y:S02]  /*de90*/  IMAD.MOV R4, RZ, RZ, -R4 ;  /* 0x000000ffff047224 */ /* 0x000fe400078e0a04 */
[----:B------:R-:W-:-:S04]  /*dea0*/  IMAD.HI.U32 R6, R2, R12, RZ ;  /* 0x0000000c02067227 */ /* 0x000fc800078e00ff */
[----:B------:R-:W-:Y:S02]  /*deb0*/  IMAD.MOV.U32 R31, RZ, RZ, R5 ;  /* 0x000000ffff1f7224 */ /* 0x000fe400078e0005 */
[----:B------:R-:W-:Y:S01]  /*dec0*/  @!P1 IMAD.MOV R32, RZ, RZ, -R32 ;  /* 0x000000ffff209224 */ /* 0x000fe200078e0a20 */
[C---:B------:R-:W-:Y:S01]  /*ded0*/  ISETP.GT.U32.AND P1, PT, R55.reuse, R13, PT ;  /* 0x0000000d3700720c */ /* 0x040fe20003f24070 */
[----:B------:R-:W-:Y:S02]  /*dee0*/  IMAD R3, R55, R4, R3 ;  /* 0x0000000437037224 */ /* 0x000fe400078e0203 */
[----:B------:R-:W-:Y:S02]  /*def0*/  IMAD.MOV R6, RZ, RZ, -R6 ;  /* 0x000000ffff067224 */ /* 0x000fe400078e0a06 */
[----:B------:R-:W-:Y:S02]  /*df00*/  @!P4 IMAD.MOV R31, RZ, RZ, -R31 ;  /* 0x000000ffff1fc224 */ /* 0x000fe400078e0a1f */
[----:B------:R-:W-:-:S02]  /*df10*/  IMAD.MOV.U32 R29, RZ, RZ, R11 ;  /* 0x000000ffff1d7224 */ /* 0x000fc400078e000b */
[--C-:B------:R-:W-:Y:S01]  /*df20*/  @!P3 IMAD.IADD R14, R14, 0x1, -R55.reuse ;  /* 0x000000010e0eb824 */ /* 0x100fe200078e0a37 */
[C---:B------:R-:W-:Y:S01]  /*df30*/  ISETP.GT.U32.AND P3, PT, R55.reuse, R3, PT ;  /* 0x000000033700720c */ /* 0x040fe20003f64070 */
[----:B------:R-:W-:Y:S01]  /*df40*/  IMAD R12, R55, R6, R12 ;  /* 0x00000006370c7224 */ /* 0x000fe200078e020c */
[----:B------:R-:W-:Y:S01]  /*df50*/  STL [R1+0x750], R32 ;  /* 0x0007502001007387 */ /* 0x000fe20000100800 */
[----:B------:R-:W-:-:S03]  /*df60*/  @!P2 IMAD.IADD R0, R0, 0x1, -R55 ;  /* 0x000000010000a824 */ /* 0x000fc600078e0a37 */
[----:B------:R0:W-:Y:S01]  /*df70*/  STL [R1+0x754], R31 ;  /* 0x0007541f01007387 */ /* 0x0001e20000100800 */
[----:B------:R-:W-:Y:S01]  /*df80*/  ISETP.GT.U32.AND P2, PT, R55, R12, PT ;  /* 0x0000000c3700720c */ /* 0x000fe20003f44070 */
[----:B------:R-:W-:Y:S02]  /*df90*/  @!P1 IMAD.IADD R13, R13, 0x1, -R55 ;  /* 0x000000010d0d9824 */ /* 0x000fe400078e0a37 */
[----:B------:R-:W-:Y:S02]  /*dfa0*/  IMAD.MOV.U32 R5, RZ, RZ, R0 ;  /* 0x000000ffff057224 */ /* 0x000fe400078e0000 */
[----:B0-----:R-:W-:Y:S02]  /*dfb0*/  IMAD.MOV.U32 R31, RZ, RZ, R29 ;  /* 0x000000ffff1f7224 */ /* 0x001fe400078e001d */
[----:B------:R-:W-:Y:S01]  /*dfc0*/  IMAD.MOV.U32 R29, RZ, RZ, R8 ;  /* 0x000000ffff1d7224 */ /* 0x000fe200078e0008 */
[----:B------:R-:W-:Y:S01]  /*dfd0*/  IABS R8, R36 ;  /* 0x0000002400087213 */ /* 0x000fe20000000000 */
[----:B------:R-:W-:Y:S01]  /*dfe0*/  @!P3 IMAD.IADD R3, R3, 0x1, -R55 ;  /* 0x000000010303b824 */ /* 0x000fe200078e0a37 */
[----:B------:R-:W-:-:S03]  /*dff0*/  ISETP.GT.U32.AND P1, PT, R55, R13, PT ;  /* 0x0000000d3700720c */ /* 0x000fc60003f24070 */
[----:B------:R-:W-:Y:S01]  /*e000*/  IMAD.HI.U32 R0, R2, R8, RZ ;  /* 0x0000000802007227 */ /* 0x000fe200078e00ff */
[----:B------:R-:W-:-:S03]  /*e010*/  IABS R6, R38 ;  /* 0x0000002600067213 */ /* 0x000fc60000000000 */
[----:B------:R-:W-:Y:S01]  /*e020*/  IMAD.MOV R0, RZ, RZ, -R0 ;  /* 0x000000ffff007224 */ /* 0x000fe200078e0a00 */
[C---:B------:R-:W-:Y:S01]  /*e030*/  ISETP.GT.U32.AND P3, PT, R55.reuse, R3, PT ;  /* 0x000000033700720c */ /* 0x040fe20003f64070 */
[----:B------:R-:W-:Y:S02]  /*e040*/  @!P2 IMAD.IADD R12, R12, 0x1, -R55 ;  /* 0x000000010c0ca824 */ /* 0x000fe400078e0a37 */
[----:B------:R-:W-:Y:S02]  /*e050*/  IMAD R8, R55, R0, R8 ;  /* 0x0000000037087224 */ /* 0x000fe400078e0208 */
[----:B------:R-:W-:Y:S01]  /*e060*/  IMAD.HI.U32 R0, R2, R6, RZ ;  /* 0x0000000602007227 */ /* 0x000fe200078e00ff */
[----:B------:R-:W-:-:S03]  /*e070*/  IABS R11, R34 ;  /* 0x00000022000b7213 */ /* 0x000fc60000000000 */
[----:B------:R-:W-:Y:S01]  /*e080*/  @!P6 IMAD.MOV R5, RZ, RZ, -R5 ;  /* 0x000000ffff05e224 */ /* 0x000fe200078e0a05 */
[----:B------:R-:W-:Y:S01]  /*e090*/  ISETP.GT.U32.AND P2, PT, R55, R12, PT ;  /* 0x0000000c3700720c */ /* 0x000fe20003f44070 */
[----:B------:R-:W-:Y:S02]  /*e0a0*/  IMAD.MOV R0, RZ, RZ, -R0 ;  /* 0x000000ffff007224 */ /* 0x000fe400078e0a00 */
[----:B------:R-:W-:Y:S01]  /*e0b0*/  @!P1 IMAD.IADD R13, R13, 0x1, -R55 ;  /* 0x000000010d0d9824 */ /* 0x000fe200078e0a37 */
[----:B------:R0:W-:Y:S01]  /*e0c0*/  STL [R1+0x758], R5 ;  /* 0x0007580501007387 */ /* 0x0001e20000100800 */
[----:B------:R-:W-:Y:S01]  /*e0d0*/  ISETP.GE.AND P1, PT, R34, RZ, PT ;  /* 0x000000ff2200720c */ /* 0x000fe20003f26270 */
[----:B------:R-:W-:Y:S02]  /*e0e0*/  IMAD R6, R55, R0, R6 ;  /* 0x0000000037067224 */ /* 0x000fe400078e0206 */
[----:B------:R-:W-:-:S04]  /*e0f0*/  IMAD.HI.U32 R7, R2, R11, RZ ;  /* 0x0000000b02077227 */ /* 0x000fc800078e00ff */
[----:B------:R-:W-:Y:S01]  /*e100*/  IMAD.MOV.U32 R34, RZ, RZ, R29 ;  /* 0x000000ffff227224 */ /* 0x000fe200078e001d */
[----:B0-----:R-:W-:Y:S01]  /*e110*/  IABS R5, R39 ;  /* 0x0000002700057213 */ /* 0x001fe20000000000 */
[----:B------:R-:W-:Y:S02]  /*e120*/  IMAD.MOV.U32 R29, RZ, RZ, R26 ;  /* 0x000000ffff1d7224 */ /* 0x000fe400078e001a */
[----:B------:R-:W-:Y:S02]  /*e130*/  IMAD.MOV.U32 R26, RZ, RZ, R9 ;  /* 0x000000ffff1a7224 */ /* 0x000fe400078e0009 */
[----:B------:R-:W-:-:S04]  /*e140*/  IMAD.HI.U32 R9, R2, R5, RZ ;  /* 0x0000000502097227 */ /* 0x000fc800078e00ff */
[----:B------:R-:W-:Y:S01]  /*e150*/  @!P3 IMAD.IADD R3, R3, 0x1, -R55 ;  /* 0x000000010303b824 */ /* 0x000fe200078e0a37 */
[C---:B------:R-:W-:Y:S01]  /*e160*/  ISETP.GT.U32.AND P3, PT, R55.reuse, R6, PT ;  /* 0x000000063700720c */ /* 0x040fe20003f64070 */
[----:B------:R-:W-:Y:S01]  /*e170*/  IMAD.MOV R7, RZ, RZ, -R7 ;  /* 0x000000ffff077224 */ /* 0x000fe200078e0a07 */
[----:B------:R-:W-:Y:S01]  /*e180*/  IABS R0, R41 ;  /* 0x0000002900007213 */ /* 0x000fe20000000000 */
[----:B------:R-:W-:Y:S02]  /*e190*/  IMAD.MOV R9, RZ, RZ, -R9 ;  /* 0x000000ffff097224 */ /* 0x000fe400078e0a09 */
[C---:B------:R-:W-:Y:S02]  /*e1a0*/  IMAD R11, R55.reuse, R7, R11 ;  /* 0x00000007370b7224 */ /* 0x040fe400078e020b */
[----:B------:R-:W-:Y:S01]  /*e1b0*/  @!P2 IMAD.IADD R12, R12, 0x1, -R55 ;  /* 0x000000010c0ca824 */ /* 0x000fe200078e0a37 */
[C---:B------:R-:W-:Y:S01]  /*e1c0*/  ISETP.GT.U32.AND P2, PT, R55.reuse, R8, PT ;  /* 0x000000083700720c */ /* 0x040fe20003f44070 */
[C---:B------:R-:W-:Y:S01]  /*e1d0*/  IMAD R5, R55.reuse, R9, R5 ;  /* 0x0000000937057224 */ /* 0x040fe200078e0205 */
[----:B------:R-:W-:Y:S01]  /*e1e0*/  ISETP.GT.U32.AND P6, PT, R55, R11, PT ;  /* 0x0000000b3700720c */ /* 0x000fe20003fc4070 */
[----:B------:R-:W-:-:S02]  /*e1f0*/  IMAD.MOV.U32 R32, RZ, RZ, R30 ;  /* 0x000000ffff207224 */ /* 0x000fc400078e001e */
[----:B------:R-:W-:Y:S01]  /*e200*/  IMAD.HI.U32 R9, R2, R0, RZ ;  /* 0x0000000002097227 */ /* 0x000fe200078e00ff */
[----:B------:R-:W-:-:S03]  /*e210*/  ISETP.GE.AND P4, PT, R33, RZ, PT ;  /* 0x000000ff2100720c */ /* 0x000fc60003f86270 */
[----:B------:R-:W-:Y:S02]  /*e220*/  IMAD.MOV.U32 R30, RZ, RZ, R26 ;  /* 0x000000ffff1e7224 */ /* 0x000fe400078e001a */
[----:B------:R-:W-:Y:S01]  /*e230*/  IMAD.MOV.U32 R26, RZ, RZ, R10 ;  /* 0x000000ffff1a7224 */ /* 0x000fe200078e000a */
[----:B------:R-:W-:Y:S01]  /*e240*/  IABS R10, R42 ;  /* 0x0000002a000a7213 */ /* 0x000fe20000000000 */
[----:B------:R-:W-:Y:S01]  /*e250*/  IMAD.MOV.U32 R33, RZ, RZ, R16 ;  /* 0x000000ffff217224 */ /* 0x000fe200078e0010 */
[----:B------:R-:W-:Y:S01]  /*e260*/  IABS R16, R43 ;  /* 0x0000002b00107213 */ /* 0x000fe20000000000 */
[----:B------:R-:W-:Y:S02]  /*e270*/  IMAD.MOV R9, RZ, RZ, -R9 ;  /* 0x000000ffff097224 */ /* 0x000fe400078e0a09 */
[----:B------:R-:W-:Y:S01]  /*e280*/  @!P3 IMAD.IADD R6, R6, 0x1, -R55 ;  /* 0x000000010606b824 */ /* 0x000fe200078e0a37 */
[----:B------:R-:W-:Y:S01]  /*e290*/  ISETP.GE.AND P3, PT, R36, RZ, PT ;  /* 0x000000ff2400720c */ /* 0x000fe20003f66270 */
[----:B------:R-:W-:Y:S01]  /*e2a0*/  IMAD.MOV.U32 R36, RZ, RZ, R15 ;  /* 0x000000ffff247224 */ /* 0x000fe200078e000f */
[----:B------:R-:W-:Y:S01]  /*e2b0*/  IABS R7, R37 ;  /* 0x0000002500077213 */ /* 0x000fe20000000000 */
[----:B------:R-:W-:-:S04]  /*e2c0*/  IMAD.HI.U32 R15, R2, R10, RZ ;  /* 0x0000000a020f7227 */ /* 0x000fc800078e00ff */
[----:B------:R-:W-:Y:S02]  /*e2d0*/  IMAD R0, R55, R9, R0 ;  /* 0x0000000937007224 */ /* 0x000fe400078e0200 */
[----:B------:R-:W-:Y:S02]  /*e2e0*/  IMAD.MOV.U32 R9, RZ, RZ, R16 ;  /* 0x000000ffff097224 */ /* 0x000fe400078e0010 */
[----:B------:R-:W-:Y:S01]  /*e2f0*/  @!P2 IMAD.IADD R8, R8, 0x1, -R55 ;  /* 0x000000010808a824 */ /* 0x000fe200078e0a37 */
[----:B------:R-:W-:Y:S01]  /*e300*/  ISETP.GE.AND P2, PT, R35, RZ, PT ;  /* 0x000000ff2300720c */ /* 0x000fe20003f46270 */
[----:B------:R-:W-:Y:S02]  /*e310*/  IMAD.MOV.U32 R16, RZ, RZ, R57 ;  /* 0x000000ffff107224 */ /* 0x000fe400078e0039 */
[----:B------:R-:W-:Y:S02]  /*e320*/  IMAD.MOV.U32 R57, RZ, RZ, R14 ;  /* 0x000000ffff397224 */ /* 0x000fe400078e000e */
[----:B------:R-:W-:-:S02]  /*e330*/  IMAD.MOV.U32 R35, RZ, RZ, R29 ;  /* 0x000000ffff237224 */ /* 0x000fc400078e001d */
[----:B------:R-:W-:Y:S02]  /*e340*/  IMAD.MOV R14, RZ, RZ, -R15 ;  /* 0x000000ffff0e7224 */ /* 0x000fe400078e0a0f */
[----:B------:R-:W-:Y:S02]  /*e350*/  IMAD.MOV.U32 R15, RZ, RZ, R58 ;  /* 0x000000ffff0f7224 */ /* 0x000fe400078e003a */
[----:B------:R-:W-:Y:S02]  /*e360*/  @!P6 IMAD.IADD R11, R11, 0x1, -R55 ;  /* 0x000000010b0be824 */ /* 0x000fe400078e0a37 */
[----:B------:R-:W-:-:S04]  /*e370*/  IMAD.HI.U32 R4, R2, R7, RZ ;  /* 0x0000000702047227 */ /* 0x000fc800078e00ff */
[----:B------:R-:W-:Y:S02]  /*e380*/  IMAD.MOV.U32 R58, RZ, RZ, R13 ;  /* 0x000000ffff3a7224 */ /* 0x000fe400078e000d */
[----:B------:R-:W-:Y:S02]  /*e390*/  IMAD.MOV.U32 R13, RZ, RZ, R36 ;  /* 0x000000ffff0d7224 */ /* 0x000fe400078e0024 */
[----:B------:R-:W-:Y:S02]  /*e3a0*/  IMAD.MOV.U32 R36, RZ, RZ, R35 ;  /* 0x000000ffff247224 */ /* 0x000fe400078e0023 */
[----:B------:R-:W-:Y:S01]  /*e3b0*/  IMAD.MOV.U32 R35, RZ, RZ, R34 ;  /* 0x000000ffff237224 */ /* 0x000fe200078e0022 */
[----:B------:R-:W-:Y:S01]  /*e3c0*/  ISETP.GT.U32.AND P6, PT, R55, R11, PT ;  /* 0x0000000b3700720c */ /* 0x000fe20003fc4070 */
[----:B------:R-:W-:Y:S02]  /*e3d0*/  IMAD.MOV R4, RZ, RZ, -R4 ;  /* 0x000000ffff047224 */ /* 0x000fe400078e0a04 */
[----:B------:R-:W-:-:S02]  /*e3e0*/  IMAD.MOV.U32 R34, RZ, RZ, R32 ;  /* 0x000000ffff227224 */ /* 0x000fc400078e0020 */
[----:B------:R-:W-:Y:S02]  /*e3f0*/  IMAD.MOV.U32 R32, RZ, RZ, R31 ;  /* 0x000000ffff207224 */ /* 0x000fe400078e001f */
[----:B------:R-:W-:Y:S02]  /*e400*/  IMAD.MOV.U32 R31, RZ, RZ, R27 ;  /* 0x000000ffff1f7224 */ /* 0x000fe400078e001b */
[----:B------:R-:W-:Y:S02]  /*e410*/  IMAD.MOV.U32 R27, RZ, RZ, R19 ;  /* 0x000000ffff1b7224 */ /* 0x000fe400078e0013 */
[----:B------:R-:W-:Y:S01]  /*e420*/  IMAD R7, R55, R4, R7 ;  /* 0x0000000437077224 */ /* 0x000fe200078e0207 */
[----:B------:R-:W-:Y:S01]  /*e430*/  IABS R4, R40 ;  /* 0x0000002800047213 */ /* 0x000fe20000000000 */
[----:B------:R-:W-:Y:S02]  /*e440*/  IMAD.MOV.U32 R19, RZ, RZ, R18 ;  /* 0x000000ffff137224 */ /* 0x000fe400078e0012 */
[----:B------:R-:W-:-:S02]  /*e450*/  IMAD.MOV.U32 R18, RZ, RZ, R61 ;  /* 0x000000ffff127224 */ /* 0x000fc400078e003d */
[----:B------:R-:W-:Y:S02]  /*e460*/  IMAD.MOV.U32 R61, RZ, RZ, R60 ;  /* 0x000000ffff3d7224 */ /* 0x000fe400078e003c */
[----:B------:R-:W-:Y:S02]  /*e470*/  IMAD.MOV.U32 R60, RZ, RZ, R59 ;  /* 0x000000ffff3c7224 */ /* 0x000fe400078e003b */
[----:B------:R-:W-:Y:S02]  /*e480*/  IMAD.MOV.U32 R59, RZ, RZ, R12 ;  /* 0x000000ffff3b7224 */ /* 0x000fe400078e000c */
[----:B------:R-:W-:Y:S02]  /*e490*/  IMAD.MOV.U32 R29, RZ, RZ, R17 ;  /* 0x000000ffff1d7224 */ /* 0x000fe400078e0011 */
[----:B------:R-:W-:Y:S02]  /*e4a0*/  IMAD.MOV.U32 R12, RZ, RZ, R36 ;  /* 0x000000ffff0c7224 */ /* 0x000fe400078e0024 */
[----:B------:R-:W-:-:S04]  /*e4b0*/  IMAD.HI.U32 R17, R2, R4, RZ ;  /* 0x0000000402117227 */ /* 0x000fc800078e00ff */
[----:B------:R-:W-:Y:S02]  /*e4c0*/  IMAD.MOV.U32 R36, RZ, RZ, R35 ;  /* 0x000000ffff247224 */ /* 0x000fe400078e0023 */
[----:B------:R-:W-:Y:S02]  /*e4d0*/  IMAD.MOV.U32 R35, RZ, RZ, R34 ;  /* 0x000000ffff237224 */ /* 0x000fe400078e0022 */
[----:B------:R-:W-:Y:S02]  /*e4e0*/  IMAD.MOV.U32 R34, RZ, RZ, R32 ;  /* 0x000000ffff227224 */ /* 0x000fe400078e0020 */
[----:B------:R-:W-:Y:S02]  /*e4f0*/  IMAD.MOV.U32 R32, RZ, RZ, R27 ;  /* 0x000000ffff207224 */ /* 0x000fe400078e001b */
[----:B------:R-:W-:Y:S02]  /*e500*/  @!P6 IMAD.IADD R11, R11, 0x1, -R55 ;  /* 0x000000010b0be824 */ /* 0x000fe400078e0a37 */
[----:B------:R-:W-:-:S02]  /*e510*/  IMAD.MOV R17, RZ, RZ, -R17 ;  /* 0x000000ffff117224 */ /* 0x000fc400078e0a11 */
[----:B------:R-:W-:Y:S02]  /*e520*/  IMAD.MOV.U32 R27, RZ, RZ, R19 ;  /* 0x000000ffff1b7224 */ /* 0x000fe400078e0013 */
[----:B------:R-:W-:Y:S02]  /*e530*/  IMAD.MOV.U32 R19, RZ, RZ, R18 ;  /* 0x000000ffff137224 */ /* 0x000fe400078e0012 */
[----:B------:R-:W-:Y:S02]  /*e540*/  @!P0 IMAD.MOV R57, RZ, RZ, -R57 ;  /* 0x000000ffff398224 */ /* 0x000fe400078e0a39 */
[----:B------:R-:W-:Y:S02]  /*e550*/  IMAD.MOV.U32 R18, RZ, RZ, R61 ;  /* 0x000000ffff127224 */ /* 0x000fe400078e003d */
[----:B------:R-:W-:Y:S02]  /*e560*/  IMAD.MOV.U32 R61, RZ, RZ, R60 ;  /* 0x000000ffff3d7224 */ /* 0x000fe400078e003c */
[----:B------:R-:W-:-:S02]  /*e570*/  @!P5 IMAD.MOV R58, RZ, RZ, -R58 ;  /* 0x000000ffff3ad224 */ /* 0x000fc400078e0a3a */
[----:B------:R-:W-:Y:S02]  /*e580*/  IMAD.MOV.U32 R60, RZ, RZ, R11 ;  /* 0x000000ffff3c7224 */ /* 0x000fe400078e000b */
[----:B------:R-:W-:Y:S02]  /*e590*/  IMAD R4, R55, R17, R4 ;  /* 0x0000001137047224 */ /* 0x000fe400078e0204 */
[----:B------:R-:W-:Y:S01]  /*e5a0*/  IMAD.MOV.U32 R11, RZ, RZ, R12 ;  /* 0x000000ffff0b7224 */ /* 0x000fe200078e000c */
[----:B------:R-:W3:Y:S01]  /*e5b0*/  LDL.LU R17, [R1] ;  /* 0x0000000001117983 */ /* 0x000ee20000300800 */
[----:B------:R-:W-:Y:S02]  /*e5c0*/  @!P4 IMAD.MOV R59, RZ, RZ, -R59 ;  /* 0x000000ffff3bc224 */ /* 0x000fe400078e0a3b */
[----:B------:R-:W-:Y:S01]  /*e5d0*/  IMAD.MOV.U32 R12, RZ, RZ, R36 ;  /* 0x000000ffff0c7224 */ /* 0x000fe200078e0024 */
[----:B------:R0:W-:Y:S01]  /*e5e0*/  STL [R1+0x75c], R57 ;  /* 0x00075c3901007387 */ /* 0x0001e20000100800 */
[----:B------:R-:W-:-:S02]  /*e5f0*/  IMAD.MOV.U32 R36, RZ, RZ, R35 ;  /* 0x000000ffff247224 */ /* 0x000fc400078e0023 */
[----:B------:R-:W-:Y:S02]  /*e600*/  IMAD.MOV.U32 R35, RZ, RZ, R27 ;  /* 0x000000ffff237224 */ /* 0x000fe400078e001b */
[----:B------:R-:W-:Y:S02]  /*e610*/  IMAD.MOV.U32 R27, RZ, RZ, R19 ;  /* 0x000000ffff1b7224 */ /* 0x000fe400078e0013 */
[----:B------:R-:W-:Y:S01]  /*e620*/  IMAD.MOV.U32 R19, RZ, RZ, R18 ;  /* 0x000000ffff137224 */ /* 0x000fe200078e0012 */
[----:B0-----:R-:W2:Y:S01]  /*e630*/  LDL.LU R57, [R1+0x589c] ;  /* 0x00589c0001397983 */ /* 0x001ea20000300800 */
[----:B------:R-:W-:-:S03]  /*e640*/  IMAD.MOV.U32 R18, RZ, RZ, R61 ;  /* 0x000000ffff127224 */ /* 0x000fc600078e003d */
[----:B------:R0:W-:Y:S01]  /*e650*/  STL [R1+0x760], R58 ;  /* 0x0007603a01007387 */ /* 0x0001e20000100800 */
[----:B------:R-:W-:-:S03]  /*e660*/  IMAD.MOV.U32 R61, RZ, RZ, R3 ;  /* 0x000000ffff3d7224 */ /* 0x000fc600078e0003 */
[----:B0-----:R-:W2:Y:S04]  /*e670*/  LDL.LU R58, [R1+0x5898] ;  /* 0x00589800013a7983 */ /* 0x001ea80000300800 */
[----:B------:R0:W-:Y:S04]  /*e680*/  STL [R1+0x764], R59 ;  /* 0x0007643b01007387 */ /* 0x0001e80000100800 */
[----:B0-----:R-:W2:Y:S04]  /*e690*/  LDL.LU R59, [R1+0x5894] ;  /* 0x00589400013b7983 */ /* 0x001ea80000300800 */
[----:B------:R-:W2:Y:S01]  /*e6a0*/  LDL.LU R3, [R1+0x84] ;  /* 0x0000840001037983 */ /* 0x000ea20000300800 */
[----:B------:R-:W-:Y:S01]  /*e6b0*/  ISETP.GT.U32.AND P0, PT, R55, R8, PT ;  /* 0x000000083700720c */ /* 0x000fe20003f04070 */
[----:B------:R-:W-:-:S02]  /*e6c0*/  @!P1 IMAD.MOV R60, RZ, RZ, -R60 ;  /* 0x000000ffff3c9224 */ /* 0x000fc400078e0a3c */
[----:B------:R-:W-:-:S03]  /*e6d0*/  @!P2 IMAD.MOV R61, RZ, RZ, -R61 ;  /* 0x000000ffff3da224 */ /* 0x000fc600078e0a3d */
[----:B------:R0:W-:Y:S07]  /*e6e0*/  STL [R1+0x7a8], R60 ;  /* 0x0007a83c01007387 */ /* 0x0001ee0000100800 */
[----:B------:R-:W-:Y:S01]  /*e6f0*/  @!P0 IMAD.IADD R8, R8, 0x1, -R55 ;  /* 0x0000000108088824 */ /* 0x000fe200078e0a37 */
[----:B------:R-:W-:Y:S01]  /*e700*/  ISETP.GE.AND P0, PT, R37, RZ, PT ;  /* 0x000000ff2500720c */ /* 0x000fe20003f06270 */
[----:B0-----:R-:W3:Y:S04]  /*e710*/  LDL.LU R60, [R1+0x5890] ;  /* 0x00589000013c7983 */ /* 0x001ee80000300800 */
[----:B------:R0:W-:Y:S04]  /*e720*/  STL [R1+0x7b4], R61 ;  /* 0x0007b43d01007387 */ /* 0x0001e80000100800 */
[----:B0-----:R-:W3:Y:S01]  /*e730*/  LDL.LU R61, [R1+0x588c] ;  /* 0x00588c00013d7983 */ /* 0x001ee20000300800 */
[----:B------:R-:W-:-:S13]  /*e740*/  ISETP.GT.U32.AND P6, PT, R55, R7, PT ;  /* 0x000000073700720c */ /* 0x000fda0003fc4070 */
[----:B------:R-:W-:Y:S01]  /*e750*/  @!P6 IMAD.IADD R7, R7, 0x1, -R55 ;  /* 0x000000010707e824 */ /* 0x000fe200078e0a37 */
[C---:B------:R-:W-:Y:S02]  /*e760*/  ISETP.GT.U32.AND P6, PT, R55.reuse, R5, PT ;  /* 0x000000053700720c */ /* 0x040fe40003fc4070 */
[C---:B------:R-:W-:Y:S02]  /*e770*/  ISETP.GT.U32.AND P4, PT, R55.reuse, R6, PT ;  /* 0x000000063700720c */ /* 0x040fe40003f84070 */
[----:B------:R-:W-:-:S09]  /*e780*/  ISETP.GT.U32.AND P5, PT, R55, R7, PT ;  /* 0x000000073700720c */ /* 0x000fd20003fa4070 */
[----:B------:R-:W-:-:S05]  /*e790*/  @!P6 IMAD.IADD R5, R5, 0x1, -R55 ;  /* 0x000000010505e824 */ /* 0x000fca00078e0a37 */
[C---:B------:R-:W-:Y:S01]  /*e7a0*/  ISETP.GT.U32.AND P6, PT, R55.reuse, R5, PT ;  /* 0x000000053700720c */ /* 0x040fe20003fc4070 */
[--C-:B------:R-:W-:Y:S01]  /*e7b0*/  @!P4 IMAD.IADD R6, R6, 0x1, -R55.reuse ;  /* 0x000000010606c824 */ /* 0x100fe200078e0a37 */
[----:B------:R-:W-:Y:S01]  /*e7c0*/  ISETP.GT.U32.AND P1, PT, R55, R4, PT ;  /* 0x000000043700720c */ /* 0x000fe20003f24070 */
[----:B------:R-:W-:Y:S01]  /*e7d0*/  @!P5 IMAD.IADD R7, R7, 0x1, -R55 ;  /* 0x000000010707d824 */ /* 0x000fe200078e0a37 */
[----:B------:R-:W-:-:S09]  /*e7e0*/  ISETP.GE.AND P5, PT, R38, RZ, PT ;  /* 0x000000ff2600720c */ /* 0x000fd20003fa6270 */
[----:B------:R-:W-:Y:S01]  /*e7f0*/  @!P6 IMAD.IADD R5, R5, 0x1, -R55 ;  /* 0x000000010505e824 */ /* 0x000fe200078e0a37 */
[----:B------:R-:W-:Y:S01]  /*e800*/  ISETP.GE.AND P6, PT, R39, RZ, PT ;  /* 0x000000ff2700720c */ /* 0x000fe20003fc6270 */
[----:B------:R-:W-:Y:S02]  /*e810*/  IMAD.MOV.U32 R39, RZ, RZ, R8 ;  /* 0x000000ffff277224 */ /* 0x000fe400078e0008 */
[----:B------:R-:W-:Y:S02]  /*e820*/  @!P0 IMAD.MOV R7, RZ, RZ, -R7 ;  /* 0x000000ffff078224 */ /* 0x000fe400078e0a07 */
[----:B------:R-:W-:Y:S01]  /*e830*/  @!P3 IMAD.MOV R39, RZ, RZ, -R39 ;  /* 0x000000ffff27b224 */ /* 0x000fe200078e0a27 */
[----:B------:R-:W-:Y:S01]  /*e840*/  ISETP.GT.U32.AND P2, PT, R55, R0, PT ;  /* 0x000000003700720c */ /* 0x000fe20003f44070 */
[----:B------:R-:W-:-:S06]  /*e850*/  @!P1 IMAD.IADD R4, R4, 0x1, -R55 ;  /* 0x0000000104049824 */ /* 0x000fcc00078e0a37 */
[----:B------:R-:W-:Y:S01]  /*e860*/  @!P6 IMAD.MOV R5, RZ, RZ, -R5 ;  /* 0x000000ffff05e224 */ /* 0x000fe200078e0a05 */
[----:B------:R-:W-:-:S05]  /*e870*/  ISETP.GE.AND P1, PT, R40, RZ, PT ;  /* 0x000000ff2800720c */ /* 0x000fca0003f26270 */
[----:B------:R-:W-:-:S05]  /*e880*/  @!P2 IMAD.IADD R0, R0, 0x1, -R55 ;  /* 0x000000010000a824 */ /* 0x000fca00078e0a37 */
[C---:B------:R-:W-:Y:S01]  /*e890*/  ISETP.GT.U32.AND P3, PT, R55.reuse, R0, PT ;  /* 0x000000003700720c */ /* 0x040fe20003f64070 */
[----:B--2---:R-:W-:Y:S02]  /*e8a0*/  IMAD.MOV.U32 R37, RZ, RZ, R3 ;  /* 0x000000ffff257224 */ /* 0x004fe400078e0003 */
[C---:B------:R-:W-:Y:S02]  /*e8b0*/  IMAD R3, R55.reuse, R14, R10 ;  /* 0x0000000e37037224 */ /* 0x040fe400078e020a */
[----:B------:R-:W2:Y:S03]  /*e8c0*/  LDL.LU R14, [R1+0x80] ;  /* 0x00008000010e7983 */ /* 0x000ea60000300800 */
[----:B------:R-:W-:Y:S01]  /*e8d0*/  ISETP.GT.U32.AND P4, PT, R55, R3, PT ;  /* 0x000000033700720c */ /* 0x000fe20003f84070 */
[----:B------:R-:W-:Y:S02]  /*e8e0*/  IMAD.MOV.U32 R38, RZ, RZ, R37 ;  /* 0x000000ffff267224 */ /* 0x000fe400078e0025 */
[----:B------:R-:W-:Y:S01]  /*e8f0*/  IMAD.MOV.U32 R37, RZ, RZ, R11 ;  /* 0x000000ffff257224 */ /* 0x000fe200078e000b */
[----:B----4-:R-:W-:Y:S01]  /*e900*/  IABS R11, R44 ;  /* 0x0000002c000b7213 */ /* 0x010fe20000000000 */
[----:B------:R-:W-:Y:S01]  /*e910*/  IMAD.HI.U32 R10, R2, R9, RZ ;  /* 0x00000009020a7227 */ /* 0x000fe200078e00ff */
[----:B------:R-:W-:Y:S03]  /*e920*/  STL [R1+0x770], R39 ;  /* 0x0007702701007387 */ /* 0x000fe60000100800 */
[----:B------:R-:W-:Y:S01]  /*e930*/  IMAD.MOV R10, RZ, RZ, -R10 ;  /* 0x000000ffff0a7224 */ /* 0x000fe200078e0a0a */
[----:B------:R0:W-:Y:S01]  /*e940*/  STL [R1+0x774], R7 ;  /* 0x0007740701007387 */ /* 0x0001e20000100800 */
[----:B------:R-:W-:-:S02]  /*e950*/  IMAD.MOV.U32 R8, RZ, RZ, R11 ;  /* 0x000000ffff087224 */ /* 0x000fc400078e000b */
[----:B------:R-:W-:Y:S01]  /*e960*/  @!P4 IMAD.IADD R3, R3, 0x1, -R55 ;  /* 0x000000010303c824 */ /* 0x000fe200078e0a37 */
[C---:B------:R-:W-:Y:S01]  /*e970*/  ISETP.GT.U32.AND P4, PT, R55.reuse, R4, PT ;  /* 0x000000043700720c */ /* 0x040fe20003f84070 */
[----:B------:R-:W-:-:S03]  /*e980*/  IMAD R9, R55, R10, R9 ;  /* 0x0000000a37097224 */ /* 0x000fc600078e0209 */
[C---:B------:R-:W-:Y:S01]  /*e990*/  ISETP.GT.U32.AND P0, PT, R55.reuse, R3, PT ;  /* 0x000000033700720c */ /* 0x040fe20003f04070 */
[----:B0-----:R-:W-:Y:S02]  /*e9a0*/  IMAD.MOV.U32 R7, RZ, RZ, R6 ;  /* 0x000000ffff077224 */ /* 0x001fe400078e0006 */
[----:B------:R-:W-:Y:S01]  /*e9b0*/  IMAD.HI.U32 R6, R2, R8, RZ ;  /* 0x0000000802067227 */ /* 0x000fe200078e00ff */
[----:B------:R-:W-:-:S03]  /*e9c0*/  ISETP.GT.U32.AND P6, PT, R55, R9, PT ;  /* 0x000000093700720c */ /* 0x000fc60003fc4070 */
[----:B------:R-:W-:Y:S02]  /*e9d0*/  @!P5 IMAD.MOV R7, RZ, RZ, -R7 ;  /* 0x000000ffff07d224 */ /* 0x000fe400078e0a07 */
[----:B------:R-:W-:Y:S01]  /*e9e0*/  IMAD.MOV R6, RZ, RZ, -R6 ;  /* 0x000000ffff067224 */ /* 0x000fe200078e0a06 */
[----:B------:R-:W-:Y:S02]  /*e9f0*/  IABS R10, R45 ;  /* 0x0000002d000a7213 */ /* 0x000fe40000000000 */
[----:B------:R-:W-:Y:S04]  /*ea00*/  STL [R1+0x778], R7 ;  /* 0x0007780701007387 */ /* 0x000fe80000100800 */
[----:B------:R0:W-:Y:S01]  /*ea10*/  STL [R1+0x7a0], R5 ;  /* 0x0007a00501007387 */ /* 0x0001e20000100800 */
[----:B------:R-:W-:Y:S01]  /*ea20*/  ISETP.GE.AND P5, PT, R42, RZ, PT ;  /* 0x000000ff2a00720c */ /* 0x000fe20003fa6270 */
[----:B------:R-:W-:-:S02]  /*ea30*/  @!P0 IMAD.IADD R3, R3, 0x1, -R55 ;  /* 0x0000000103038824 */ /* 0x000fc400078e0a37 */
[----:B------:R-:W-:Y:S02]  /*ea40*/  @!P4 IMAD.IADD R4, R4, 0x1, -R55 ;  /* 0x000000010404c824 */ /* 0x000fe400078e0a37 */
[C---:B0-----:R-:W-:Y:S02]  /*ea50*/  IMAD R5, R55.reuse, R6, R8 ;  /* 0x0000000637057224 */ /* 0x041fe400078e0208 */
[----:B------:R-:W-:Y:S01]  /*ea60*/  IMAD.HI.U32 R8, R2, R10, RZ ;  /* 0x0000000a02087227 */ /* 0x000fe200078e00ff */
[----:B------:R-:W-:Y:S02]  /*ea70*/  IABS R7, R46 ;  /* 0x0000002e00077213 */ /* 0x000fe40000000000 */
[----:B------:R-:W-:Y:S01]  /*ea80*/  ISETP.GT.U32.AND P0, PT, R55, R5, PT ;  /* 0x000000053700720c */ /* 0x000fe20003f04070 */
[----:B------:R-:W-:Y:S02]  /*ea90*/  IMAD.MOV.U32 R11, RZ, RZ, R4 ;  /* 0x000000ffff0b7224 */ /* 0x000fe400078e0004 */
[----:B------:R-:W-:-:S02]  /*eaa0*/  IMAD.MOV R8, RZ, RZ, -R8 ;  /* 0x000000ffff087224 */ /* 0x000fc400078e0a08 */
[----:B------:R-:W-:Y:S01]  /*eab0*/  @!P6 IMAD.IADD R9, R9, 0x1, -R55 ;  /* 0x000000010909e824 */ /* 0x000fe200078e0a37 */
[----:B------:R-:W-:Y:S01]  /*eac0*/  ISETP.GE.AND P2, PT, R41, RZ, PT ;  /* 0x000000ff2900720c */ /* 0x000fe20003f46270 */
[----:B------:R-:W-:Y:S02]  /*ead0*/  IMAD.MOV.U32 R4, RZ, RZ, R7 ;  /* 0x000000ffff047224 */ /* 0x000fe400078e0007 */
[----:B------:R-:W-:Y:S01]  /*eae0*/  @!P1 IMAD.MOV R11, RZ, RZ, -R11 ;  /* 0x000000ffff0b9224 */ /* 0x000fe200078e0a0b */
[C---:B------:R-:W-:Y:S01]  /*eaf0*/  ISETP.GT.U32.AND P1, PT, R55.reuse, R9, PT ;  /* 0x000000093700720c */ /* 0x040fe20003f24070 */
[C---:B------:R-:W-:Y:S02]  /*eb00*/  IMAD R7, R55.reuse, R8, R10 ;  /* 0x0000000837077224 */ /* 0x040fe400078e020a */
[----:B------:R-:W-:Y:S02]  /*eb10*/  @!P3 IMAD.IADD R0, R0, 0x1, -R55 ;  /* 0x000000010000b824 */ /* 0x000fe400078e0a37 */
[----:B------:R-:W-:Y:S01]  /*eb20*/  @!P5 IMAD.MOV R3, RZ, RZ, -R3 ;  /* 0x000000ffff03d224 */ /* 0x000fe200078e0a03 */
[----:B------:R-:W-:Y:S01]  /*eb30*/  ISETP.GT.U32.AND P5, PT, R55, R7, PT ;  /* 0x000000073700720c */ /* 0x000fe20003fa4070 */
[----:B------:R-:W-:Y:S01]  /*eb40*/  @!P0 IMAD.IADD R5, R5, 0x1, -R55 ;  /* 0x0000000105058824 */ /* 0x000fe200078e0a37 */
[----:B------:R0:W-:Y:S01]  /*eb50*/  STL [R1+0x780], R11 ;  /* 0x0007800b01007387 */ /* 0x0001e20000100800 */
[----:B------:R-:W-:-:S02]  /*eb60*/  ISETP.GE.AND P4, PT, R43, RZ, PT ;  /* 0x000000ff2b00720c */ /* 0x000fc40003f86270 */
[----:B------:R-:W-:Y:S01]  /*eb70*/  IABS R6, R47 ;  /* 0x0000002f00067213 */ /* 0x000fe20000000000 */
[----:B------:R-:W-:Y:S01]  /*eb80*/  IMAD.HI.U32 R8, R2, R4, RZ ;  /* 0x0000000402087227 */ /* 0x000fe200078e00ff */
[----:B------:R-:W-:-:S03]  /*eb90*/  ISETP.GT.U32.AND P0, PT, R55, R5, PT ;  /* 0x000000053700720c */ /* 0x000fc60003f04070 */
[----:B0-----:R-:W-:-:S04]  /*eba0*/  IMAD.MOV.U32 R11, RZ, RZ, R0 ;  /* 0x000000ffff0b7224 */ /* 0x001fc800078e0000 */
[----:B------:R-:W-:Y:S01]  /*ebb0*/  @!P2 IMAD.MOV R11, RZ, RZ, -R11 ;  /* 0x000000ffff0ba224 */ /* 0x000fe200078e0a0b */
[----:B------:R-:W-:Y:S01]  /*ebc0*/  IABS R10, R48 ;  /* 0x00000030000a7213 */ /* 0x000fe20000000000 */
[----:B------:R-:W-:-:S04]  /*ebd0*/  IMAD.HI.U32 R0, R2, R6, RZ ;  /* 0x0000000602007227 */ /* 0x000fc800078e00ff */
[--C-:B------:R-:W-:Y:S01]  /*ebe0*/  @!P1 IMAD.IADD R9, R9, 0x1, -R55.reuse ;  /* 0x0000000109099824 */ /* 0x100fe200078e0a37 */
[----:B------:R0:W-:Y:S01]  /*ebf0*/  STL [R1+0x784], R11 ;  /* 0x0007840b01007387 */ /* 0x0001e20000100800 */
[----:B------:R-:W-:Y:S02]  /*ec00*/  IMAD.MOV R8, RZ, RZ, -R8 ;  /* 0x000000ffff087224 */ /* 0x000fe400078e0a08 */
[--C-:B------:R-:W-:Y:S01]  /*ec10*/  @!P5 IMAD.IADD R7, R7, 0x1, -R55.reuse ;  /* 0x000000010707d824 */ /* 0x100fe200078e0a37 */
[----:B------:R1:W-:Y:S01]  /*ec20*/  STL [R1+0x788], R3 ;  /* 0x0007880301007387 */ /* 0x0003e20000100800 */
[----:B------:R-:W-:Y:S02]  /*ec30*/  @!P0 IMAD.IADD R5, R5, 0x1, -R55 ;  /* 0x0000000105058824 */ /* 0x000fe400078e0a37 */
[----:B0-----:R-:W-:Y:S02]  /*ec40*/  IMAD.MOV.U32 R11, RZ, RZ, R9 ;  /* 0x000000ffff0b7224 */ /* 0x001fe400078e0009 */
[----:B-1----:R-:W-:-:S02]  /*ec50*/  IMAD.MOV R3, RZ, RZ, -R0 ;  /* 0x000000ffff037224 */ /* 0x002fc400078e0a00 */
[C---:B------:R-:W-:Y:S02]  /*ec60*/  IMAD R0, R55.reuse, R8, R4 ;  /* 0x0000000837007224 */ /* 0x040fe400078e0204 */
[----:B------:R-:W-:Y:S02]  /*ec70*/  IMAD.MOV.U32 R4, RZ, RZ, R10 ;  /* 0x000000ffff047224 */ /* 0x000fe400078e000a */
[----:B------:R-:W-:Y:S01]  /*ec80*/  @!P4 IMAD.MOV R11, RZ, RZ, -R11 ;  /* 0x000000ffff0bc224 */ /* 0x000fe200078e0a0b */
[C---:B------:R-:W-:Y:S01]  /*ec90*/  ISETP.GT.U32.AND P4, PT, R55.reuse, R7, PT ;  /* 0x000000073700720c */ /* 0x040fe20003f84070 */
[----:B------:R-:W-:Y:S01]  /*eca0*/  IMAD.HI.U32 R9, R2, R4, RZ ;  /* 0x0000000402097227 */ /* 0x000fe200078e00ff */
[----:B------:R-:W-:-:S03]  /*ecb0*/  ISETP.GT.U32.AND P0, PT, R55, R0, PT ;  /* 0x000000003700720c */ /* 0x000fc60003f04070 */
[----:B------:R-:W-:Y:S01]  /*ecc0*/  IMAD.MOV R9, RZ, RZ, -R9 ;  /* 0x000000ffff097224 */ /* 0x000fe200078e0a09 */
[----:B------:R-:W-:Y:S02]  /*ecd0*/  ISETP.GE.AND P3, PT, R44, RZ, PT ;  /* 0x000000ff2c00720c */ /* 0x000fe40003f66270 */
[----:B------:R-:W-:Y:S01]  /*ece0*/  IABS R8, R49 ;  /* 0x0000003100087213 */ /* 0x000fe20000000000 */
[C---:B------:R-:W-:Y:S02]  /*ecf0*/  IMAD R4, R55.reuse, R9, R4 ;  /* 0x0000000937047224 */ /* 0x040fe400078e0204 */
[----:B------:R-:W-:Y:S02]  /*ed00*/  IMAD R6, R55, R3, R6 ;  /* 0x0000000337067224 */ /* 0x000fe400078e0206 */
[----:B------:R-:W-:Y:S01]  /*ed10*/  @!P4 IMAD.IADD R7, R7, 0x1, -R55 ;  /* 0x000000010707c824 */ /* 0x000fe200078e0a37 */
[----:B------:R-:W-:Y:S01]  /*ed20*/  ISETP.GT.U32.AND P4, PT, R55, R4, PT ;  /* 0x000000043700720c */ /* 0x000fe20003f84070 */
[----:B------:R-:W-:-:S02]  /*ed30*/  IMAD.MOV.U32 R10, RZ, RZ, R5 ;  /* 0x000000ffff0a7224 */ /* 0x000fc400078e0005 */
[----:B------:R-:W-:Y:S02]  /*ed40*/  @!P0 IMAD.IADD R0, R0, 0x1, -R55 ;  /* 0x0000000100008824 */ /* 0x000fe400078e0a37 */
[----:B------:R-:W-:Y:S01]  /*ed50*/  IMAD.HI.U32 R5, R2, R8, RZ ;  /* 0x0000000802057227 */ /* 0x000fe200078e00ff */
[C---:B------:R-:W-:Y:S02]  /*ed60*/  ISETP.GT.U32.AND P5, PT, R55.reuse, R6, PT ;  /* 0x000000063700720c */ /* 0x040fe40003fa4070 */
[----:B------:R-:W-:Y:S01]  /*ed70*/  IABS R3, R53 ;  /* 0x0000003500037213 */ /* 0x000fe20000000000 */
[----:B------:R-:W-:Y:S01]  /*ed80*/  IMAD.MOV R5, RZ, RZ, -R5 ;  /* 0x000000ffff057224 */ /* 0x000fe200078e0a05 */
[C---:B------:R-:W-:Y:S01]  /*ed90*/  ISETP.GT.U32.AND P0, PT, R55.reuse, R0, PT ;  /* 0x000000003700720c */ /* 0x040fe20003f04070 */
[----:B------:R-:W-:Y:S01]  /*eda0*/  @!P3 IMAD.MOV R10, RZ, RZ, -R10 ;  /* 0x000000ffff0ab224 */ /* 0x000fe200078e0a0a */
[----:B------:R-:W-:Y:S01]  /*edb0*/  IABS R9, R54 ;  /* 0x0000003600097213 */ /* 0x000fe20000000000 */
[----:B------:R-:W-:-:S02]  /*edc0*/  IMAD R5, R55, R5, R8 ;  /* 0x0000000537057224 */ /* 0x000fc400078e0208 */
[----:B------:R-:W-:Y:S01]  /*edd0*/  IMAD.HI.U32 R8, R2, R3, RZ ;  /* 0x0000000302087227 */ /* 0x000fe200078e00ff */
[----:B------:R-:W-:Y:S01]  /*ede0*/  ISETP.GE.AND P6, PT, R45, RZ, PT ;  /* 0x000000ff2d00720c */ /* 0x000fe20003fc6270 */
[----:B------:R-:W-:Y:S02]  /*edf0*/  STL [R1+0x78c], R11 ;  /* 0x00078c0b01007387 */ /* 0x000fe40000100800 */
[--C-:B------:R-:W-:Y:S02]  /*ee00*/  @!P4 IMAD.IADD R4, R4, 0x1, -R55.reuse ;  /* 0x000000010404c824 */ /* 0x100fe400078e0a37 */
[----:B------:R0:W-:Y:S01]  /*ee10*/  STL [R1+0x790], R10 ;  /* 0x0007900a01007387 */ /* 0x0001e20000100800 */
[----:B------:R-:W-:Y:S02]  /*ee20*/  IMAD.MOV R8, RZ, RZ, -R8 ;  /* 0x000000ffff087224 */ /* 0x000fe400078e0a08 */
[--C-:B------:R-:W-:Y:S01]  /*ee30*/  @!P5 IMAD.IADD R6, R6, 0x1, -R55.reuse ;  /* 0x000000010606d824 */ /* 0x100fe200078e0a37 */
[----:B------:R-:W-:Y:S01]  /*ee40*/  ISETP.GT.U32.AND P4, PT, R55, R4, PT ;  /* 0x000000043700720c */ /* 0x000fe20003f84070 */
[----:B------:R-:W-:-:S02]  /*ee50*/  @!P0 IMAD.IADD R0, R0, 0x1, -R55 ;  /* 0x0000000100008824 */ /* 0x000fc400078e0a37 */
[----:B0-----:R-:W-:Y:S02]  /*ee60*/  IMAD.MOV.U32 R10, RZ, RZ, R7 ;  /* 0x000000ffff0a7224 */ /* 0x001fe400078e0007 */
[----:B------:R-:W-:Y:S02]  /*ee70*/  IMAD.MOV.U32 R7, RZ, RZ, R9 ;  /* 0x000000ffff077224 */ /* 0x000fe400078e0009 */
[C---:B------:R-:W-:Y:S02]  /*ee80*/  IMAD R3, R55.reuse, R8, R3 ;  /* 0x0000000837037224 */ /* 0x040fe400078e0203 */
[----:B------:R-:W-:Y:S01]  /*ee90*/  IMAD.HI.U32 R8, R2, R7, RZ ;  /* 0x0000000702087227 */ /* 0x000fe200078e00ff */
[----:B------:R-:W-:-:S03]  /*eea0*/  ISETP.GT.U32.AND P5, PT, R55, R6, PT ;  /* 0x000000063700720c */ /* 0x000fc60003fa4070 */
[----:B------:R-:W-:Y:S02]  /*eeb0*/  IMAD.MOV.U32 R9, RZ, RZ, R0 ;  /* 0x000000ffff097224 */ /* 0x000fe400078e0000 */
[----:B------:R-:W-:Y:S02]  /*eec0*/  IMAD.MOV R0, RZ, RZ, -R8 ;  /* 0x000000ffff007224 */ /* 0x000fe400078e0a08 */
[----:B------:R-:W-:Y:S01]  /*eed0*/  @!P6 IMAD.MOV R10, RZ, RZ, -R10 ;  /* 0x000000ffff0ae224 */ /* 0x000fe200078e0a0a */
[C---:B------:R-:W-:Y:S01]  /*eee0*/  ISETP.GT.U32.AND P6, PT, R55.reuse, R5, PT ;  /* 0x000000053700720c */ /* 0x040fe20003fc4070 */
[----:B------:R-:W-:Y:S02]  /*eef0*/  IMAD R0, R55, R0, R7 ;  /* 0x0000000037007224 */ /* 0x000fe400078e0207 */
[----:B------:R-:W-:-:S03]  /*ef00*/  @!P4 IMAD.IADD R4, R4, 0x1, -R55 ;  /* 0x000000010404c824 */ /* 0x000fc600078e0a37 */
[C---:B------:R-:W-:Y:S01]  /*ef10*/  ISETP.GT.U32.AND P4, PT, R55.reuse, R0, PT ;  /* 0x000000003700720c */ /* 0x040fe20003f84070 */
[----:B------:R-:W-:Y:S01]  /*ef20*/  @!P5 IMAD.IADD R6, R6, 0x1, -R55 ;  /* 0x000000010606d824 */ /* 0x000fe200078e0a37 */
[----:B------:R-:W-:Y:S02]  /*ef30*/  ISETP.GT.U32.AND P5, PT, R55, R3, PT ;  /* 0x000000033700720c */ /* 0x000fe40003fa4070 */
[----:B------:R-:W-:-:S03]  /*ef40*/  ISETP.GE.AND P3, PT, R48, RZ, PT ;  /* 0x000000ff3000720c */ /* 0x000fc60003f66270 */
[--C-:B------:R-:W-:Y:S01]  /*ef50*/  @!P6 IMAD.IADD R5, R5, 0x1, -R55.reuse ;  /* 0x000000010505e824 */ /* 0x100fe200078e0a37 */
[----:B------:R-:W-:Y:S02]  /*ef60*/  ISETP.GE.AND P2, PT, R46, RZ, PT ;  /* 0x000000ff2e00720c */ /* 0x000fe40003f46270 */
[----:B------:R-:W-:Y:S02]  /*ef70*/  ISETP.GE.AND P1, PT, R47, RZ, PT ;  /* 0x000000ff2f00720c */ /* 0x000fe40003f26270 */
[----:B------:R-:W-:Y:S01]  /*ef80*/  ISETP.GT.U32.AND P6, PT, R55, R5, PT ;  /* 0x000000053700720c */ /* 0x000fe20003fc4070 */
[--C-:B------:R-:W-:Y:S01]  /*ef90*/  @!P4 IMAD.IADD R0, R0, 0x1, -R55.reuse ;  /* 0x000000010000c824 */ /* 0x100fe200078e0a37 */
[----:B------:R-:W-:Y:S01]  /*efa0*/  ISETP.GE.AND P0, PT, R49, RZ, PT ;  /* 0x000000ff3100720c */ /* 0x000fe20003f06270 */
[----:B------:R-:W-:Y:S02]  /*efb0*/  @!P5 IMAD.IADD R3, R3, 0x1, -R55 ;  /* 0x000000010303d824 */ /* 0x000fe400078e0a37 */
[----:B------:R-:W-:Y:S01]  /*efc0*/  @!P3 IMAD.MOV R4, RZ, RZ, -R4 ;  /* 0x000000ffff04b224 */ /* 0x000fe200078e0a04 */
[----:B------:R-:W-:-:S02]  /*efd0*/  ISETP.GT.U32.AND P3, PT, R55, R0, PT ;  /* 0x000000003700720c */ /* 0x000fc40003f64070 */
[----:B------:R-:W-:Y:S01]  /*efe0*/  ISETP.GT.U32.AND P5, PT, R55, R3, PT ;  /* 0x000000033700720c */ /* 0x000fe20003fa4070 */
[----:B------:R-:W-:Y:S01]  /*eff0*/  @!P2 IMAD.MOV R9, RZ, RZ, -R9 ;  /* 0x000000ffff09a224 */ /* 0x000fe200078e0a09 */
[----:B------:R-:W-:Y:S01]  /*f000*/  ISETP.GE.AND P2, PT, R53, RZ, PT ;  /* 0x000000ff3500720c */ /* 0x000fe20003f46270 */
[----:B------:R-:W-:Y:S01]  /*f010*/  @!P1 IMAD.MOV R6, RZ, RZ, -R6 ;  /* 0x000000ffff069224 */ /* 0x000fe200078e0a06 */
[----:B------:R-:W-:Y:S01]  /*f020*/  ISETP.GE.AND P1, PT, R54, RZ, PT ;  /* 0x000000ff3600720c */ /* 0x000fe20003f26270 */
[----:B------:R-:W-:Y:S01]  /*f030*/  @!P6 IMAD.IADD R5, R5, 0x1, -R55 ;  /* 0x000000010505e824 */ /* 0x000fe200078e0a37 */
[----:B------:R-:W-:Y:S03]  /*f040*/  STL [R1+0x794], R10 ;  /* 0x0007940a01007387 */ /* 0x000fe60000100800 */
[----:B------:R-:W-:Y:S01]  /*f050*/  @!P0 IMAD.MOV R5, RZ, RZ, -R5 ;  /* 0x000000ffff058224 */ /* 0x000fe200078e0a05 */
[----:B------:R-:W-:Y:S01]  /*f060*/  STL [R1+0x798], R9 ;  /* 0x0007980901007387 */ /* 0x000fe20000100800 */
[----:B------:R-:W-:-:S03]  /*f070*/  @!P3 IMAD.IADD R0, R0, 0x1, -R55 ;  /* 0x000000010000b824 */ /* 0x000fc600078e0a37 */
[----:B------:R-:W-:Y:S01]  /*f080*/  STL [R1+0x79c], R6 ;  /* 0x00079c0601007387 */ /* 0x000fe20000100800 */
[----:B------:R-:W-:-:S03]  /*f090*/  @!P5 IMAD.IADD R3, R3, 0x1, -R55 ;  /* 0x000000010303d824 */ /* 0x000fc600078e0a37 */
[----:B------:R-:W-:Y:S04]  /*f0a0*/  STL [R1+0x7ac], R4 ;  /* 0x0007ac0401007387 */ /* 0x000fe80000100800 */
[----:B------:R0:W-:Y:S01]  /*f0b0*/  STL [R1+0x7c0], R5 ;  /* 0x0007c00501007387 */ /* 0x0001e20000100800 */
[----:B------:R-:W-:Y:S02]  /*f0c0*/  @!P2 IMAD.MOV R3, RZ, RZ, -R3 ;  /* 0x000000ffff03a224 */ /* 0x000fe400078e0a03 */
[----:B0-----:R-:W-:-:S04]  /*f0d0*/  IMAD.MOV.U32 R5, RZ, RZ, R0 ;  /* 0x000000ffff057224 */ /* 0x001fc800078e0000 */
[----:B------:R-:W-:Y:S01]  /*f0e0*/  @!P1 IMAD.MOV R5, RZ, RZ, -R5 ;  /* 0x000000ffff059224 */ /* 0x000fe200078e0a05 */
[----:B------:R-:W-:Y:S04]  /*f0f0*/  STL [R1+0x7c4], R3 ;  /* 0x0007c40301007387 */ /* 0x000fe80000100800 */
[----:B------:R-:W-:Y:S01]  /*f100*/  STL [R1+0x7c8], R5 ;  /* 0x0007c80501007387 */ /* 0x000fe20000100800 */
[----:B--2---:R-:W-:-:S04]  /*f110*/  IMAD.MOV.U32 R39, RZ, RZ, R14 ;  /* 0x000000ffff277224 */ /* 0x004fc800078e000e */
[----:B------:R-:W-:Y:S02]  /*f120*/  IMAD.MOV.U32 R41, RZ, RZ, R39 ;  /* 0x000000ffff297224 */ /* 0x000fe400078e0027 */
[----:B------:R-:W-:Y:S02]  /*f130*/  IMAD.MOV.U32 R39, RZ, RZ, R38 ;  /* 0x000000ffff277224 */ /* 0x000fe400078e0026 */
[----:B------:R-:W-:Y:S02]  /*f140*/  IMAD.MOV.U32 R38, RZ, RZ, R13 ;  /* 0x000000ffff267224 */ /* 0x000fe400078e000d */
[----:B------:R-:W-:Y:S02]  /*f150*/  IMAD.MOV.U32 R42, RZ, RZ, R41 ;  /* 0x000000ffff2a7224 */ /* 0x000fe400078e0029 */
[----:B------:R-:W-:Y:S02]  /*f160*/  IMAD.MOV.U32 R41, RZ, RZ, R38 ;  /* 0x000000ffff297224 */ /* 0x000fe400078e0026 */
[----:B------:R-:W-:-:S02]  /*f170*/  IMAD.MOV.U32 R14, RZ, RZ, R35 ;  /* 0x000000ffff0e7224 */ /* 0x000fc400078e0023 */
[----:B------:R-:W-:Y:S02]  /*f180*/  IMAD.MOV.U32 R38, RZ, RZ, R37 ;  /* 0x000000ffff267224 */ /* 0x000fe400078e0025 */
[----:B------:R-:W-:Y:S02]  /*f190*/  IMAD.MOV.U32 R35, RZ, RZ, R18 ;  /* 0x000000ffff237224 */ /* 0x000fe400078e0012 */
[----:B------:R-:W-:Y:S02]  /*f1a0*/  IMAD.MOV.U32 R44, RZ, RZ, R42 ;  /* 0x000000ffff2c7224 */ /* 0x000fe400078e002a */
[----:B------:R-:W-:Y:S02]  /*f1b0*/  IMAD.MOV.U32 R42, RZ, RZ, R38 ;  /* 0x000000ffff2a7224 */ /* 0x000fe400078e0026 */
[----:B------:R-:W-:Y:S02]  /*f1c0*/  IMAD.MOV.U32 R38, RZ, RZ, R15 ;  /* 0x000000ffff267224 */ /* 0x000fe400078e000f */
[----:B------:R-:W-:-:S02]  /*f1d0*/  IMAD.MOV.U32 R15, RZ, RZ, R35 ;  /* 0x000000ffff0f7224 */ /* 0x000fc400078e0023 */
[----:B------:R-:W2:Y:S01]  /*f1e0*/  LDL R35, [R1+0x3d54] ;  /* 0x003d540001237983 */ /* 0x000ea20000100800 */
[----:B------:R-:W-:-:S05]  /*f1f0*/  IABS R18, R56 ;  /* 0x0000003800127213 */ /* 0x000fca0000000000 */
[----:B------:R-:W-:-:S04]  /*f200*/  IMAD.HI.U32 R8, R2, R18, RZ ;  /* 0x0000001202087227 */ /* 0x000fc800078e00ff */
[----:B------:R-:W-:-:S04]  /*f210*/  IMAD.MOV R7, RZ, RZ, -R8 ;  /* 0x000000ffff077224 */ /* 0x000fc800078e0a08 */
[----:B------:R-:W-:-:S05]  /*f220*/  IMAD R18, R55, R7, R18 ;  /* 0x0000000737127224 */ /* 0x000fca00078e0212 */
[----:B------:R-:W-:Y:S01]  /*f230*/  ISETP.GT.U32.AND P6, PT, R55, R18, PT ;  /* 0x000000123700720c */ /* 0x000fe20003fc4070 */
[----:B------:R-:W-:Y:S01]  /*f240*/  IMAD.MOV.U32 R37, RZ, RZ, R12 ;  /* 0x000000ffff257224 */ /* 0x000fe200078e000c */
[----:B------:R-:W-:-:S03]  /*f250*/  IABS R13, R57 ;  /* 0x00000039000d7213 */ /* 0x000fc60000000000 */
[----:B------:R-:W-:Y:S02]  /*f260*/  IMAD.MOV.U32 R43, RZ, RZ, R37 ;  /* 0x000000ffff2b7224 */ /* 0x000fe400078e0025 */
[----:B------:R-:W-:Y:S01]  /*f270*/  IMAD.MOV.U32 R37, RZ, RZ, R16 ;  /* 0x000000ffff257224 */ /* 0x000fe200078e0010 */
[----:B------:R-:W-:Y:S01]  /*f280*/  ISETP.GE.AND P5, PT, R57, RZ, PT ;  /* 0x000000ff3900720c */ /* 0x000fe20003fa6270 */
[----:B------:R-:W-:Y:S01]  /*f290*/  IMAD.MOV.U32 R16, RZ, RZ, R19 ;  /* 0x000000ffff107224 */ /* 0x000fe200078e0013 */
[----:B------:R-:W-:Y:S01]  /*f2a0*/  ISETP.GE.AND P3, PT, R59, RZ, PT ;  /* 0x000000ff3b00720c */ /* 0x000fe20003f66270 */
[----:B------:R-:W-:Y:S01]  /*f2b0*/  IMAD.MOV.U32 R40, RZ, RZ, R30 ;  /* 0x000000ffff287224 */ /* 0x000fe200078e001e */
[----:B------:R-:W-:Y:S01]  /*f2c0*/  IABS R11, R59 ;  /* 0x0000003b000b7213 */ /* 0x000fe20000000000 */
[----:B------:R-:W-:Y:S01]  /*f2d0*/  IMAD.MOV.U32 R46, RZ, RZ, R15 ;  /* 0x000000ffff2e7224 */ /* 0x000fe200078e000f */
[----:B------:R-:W-:Y:S01]  /*f2e0*/  ISETP.GE.AND P4, PT, R56, RZ, PT ;  /* 0x000000ff3800720c */ /* 0x000fe20003f86270 */
[----:B------:R-:W-:Y:S01]  /*f2f0*/  IMAD.MOV.U32 R30, RZ, RZ, R24 ;  /* 0x000000ffff1e7224 */ /* 0x000fe200078e0018 */
[----:B------:R-:W4:Y:S01]  /*f300*/  LDL.LU R57, [R1+0x8] ;  /* 0x0000080001397983 */ /* 0x000f220000300800 */
[----:B------:R-:W-:Y:S01]  /*f310*/  @!P6 IMAD.IADD R18, R18, 0x1, -R55 ;  /* 0x000000011212e824 */ /* 0x000fe200078e0a37 */
[----:B------:R-:W-:Y:S01]  /*f320*/  IABS R24, R58 ;  /* 0x0000003a00187213 */ /* 0x000fe20000000000 */
[----:B------:R-:W-:Y:S01]  /*f330*/  IMAD.MOV.U32 R59, RZ, RZ, R44 ;  /* 0x000000ffff3b7224 */ /* 0x000fe200078e002c */
[----:B------:R-:W-:Y:S01]  /*f340*/  ISETP.GE.AND P6, PT, R58, RZ, PT ;  /* 0x000000ff3a00720c */ /* 0x000fe20003fc6270 */
[----:B------:R-:W-:Y:S01]  /*f350*/  IMAD.MOV.U32 R15, RZ, RZ, R33 ;  /* 0x000000ffff0f7224 */ /* 0x000fe200078e0021 */
[----:B------:R-:W4:Y:S01]  /*f360*/  LDL.LU R56, [R1+0xc] ;  /* 0x00000c0001387983 */ /* 0x000f220000300800 */
[----:B------:R-:W-:Y:S01]  /*f370*/  IMAD.MOV.U32 R44, RZ, RZ, R38 ;  /* 0x000000ffff2c7224 */ /* 0x000fe200078e0026 */
[----:B---3--:R-:W-:Y:S01]  /*f380*/  ISETP.GE.AND P1, PT, R61, RZ, PT ;  /* 0x000000ff3d00720c */ /* 0x008fe20003f26270 */
[----:B------:R-:W-:Y:S01]  /*f390*/  IMAD.MOV.U32 R33, RZ, RZ, R52 ;  /* 0x000000ffff217224 */ /* 0x000fe200078e0034 */
[----:B------:R-:W3:Y:S01]  /*f3a0*/  LDL.LU R58, [R1+0x7c] ;  /* 0x00007c00013a7983 */ /* 0x000ee20000300800 */
[----:B------:R-:W-:Y:S01]  /*f3b0*/  IABS R19, R61 ;  /* 0x0000003d00137213 */ /* 0x000fe20000000000 */
[----:B------:R-:W-:-:S02]  /*f3c0*/  IMAD.MOV.U32 R45, RZ, RZ, R37 ;  /* 0x000000ffff2d7224 */ /* 0x000fc400078e0025 */
[----:B------:R-:W-:Y:S01]  /*f3d0*/  IMAD.MOV.U32 R47, RZ, RZ, R16 ;  /* 0x000000ffff2f7224 */ /* 0x000fe200078e0010 */
[----:B------:R-:W3:Y:S01]  /*f3e0*/  LDL.LU R61, [R1+0x78] ;  /* 0x00007800013d7983 */ /* 0x000ee20000300800 */
[----:B------:R-:W-:Y:S02]  /*f3f0*/  IMAD.MOV.U32 R37, RZ, RZ, R34 ;  /* 0x000000ffff257224 */ /* 0x000fe400078e0022 */
[----:B------:R-:W-:Y:S01]  /*f400*/  IMAD.MOV.U32 R16, RZ, RZ, R29 ;  /* 0x000000ffff107224 */ /* 0x000fe200078e001d */
[----:B------:R-:W3:Y:S01]  /*f410*/  LDL R52, [R1+0x536c] ;  /* 0x00536c0001347983 */ /* 0x000ee20000100800 */
[----:B------:R-:W-:-:S03]  /*f420*/  IMAD.MOV.U32 R34, RZ, RZ, R51 ;  /* 0x000000ffff227224 */ /* 0x000fc600078e0033 */
[----:B------:R-:W3:Y:S01]  /*f430*/  LDL R29, [R1+0x534c] ;  /* 0x00534c00011d7983 */ /* 0x000ee20000100800 */
[----:B------:R-:W-:Y:S02]  /*f440*/  IMAD.MOV.U32 R9, RZ, RZ, R33 ;  /* 0x000000ffff097224 */ /* 0x000fe400078e0021 */
[----:B--2---:R-:W-:Y:S02]  /*f450*/  IMAD.MOV.U32 R38, RZ, RZ, R35 ;  /* 0x000000ffff267224 */ /* 0x004fe400078e0023 */
[----:B------:R-:W-:Y:S02]  /*f460*/  IMAD.MOV.U32 R35, RZ, RZ, R22 ;  /* 0x000000ffff237224 */ /* 0x000fe400078e0016 */
[----:B------:R-:W2:Y:S04]  /*f470*/  LDL R22, [R1+0x5348] ;  /* 0x0053480001167983 */ /* 0x000ea80000100800 */
[----:B------:R-:W2:Y:S04]  /*f480*/  LDL.LU R51, [R1+0x8c] ;  /* 0x00008c0001337983 */ /* 0x000ea80000300800 */
[----:B------:R-:W2:Y:S04]  /*f490*/  LDL.LU R53, [R1+0x2340] ;  /* 0x0023400001357983 */ /* 0x000ea80000300800 */
[----:B------:R-:W2:Y:S01]  /*f4a0*/  LDL R33, [R1+0x5350] ;  /* 0x0053500001217983 */ /* 0x000ea20000100800 */
[----:B------:R-:W-:-:S04]  /*f4b0*/  IMAD.HI.U32 R4, R2, R24, RZ ;  /* 0x0000001802047227 */ /* 0x000fc800078e00ff */
[----:B------:R-:W-:-:S04]  /*f4c0*/  IMAD.MOV R4, RZ, RZ, -R4 ;  /* 0x000000ffff047224 */ /* 0x000fc800078e0a04 */
[----:B------:R-:W-:Y:S02]  /*f4d0*/  IMAD R24, R55, R4, R24 ;  /* 0x0000000437187224 */ /* 0x000fe400078e0218 */
[----:B------:R-:W-:Y:S01]  /*f4e0*/  IMAD.HI.U32 R4, R2, R19, RZ ;  /* 0x0000001302047227 */ /* 0x000fe200078e00ff */
[----:B------:R-:W-:-:S03]  /*f4f0*/  IABS R9, R9 ;  /* 0x0000000900097213 */ /* 0x000fc60000000000 */
[----:B------:R-:W-:-:S04]  /*f500*/  IMAD.MOV R4, RZ, RZ, -R4 ;  /* 0x000000ffff047224 */ /* 0x000fc800078e0a04 */
[----:B------:R-:W-:Y:S02]  /*f510*/  IMAD R19, R55, R4, R19 ;  /* 0x0000000437137224 */ /* 0x000fe400078e0213 */
[----:B------:R-:W-:-:S04]  /*f520*/  IMAD.HI.U32 R4, R2, R9, RZ ;  /* 0x0000000902047227 */ /* 0x000fc800078e00ff */
[----:B------:R-:W-:Y:S02]  /*f530*/  IMAD.MOV.U32 R49, RZ, RZ, R21 ;  /* 0x000000ffff317224 */ /* 0x000fe400078e0015 */
[----:B------:R-:W-:Y:S02]  /*f540*/  IMAD.MOV R4, RZ, RZ, -R4 ;  /* 0x000000ffff047224 */ /* 0x000fe400078e0a04 */
[----:B------:R-:W-:Y:S02]  /*f550*/  IMAD.MOV.U32 R48, RZ, RZ, R47 ;  /* 0x000000ffff307224 */ /* 0x000fe400078e002f */
[----:B------:R-:W-:Y:S02]  /*f560*/  IMAD.MOV.U32 R47, RZ, RZ, R38 ;  /* 0x000000ffff2f7224 */ /* 0x000fe400078e0026 */
[----:B------:R-:W-:Y:S02]  /*f570*/  IMAD.MOV.U32 R38, RZ, RZ, R37 ;  /* 0x000000ffff267224 */ /* 0x000fe400078e0025 */
[----:B------:R-:W-:-:S02]  /*f580*/  IMAD.MOV.U32 R37, RZ, RZ, R15 ;  /* 0x000000ffff257224 */ /* 0x000fc400078e000f */
[----:B------:R-:W-:Y:S01]  /*f590*/  IMAD R9, R55, R4, R9 ;  /* 0x0000000437097224 */ /* 0x000fe200078e0209 */
[----:B------:R-:W-:Y:S01]  /*f5a0*/  IABS R4, R49 ;  /* 0x0000003100047213 */ /* 0x000fe20000000000 */
[----:B------:R-:W-:Y:S02]  /*f5b0*/  IMAD.MOV.U32 R15, RZ, RZ, R16 ;  /* 0x000000ffff0f7224 */ /* 0x000fe400078e0010 */
[----:B------:R-:W-:Y:S02]  /*f5c0*/  IMAD.MOV.U32 R49, RZ, RZ, R47 ;  /* 0x000000ffff317224 */ /* 0x000fe400078e002f */
[----:B------:R-:W-:Y:S01]  /*f5d0*/  IMAD.MOV.U32 R47, RZ, RZ, R38 ;  /* 0x000000ffff2f7224 */ /* 0x000fe200078e0026 */
[----:B----4-:R-:W-:Y:S01]  /*f5e0*/  STL [R1+0x57e4], R57 ;  /* 0x0057e43901007387 */ /* 0x010fe20000100800 */
[----:B------:R-:W-:Y:S02]  /*f5f0*/  IMAD.MOV.U32 R38, RZ, RZ, R37 ;  /* 0x000000ffff267224 */ /* 0x000fe400078e0025 */
[----:B------:R-:W-:Y:S01]  /*f600*/  IMAD.MOV.U32 R37, RZ, RZ, R15 ;  /* 0x000000ffff257224 */ /* 0x000fe200078e000f */
[----:B------:R-:W-:Y:S01]  /*f610*/  STL [R1+0x57e8], R56 ;  /* 0x0057e83801007387 */ /* 0x000fe20000100800 */
[----:B------:R-:W-:-:S02]  /*f620*/  IMAD.MOV.U32 R15, RZ, RZ, R35 ;  /* 0x000000ffff0f7224 */ /* 0x000fc400078e0023 */
[----:B------:R-:W-:Y:S01]  /*f630*/  IMAD.MOV.U32 R35, RZ, RZ, R34 ;  /* 0x000000ffff237224 */ /* 0x000fe200078e0022 */
[----:B------:R-:W4:Y:S04]  /*f640*/  LDL R21, [R1+0x5360] ;  /* 0x0053600001157983 */ /* 0x000f280000100800 */
[----:B---3--:R0:W-:Y:S04]  /*f650*/  STL [R1+0x57ec], R61 ;  /* 0x0057ec3d01007387 */ /* 0x0081e80000100800 */
[----:B------:R1:W-:Y:S01]  /*f660*/  STL [R1+0x57f0], R58 ;  /* 0x0057f03a01007387 */ /* 0x0003e20000100800 */
[----:B------:R-:W-:-:S03]  /*f670*/  IABS R8, R61 ;  /* 0x0000003d00087213 */ /* 0x000fc60000000000 */
[----:B------:R-:W-:Y:S04]  /*f680*/  STL [R1+0x57f4], R59 ;  /* 0x0057f43b01007387 */ /* 0x000fe80000100800 */
[----:B------:R3:W-:Y:S01]  /*f690*/  STL [R1+0x57f8], R39 ;  /* 0x0057f82701007387 */ /* 0x0007e20000100800 */
[----:B--2---:R-:W-:Y:S02]  /*f6a0*/  IMAD.MOV.U32 R34, RZ, RZ, R33 ;  /* 0x000000ffff227224 */ /* 0x004fe400078e0021 */
[----:B------:R-:W-:Y:S02]  /*f6b0*/  IMAD.MOV.U32 R33, RZ, RZ, R32 ;  /* 0x000000ffff217224 */ /* 0x000fe400078e0020 */
[----:B------:R-:W-:Y:S02]  /*f6c0*/  IMAD.MOV.U32 R32, RZ, RZ, R29 ;  /* 0x000000ffff207224 */ /* 0x000fe400078e001d */
[----:B------:R-:W-:-:S02]  /*f6d0*/  IMAD.MOV.U32 R29, RZ, RZ, R22 ;  /* 0x000000ffff1d7224 */ /* 0x000fc400078e0016 */
[----:B------:R-:W2:Y:S04]  /*f6e0*/  LDL R22, [R1+0x535c] ;  /* 0x00535c0001167983 */ /* 0x000ea80000100800 */
[----:B------:R1:W-:Y:S04]  /*f6f0*/  STL [R1+0x57fc], R51 ;  /* 0x0057fc3301007387 */ /* 0x0003e80000100800 */
[----:B0-----:R-:W2:Y:S01]  /*f700*/  LDL R61, [R1+0x2374] ;  /* 0x00237400013d7983 */ /* 0x001ea20000100800 */
[----:B------:R-:W-:Y:S01]  /*f710*/  IMAD.HI.U32 R6, R2, R13, RZ ;  /* 0x0000000d02067227 */ /* 0x000fe200078e00ff */
[----:B------:R-:W-:-:S03]  /*f720*/  ISETP.GT.U32.AND P0, PT, R55, R18, PT ;  /* 0x000000123700720c */ /* 0x000fc60003f04070 */
[----:B------:R-:W-:-:S04]  /*f730*/  IMAD.MOV R6, RZ, RZ, -R6 ;  /* 0x000000ffff067224 */ /* 0x000fc800078e0a06 */
[----:B------:R-:W-:Y:S02]  /*f740*/  IMAD R13, R55, R6, R13 ;  /* 0x00000006370d7224 */ /* 0x000fe400078e020d */
[----:B------:R-:W-:Y:S01]  /*f750*/  IMAD.HI.U32 R6, R2, R11, RZ ;  /* 0x0000000b02067227 */ /* 0x000fe200078e00ff */
[----:B------:R-:W-:Y:S02]  /*f760*/  IABS R12, R60 ;  /* 0x0000003c000c7213 */ /* 0x000fe40000000000 */
[----:B------:R-:W-:Y:S01]  /*f770*/  IABS R16, R57 ;  /* 0x0000003900107213 */ /* 0x000fe20000000000 */
[----:B------:R-:W-:Y:S02]  /*f780*/  IMAD.MOV R6, RZ, RZ, -R6 ;  /* 0x000000ffff067224 */ /* 0x000fe400078e0a06 */
[----:B------:R-:W-:Y:S01]  /*f790*/  @!P0 IMAD.IADD R18, R18, 0x1, -R55 ;  /* 0x0000000112128824 */ /* 0x000fe200078e0a37 */
[----:B------:R-:W-:Y:S01]  /*f7a0*/  ISETP.GE.AND P0, PT, R17, RZ, PT ;  /* 0x000000ff1100720c */ /* 0x000fe20003f06270 */
[----:B------:R-:W-:Y:S01]  /*f7b0*/  IMAD.HI.U32 R5, R2, R12, RZ ;  /* 0x0000000c02057227 */ /* 0x000fe200078e00ff */
[----:B------:R-:W-:-:S03]  /*f7c0*/  IABS R17, R17 ;  /* 0x0000001100117213 */ /* 0x000fc60000000000 */
[----:B------:R-:W-:Y:S02]  /*f7d0*/  IMAD R11, R55, R6, R11 ;  /* 0x00000006370b7224 */ /* 0x000fe400078e020b */
[----:B------:R-:W-:Y:S01]  /*f7e0*/  IMAD.HI.U32 R6, R2, R16, RZ ;  /* 0x0000001002067227 */ /* 0x000fe200078e00ff */
[----:B------:R-:W-:-:S03]  /*f7f0*/  IABS R10, R56 ;  /* 0x00000038000a7213 */ /* 0x000fc60000000000 */
[----:B------:R-:W-:Y:S02]  /*f800*/  IMAD.MOV R5, RZ, RZ, -R5 ;  /* 0x000000ffff057224 */ /* 0x000fe400078e0a05 */
[----:B------:R-:W-:-:S04]  /*f810*/  IMAD.HI.U32 R3, R2, R17, RZ ;  /* 0x0000001102037227 */ /* 0x000fc800078e00ff */
[----:B------:R-:W-:Y:S02]  /*f820*/  IMAD.MOV R6, RZ, RZ, -R6 ;  /* 0x000000ffff067224 */ /* 0x000fe400078e0a06 */
[----:B------:R-:W-:Y:S02]  /*f830*/  IMAD R12, R55, R5, R12 ;  /* 0x00000005370c7224 */ /* 0x000fe400078e020c */
[----:B------:R-:W-:Y:S02]  /*f840*/  IMAD.MOV.U32 R57, RZ, RZ, R37 ;  /* 0x000000ffff397224 */ /* 0x000fe400078e0025 */
[----:B------:R-:W-:Y:S02]  /*f850*/  IMAD.MOV R3, RZ, RZ, -R3 ;  /* 0x000000ffff037224 */ /* 0x000fe400078e0a03 */
[----:B------:R-:W-:-:S04]  /*f860*/  IMAD.HI.U32 R5, R2, R10, RZ ;  /* 0x0000000a02057227 */ /* 0x000fc800078e00ff */
[C---:B------:R-:W-:Y:S01]  /*f870*/  IMAD R16, R55.reuse, R6, R16 ;  /* 0x0000000637107224 */ /* 0x040fe200078e0210 */
[----:B------:R-:W-:Y:S01]  /*f880*/  IABS R6, R59 ;  /* 0x0000003b00067213 */ /* 0x000fe20000000000 */
[----:B------:R-:W-:Y:S02]  /*f890*/  IMAD.MOV.U32 R54, RZ, RZ, R49 ;  /* 0x000000ffff367224 */ /* 0x000fe400078e0031 */
[----:B------:R-:W-:Y:S01]  /*f8a0*/  IMAD.MOV.U32 R56, RZ, RZ, R15 ;  /* 0x000000ffff387224 */ /* 0x000fe200078e000f */
[----:B------:R-:W-:Y:S01]  /*f8b0*/  IABS R7, R58 ;  /* 0x0000003a00077213 */ /* 0x000fe20000000000 */
[----:B------:R-:W-:Y:S02]  /*f8c0*/  IMAD R17, R55, R3, R17 ;  /* 0x0000000337117224 */ /* 0x000fe400078e0211 */
[----:B------:R-:W-:Y:S02]  /*f8d0*/  IMAD.MOV R5, RZ, RZ, -R5 ;  /* 0x000000ffff057224 */ /* 0x000fe400078e0a05 */
[----:B------:R-:W-:-:S04]  /*f8e0*/  IMAD.HI.U32 R3, R2, R8, RZ ;  /* 0x0000000802037227 */ /* 0x000fc800078e00ff */
[----:B-1----:R-:W-:Y:S02]  /*f8f0*/  IMAD.MOV.U32 R58, RZ, RZ, R56 ;  /* 0x000000ffff3a7224 */ /* 0x002fe400078e0038 */
[C---:B------:R-:W-:Y:S01]  /*f900*/  IMAD R10, R55.reuse, R5, R10 ;  /* 0x00000005370a7224 */ /* 0x040fe200078e020a */
[----:B------:R-:W-:Y:S01]  /*f910*/  IABS R5, R39 ;  /* 0x0000002700057213 */ /* 0x000fe20000000000 */
[----:B------:R-:W-:Y:S02]  /*f920*/  IMAD.MOV.U32 R56, RZ, RZ, R48 ;  /* 0x000000ffff387224 */ /* 0x000fe400078e0030 */
[----:B------:R-:W-:Y:S02]  /*f930*/  IMAD.MOV R3, RZ, RZ, -R3 ;  /* 0x000000ffff037224 */ /* 0x000fe400078e0a03 */
[----:B---3--:R-:W-:Y:S02]  /*f940*/  IMAD.MOV.U32 R39, RZ, RZ, R58 ;  /* 0x000000ffff277224 */ /* 0x008fe400078e003a */
[----:B------:R-:W-:Y:S01]  /*f950*/  IMAD R8, R55, R3, R8 ;  /* 0x0000000337087224 */ /* 0x000fe200078e0208 */
[----:B------:R-:W-:Y:S01]  /*f960*/  IABS R3, R51 ;  /* 0x0000003300037213 */ /* 0x000fe20000000000 */
[----:B--2---:R-:W-:-:S02]  /*f970*/  IMAD.MOV.U32 R59, RZ, RZ, R61 ;  /* 0x000000ffff3b7224 */ /* 0x004fc400078e003d */
        /* <DEDUP_REMOVED lines=11> */
[----:B------:R-:W-:Y:S01]  /*fa30*/  IMAD.MOV.U32 R61, RZ, RZ, R56 ;  /* 0x000000ffff3d7224 */ /* 0x000fe200078e0038 */
[----:B------:R-:W2:Y:S01]  /*fa40*/  LDL R30, [R1+0x5364] ;  /* 0x00536400011e7983 */ /* 0x000ea20000100800 */
[----:B------:R-:W-:-:S02]  /*fa50*/  IMAD.MOV.U32 R56, RZ, RZ, R54 ;  /* 0x000000ffff387224 */ /* 0x000fc400078e0036 */
[----:B------:R-:W-:Y:S01]  /*fa60*/  IMAD.MOV.U32 R54, RZ, RZ, R46 ;  /* 0x000000ffff367224 */ /* 0x000fe200078e002e */
[----:B------:R0:W-:Y:S01]  /*fa70*/  STL [R1+0x5800], R53 ;  /* 0x0058003501007387 */ /* 0x0001e20000100800 */
[----:B------:R-:W-:Y:S02]  /*fa80*/  IMAD.MOV.U32 R51, RZ, RZ, R58 ;  /* 0x000000ffff337224 */ /* 0x000fe400078e003a */
[----:B------:R-:W-:Y:S01]  /*fa90*/  IMAD.MOV.U32 R58, RZ, RZ, R61 ;  /* 0x000000ffff3a7224 */ /* 0x000fe200078e003d */
[----:B------:R-:W3:Y:S01]  /*faa0*/  LDL R46, [R1+0x2348] ;  /* 0x00234800012e7983 */ /* 0x000ee20000100800 */
[----:B------:R-:W-:Y:S02]  /*fab0*/  IMAD.MOV.U32 R61, RZ, RZ, R56 ;  /* 0x000000ffff3d7224 */ /* 0x000fe400078e0038 */
[----:B------:R-:W-:Y:S02]  /*fac0*/  IMAD.MOV.U32 R56, RZ, RZ, R54 ;  /* 0x000000ffff387224 */ /* 0x000fe400078e0036 */
[----:B------:R-:W-:-:S02]  /*fad0*/  IMAD.MOV.U32 R54, RZ, RZ, R45 ;  /* 0x000000ffff367224 */ /* 0x000fc400078e002d */
[----:B------:R-:W2:Y:S01]  /*fae0*/  LDL R45, [R1+0x234c] ;  /* 0x00234c00012d7983 */ /* 0x000ea20000100800 */
[----:B------:R-:W-:-:S05]  /*faf0*/  IABS R14, R14 ;  /* 0x0000000e000e7213 */ /* 0x000fca0000000000 */
[----:B------:R-:W-:-:S04]  /*fb00*/  IMAD.HI.U32 R0, R2, R14, RZ ;  /* 0x0000000e02007227 */ /* 0x000fc800078e00ff */
[----:B------:R-:W-:Y:S02]  /*fb10*/  IMAD.MOV R0, RZ, RZ, -R0 ;  /* 0x000000ffff007224 */ /* 0x000fe400078e0a00 */
[----:B------:R-:W-:Y:S02]  /*fb20*/  IMAD.MOV.U32 R37, RZ, RZ, R32 ;  /* 0x000000ffff257224 */ /* 0x000fe400078e0020 */
[----:B------:R-:W-:Y:S02]  /*fb30*/  IMAD R14, R55, R0, R14 ;  /* 0x00000000370e7224 */ /* 0x000fe400078e020e */
[----:B------:R-:W-:Y:S01]  /*fb40*/  IMAD.HI.U32 R0, R2, R7, RZ ;  /* 0x0000000702007227 */ /* 0x000fe200078e00ff */
[----:B------:R-:W-:-:S03]  /*fb50*/  ISETP.GE.AND P2, PT, R60, RZ, PT ;  /* 0x000000ff3c00720c */ /* 0x000fc60003f46270 */
[----:B----4-:R-:W-:Y:S01]  /*fb60*/  IMAD.MOV.U32 R32, RZ, RZ, R21 ;  /* 0x000000ffff207224 */ /* 0x010fe200078e0015 */
[----:B------:R-:W-:Y:S01]  /*fb70*/  IABS R50, R50 ;  /* 0x0000003200327213 */ /* 0x000fe20000000000 */
[----:B------:R-:W-:Y:S01]  /*fb80*/  IMAD.HI.U32 R21, R2, R5, RZ ;  /* 0x0000000502157227 */ /* 0x000fe200078e00ff */
[----:B------:R-:W-:-:S03]  /*fb90*/  IABS R48, R53 ;  /* 0x0000003500307213 */ /* 0x000fc60000000000 */
[----:B------:R-:W-:Y:S02]  /*fba0*/  IMAD.MOV R0, RZ, RZ, -R0 ;  /* 0x000000ffff007224 */ /* 0x000fe400078e0a00 */
[----:B------:R-:W-:-:S04]  /*fbb0*/  IMAD.HI.U32 R15, R2, R3, RZ ;  /* 0x00000003020f7227 */ /* 0x000fc800078e00ff */
[----:B------:R-:W-:Y:S02]  /*fbc0*/  IMAD.MOV.U32 R60, RZ, RZ, R47 ;  /* 0x000000ffff3c7224 */ /* 0x000fe400078e002f */
[----:B------:R-:W-:Y:S02]  /*fbd0*/  IMAD.MOV.U32 R49, RZ, RZ, R35 ;  /* 0x000000ffff317224 */ /* 0x000fe400078e0023 */
[----:B------:R-:W-:Y:S02]  /*fbe0*/  IMAD.MOV.U32 R35, RZ, RZ, R34 ;  /* 0x000000ffff237224 */ /* 0x000fe400078e0022 */
[----:B------:R-:W-:Y:S02]  /*fbf0*/  IMAD.MOV.U32 R47, RZ, RZ, R33 ;  /* 0x000000ffff2f7224 */ /* 0x000fe400078e0021 */
[----:B------:R-:W-:Y:S02]  /*fc00*/  IMAD.MOV.U32 R34, RZ, RZ, R29 ;  /* 0x000000ffff227224 */ /* 0x000fe400078e001d */
[----:B------:R-:W-:-:S02]  /*fc10*/  IMAD.MOV.U32 R33, RZ, RZ, R22 ;  /* 0x000000ffff217224 */ /* 0x000fc400078e0016 */
[----:B------:R-:W-:Y:S02]  /*fc20*/  IMAD.MOV R21, RZ, RZ, -R21 ;  /* 0x000000ffff157224 */ /* 0x000fe400078e0a15 */
[----:B------:R-:W-:Y:S02]  /*fc30*/  IMAD R7, R55, R0, R7 ;  /* 0x0000000037077224 */ /* 0x000fe400078e0207 */
[----:B------:R-:W-:Y:S02]  /*fc40*/  IMAD.MOV.U32 R29, RZ, RZ, R20 ;  /* 0x000000ffff1d7224 */ /* 0x000fe400078e0014 */
[----:B------:R-:W-:-:S04]  /*fc50*/  IMAD.HI.U32 R22, R2, R6, RZ ;  /* 0x0000000602167227 */ /* 0x000fc800078e00ff */
[----:B------:R-:W-:Y:S02]  /*fc60*/  IMAD.MOV R15, RZ, RZ, -R15 ;  /* 0x000000ffff0f7224 */ /* 0x000fe400078e0a0f */
[----:B------:R-:W-:Y:S01]  /*fc70*/  IMAD.HI.U32 R20, R2, R4, RZ ;  /* 0x0000000402147227 */ /* 0x000fe200078e00ff */
[----:B------:R-:W-:-:S03]  /*fc80*/  IABS R49, R49 ;  /* 0x0000003100317213 */ /* 0x000fc60000000000 */
[----:B------:R-:W-:Y:S01]  /*fc90*/  IMAD.HI.U32 R0, R2, R50, RZ ;  /* 0x0000003202007227 */ /* 0x000fe200078e00ff */
[----:B------:R-:W-:-:S03]  /*fca0*/  IABS R47, R47 ;  /* 0x0000002f002f7213 */ /* 0x000fc60000000000 */
[C---:B------:R-:W-:Y:S02]  /*fcb0*/  IMAD R5, R55.reuse, R21, R5 ;  /* 0x0000001537057224 */ /* 0x040fe400078e0205 */
[----:B------:R-:W-:Y:S02]  /*fcc0*/  IMAD.MOV R22, RZ, RZ, -R22 ;  /* 0x000000ffff167224 */ /* 0x000fe400078e0a16 */
[----:B------:R-:W-:Y:S02]  /*fcd0*/  IMAD R3, R55, R15, R3 ;  /* 0x0000000f37037224 */ /* 0x000fe400078e0203 */
[----:B------:R-:W-:Y:S01]  /*fce0*/  IMAD.HI.U32 R21, R2, R48, RZ ;  /* 0x0000003002157227 */ /* 0x000fe200078e00ff */
[----:B------:R-:W-:-:S03]  /*fcf0*/  IABS R43, R43 ;  /* 0x0000002b002b7213 */ /* 0x000fc60000000000 */
[----:B------:R-:W-:Y:S02]  /*fd00*/  IMAD.MOV R20, RZ, RZ, -R20 ;  /* 0x000000ffff147224 */ /* 0x000fe400078e0a14 */
[----:B------:R-:W-:Y:S01]  /*fd10*/  IMAD.MOV R0, RZ, RZ, -R0 ;  /* 0x000000ffff007224 */ /* 0x000fe200078e0a00 */
[----:B------:R-:W-:Y:S01]  /*fd20*/  IABS R41, R41 ;  /* 0x0000002900297213 */ /* 0x000fe20000000000 */
[C---:B------:R-:W-:Y:S02]  /*fd30*/  IMAD R6, R55.reuse, R22, R6 ;  /* 0x0000001637067224 */ /* 0x040fe400078e0206 */
[----:B------:R-:W-:Y:S02]  /*fd40*/  IMAD.MOV R21, RZ, RZ, -R21 ;  /* 0x000000ffff157224 */ /* 0x000fe400078e0a15 */
[C---:B------:R-:W-:Y:S02]  /*fd50*/  IMAD R4, R55.reuse, R20, R4 ;  /* 0x0000001437047224 */ /* 0x040fe400078e0204 */
[----:B------:R-:W-:-:S02]  /*fd60*/  IMAD R50, R55, R0, R50 ;  /* 0x0000000037327224 */ /* 0x000fc400078e0232 */
[----:B------:R-:W-:Y:S01]  /*fd70*/  IMAD.HI.U32 R22, R2, R49, RZ ;  /* 0x0000003102167227 */ /* 0x000fe200078e00ff */
[----:B------:R-:W-:-:S03]  /*fd80*/  IABS R44, R44 ;  /* 0x0000002c002c7213 */ /* 0x000fc60000000000 */
[----:B------:R-:W-:Y:S01]  /*fd90*/  IMAD.HI.U32 R20, R2, R47, RZ ;  /* 0x0000002f02147227 */ /* 0x000fe200078e00ff */
[----:B------:R-:W-:-:S03]  /*fda0*/  IABS R42, R42 ;  /* 0x0000002a002a7213 */ /* 0x000fc60000000000 */
[----:B------:R-:W-:Y:S01]  /*fdb0*/  IMAD R48, R55, R21, R48 ;  /* 0x0000001537307224 */ /* 0x000fe200078e0230 */
[----:B------:R-:W-:Y:S01]  /*fdc0*/  IABS R40, R40 ;  /* 0x0000002800287213 */ /* 0x000fe20000000000 */
[----:B------:R-:W-:Y:S02]  /*fdd0*/  IMAD.MOV R22, RZ, RZ, -R22 ;  /* 0x000000ffff167224 */ /* 0x000fe400078e0a16 */
[----:B------:R-:W-:-:S04]  /*fde0*/  IMAD.HI.U32 R21, R2, R43, RZ ;  /* 0x0000002b02157227 */ /* 0x000fc800078e00ff */
[----:B------:R-:W-:Y:S02]  /*fdf0*/  IMAD.MOV R20, RZ, RZ, -R20 ;  /* 0x000000ffff147224 */ /* 0x000fe400078e0a14 */
[C---:B------:R-:W-:Y:S02]  /*fe00*/  IMAD R49, R55.reuse, R22, R49 ;  /* 0x0000001637317224 */ /* 0x040fe400078e0231 */
[----:B------:R-:W-:Y:S02]  /*fe10*/  IMAD.MOV R21, RZ, RZ, -R21 ;  /* 0x000000ffff157224 */ /* 0x000fe400078e0a15 */
[----:B------:R-:W-:Y:S02]  /*fe20*/  IMAD R47, R55, R20, R47 ;  /* 0x00000014372f7224 */ /* 0x000fe400078e022f */
[----:B------:R-:W-:Y:S01]  /*fe30*/  IMAD.HI.U32 R22, R2, R44, RZ ;  /* 0x0000002c02167227 */ /* 0x000fe200078e00ff */
[----:B------:R-:W-:-:S03]  /*fe40*/  IABS R23, R23 ;  /* 0x0000001700177213 */ /* 0x000fc60000000000 */
[----:B------:R-:W-:-:S04]  /*fe50*/  IMAD.HI.U32 R20, R2, R42, RZ ;  /* 0x0000002a02147227 */ /* 0x000fc800078e00ff */
[C---:B------:R-:W-:Y:S01]  /*fe60*/  IMAD R43, R55.reuse, R21, R43 ;  /* 0x00000015372b7224 */ /* 0x040fe200078e022b */
[----:B------:R-:W-:Y:S01]  /*fe70*/  IABS R21, R39 ;  /* 0x0000002700157213 */ /* 0x000fe20000000000 */
[----:B------:R-:W-:Y:S02]  /*fe80*/  IMAD.MOV R22, RZ, RZ, -R22 ;  /* 0x000000ffff167224 */ /* 0x000fe400078e0a16 */
[----:B------:R-:W-:Y:S02]  /*fe90*/  IMAD.MOV R20, RZ, RZ, -R20 ;  /* 0x000000ffff147224 */ /* 0x000fe400078e0a14 */
[----:B------:R-:W-:Y:S02]  /*fea0*/  IMAD.MOV.U32 R39, RZ, RZ, R56 ;  /* 0x000000ffff277224 */ /* 0x000fe400078e0038 */
[----:B------:R-:W-:Y:S02]  /*feb0*/  IMAD.MOV.U32 R56, RZ, RZ, R25 ;  /* 0x000000ffff387224 */ /* 0x000fe400078e0019 */
[----:B------:R-:W-:-:S02]  /*fec0*/  IMAD R44, R55, R22, R44 ;  /* 0x00000016372c7224 */ /* 0x000fc400078e022c */
[----:B------:R-:W-:Y:S01]  /*fed0*/  IMAD.HI.U32 R25, R2, R23, RZ ;  /* 0x0000001702197227 */ /* 0x000fe200078e00ff */
[----:B------:R-:W-:-:S03]  /*fee0*/  IABS R26, R26 ;  /* 0x0000001a001a7213 */ /* 0x000fc60000000000 */
[----:B------:R-:W-:Y:S02]  /*fef0*/  IMAD R42, R55, R20, R42 ;  /* 0x00000014372a7224 */ /* 0x000fe400078e022a */
[----:B------:R-:W-:-:S04]  /*ff00*/  IMAD.HI.U32 R22, R2, R21, RZ ;  /* 0x0000001502167227 */ /* 0x000fc800078e00ff */
[----:B0-----:R-:W-:Y:S02]  /*ff10*/  IMAD.MOV.U32 R53, RZ, RZ, R58 ;  /* 0x000000ffff357224 */ /* 0x001fe400078e003a */
[----:B------:R-:W-:Y:S02]  /*ff20*/  IMAD.MOV R25, RZ, RZ, -R25 ;  /* 0x000000ffff197224 */ /* 0x000fe400078e0a19 */
[----:B------:R-:W-:Y:S02]  /*ff30*/  IMAD.MOV.U32 R58, RZ, RZ, R36 ;  /* 0x000000ffff3a7224 */ /* 0x000fe400078e0024 */
[----:B------:R-:W-:Y:S02]  /*ff40*/  IMAD.MOV R22, RZ, RZ, -R22 ;  /* 0x000000ffff167224 */ /* 0x000fe400078e0a16 */
[----:B------:R-:W-:Y:S02]  /*ff50*/  IMAD.MOV.U32 R36, RZ, RZ, R35 ;  /* 0x000000ffff247224 */ /* 0x000fe400078e0023 */
[----:B------:R-:W-:-:S02]  /*ff60*/  IMAD.MOV.U32 R35, RZ, RZ, R27 ;  /* 0x000000ffff237224 */ /* 0x000fc400078e001b */
[----:B------:R-:W-:-:S04]  /*ff70*/  IMAD.HI.U32 R27, R2, R26, RZ ;  /* 0x0000001a021b7227 */ /* 0x000fc800078e00ff */
[C---:B------:R-:W-:Y:S02]  /*ff80*/  IMAD R23, R55.reuse, R25, R23 ;  /* 0x0000001937177224 */ /* 0x040fe400078e0217 */
[----:B------:R-:W-:Y:S02]  /*ff90*/  IMAD R21, R55, R22, R21 ;  /* 0x0000001637157224 */ /* 0x000fe400078e0215 */
[----:B------:R-:W-:Y:S01]  /*ffa0*/  IMAD.MOV R27, RZ, RZ, -R27 ;  /* 0x000000ffff1b7224 */ /* 0x000fe200078e0a1b */
[----:B------:R0:W-:Y:S04]  /*ffb0*/  STL [R1+0x68], R23 ;  /* 0x0000681701007387 */ /* 0x0001e80000100800 */
[----:B------:R1:W-:Y:S01]  /*ffc0*/  STL [R1+0x64], R21 ;  /* 0x0000641501007387 */ /* 0x0003e20000100800 */
[----:B0-----:R-:W-:-:S05]  /*ffd0*/  IABS R23, R39 ;  /* 0x0000002700177213 */ /* 0x001fca0000000000 */
[----:B------:R-:W-:-:S04]  /*ffe0*/  IMAD.HI.U32 R25, R2, R23, RZ ;  /* 0x0000001702197227 */ /* 0x000fc800078e00ff */
[----:B------:R-:W-:-:S04]  /*fff0*/  IMAD.MOV R25, RZ, RZ, -R25 ;  /* 0x000000ffff197224 */ /* 0x000fc800078e0a19 */
[----:B------:R-:W-:Y:S01]  /*10000*/  IMAD R23, R55, R25, R23 ;  /* 0x0000001937177224 */ /* 0x000fe200078e0217 */
[----:B---3--:R-:W-:-:S05]  /*10010*/  IABS R46, R46 ;  /* 0x0000002e002e7213 */ /* 0x008fca0000000000 */
[----:B------:R-:W-:Y:S01]  /*10020*/  IMAD.HI.U32 R15, R2, R46, RZ ;  /* 0x0000002e020f7227 */ /* 0x000fe200078e00ff */
[----:B--2---:R-:W-:-:S03]  /*10030*/  IABS R45, R45 ;  /* 0x0000002d002d7213 */ /* 0x004fc60000000000 */
[----:B------:R-:W-:Y:S02]  /*10040*/  IMAD.MOV R15, RZ, RZ, -R15 ;  /* 0x000000ffff0f7224 */ /* 0x000fe400078e0a0f */
[----:B------:R-:W-:-:S04]  /*10050*/  IMAD.HI.U32 R0, R2, R45, RZ ;  /* 0x0000002d02007227 */ /* 0x000fc800078e00ff */
[----:B------:R-:W-:Y:S02]  /*10060*/  IMAD R46, R55, R15, R46 ;  /* 0x0000000f372e7224 */ /* 0x000fe400078e022e */
[----:B------:R-:W-:Y:S02]  /*10070*/  IMAD.MOV R0, RZ, RZ, -R0 ;  /* 0x000000ffff007224 */ /* 0x000fe400078e0a00 */
[----:B------:R-:W-:-:S04]  /*10080*/  IMAD.HI.U32 R15, R2, R41, RZ ;  /* 0x00000029020f7227 */ /* 0x000fc800078e00ff */
[----:B------:R-:W-:Y:S02]  /*10090*/  IMAD R45, R55, R0, R45 ;  /* 0x00000000372d7224 */ /* 0x000fe400078e022d */
[----:B------:R-:W-:Y:S02]  /*100a0*/  IMAD.MOV R15, RZ, RZ, -R15 ;  /* 0x000000ffff0f7224 */ /* 0x000fe400078e0a0f */
[----:B------:R-:W-:-:S04]  /*100b0*/  IMAD.HI.U32 R0, R2, R40, RZ ;  /* 0x0000002802007227 */ /* 0x000fc800078e00ff */
[C---:B------:R-:W-:Y:S01]  /*100c0*/  IMAD R41, R55.reuse, R15, R41 ;  /* 0x0000000f37297224 */ /* 0x040fe200078e0229 */
[----:B------:R-:W-:Y:S01]  /*100d0*/  IABS R15, R59 ;  /* 0x0000003b000f7213 */ /* 0x000fe20000000000 */
[----:B------:R-:W-:Y:S02]  /*100e0*/  IMAD.MOV R0, RZ, RZ, -R0 ;  /* 0x000000ffff007224 */ /* 0x000fe400078e0a00 */
[----:B------:R-:W-:Y:S02]  /*100f0*/  IMAD.MOV.U32 R59, RZ, RZ, R54 ;  /* 0x000000ffff3b7224 */ /* 0x000fe400078e0036 */
[----:B------:R-:W-:Y:S01]  /*10100*/  IMAD R40, R55, R0, R40 ;  /* 0x0000000037287224 */ /* 0x000fe200078e0228 */
[----:B------:R-:W-:Y:S01]  /*10110*/  IABS R0, R51 ;  /* 0x0000003300007213 */ /* 0x000fe20000000000 */
[----:B------:R-:W-:-:S04]  /*10120*/  IMAD.HI.U32 R20, R2, R15, RZ ;  /* 0x0000000f02147227 */ /* 0x000fc800078e00ff */
[----:B------:R-:W-:Y:S02]  /*10130*/  IMAD.MOV.U32 R54, RZ, RZ, R31 ;  /* 0x000000ffff367224 */ /* 0x000fe400078e001f */
[----:B------:R-:W-:Y:S02]  /*10140*/  IMAD.MOV.U32 R31, RZ, RZ, R30 ;  /* 0x000000ffff1f7224 */ /* 0x000fe400078e001e */
[----:B------:R-:W-:Y:S02]  /*10150*/  IMAD.MOV.U32 R30, RZ, RZ, R28 ;  /* 0x000000ffff1e7224 */ /* 0x000fe400078e001c */
[----:B------:R-:W-:Y:S02]  /*10160*/  IMAD.MOV R20, RZ, RZ, -R20 ;  /* 0x000000ffff147224 */ /* 0x000fe400078e0a14 */
[----:B------:R-:W-:-:S04]  /*10170*/  IMAD.HI.U32 R28, R2, R0, RZ ;  /* 0x00000000021c7227 */ /* 0x000fc800078e00ff */
[C---:B------:R-:W-:Y:S02]  /*10180*/  IMAD R15, R55.reuse, R20, R15 ;  /* 0x00000014370f7224 */ /* 0x040fe400078e020f */
[----:B------:R-:W-:Y:S02]  /*10190*/  IMAD.MOV R28, RZ, RZ, -R28 ;  /* 0x000000ffff1c7224 */ /* 0x000fe400078e0a1c */
[----:B------:R-:W-:Y:S01]  /*101a0*/  IMAD.MOV.U32 R51, RZ, RZ, R61 ;  /* 0x000000ffff337224 */ /* 0x000fe200078e003d */
[----:B------:R0:W-:Y:S01]  /*101b0*/  STL [R1+0x60], R15 ;  /* 0x0000600f01007387 */ /* 0x0001e20000100800 */
[C---:B------:R-:W-:Y:S01]  /*101c0*/  IMAD R0, R55.reuse, R28, R0 ;  /* 0x0000001c37007224 */ /* 0x040fe200078e0200 */
[----:B------:R-:W-:Y:S01]  /*101d0*/  IABS R28, R53 ;  /* 0x00000035001c7213 */ /* 0x000fe20000000000 */
[----:B------:R-:W-:Y:S01]  /*101e0*/  IMAD R61, R55, R27, R26 ;  /* 0x0000001b373d7224 */ /* 0x000fe200078e021a */
[----:B------:R-:W-:Y:S02]  /*101f0*/  IABS R26, R51 ;  /* 0x00000033001a7213 */ /* 0x000fe40000000000 */
[----:B-1----:R-:W-:Y:S01]  /*10200*/  IABS R21, R59 ;  /* 0x0000003b00157213 */ /* 0x002fe20000000000 */
[----:B------:R-:W-:Y:S01]  /*10210*/  IMAD.MOV.U32 R59, RZ, RZ, R56 ;  /* 0x000000ffff3b7224 */ /* 0x000fe200078e0038 */
[----:B0-----:R-:W-:Y:S01]  /*10220*/  IABS R15, R58 ;  /* 0x0000003a000f7213 */ /* 0x001fe20000000000 */
[----:B------:R-:W-:-:S02]  /*10230*/  IMAD.MOV.U32 R58, RZ, RZ, R57 ;  /* 0x000000ffff3a7224 */ /* 0x000fc400078e0039 */
[----:B------:R-:W-:Y:S02]  /*10240*/  IMAD.MOV.U32 R57, RZ, RZ, R38 ;  /* 0x000000ffff397224 */ /* 0x000fe400078e0026 */
[----:B------:R-:W-:Y:S02]  /*10250*/  IMAD.MOV.U32 R56, RZ, RZ, R60 ;  /* 0x000000ffff387224 */ /* 0x000fe400078e003c */
[----:B------:R-:W-:Y:S01]  /*10260*/  IMAD.MOV.U32 R38, RZ, RZ, R34 ;  /* 0x000000ffff267224 */ /* 0x000fe200078e0022 */
[----:B------:R-:W2:Y:S01]  /*10270*/  LDL R60, [R1+0x3d68] ;  /* 0x003d6800013c7983 */ /* 0x000ea20000100800 */
[----:B------:R-:W-:Y:S02]  /*10280*/  IMAD.MOV.U32 R34, RZ, RZ, R29 ;  /* 0x000000ffff227224 */ /* 0x000fe400078e001d */
[----:B------:R-:W-:-:S04]  /*10290*/  IMAD.HI.U32 R29, R2, R28, RZ ;  /* 0x0000001c021d7227 */ /* 0x000fc800078e00ff */
[----:B------:R-:W-:-:S04]  /*102a0*/  IMAD.HI.U32 R27, R2, R26, RZ ;  /* 0x0000001a021b7227 */ /* 0x000fc800078e00ff */
[----:B------:R-:W-:-:S04]  /*102b0*/  IMAD.HI.U32 R22, R2, R21, RZ ;  /* 0x0000001502167227 */ /* 0x000fc800078e00ff */
[----:B------:R-:W-:Y:S02]  /*102c0*/  IMAD.MOV R29, RZ, RZ, -R29 ;  /* 0x000000ffff1d7224 */ /* 0x000fe400078e0a1d */
[----:B------:R-:W-:Y:S02]  /*102d0*/  IMAD.MOV R27, RZ, RZ, -R27 ;  /* 0x000000ffff1b7224 */ /* 0x000fe400078e0a1b */
[----:B------:R-:W-:Y:S02]  /*102e0*/  IMAD.MOV R22, RZ, RZ, -R22 ;  /* 0x000000ffff167224 */ /* 0x000fe400078e0a16 */
[C---:B------:R-:W-:Y:S02]  /*102f0*/  IMAD R28, R55.reuse, R29, R28 ;  /* 0x0000001d371c7224 */ /* 0x040fe400078e021c */
[C---:B------:R-:W-:Y:S02]  /*10300*/  IMAD R26, R55.reuse, R27, R26 ;  /* 0x0000001b371a7224 */ /* 0x040fe400078e021a */
[----:B------:R-:W-:Y:S01]  /*10310*/  IMAD R21, R55, R22, R21 ;  /* 0x0000001637157224 */ /* 0x000fe200078e0215 */
[----:B------:R-:W-:Y:S04]  /*10320*/  STL [R1+0x5c], R28 ;  /* 0x00005c1c01007387 */ /* 0x000fe80000100800 */
[----:B------:R-:W-:Y:S04]  /*10330*/  STL [R1+0x58], R26 ;  /* 0x0000581a01007387 */ /* 0x000fe80000100800 */
[----:B------:R-:W-:Y:S04]  /*10340*/  STL [R1+0x54], R23 ;  /* 0x0000541701007387 */ /* 0x000fe80000100800 */
[----:B------:R0:W-:Y:S04]  /*10350*/  STL [R1+0x50], R21 ;  /* 0x0000501501007387 */ /* 0x0001e80000100800 */
[----:B------:R-:W3:Y:S04]  /*10360*/  LDL R53, [R1+0x3d6c] ;  /* 0x003d6c0001357983 */ /* 0x000ee80000100800 */
[----:B------:R-:W4:Y:S01]  /*10370*/  LDL R51, [R1+0x3d78] ;  /* 0x003d780001337983 */ /* 0x000f220000100800 */
[----:B0-----:R-:W-:-:S03]  /*10380*/  IABS R21, R57 ;  /* 0x0000003900157213 */ /* 0x001fc60000000000 */
[----:B------:R-:W4:Y:S01]  /*10390*/  LDL R57, [R1+0x3d84] ;  /* 0x003d840001397983 */ /* 0x000f220000100800 */
[----:B------:R-:W-:-:S03]  /*103a0*/  IABS R23, R56 ;  /* 0x0000003800177213 */ /* 0x000fc60000000000 */
[----:B------:R-:W4:Y:S01]  /*103b0*/  LDL R56, [R1+0x3d80] ;  /* 0x003d800001387983 */ /* 0x000f220000100800 */
[----:B------:R-:W-:Y:S01]  /*103c0*/  IMAD.HI.U32 R20, R2, R15, RZ ;  /* 0x0000000f02147227 */ /* 0x000fe200078e00ff */
[----:B------:R-:W-:-:S03]  /*103d0*/  IABS R28, R59 ;  /* 0x0000003b001c7213 */ /* 0x000fc60000000000 */
[----:B------:R-:W-:Y:S01]  /*103e0*/  IMAD.MOV R20, RZ, RZ, -R20 ;  /* 0x000000ffff147224 */ /* 0x000fe200078e0a14 */
[----:B------:R-:W-:Y:S02]  /*103f0*/  IABS R26, R58 ;  /* 0x0000003a001a7213 */ /* 0x000fe40000000000 */
[----:B------:R-:W4:Y:S01]  /*10400*/  LDL R58, [R1+0x3d7c] ;  /* 0x003d7c00013a7983 */ /* 0x000f220000100800 */
[----:B------:R-:W-:Y:S02]  /*10410*/  IMAD R39, R55, R20, R15 ;  /* 0x0000001437277224 */ /* 0x000fe400078e020f */
[----:B------:R-:W-:-:S04]  /*10420*/  IMAD.HI.U32 R29, R2, R28, RZ ;  /* 0x0000001c021d7227 */ /* 0x000fc800078e00ff */
[----:B------:R-:W-:-:S04]  /*10430*/  IMAD.HI.U32 R27, R2, R26, RZ ;  /* 0x0000001a021b7227 */ /* 0x000fc800078e00ff */
[----:B------:R-:W-:Y:S02]  /*10440*/  IMAD.MOV R29, RZ, RZ, -R29 ;  /* 0x000000ffff1d7224 */ /* 0x000fe400078e0a1d */
[----:B------:R-:W-:Y:S02]  /*10450*/  IMAD.MOV R27, RZ, RZ, -R27 ;  /* 0x000000ffff1b7224 */ /* 0x000fe400078e0a1b */
[C---:B------:R-:W-:Y:S02]  /*10460*/  IMAD R28, R55.reuse, R29, R28 ;  /* 0x0000001d371c7224 */ /* 0x040fe400078e021c */
[----:B------:R-:W-:-:S03]  /*10470*/  IMAD R26, R55, R27, R26 ;  /* 0x0000001b371a7224 */ /* 0x000fc600078e021a */
[----:B------:R3:W-:Y:S04]  /*10480*/  STL [R1+0x48], R28 ;  /* 0x0000481c01007387 */ /* 0x0007e80000100800 */
[----:B------:R4:W-:Y:S01]  /*10490*/  STL [R1+0x44], R26 ;  /* 0x0000441a01007387 */ /* 0x0009e20000100800 */
[----:B------:R-:W-:-:S04]  /*104a0*/  IMAD.HI.U32 R22, R2, R21, RZ ;  /* 0x0000001502167227 */ /* 0x000fc800078e00ff */
[----:B------:R-:W-:-:S04]  /*104b0*/  IMAD.MOV R22, RZ, RZ, -R22 ;  /* 0x000000ffff167224 */ /* 0x000fc800078e0a16 */
[----:B------:R-:W-:Y:S01]  /*104c0*/  IMAD R59, R55, R22, R21 ;  /* 0x00000016373b7224 */ /* 0x000fe200078e0215 */
[----:B--2---:R-:W-:-:S05]  /*104d0*/  IABS R15, R60 ;  /* 0x0000003c000f7213 */ /* 0x004fca0000000000 */
[----:B------:R-:W-:-:S04]  /*104e0*/  IMAD.HI.U32 R20, R2, R15, RZ ;  /* 0x0000000f02147227 */ /* 0x000fc800078e00ff */
[----:B------:R-:W-:-:S04]  /*104f0*/  IMAD.MOV R20, RZ, RZ, -R20 ;  /* 0x000000ffff147224 */ /* 0x000fc800078e0a14 */
[----:B------:R-:W-:-:S05]  /*10500*/  IMAD R15, R55, R20, R15 ;  /* 0x00000014370f7224 */ /* 0x000fca00078e020f */
[----:B------:R0:W-:Y:S01]  /*10510*/  STL [R1+0x654], R15 ;  /* 0x0006540f01007387 */ /* 0x0001e20000100800 */
[----:B---3--:R-:W-:-:S03]  /*10520*/  IABS R28, R53 ;  /* 0x00000035001c7213 */ /* 0x008fc60000000000 */
[----:B------:R-:W2:Y:S01]  /*10530*/  LDL R53, [R1+0x3d88] ;  /* 0x003d880001357983 */ /* 0x000ea20000100800 */
[----:B----4-:R-:W-:-:S03]  /*10540*/  IABS R26, R51 ;  /* 0x00000033001a7213 */ /* 0x010fc60000000000 */
[----:B------:R-:W3:Y:S01]  /*10550*/  LDL R51, [R1+0x3d8c] ;  /* 0x003d8c0001337983 */ /* 0x000ee20000100800 */
[----:B0-----:R-:W-:-:S03]  /*10560*/  IABS R15, R57 ;  /* 0x00000039000f7213 */ /* 0x001fc60000000000 */
[----:B------:R-:W4:Y:S01]  /*10570*/  LDL R57, [R1+0x3db0] ;  /* 0x003db00001397983 */ /* 0x000f220000100800 */
[----:B------:R-:W-:-:S03]  /*10580*/  IABS R21, R56 ;  /* 0x0000003800157213 */ /* 0x000fc60000000000 */
[----:B------:R-:W4:Y:S01]  /*10590*/  LDL R56, [R1+0x3d9c] ;  /* 0x003d9c0001387983 */ /* 0x000f220000100800 */
[----:B------:R-:W-:-:S04]  /*105a0*/  IMAD.HI.U32 R25, R2, R23, RZ ;  /* 0x0000001702197227 */ /* 0x000fc800078e00ff */
[----:B------:R-:W-:-:S04]  /*105b0*/  IMAD.MOV R25, RZ, RZ, -R25 ;  /* 0x000000ffff197224 */ /* 0x000fc800078e0a19 */
[----:B------:R-:W-:Y:S01]  /*105c0*/  IMAD R60, R55, R25, R23 ;  /* 0x00000019373c7224 */ /* 0x000fe200078e0217 */
[----:B------:R-:W-:Y:S02]  /*105d0*/  IABS R23, R58 ;  /* 0x0000003a00177213 */ /* 0x000fe40000000000 */
[----:B------:R-:W4:Y:S01]  /*105e0*/  LDL R58, [R1+0x3d98] ;  /* 0x003d9800013a7983 */ /* 0x000f220000100800 */
[----:B------:R-:W-:-:S04]  /*105f0*/  IMAD.HI.U32 R29, R2, R28, RZ ;  /* 0x0000001c021d7227 */ /* 0x000fc800078e00ff */
[----:B------:R-:W-:-:S04]  /*10600*/  IMAD.HI.U32 R27, R2, R26, RZ ;  /* 0x0000001a021b7227 */ /* 0x000fc800078e00ff */
[----:B------:R-:W-:-:S04]  /*10610*/  IMAD.HI.U32 R25, R2, R23, RZ ;  /* 0x0000001702197227 */ /* 0x000fc800078e00ff */
[----:B------:R-:W-:-:S04]  /*10620*/  IMAD.HI.U32 R22, R2, R21, RZ ;  /* 0x0000001502167227 */ /* 0x000fc800078e00ff */
[----:B------:R-:W-:-:S04]  /*10630*/  IMAD.HI.U32 R20, R2, R15, RZ ;  /* 0x0000000f02147227 */ /* 0x000fc800078e00ff */
[----:B------:R-:W-:Y:S02]  /*10640*/  IMAD.MOV R29, RZ, RZ, -R29 ;  /* 0x000000ffff1d7224 */ /* 0x000fe400078e0a1d */
[----:B------:R-:W-:Y:S02]  /*10650*/  IMAD.MOV R27, RZ, RZ, -R27 ;  /* 0x000000ffff1b7224 */ /* 0x000fe400078e0a1b */
[----:B------:R-:W-:Y:S02]  /*10660*/  IMAD.MOV R25, RZ, RZ, -R25 ;  /* 0x000000ffff197224 */ /* 0x000fe400078e0a19 */
[----:B------:R-:W-:Y:S02]  /*10670*/  IMAD.MOV R22, RZ, RZ, -R22 ;  /* 0x000000ffff167224 */ /* 0x000fe400078e0a16 */
[----:B------:R-:W-:Y:S02]  /*10680*/  IMAD.MOV R20, RZ, RZ, -R20 ;  /* 0x000000ffff147224 */ /* 0x000fe400078e0a14 */
[----:B------:R-:W-:-:S02]  /*10690*/  IMAD R28, R55, R29, R28 ;  /* 0x0000001d371c7224 */ /* 0x000fc400078e021c */
[C---:B------:R-:W-:Y:S02]  /*106a0*/  IMAD R26, R55.reuse, R27, R26 ;  /* 0x0000001b371a7224 */ /* 0x040fe400078e021a */
[C---:B------:R-:W-:Y:S02]  /*106b0*/  IMAD R23, R55.reuse, R25, R23 ;  /* 0x0000001937177224 */ /* 0x040fe400078e0217 */
[C---:B------:R-:W-:Y:S01]  /*106c0*/  IMAD R21, R55.reuse, R22, R21 ;  /* 0x0000001637157224 */ /* 0x040fe200078e0215 */
[----:B------:R2:W-:Y:S01]  /*106d0*/  STL [R1+0x63c], R28 ;  /* 0x00063c1c01007387 */ /* 0x0005e20000100800 */
[----:B------:R-:W-:-:S03]  /*106e0*/  IMAD R15, R55, R20, R15 ;  /* 0x00000014370f7224 */ /* 0x000fc600078e020f */
[----:B------:R3:W-:Y:S04]  /*106f0*/  STL [R1+0x640], R26 ;  /* 0x0006401a01007387 */ /* 0x0007e80000100800 */
[----:B------:R-:W-:Y:S04]  /*10700*/  STL [R1+0x644], R23 ;  /* 0x0006441701007387 */ /* 0x000fe80000100800 */
[----:B------:R-:W-:Y:S04]  /*10710*/  STL [R1+0x648], R21 ;  /* 0x0006481501007387 */ /* 0x000fe80000100800 */
[----:B------:R4:W-:Y:S01]  /*10720*/  STL [R1+0x64c], R15 ;  /* 0x00064c0f01007387 */ /* 0x0009e20000100800 */
[----:B--2---:R-:W-:-:S03]  /*10730*/  IABS R28, R53 ;  /* 0x00000035001c7213 */ /* 0x004fc60000000000 */
[----:B------:R-:W2:Y:S01]  /*10740*/  LDL R53, [R1+0x3db4] ;  /* 0x003db40001357983 */ /* 0x000ea20000100800 */
[----:B---3--:R-:W-:-:S03]  /*10750*/  IABS R26, R51 ;  /* 0x00000033001a7213 */ /* 0x008fc60000000000 */
[----:B------:R-:W3:Y:S01]  /*10760*/  LDL R51, [R1+0x3db8] ;  /* 0x003db80001337983 */ /* 0x000ee20000100800 */
[----:B----4-:R-:W-:-:S03]  /*10770*/  IABS R15, R57 ;  /* 0x00000039000f7213 */ /* 0x010fc60000000000 */
[----:B------:R-:W4:Y:S01]  /*10780*/  LDL R57, [R1+0x3dc4] ;  /* 0x003dc40001397983 */ /* 0x000f220000100800 */
[----:B------:R-:W-:-:S03]  /*10790*/  IABS R21, R56 ;  /* 0x0000003800157213 */ /* 0x000fc60000000000 */
[----:B------:R-:W4:Y:S01]  /*107a0*/  LDL R56, [R1+0x3dc0] ;  /* 0x003dc00001387983 */ /* 0x000f220000100800 */
[----:B------:R-:W-:-:S04]  /*107b0*/  IMAD.HI.U32 R29, R2, R28, RZ ;  /* 0x0000001c021d7227 */ /* 0x000fc800078e00ff */
[----:B------:R-:W-:Y:S01]  /*107c0*/  IMAD.HI.U32 R27, R2, R26, RZ ;  /* 0x0000001a021b7227 */ /* 0x000fe200078e00ff */
[----:B------:R-:W-:-:S03]  /*107d0*/  IABS R23, R58 ;  /* 0x0000003a00177213 */ /* 0x000fc60000000000 */
[C---:B------:R-:W-:Y:S01]  /*107e0*/  IMAD.HI.U32 R22, R2.reuse, R21, RZ ;  /* 0x0000001502167227 */ /* 0x040fe200078e00ff */
[----:B------:R-:W4:Y:S03]  /*107f0*/  LDL R58, [R1+0x3dbc] ;  /* 0x003dbc00013a7983 */ /* 0x000f260000100800 */
        /* <DEDUP_REMOVED lines=24> */
[----:B------:R-:W3:Y:S01]  /*10980*/  LDL R56, [R1+0x3ddc] ;  /* 0x003ddc0001387983 */ /* 0x000ee20000100800 */
[----:B------:R-:W-:-:S04]  /*10990*/  IMAD.HI.U32 R29, R2, R28, RZ ;  /* 0x0000001c021d7227 */ /* 0x000fc800078e00ff */
[----:B------:R-:W-:-:S04]  /*109a0*/  IMAD.MOV R29, RZ, RZ, -R29 ;  /* 0x000000ffff1d7224 */ /* 0x000fc800078e0a1d */
[----:B------:R-:W-:Y:S01]  /*109b0*/  IMAD R28, R55, R29, R28 ;  /* 0x0000001d371c7224 */ /* 0x000fe200078e021c */
[----:B------:R-:W-:Y:S01]  /*109c0*/  IABS R23, R58 ;  /* 0x0000003a00177213 */ /* 0x000fe20000000000 */
[C---:B------:R-:W-:Y:S01]  /*109d0*/  IMAD.HI.U32 R27, R2.reuse, R26, RZ ;  /* 0x0000001a021b7227 */ /* 0x040fe200078e00ff */
[----:B------:R-:W3:Y:S03]  /*109e0*/  LDL R58, [R1+0x3dd8] ;  /* 0x003dd800013a7983 */ /* 0x000ee60000100800 */
[C---:B------:R-:W-:Y:S01]  /*109f0*/  IMAD.HI.U32 R25, R2.reuse, R23, RZ ;  /* 0x0000001702197227 */ /* 0x040fe200078e00ff */
[----:B------:R2:W-:Y:S03]  /*10a00*/  STL [R1+0x614], R28 ;  /* 0x0006141c01007387 */ /* 0x0005e60000100800 */
[----:B------:R-:W-:-:S04]  /*10a10*/  IMAD.HI.U32 R22, R2, R21, RZ ;  /* 0x0000001502167227 */ /* 0x000fc800078e00ff */
[----:B------:R-:W-:-:S04]  /*10a20*/  IMAD.HI.U32 R20, R2, R15, RZ ;  /* 0x0000000f02147227 */ /* 0x000fc800078e00ff */
[----:B------:R-:W-:Y:S02]  /*10a30*/  IMAD.MOV R27, RZ, RZ, -R27 ;  /* 0x000000ffff1b7224 */ /* 0x000fe400078e0a1b */
[----:B------:R-:W-:Y:S02]  /*10a40*/  IMAD.MOV R25, RZ, RZ, -R25 ;  /* 0x000000ffff197224 */ /* 0x000fe400078e0a19 */
[----:B------:R-:W-:Y:S02]  /*10a50*/  IMAD.MOV R22, RZ, RZ, -R22 ;  /* 0x000000ffff167224 */ /* 0x000fe400078e0a16 */
[----:B------:R-:W-:Y:S02]  /*10a60*/  IMAD.MOV R20, RZ, RZ, -R20 ;  /* 0x000000ffff147224 */ /* 0x000fe400078e0a14 */
[C---:B------:R-:W-:Y:S02]  /*10a70*/  IMAD R26, R55.reuse, R27, R26 ;  /* 0x0000001b371a7224 */ /* 0x040fe400078e021a */
[----:B------:R-:W-:-:S02]  /*10a80*/  IMAD R23, R55, R25, R23 ;  /* 0x0000001937177224 */ /* 0x000fc400078e0217 */
[C---:B------:R-:W-:Y:S02]  /*10a90*/  IMAD R21, R55.reuse, R22, R21 ;  /* 0x0000001637157224 */ /* 0x040fe400078e0215 */
[----:B------:R-:W-:Y:S01]  /*10aa0*/  IMAD R15, R55, R20, R15 ;  /* 0x00000014370f7224 */ /* 0x000fe200078e020f */
[----:B------:R-:W-:Y:S04]  /*10ab0*/  STL [R1+0x618], R26 ;  /* 0x0006181a01007387 */ /* 0x000fe80000100800 */
[----:B------:R-:W-:Y:S04]  /*10ac0*/  STL [R1+0x61c], R23 ;  /* 0x00061c1701007387 */ /* 0x000fe80000100800 */
[----:B------:R-:W-:Y:S04]  /*10ad0*/  STL [R1+0x620], R21 ;  /* 0x0006201501007387 */ /* 0x000fe80000100800 */
[----:B------:R4:W-:Y:S01]  /*10ae0*/  STL [R1+0x624], R15 ;  /* 0x0006240f01007387 */ /* 0x0009e20000100800 */
[----:B--2---:R-:W-:-:S03]  /*10af0*/  IABS R28, R53 ;  /* 0x00000035001c7213 */ /* 0x004fc60000000000 */
[----:B------:R-:W2:Y:S02]  /*10b00*/  LDL R53, [R1+0x3de8] ;  /* 0x003de80001357983 */ /* 0x000ea40000100800 */
[----:B------:R-:W-:-:S04]  /*10b10*/  IMAD.HI.U32 R29, R2, R28, RZ ;  /* 0x0000001c021d7227 */ /* 0x000fc800078e00ff */
[----:B------:R-:W-:-:S04]  /*10b20*/  IMAD.MOV R29, RZ, RZ, -R29 ;  /* 0x000000ffff1d7224 */ /* 0x000fc800078e0a1d */
[----:B------:R-:W-:Y:S02]  /*10b30*/  IMAD R29, R55, R29, R28 ;  /* 0x0000001d371d7224 */ /* 0x000fe400078e021c */
[----:B------:R-:W2:Y:S01]  /*10b40*/  LDL R28, [R1+0x3de4] ;  /* 0x003de400011c7983 */ /* 0x000ea20000100800 */
[----:B----4-:R-:W-:-:S03]  /*10b50*/  IABS R15, R57 ;  /* 0x00000039000f7213 */ /* 0x010fc60000000000 */
[----:B------:R-:W4:Y:S01]  /*10b60*/  LDL R57, [R1+0x3dfc] ;  /* 0x003dfc0001397983 */ /* 0x000f220000100800 */
[----:B---3--:R-:W-:-:S03]  /*10b70*/  IABS R26, R51 ;  /* 0x00000033001a7213 */ /* 0x008fc60000000000 */
[----:B------:R-:W3:Y:S01]  /*10b80*/  LDL R51, [R1+0x3dec] ;  /* 0x003dec0001337983 */ /* 0x000ee20000100800 */
[----:B------:R-:W-:-:S03]  /*10b90*/  IABS R21, R56 ;  /* 0x0000003800157213 */ /* 0x000fc60000000000 */
[----:B------:R-:W3:Y:S01]  /*10ba0*/  LDL R56, [R1+0x3df8] ;  /* 0x003df80001387983 */ /* 0x000ee20000100800 */
[----:B------:R-:W-:Y:S01]  /*10bb0*/  IABS R23, R58 ;  /* 0x0000003a00177213 */ /* 0x000fe20000000000 */
[----:B------:R-:W-:-:S04]  /*10bc0*/  IMAD.HI.U32 R27, R2, R26, RZ ;  /* 0x0000001a021b7227 */ /* 0x000fc800078e00ff */
[----:B------:R-:W-:-:S04]  /*10bd0*/  IMAD.HI.U32 R25, R2, R23, RZ ;  /* 0x0000001702197227 */ /* 0x000fc800078e00ff */
[----:B------:R-:W-:Y:S01]  /*10be0*/  IMAD.HI.U32 R20, R2, R15, RZ ;  /* 0x0000000f02147227 */ /* 0x000fe200078e00ff */
[----:B------:R0:W-:Y:S03]  /*10bf0*/  STL [R1+0x600], R29 ;  /* 0x0006001d01007387 */ /* 0x0001e60000100800 */
[----:B------:R-:W-:Y:S02]  /*10c00*/  IMAD.MOV R27, RZ, RZ, -R27 ;  /* 0x000000ffff1b7224 */ /* 0x000fe400078e0a1b */
[----:B------:R-:W-:Y:S02]  /*10c10*/  IMAD.MOV R25, RZ, RZ, -R25 ;  /* 0x000000ffff197224 */ /* 0x000fe400078e0a19 */
[----:B------:R-:W-:Y:S02]  /*10c20*/  IMAD.MOV R20, RZ, RZ, -R20 ;  /* 0x000000ffff147224 */ /* 0x000fe400078e0a14 */
[----:B------:R-:W-:-:S02]  /*10c30*/  IMAD R26, R55, R27, R26 ;  /* 0x0000001b371a7224 */ /* 0x000fc400078e021a */
[C---:B------:R-:W-:Y:S02]  /*10c40*/  IMAD R23, R55.reuse, R25, R23 ;  /* 0x0000001937177224 */ /* 0x040fe400078e0217 */
[----:B------:R-:W-:Y:S01]  /*10c50*/  IMAD R15, R55, R20, R15 ;  /* 0x00000014370f7224 */ /* 0x000fe200078e020f */
[----:B------:R1:W-:Y:S04]  /*10c60*/  STL [R1+0x604], R26 ;  /* 0x0006041a01007387 */ /* 0x0003e80000100800 */
[----:B------:R-:W-:Y:S04]  /*10c70*/  STL [R1+0x608], R23 ;  /* 0x0006081701007387 */ /* 0x000fe80000100800 */
[----:B------:R4:W-:Y:S01]  /*10c80*/  STL [R1+0x610], R15 ;  /* 0x0006100f01007387 */ /* 0x0009e20000100800 */
[----:B------:R-:W-:-:S04]  /*10c90*/  IMAD.HI.U32 R22, R2, R21, RZ ;  /* 0x0000001502167227 */ /* 0x000fc800078e00ff */
[----:B------:R-:W-:-:S04]  /*10ca0*/  IMAD.MOV R22, RZ, RZ, -R22 ;  /* 0x000000ffff167224 */ /* 0x000fc800078e0a16 */
[----:B------:R-:W-:Y:S01]  /*10cb0*/  IMAD R58, R55, R22, R21 ;  /* 0x00000016373a7224 */ /* 0x000fe200078e0215 */
[----:B--2---:R-:W-:-:S05]  /*10cc0*/  IABS R28, R28 ;  /* 0x0000001c001c7213 */ /* 0x004fca0000000000 */
[----:B0-----:R-:W-:-:S04]  /*10cd0*/  IMAD.HI.U32 R29, R2, R28, RZ ;  /* 0x0000001c021d7227 */ /* 0x001fc800078e00ff */
[----:B------:R-:W-:-:S04]  /*10ce0*/  IMAD.MOV R29, RZ, RZ, -R29 ;  /* 0x000000ffff1d7224 */ /* 0x000fc800078e0a1d */
[----:B------:R-:W-:Y:S02]  /*10cf0*/  IMAD R29, R55, R29, R28 ;  /* 0x0000001d371d7224 */ /* 0x000fe400078e021c */
[----:B------:R-:W2:Y:S01]  /*10d00*/  LDL R28, [R1+0x3e08] ;  /* 0x003e0800011c7983 */ /* 0x000ea20000100800 */
[----:B-1----:R-:W-:-:S03]  /*10d10*/  IABS R26, R53 ;  /* 0x00000035001a7213 */ /* 0x002fc60000000000 */
[----:B------:R-:W2:Y:S01]  /*10d20*/  LDL R53, [R1+0x3e0c] ;  /* 0x003e0c0001357983 */ /* 0x000ea20000100800 */
[----:B----4-:R-:W-:-:S03]  /*10d30*/  IABS R15, R57 ;  /* 0x00000039000f7213 */ /* 0x010fc60000000000 */
[----:B------:R-:W4:Y:S01]  /*10d40*/  LDL R57, [R1+0x3e18] ;  /* 0x003e180001397983 */ /* 0x000f220000100800 */
[----:B---3--:R-:W-:-:S03]  /*10d50*/  IABS R23, R51 ;  /* 0x0000003300177213 */ /* 0x008fc60000000000 */
[----:B------:R-:W3:Y:S01]  /*10d60*/  LDL R51, [R1+0x3e10] ;  /* 0x003e100001337983 */ /* 0x000ee20000100800 */
[----:B------:R-:W-:-:S03]  /*10d70*/  IABS R21, R56 ;  /* 0x0000003800157213 */ /* 0x000fc60000000000 */
[----:B------:R-:W3:Y:S01]  /*10d80*/  LDL R56, [R1+0x3e14] ;  /* 0x003e140001387983 */ /* 0x000ee20000100800 */
[----:B------:R-:W-:-:S04]  /*10d90*/  IMAD.HI.U32 R27, R2, R26, RZ ;  /* 0x0000001a021b7227 */ /* 0x000fc800078e00ff */
[----:B------:R-:W-:-:S04]  /*10da0*/  IMAD.HI.U32 R25, R2, R23, RZ ;  /* 0x0000001702197227 */ /* 0x000fc800078e00ff */
[----:B------:R-:W-:-:S04]  /*10db0*/  IMAD.HI.U32 R22, R2, R21, RZ ;  /* 0x0000001502167227 */ /* 0x000fc800078e00ff */
[----:B------:R-:W-:Y:S01]  /*10dc0*/  IMAD.HI.U32 R20, R2, R15, RZ ;  /* 0x0000000f02147227 */ /* 0x000fe200078e00ff */
[----:B------:R0:W-:Y:S03]  /*10dd0*/  STL [R1+0x5ec], R29 ;  /* 0x0005ec1d01007387 */ /* 0x0001e60000100800 */
[----:B------:R-:W-:Y:S02]  /*10de0*/  IMAD.MOV R27, RZ, RZ, -R27 ;  /* 0x000000ffff1b7224 */ /* 0x000fe400078e0a1b */
[----:B------:R-:W-:Y:S02]  /*10df0*/  IMAD.MOV R25, RZ, RZ, -R25 ;  /* 0x000000ffff197224 */ /* 0x000fe400078e0a19 */
[----:B------:R-:W-:Y:S02]  /*10e00*/  IMAD.MOV R22, RZ, RZ, -R22 ;  /* 0x000000ffff167224 */ /* 0x000fe400078e0a16 */
[----:B------:R-:W-:-:S02]  /*10e10*/  IMAD.MOV R20, RZ, RZ, -R20 ;  /* 0x000000ffff147224 */ /* 0x000fc400078e0a14 */
[C---:B------:R-:W-:Y:S02]  /*10e20*/  IMAD R26, R55.reuse, R27, R26 ;  /* 0x0000001b371a7224 */ /* 0x040fe400078e021a */
[C---:B------:R-:W-:Y:S02]  /*10e30*/  IMAD R23, R55.reuse, R25, R23 ;  /* 0x0000001937177224 */ /* 0x040fe400078e0217 */
[C---:B------:R-:W-:Y:S02]  /*10e40*/  IMAD R21, R55.reuse, R22, R21 ;  /* 0x0000001637157224 */ /* 0x040fe400078e0215 */
[----:B------:R-:W-:Y:S01]  /*10e50*/  IMAD R15, R55, R20, R15 ;  /* 0x00000014370f7224 */ /* 0x000fe200078e020f */
[----:B------:R1:W-:Y:S04]  /*10e60*/  STL [R1+0x5f0], R26 ;  /* 0x0005f01a01007387 */ /* 0x0003e80000100800 */
[----:B------:R-:W-:Y:S04]  /*10e70*/  STL [R1+0x5f4], R23 ;  /* 0x0005f41701007387 */ /* 0x000fe80000100800 */
[----:B------:R-:W-:Y:S04]  /*10e80*/  STL [R1+0x5f8], R21 ;  /* 0x0005f81501007387 */ /* 0x000fe80000100800 */
[----:B------:R4:W-:Y:S01]  /*10e90*/  STL [R1+0x5fc], R15 ;  /* 0x0005fc0f01007387 */ /* 0x0009e20000100800 */
        /* <DEDUP_REMOVED lines=104> */
[----:B------:R-:W-:Y:S02]  /*11520*/  IMAD.MOV R27, RZ, RZ, -R27 ;  /* 0x000000ffff1b7224 */ /* 0x000fe400078e0a1b */
[----:B------:R-:W-:-:S04]  /*11530*/  IMAD.HI.U32 R25, R2, R23, RZ ;  /* 0x0000001702197227 */ /* 0x000fc800078e00ff */
[----:B------:R-:W-:-:S04]  /*11540*/  IMAD.HI.U32 R22, R2, R21, RZ ;  /* 0x0000001502167227 */ /* 0x000fc800078e00ff */
[----:B------:R-:W-:Y:S02]  /*11550*/  IMAD R26, R55, R27, R26 ;  /* 0x0000001b371a7224 */ /* 0x000fe400078e021a */
[----:B------:R-:W-:Y:S01]  /*11560*/  IMAD.HI.U32 R20, R2, R15, RZ ;  /* 0x0000000f02147227 */ /* 0x000fe200078e00ff */
[----:B------:R-:W-:Y:S03]  /*11570*/  STL [R1+0x59c], R29 ;  /* 0x00059c1d01007387 */ /* 0x000fe60000100800 */
[----:B------:R-:W-:Y:S01]  /*11580*/  IMAD.MOV R25, RZ, RZ, -R25 ;  /* 0x000000ffff197224 */ /* 0x000fe200078e0a19 */
[----:B------:R0:W-:Y:S01]  /*11590*/  STL [R1+0x5a0], R26 ;  /* 0x0005a01a01007387 */ /* 0x0001e20000100800 */
[----:B------:R-:W-:Y:S02]  /*115a0*/  IMAD.MOV R22, RZ, RZ, -R22 ;  /* 0x000000ffff167224 */ /* 0x000fe400078e0a16 */
[----:B------:R-:W-:-:S02]  /*115b0*/  IMAD.MOV R20, RZ, RZ, -R20 ;  /* 0x000000ffff147224 */ /* 0x000fc400078e0a14 */
[C---:B------:R-:W-:Y:S02]  /*115c0*/  IMAD R23, R55.reuse, R25, R23 ;  /* 0x0000001937177224 */ /* 0x040fe400078e0217 */
[C---:B------:R-:W-:Y:S02]  /*115d0*/  IMAD R21, R55.reuse, R22, R21 ;  /* 0x0000001637157224 */ /* 0x040fe400078e0215 */
[----:B------:R-:W-:Y:S01]  /*115e0*/  IMAD R15, R55, R20, R15 ;  /* 0x00000014370f7224 */ /* 0x000fe200078e020f */
[----:B------:R-:W-:Y:S04]  /*115f0*/  STL [R1+0x5a4], R23 ;  /* 0x0005a41701007387 */ /* 0x000fe80000100800 */
[----:B------:R-:W-:Y:S04]  /*11600*/  STL [R1+0x5a8], R21 ;  /* 0x0005a81501007387 */ /* 0x000fe80000100800 */
[----:B------:R4:W-:Y:S01]  /*11610*/  STL [R1+0x5ac], R15 ;  /* 0x0005ac0f01007387 */ /* 0x0009e20000100800 */
[----:B--2---:R-:W-:-:S02]  /*11620*/  IABS R28, R28 ;  /* 0x0000001c001c7213 */ /* 0x004fc40000000000 */
[----:B0-----:R-:W-:-:S03]  /*11630*/  IABS R26, R53 ;  /* 0x00000035001a7213 */ /* 0x001fc60000000000 */
[----:B------:R-:W-:-:S04]  /*11640*/  IMAD.HI.U32 R29, R2, R28, RZ ;  /* 0x0000001c021d7227 */ /* 0x000fc800078e00ff */
[----:B------:R-:W-:-:S04]  /*11650*/  IMAD.HI.U32 R27, R2, R26, RZ ;  /* 0x0000001a021b7227 */ /* 0x000fc800078e00ff */
[----:B------:R-:W-:Y:S01]  /*11660*/  IMAD.MOV R29, RZ, RZ, -R29 ;  /* 0x000000ffff1d7224 */ /* 0x000fe200078e0a1d */
[----:B----4-:R-:W-:Y:S01]  /*11670*/  IABS R15, R57 ;  /* 0x00000039000f7213 */ /* 0x010fe20000000000 */
[----:B------:R-:W-:Y:S02]  /*11680*/  IMAD.MOV R27, RZ, RZ, -R27 ;  /* 0x000000ffff1b7224 */ /* 0x000fe400078e0a1b */
[C---:B------:R-:W-:Y:S02]  /*11690*/  IMAD R57, R55.reuse, R29, R28 ;  /* 0x0000001d37397224 */ /* 0x040fe400078e021c */
[----:B------:R-:W2:Y:S01]  /*116a0*/  LDL R29, [R1+0x3ea0] ;  /* 0x003ea000011d7983 */ /* 0x000ea20000100800 */
[----:B---3--:R-:W-:Y:S01]  /*116b0*/  IABS R23, R51 ;  /* 0x0000003300177213 */ /* 0x008fe20000000000 */
[----:B------:R-:W-:Y:S02]  /*116c0*/  IMAD R53, R55, R27, R26 ;  /* 0x0000001b37357224 */ /* 0x000fe400078e021a */
[----:B------:R-:W3:Y:S04]  /*116d0*/  LDL R51, [R1+0x3ea8] ;  /* 0x003ea80001337983 */ /* 0x000ee80000100800 */
[----:B------:R-:W4:Y:S01]  /*116e0*/  LDL R26, [R1+0x3e9c] ;  /* 0x003e9c00011a7983 */ /* 0x000f220000100800 */
[----:B------:R-:W-:-:S03]  /*116f0*/  IABS R21, R56 ;  /* 0x0000003800157213 */ /* 0x000fc60000000000 */
[----:B------:R-:W4:Y:S04]  /*11700*/  LDL R28, [R1+0x3ea4] ;  /* 0x003ea400011c7983 */ /* 0x000f280000100800 */
[----:B------:R-:W4:Y:S01]  /*11710*/  LDL R56, [R1+0x3eac] ;  /* 0x003eac0001387983 */ /* 0x000f220000100800 */
[----:B------:R-:W-:-:S04]  /*11720*/  IMAD.HI.U32 R25, R2, R23, RZ ;  /* 0x0000001702197227 */ /* 0x000fc800078e00ff */
[----:B------:R-:W-:-:S04]  /*11730*/  IMAD.HI.U32 R20, R2, R15, RZ ;  /* 0x0000000f02147227 */ /* 0x000fc800078e00ff */
[----:B------:R-:W-:Y:S02]  /*11740*/  IMAD.MOV R25, RZ, RZ, -R25 ;  /* 0x000000ffff197224 */ /* 0x000fe400078e0a19 */
[----:B------:R-:W-:-:S04]  /*11750*/  IMAD.HI.U32 R22, R2, R21, RZ ;  /* 0x0000001502167227 */ /* 0x000fc800078e00ff */
[----:B------:R-:W-:Y:S02]  /*11760*/  IMAD.MOV R20, RZ, RZ, -R20 ;  /* 0x000000ffff147224 */ /* 0x000fe400078e0a14 */
[C---:B------:R-:W-:Y:S02]  /*11770*/  IMAD R23, R55.reuse, R25, R23 ;  /* 0x0000001937177224 */ /* 0x040fe400078e0217 */
[----:B------:R-:W-:Y:S02]  /*11780*/  IMAD.MOV R22, RZ, RZ, -R22 ;  /* 0x000000ffff167224 */ /* 0x000fe400078e0a16 */
[C---:B------:R-:W-:Y:S02]  /*11790*/  IMAD R15, R55.reuse, R20, R15 ;  /* 0x00000014370f7224 */ /* 0x040fe400078e020f */
[----:B------:R-:W-:Y:S01]  /*117a0*/  IMAD R21, R55, R22, R21 ;  /* 0x0000001637157224 */ /* 0x000fe200078e0215 */
[----:B------:R-:W-:Y:S04]  /*117b0*/  STL [R1+0x590], R23 ;  /* 0x0005901701007387 */ /* 0x000fe80000100800 */
[----:B------:R-:W-:Y:S04]  /*117c0*/  STL [R1+0x594], R21 ;  /* 0x0005941501007387 */ /* 0x000fe80000100800 */
[----:B------:R0:W-:Y:S01]  /*117d0*/  STL [R1+0x598], R15 ;  /* 0x0005980f01007387 */ /* 0x0001e20000100800 */
[----:B--2---:R-:W-:-:S03]  /*117e0*/  IABS R25, R29 ;  /* 0x0000001d00197213 */ /* 0x004fc60000000000 */
[----:B------:R-:W2:Y:S01]  /*117f0*/  LDL R29, [R1+0x3ec4] ;  /* 0x003ec400011d7983 */ /* 0x000ea20000100800 */
[----:B---3--:R-:W-:Y:S01]  /*11800*/  IABS R20, R51 ;  /* 0x0000003300147213 */ /* 0x008fe20000000000 */
[----:B------:R-:W-:Y:S01]  /*11810*/  IMAD.MOV.U32 R51, RZ, RZ, R18 ;  /* 0x000000ffff337224 */ /* 0x000fe200078e0012 */
[----:B----4-:R-:W-:Y:S01]  /*11820*/  IABS R27, R26 ;  /* 0x0000001a001b7213 */ /* 0x010fe20000000000 */
[----:B------:R-:W-:Y:S01]  /*11830*/  IMAD.HI.U32 R26, R2, R25, RZ ;  /* 0x00000019021a7227 */ /* 0x000fe200078e00ff */
[----:B------:R-:W-:-:S03]  /*11840*/  IABS R22, R28 ;  /* 0x0000001c00167213 */ /* 0x000fc60000000000 */
[----:B------:R-:W-:-:S04]  /*11850*/  IMAD.HI.U32 R28, R2, R27, RZ ;  /* 0x0000001b021c7227 */ /* 0x000fc800078e00ff */
[----:B------:R-:W-:Y:S02]  /*11860*/  @!P4 IMAD.MOV R51, RZ, RZ, -R51 ;  /* 0x000000ffff33c224 */ /* 0x000fe400078e0a33 */
[----:B------:R-:W-:Y:S01]  /*11870*/  IMAD.MOV R26, RZ, RZ, -R26 ;  /* 0x000000ffff1a7224 */ /* 0x000fe200078e0a1a */
[----:B0-----:R-:W-:Y:S01]  /*11880*/  IABS R15, R56 ;  /* 0x00000038000f7213 */ /* 0x001fe20000000000 */
[----:B------:R-:W-:Y:S01]  /*11890*/  IMAD.MOV R28, RZ, RZ, -R28 ;  /* 0x000000ffff1c7224 */ /* 0x000fe200078e0a1c */
[----:B------:R-:W3:Y:S01]  /*118a0*/  LDL R56, [R1+0x3ec8] ;  /* 0x003ec80001387983 */ /* 0x000ee20000100800 */
[----:B------:R-:W-:-:S03]  /*118b0*/  IMAD R26, R55, R26, R25 ;  /* 0x0000001a371a7224 */ /* 0x000fc600078e0219 */
[----:B------:R0:W-:Y:S04]  /*118c0*/  STL [R1+0x7b8], R51 ;  /* 0x0007b83301007387 */ /* 0x0001e80000100800 */
[----:B------:R-:W4:Y:S01]  /*118d0*/  LDL R25, [R1+0x3eb8] ;  /* 0x003eb80001197983 */ /* 0x000f220000100800 */
[----:B0-----:R-:W-:-:S03]  /*118e0*/  IMAD R51, R55, R28, R27 ;  /* 0x0000001c37337224 */ /* 0x001fc600078e021b */
[----:B------:R-:W3:Y:S04]  /*118f0*/  LDL R28, [R1+0x3ebc] ;  /* 0x003ebc00011c7983 */ /* 0x000ee80000100800 */
[----:B------:R-:W3:Y:S01]  /*11900*/  LDL R27, [R1+0x3ec0] ;  /* 0x003ec000011b7983 */ /* 0x000ee20000100800 */
[----:B------:R-:W-:-:S04]  /*11910*/  IMAD.HI.U32 R18, R2, R15, RZ ;  /* 0x0000000f02127227 */ /* 0x000fc800078e00ff */
[----:B------:R-:W-:Y:S02]  /*11920*/  IMAD.MOV R18, RZ, RZ, -R18 ;  /* 0x000000ffff127224 */ /* 0x000fe400078e0a12 */
[----:B------:R-:W-:-:S04]  /*11930*/  IMAD.HI.U32 R23, R2, R22, RZ ;  /* 0x0000001602177227 */ /* 0x000fc800078e00ff */
[----:B------:R-:W-:-:S04]  /*11940*/  IMAD.HI.U32 R21, R2, R20, RZ ;  /* 0x0000001402157227 */ /* 0x000fc800078e00ff */
[C---:B------:R-:W-:Y:S02]  /*11950*/  IMAD R18, R55.reuse, R18, R15 ;  /* 0x0000001237127224 */ /* 0x040fe400078e020f */
[----:B------:R-:W-:Y:S02]  /*11960*/  IMAD.MOV R23, RZ, RZ, -R23 ;  /* 0x000000ffff177224 */ /* 0x000fe400078e0a17 */
[----:B------:R-:W-:Y:S01]  /*11970*/  IMAD.MOV R21, RZ, RZ, -R21 ;  /* 0x000000ffff157224 */ /* 0x000fe200078e0a15 */
[----:B------:R0:W-:Y:S01]  /*11980*/  STL [R1+0x57c], R26 ;  /* 0x00057c1a01007387 */ /* 0x0001e20000100800 */
[C---:B------:R-:W-:Y:S02]  /*11990*/  IMAD R22, R55.reuse, R23, R22 ;  /* 0x0000001737167224 */ /* 0x040fe400078e0216 */
[----:B------:R-:W-:-:S03]  /*119a0*/  IMAD R20, R55, R21, R20 ;  /* 0x0000001537147224 */ /* 0x000fc600078e0214 */
[----:B------:R-:W-:Y:S04]  /*119b0*/  STL [R1+0x580], R22 ;  /* 0x0005801601007387 */ /* 0x000fe80000100800 */
[----:B------:R-:W-:Y:S04]  /*119c0*/  STL [R1+0x584], R20 ;  /* 0x0005841401007387 */ /* 0x000fe80000100800 */
[----:B------:R1:W-:Y:S01]  /*119d0*/  STL [R1+0x588], R18 ;  /* 0x0005881201007387 */ /* 0x0003e20000100800 */
[----:B--2---:R-:W-:-:S03]  /*119e0*/  IABS R21, R29 ;  /* 0x0000001d00157213 */ /* 0x004fc60000000000 */
[----:B------:R-:W2:Y:S01]  /*119f0*/  LDL R29, [R1+0x3ee8] ;  /* 0x003ee800011d7983 */ /* 0x000ea20000100800 */
[----:B----4-:R-:W-:Y:S02]  /*11a00*/  IABS R25, R25 ;  /* 0x0000001900197213 */ /* 0x010fe40000000000 */
[----:B---3--:R-:W-:-:S03]  /*11a10*/  IABS R15, R28 ;  /* 0x0000001c000f7213 */ /* 0x008fc60000000000 */
[----:B------:R-:W-:-:S04]  /*11a20*/  IMAD.HI.U32 R28, R2, R25, RZ ;  /* 0x00000019021c7227 */ /* 0x000fc800078e00ff */
[----:B------:R-:W-:Y:S02]  /*11a30*/  IMAD.MOV R28, RZ, RZ, -R28 ;  /* 0x000000ffff1c7224 */ /* 0x000fe400078e0a1c */
[----:B0-----:R-:W-:Y:S01]  /*11a40*/  IMAD.HI.U32 R26, R2, R15, RZ ;  /* 0x0000000f021a7227 */ /* 0x001fe200078e00ff */
[----:B-1----:R-:W-:Y:S02]  /*11a50*/  IABS R18, R56 ;  /* 0x0000003800127213 */ /* 0x002fe40000000000 */
[----:B------:R-:W3:Y:S01]  /*11a60*/  LDL R56, [R1+0x3eec] ;  /* 0x003eec0001387983 */ /* 0x000ee20000100800 */
[C---:B------:R-:W-:Y:S02]  /*11a70*/  IMAD R25, R55.reuse, R28, R25 ;  /* 0x0000001c37197224 */ /* 0x040fe400078e0219 */
[----:B------:R-:W-:Y:S01]  /*11a80*/  IMAD.MOV R26, RZ, RZ, -R26 ;  /* 0x000000ffff1a7224 */ /* 0x000fe200078e0a1a */
[----:B------:R-:W4:Y:S03]  /*11a90*/  LDL R28, [R1+0x3ed4] ;  /* 0x003ed400011c7983 */ /* 0x000f260000100800 */
[----:B------:R-:W-:Y:S01]  /*11aa0*/  IMAD R26, R55, R26, R15 ;  /* 0x0000001a371a7224 */ /* 0x000fe200078e020f */
[----:B------:R0:W-:Y:S04]  /*11ab0*/  STL [R1+0x578], R25 ;  /* 0x0005781901007387 */ /* 0x0001e80000100800 */
[----:B------:R-:W2:Y:S01]  /*11ac0*/  LDL R15, [R1+0x3ecc] ;  /* 0x003ecc00010f7983 */ /* 0x000ea20000100800 */
[----:B------:R-:W-:-:S05]  /*11ad0*/  IABS R23, R27 ;  /* 0x0000001b00177213 */ /* 0x000fca0000000000 */
[----:B------:R-:W-:-:S04]  /*11ae0*/  IMAD.HI.U32 R27, R2, R23, RZ ;  /* 0x00000017021b7227 */ /* 0x000fc800078e00ff */
[----:B0-----:R-:W-:Y:S02]  /*11af0*/  IMAD.MOV R25, RZ, RZ, -R27 ;  /* 0x000000ffff197224 */ /* 0x001fe400078e0a1b */
[----:B------:R-:W3:Y:S01]  /*11b00*/  LDL R27, [R1+0x3ed0] ;  /* 0x003ed000011b7983 */ /* 0x000ee20000100800 */
[----:B------:R-:W-:Y:S01]  /*11b10*/  ISETP.GT.U32.AND P4, PT, R55, R13, PT ;  /* 0x0000000d3700720c */ /* 0x000fe20003f84070 */
[----:B------:R-:W-:-:S12]  /*11b20*/  IMAD.HI.U32 R20, R2, R18, RZ ;  /* 0x0000001202147227 */ /* 0x000fd800078e00ff */
[----:B------:R-:W-:-:S05]  /*11b30*/  @!P4 IMAD.IADD R13, R13, 0x1, -R55 ;  /* 0x000000010d0dc824 */ /* 0x000fca00078e0a37 */
[----:B------:R-:W-:Y:S01]  /*11b40*/  ISETP.GT.U32.AND P4, PT, R55, R13, PT ;  /* 0x0000000d3700720c */ /* 0x000fe20003f84070 */
[----:B------:R-:W-:Y:S02]  /*11b50*/  IMAD.MOV R20, RZ, RZ, -R20 ;  /* 0x000000ffff147224 */ /* 0x000fe400078e0a14 */
[----:B------:R-:W-:-:S04]  /*11b60*/  IMAD.HI.U32 R22, R2, R21, RZ ;  /* 0x0000001502167227 */ /* 0x000fc800078e00ff */
[C---:B------:R-:W-:Y:S02]  /*11b70*/  IMAD R18, R55.reuse, R20, R18 ;  /* 0x0000001437127224 */ /* 0x040fe400078e0212 */
[----:B------:R-:W-:Y:S02]  /*11b80*/  IMAD.MOV R22, RZ, RZ, -R22 ;  /* 0x000000ffff167224 */ /* 0x000fe400078e0a16 */
[----:B------:R-:W-:Y:S02]  /*11b90*/  IMAD R23, R55, R25, R23 ;  /* 0x0000001937177224 */ /* 0x000fe400078e0217 */
[----:B------:R-:W-:Y:S02]  /*11ba0*/  @!P4 IMAD.IADD R13, R13, 0x1, -R55 ;  /* 0x000000010d0dc824 */ /* 0x000fe400078e0a37 */
[----:B------:R-:W-:Y:S01]  /*11bb0*/  IMAD R21, R55, R22, R21 ;  /* 0x0000001637157224 */ /* 0x000fe200078e0215 */
[----:B------:R-:W-:Y:S01]  /*11bc0*/  STL [R1+0x38], R26 ;  /* 0x0000381a01007387 */ /* 0x000fe20000100800 */
[----:B------:R-:W-:-:S03]  /*11bd0*/  @!P5 IMAD.MOV R13, RZ, RZ, -R13 ;  /* 0x000000ffff0dd224 */ /* 0x000fc600078e0a0d */
[----:B------:R3:W-:Y:S04]  /*11be0*/  STL [R1+0x34], R23 ;  /* 0x0000341701007387 */ /* 0x0007e80000100800 */
[----:B------:R-:W-:Y:S04]  /*11bf0*/  STL [R1+0x30], R21 ;  /* 0x0000301501007387 */ /* 0x000fe80000100800 */
[----:B------:R0:W-:Y:S04]  /*11c00*/  STL [R1+0x56c], R18 ;  /* 0x00056c1201007387 */ /* 0x0001e80000100800 */
[----:B------:R1:W-:Y:S01]  /*11c10*/  STL [R1+0x7bc], R13 ;  /* 0x0007bc0d01007387 */ /* 0x0003e20000100800 */
[----:B--2---:R-:W-:-:S05]  /*11c20*/  IABS R15, R15 ;  /* 0x0000000f000f7213 */ /* 0x004fca0000000000 */
[----:B------:R-:W-:-:S04]  /*11c30*/  IMAD.HI.U32 R20, R2, R15, RZ ;  /* 0x0000000f02147227 */ /* 0x000fc800078e00ff */
[----:B------:R-:W-:-:S04]  /*11c40*/  IMAD.MOV R20, RZ, RZ, -R20 ;  /* 0x000000ffff147224 */ /* 0x000fc800078e0a14 */
[----:B------:R-:W-:Y:S01]  /*11c50*/  IMAD R15, R55, R20, R15 ;  /* 0x00000014370f7224 */ /* 0x000fe200078e020f */
[----:B---3--:R-:W-:-:S04]  /*11c60*/  IABS R23, R27 ;  /* 0x0000001b00177213 */ /* 0x008fc80000000000 */
[----:B------:R2:W-:Y:S04]  /*11c70*/  STL [R1+0x570], R15 ;  /* 0x0005700f01007387 */ /* 0x0005e80000100800 */
[----:B------:R-:W3:Y:S01]  /*11c80*/  LDL R27, [R1+0x3ef0] ;  /* 0x003ef000011b7983 */ /* 0x000ee20000100800 */
[C---:B------:R-:W-:Y:S02]  /*11c90*/  ISETP.GT.U32.AND P4, PT, R55.reuse, R24, PT ;  /* 0x000000183700720c */ /* 0x040fe40003f84070 */
[----:B------:R-:W-:Y:S02]  /*11ca0*/  ISETP.GT.U32.AND P5, PT, R55, R11, PT ;  /* 0x0000000b3700720c */ /* 0x000fe40003fa4070 */
[----:B0-----:R-:W-:Y:S02]  /*11cb0*/  IABS R18, R29 ;  /* 0x0000001d00127213 */ /* 0x001fe40000000000 */
[----:B-1----:R-:W-:Y:S01]  /*11cc0*/  IABS R13, R56 ;  /* 0x00000038000d7213 */ /* 0x002fe20000000000 */
[----:B------:R-:W4:Y:S04]  /*11cd0*/  LDL R29, [R1+0x3ef4] ;  /* 0x003ef400011d7983 */ /* 0x000f280000100800 */
[----:B------:R-:W4:Y:S02]  /*11ce0*/  LDL R56, [R1+0x3ef8] ;  /* 0x003ef80001387983 */ /* 0x000f240000100800 */
[----:B------:R-:W-:-:S05]  /*11cf0*/  @!P4 IMAD.IADD R24, R24, 0x1, -R55 ;  /* 0x000000011818c824 */ /* 0x000fca00078e0a37 */
[----:B------:R-:W-:Y:S01]  /*11d00*/  ISETP.GT.U32.AND P4, PT, R55, R24, PT ;  /* 0x000000183700720c */ /* 0x000fe20003f84070 */
[----:B------:R-:W-:Y:S02]  /*11d10*/  @!P5 IMAD.IADD R11, R11, 0x1, -R55 ;  /* 0x000000010b0bd824 */ /* 0x000fe400078e0a37 */
[----:B------:R-:W-:-:S03]  /*11d20*/  IMAD.HI.U32 R25, R2, R23, RZ ;  /* 0x0000001702197227 */ /* 0x000fc600078e00ff */
[----:B------:R-:W-:Y:S01]  /*11d30*/  ISETP.GT.U32.AND P5, PT, R55, R11, PT ;  /* 0x0000000b3700720c */ /* 0x000fe20003fa4070 */
[----:B------:R-:W-:-:S06]  /*11d40*/  IMAD.HI.U32 R20, R2, R18, RZ ;  /* 0x0000001202147227 */ /* 0x000fcc00078e00ff */
[----:B------:R-:W-:Y:S02]  /*11d50*/  @!P4 IMAD.IADD R24, R24, 0x1, -R55 ;  /* 0x000000011818c824 */ /* 0x000fe400078e0a37 */
[----:B--2---:R-:W-:-:S04]  /*11d60*/  IMAD.HI.U32 R15, R2, R13, RZ ;  /* 0x0000000d020f7227 */ /* 0x004fc800078e00ff */
[----:B------:R-:W-:Y:S02]  /*11d70*/  IMAD.MOV.U32 R26, RZ, RZ, R24 ;  /* 0x000000ffff1a7224 */ /* 0x000fe400078e0018 */
[----:B------:R-:W-:Y:S02]  /*11d80*/  IMAD.MOV R24, RZ, RZ, -R25 ;  /* 0x000000ffff187224 */ /* 0x000fe400078e0a19 */
[----:B------:R-:W-:Y:S02]  /*11d90*/  IMAD.MOV R20, RZ, RZ, -R20 ;  /* 0x000000ffff147224 */ /* 0x000fe400078e0a14 */
[----:B------:R-:W-:Y:S02]  /*11da0*/  IMAD.MOV R15, RZ, RZ, -R15 ;  /* 0x000000ffff0f7224 */ /* 0x000fe400078e0a0f */
[----:B------:R-:W-:Y:S02]  /*11db0*/  @!P6 IMAD.MOV R26, RZ, RZ, -R26 ;  /* 0x000000ffff1ae224 */ /* 0x000fe400078e0a1a */
[----:B------:R-:W-:-:S02]  /*11dc0*/  IMAD R23, R55, R24, R23 ;  /* 0x0000001837177224 */ /* 0x000fc400078e0217 */
[C---:B------:R-:W-:Y:S02]  /*11dd0*/  IMAD R18, R55.reuse, R20, R18 ;  /* 0x0000001437127224 */ /* 0x040fe400078e0212 */
[----:B------:R-:W-:Y:S01]  /*11de0*/  IMAD R13, R55, R15, R13 ;  /* 0x0000000f370d7224 */ /* 0x000fe200078e020d */
[----:B------:R-:W-:Y:S01]  /*11df0*/  STL [R1+0x7b0], R26 ;  /* 0x0007b01a01007387 */ /* 0x000fe20000100800 */
[----:B------:R-:W-:-:S03]  /*11e00*/  @!P5 IMAD.IADD R11, R11, 0x1, -R55 ;  /* 0x000000010b0bd824 */ /* 0x000fc600078e0a37 */
[----:B------:R-:W-:Y:S04]  /*11e10*/  STL [R1+0x2c], R23 ;  /* 0x00002c1701007387 */ /* 0x000fe80000100800 */
[----:B------:R-:W-:Y:S04]  /*11e20*/  STL [R1+0x24], R18 ;  /* 0x0000241201007387 */ /* 0x000fe80000100800 */
[----:B------:R0:W-:Y:S02]  /*11e30*/  STL [R1+0x20], R13 ;  /* 0x0000200d01007387 */ /* 0x0001e40000100800 */
[----:B0-----:R-:W-:-:S04]  /*11e40*/  IMAD.MOV.U32 R13, RZ, RZ, R11 ;  /* 0x000000ffff0d7224 */ /* 0x001fc800078e000b */
[----:B------:R-:W-:-:S05]  /*11e50*/  @!P3 IMAD.MOV R13, RZ, RZ, -R13 ;  /* 0x000000ffff0db224 */ /* 0x000fca00078e0a0d */
[----:B------:R0:W-:Y:S01]  /*11e60*/  STL [R1+0x7a4], R13 ;  /* 0x0007a40d01007387 */ /* 0x0001e20000100800 */
[----:B---3--:R-:W-:-:S03]  /*11e70*/  IABS R20, R27 ;  /* 0x0000001b00147213 */ /* 0x008fc60000000000 */
[----:B------:R-:W2:Y:S01]  /*11e80*/  LDL R27, [R1+0x3f10] ;  /* 0x003f1000011b7983 */ /* 0x000ea20000100800 */
[C---:B------:R-:W-:Y:S02]  /*11e90*/  ISETP.GT.U32.AND P4, PT, R55.reuse, R12, PT ;  /* 0x0000000c3700720c */ /* 0x040fe40003f84070 */
[C---:B------:R-:W-:Y:S02]  /*11ea0*/  ISETP.GT.U32.AND P6, PT, R55.reuse, R19, PT ;  /* 0x000000133700720c */ /* 0x040fe40003fc4070 */
[----:B------:R-:W-:Y:S02]  /*11eb0*/  ISETP.GT.U32.AND P5, PT, R55, R17, PT ;  /* 0x000000113700720c */ /* 0x000fe40003fa4070 */
[----:B----4-:R-:W-:-:S07]  /*11ec0*/  IABS R21, R28 ;  /* 0x0000001c00157213 */ /* 0x010fce0000000000 */
[--C-:B------:R-:W-:Y:S02]  /*11ed0*/  @!P4 IMAD.IADD R12, R12, 0x1, -R55.reuse ;  /* 0x000000010c0cc824 */ /* 0x100fe400078e0a37 */
[----:B------:R-:W-:-:S03]  /*11ee0*/  @!P6 IMAD.IADD R19, R19, 0x1, -R55 ;  /* 0x000000011313e824 */ /* 0x000fc600078e0a37 */
[C---:B------:R-:W-:Y:S01]  /*11ef0*/  ISETP.GT.U32.AND P4, PT, R55.reuse, R12, PT ;  /* 0x0000000c3700720c */ /* 0x040fe20003f84070 */
[----:B------:R-:W-:Y:S01]  /*11f00*/  IMAD.HI.U32 R22, R2, R21, RZ ;  /* 0x0000001502167227 */ /* 0x000fe200078e00ff */
[----:B------:R-:W-:-:S03]  /*11f10*/  ISETP.GT.U32.AND P6, PT, R55, R19, PT ;  /* 0x000000133700720c */ /* 0x000fc60003fc4070 */
[----:B------:R-:W-:Y:S02]  /*11f20*/  IMAD.MOV R22, RZ, RZ, -R22 ;  /* 0x000000ffff167224 */ /* 0x000fe400078e0a16 */
[----:B------:R-:W-:Y:S02]  /*11f30*/  @!P5 IMAD.IADD R17, R17, 0x1, -R55 ;  /* 0x000000011111d824 */ /* 0x000fe400078e0a37 */
[C---:B------:R-:W-:Y:S01]  /*11f40*/  IMAD R28, R55.reuse, R22, R21 ;  /* 0x00000016371c7224 */ /* 0x040fe200078e0215 */
[----:B------:R-:W-:Y:S01]  /*11f50*/  IABS R15, R29 ;  /* 0x0000001d000f7213 */ /* 0x000fe20000000000 */
[----:B------:R-:W-:Y:S01]  /*11f60*/  IMAD.HI.U32 R21, R2, R20, RZ ;  /* 0x0000001402157227 */ /* 0x000fe200078e00ff */
[----:B------:R-:W-:Y:S01]  /*11f70*/  IABS R11, R56 ;  /* 0x00000038000b7213 */ /* 0x000fe20000000000 */
[----:B------:R-:W3:Y:S01]  /*11f80*/  LDL R29, [R1+0x3f14] ;  /* 0x003f1400011d7983 */ /* 0x000ee20000100800 */
[----:B------:R-:W-:Y:S01]  /*11f90*/  ISETP.GT.U32.AND P5, PT, R55, R17, PT ;  /* 0x000000113700720c */ /* 0x000fe20003fa4070 */
[----:B------:R-:W-:-:S02]  /*11fa0*/  @!P4 IMAD.IADD R12, R12, 0x1, -R55 ;  /* 0x000000010c0cc824 */ /* 0x000fc400078e0a37 */
[----:B------:R-:W4:Y:S01]  /*11fb0*/  LDL R56, [R1+0x3f20] ;  /* 0x003f200001387983 */ /* 0x000f220000100800 */
[----:B------:R-:W-:Y:S02]  /*11fc0*/  IMAD.MOV R21, RZ, RZ, -R21 ;  /* 0x000000ffff157224 */ /* 0x000fe400078e0a15 */
[C---:B------:R-:W-:Y:S01]  /*11fd0*/  IMAD.HI.U32 R18, R2.reuse, R15, RZ ;  /* 0x0000000f02127227 */ /* 0x040fe200078e00ff */
[----:B------:R1:W-:Y:S03]  /*11fe0*/  STL [R1+0x5804], R12 ;  /* 0x0058040c01007387 */ /* 0x0003e60000100800 */
[----:B0-----:R-:W-:-:S04]  /*11ff0*/  IMAD.HI.U32 R13, R2, R11, RZ ;  /* 0x0000000b020d7227 */ /* 0x001fc800078e00ff */
[----:B------:R-:W-:Y:S02]  /*12000*/  @!P6 IMAD.IADD R19, R19, 0x1, -R55 ;  /* 0x000000011313e824 */ /* 0x000fe400078e0a37 */
[----:B-1----:R-:W-:Y:S02]  /*12010*/  IMAD R12, R55, R21, R20 ;  /* 0x00000015370c7224 */ /* 0x002fe400078e0214 */
[----:B------:R-:W-:Y:S01]  /*12020*/  IMAD.MOV R18, RZ, RZ, -R18 ;  /* 0x000000ffff127224 */ /* 0x000fe200078e0a12 */
[----:B------:R-:W-:Y:S01]  /*12030*/  STL [R1+0x5808], R19 ;  /* 0x0058081301007387 */ /* 0x000fe20000100800 */
[----:B------:R-:W-:-:S03]  /*12040*/  IMAD.MOV R13, RZ, RZ, -R13 ;  /* 0x000000ffff0d7224 */ /* 0x000fc600078e0a0d */
[----:B------:R0:W-:Y:S01]  /*12050*/  STL [R1+0x560], R12 ;  /* 0x0005600c01007387 */ /* 0x0001e20000100800 */
[----:B------:R-:W-:Y:S02]  /*12060*/  IMAD R11, R55, R13, R11 ;  /* 0x0000000d370b7224 */ /* 0x000fe400078e020b */
[----:B------:R-:W-:Y:S02]  /*12070*/  @!P5 IMAD.IADD R17, R17, 0x1, -R55 ;  /* 0x000000011111d824 */ /* 0x000fe400078e0a37 */
[----:B0-----:R-:W-:-:S05]  /*12080*/  IMAD R12, R55, R18, R15 ;  /* 0x00000012370c7224 */ /* 0x001fca00078e020f */
[----:B------:R-:W-:Y:S04]  /*12090*/  STL [R1+0x564], R12 ;  /* 0x0005640c01007387 */ /* 0x000fe80000100800 */
[----:B------:R4:W-:Y:S04]  /*120a0*/  STL [R1+0x568], R11 ;  /* 0x0005680b01007387 */ /* 0x0009e80000100800 */
[----:B------:R-:W-:Y:S04]  /*120b0*/  STL [R1+0x580c], R17 ;  /* 0x00580c1101007387 */ /* 0x000fe80000100800 */
[----:B------:R-:W4:Y:S01]  /*120c0*/  LDL R26, [R1+0x3f24] ;  /* 0x003f2400011a7983 */ /* 0x000f220000100800 */
[----:B--2---:R-:W-:-:S03]  /*120d0*/  IABS R20, R27 ;  /* 0x0000001b00147213 */ /* 0x004fc60000000000 */
[----:B------:R-:W2:Y:S01]  /*120e0*/  LDL R27, [R1+0x3f28] ;  /* 0x003f2800011b7983 */ /* 0x000ea20000100800 */
[C---:B------:R-:W-:Y:S02]  /*120f0*/  ISETP.GT.U32.AND P3, PT, R55.reuse, R14, PT ;  /* 0x0000000e3700720c */ /* 0x040fe40003f64070 */
[C---:B------:R-:W-:Y:S02]  /*12100*/  ISETP.GT.U32.AND P4, PT, R55.reuse, R16, PT ;  /* 0x000000103700720c */ /* 0x040fe40003f84070 */
[C---:B------:R-:W-:Y:S02]  /*12110*/  ISETP.GT.U32.AND P6, PT, R55.reuse, R10, PT ;  /* 0x0000000a3700720c */ /* 0x040fe40003fc4070 */
[----:B------:R-:W-:-:S07]  /*12120*/  ISETP.GT.U32.AND P5, PT, R55, R9, PT ;  /* 0x000000093700720c */ /* 0x000fce0003fa4070 */
[--C-:B------:R-:W-:Y:S02]  /*12130*/  @!P3 IMAD.IADD R14, R14, 0x1, -R55.reuse ;  /* 0x000000010e0eb824 */ /* 0x100fe400078e0a37 */
[--C-:B------:R-:W-:Y:S02]  /*12140*/  @!P4 IMAD.IADD R16, R16, 0x1, -R55.reuse ;  /* 0x000000011010c824 */ /* 0x100fe400078e0a37 */
[--C-:B------:R-:W-:Y:S01]  /*12150*/  @!P6 IMAD.IADD R10, R10, 0x1, -R55.reuse ;  /* 0x000000010a0ae824 */ /* 0x100fe200078e0a37 */
[C---:B------:R-:W-:Y:S02]  /*12160*/  ISETP.GT.U32.AND P3, PT, R55.reuse, R14, PT ;  /* 0x0000000e3700720c */ /* 0x040fe40003f64070 */
[C---:B------:R-:W-:Y:S02]  /*12170*/  ISETP.GT.U32.AND P4, PT, R55.reuse, R16, PT ;  /* 0x000000103700720c */ /* 0x040fe40003f84070 */
[----:B------:R-:W-:Y:S01]  /*12180*/  ISETP.GT.U32.AND P6, PT, R55, R10, PT ;  /* 0x0000000a3700720c */ /* 0x000fe20003fc4070 */
[----:B------:R-:W-:-:S02]  /*12190*/  @!P5 IMAD.IADD R9, R9, 0x1, -R55 ;  /* 0x000000010909d824 */ /* 0x000fc400078e0a37 */
[----:B------:R-:W-:-:S03]  /*121a0*/  IMAD.HI.U32 R21, R2, R20, RZ ;  /* 0x0000001402157227 */ /* 0x000fc600078e00ff */
[----:B------:R-:W-:Y:S02]  /*121b0*/  ISETP.GT.U32.AND P5, PT, R55, R9, PT ;  /* 0x000000093700720c */ /* 0x000fe40003fa4070 */
[----:B---3--:R-:W-:Y:S01]  /*121c0*/  IABS R15, R29 ;  /* 0x0000001d000f7213 */ /* 0x008fe20000000000 */
[--C-:B------:R-:W-:Y:S01]  /*121d0*/  @!P3 IMAD.IADD R14, R14, 0x1, -R55.reuse ;  /* 0x000000010e0eb824 */ /* 0x100fe200078e0a37 */
[----:B----4-:R-:W-:Y:S01]  /*121e0*/  IABS R11, R56 ;  /* 0x00000038000b7213 */ /* 0x010fe20000000000 */
[--C-:B------:R-:W-:Y:S01]  /*121f0*/  @!P4 IMAD.IADD R16, R16, 0x1, -R55.reuse ;  /* 0x000000011010c824 */ /* 0x100fe200078e0a37 */
[----:B------:R-:W3:Y:S01]  /*12200*/  LDL R56, [R1+0x3f2c] ;  /* 0x003f2c0001387983 */ /* 0x000ee20000100800 */
[----:B------:R-:W-:Y:S02]  /*12210*/  @!P6 IMAD.IADD R10, R10, 0x1, -R55 ;  /* 0x000000010a0ae824 */ /* 0x000fe400078e0a37 */
[----:B------:R-:W-:Y:S01]  /*12220*/  IMAD.MOV R21, RZ, RZ, -R21 ;  /* 0x000000ffff157224 */ /* 0x000fe200078e0a15 */
[----:B------:R-:W-:Y:S01]  /*12230*/  STL [R1+0x5810], R14 ;  /* 0x0058100e01007387 */ /* 0x000fe20000100800 */
[----:B------:R-:W-:-:S03]  /*12240*/  IMAD.HI.U32 R13, R2, R11, RZ ;  /* 0x0000000b020d7227 */ /* 0x000fc600078e00ff */
[----:B------:R-:W-:Y:S01]  /*12250*/  STL [R1+0x5814], R16 ;  /* 0x0058141001007387 */ /* 0x000fe20000100800 */
[----:B------:R-:W-:-:S03]  /*12260*/  IMAD.HI.U32 R18, R2, R15, RZ ;  /* 0x0000000f02127227 */ /* 0x000fc600078e00ff */
[----:B------:R0:W-:Y:S01]  /*12270*/  STL [R1+0x5818], R10 ;  /* 0x0058180a01007387 */ /* 0x0001e20000100800 */
[----:B------:R-:W-:Y:S02]  /*12280*/  IMAD.MOV R13, RZ, RZ, -R13 ;  /* 0x000000ffff0d7224 */ /* 0x000fe400078e0a0d */
[----:B------:R-:W-:Y:S02]  /*12290*/  IMAD.MOV R18, RZ, RZ, -R18 ;  /* 0x000000ffff127224 */ /* 0x000fe400078e0a12 */
[C---:B------:R-:W-:Y:S02]  /*122a0*/  IMAD R29, R55.reuse, R13, R11 ;  /* 0x0000000d371d7224 */ /* 0x040fe400078e020b */
[----:B0-----:R-:W-:Y:S02]  /*122b0*/  IMAD R10, R55, R21, R20 ;  /* 0x00000015370a7224 */ /* 0x001fe400078e0214 */
[----:B------:R-:W-:-:S03]  /*122c0*/  @!P5 IMAD.IADD R9, R9, 0x1, -R55 ;  /* 0x000000010909d824 */ /* 0x000fc600078e0a37 */
[----:B------:R0:W-:Y:S04]  /*122d0*/  STL [R1+0x554], R10 ;  /* 0x0005540a01007387 */ /* 0x0001e80000100800 */
[----:B------:R-:W-:Y:S01]  /*122e0*/  STL [R1+0x5888], R29 ;  /* 0x0058881d01007387 */ /* 0x000fe20000100800 */
[----:B0-----:R-:W-:-:S05]  /*122f0*/  IMAD R10, R55, R18, R15 ;  /* 0x00000012370a7224 */ /* 0x001fca00078e020f */
[----:B------:R-:W-:Y:S01]  /*12300*/  STL [R1+0x558], R10 ;  /* 0x0005580a01007387 */ /* 0x000fe20000100800 */
[----:B------:R-:W-:-:S03]  /*12310*/  IABS R20, R26 ;  /* 0x0000001a00147213 */ /* 0x000fc60000000000 */
[----:B------:R-:W-:Y:S04]  /*12320*/  STL [R1+0x581c], R9 ;  /* 0x00581c0901007387 */ /* 0x000fe80000100800 */
[----:B------:R-:W4:Y:S04]  /*12330*/  LDL R25, [R1+0x3f30] ;  /* 0x003f300001197983 */ /* 0x000f280000100800 */
[----:B------:R-:W3:Y:S01]  /*12340*/  LDL R26, [R1+0x3f34] ;  /* 0x003f3400011a7983 */ /* 0x000ee20000100800 */
        /* <DEDUP_REMOVED lines=14> */
[----:B------:R-:W-:-:S03]  /*12430*/  ISETP.GT.U32.AND P5, PT, R55, R5, PT ;  /* 0x000000053700720c */ /* 0x000fc60003fa4070 */
[--C-:B------:R-:W-:Y:S02]  /*12440*/  @!P3 IMAD.IADD R8, R8, 0x1, -R55.reuse ;  /* 0x000000010808b824 */ /* 0x100fe400078e0a37 */
[--C-:B------:R-:W-:Y:S02]  /*12450*/  @!P4 IMAD.IADD R7, R7, 0x1, -R55.reuse ;  /* 0x000000010707c824 */ /* 0x100fe400078e0a37 */
[----:B------:R-:W-:Y:S01]  /*12460*/  @!P6 IMAD.IADD R6, R6, 0x1, -R55 ;  /* 0x000000010606e824 */ /* 0x000fe200078e0a37 */
[----:B------:R-:W-:Y:S01]  /*12470*/  STL [R1+0x5820], R8 ;  /* 0x0058200801007387 */ /* 0x000fe20000100800 */
[----:B------:R-:W-:Y:S02]  /*12480*/  IMAD.MOV R21, RZ, RZ, -R21 ;  /* 0x000000ffff157224 */ /* 0x000fe400078e0a15 */
[----:B------:R-:W-:Y:S01]  /*12490*/  IMAD.HI.U32 R18, R2, R15, RZ ;  /* 0x0000000f02127227 */ /* 0x000fe200078e00ff */
[----:B------:R-:W-:Y:S04]  /*124a0*/  STL [R1+0x5824], R7 ;  /* 0x0058240701007387 */ /* 0x000fe80000100800 */
[----:B------:R0:W-:Y:S01]  /*124b0*/  STL [R1+0x5828], R6 ;  /* 0x0058280601007387 */ /* 0x0001e20000100800 */
[----:B------:R-:W-:-:S02]  /*124c0*/  IMAD.MOV R18, RZ, RZ, -R18 ;  /* 0x000000ffff127224 */ /* 0x000fc400078e0a12 */
[----:B------:R-:W-:Y:S02]  /*124d0*/  @!P5 IMAD.IADD R5, R5, 0x1, -R55 ;  /* 0x000000010505d824 */ /* 0x000fe400078e0a37 */
[----:B0-----:R-:W-:-:S05]  /*124e0*/  IMAD R6, R55, R21, R20 ;  /* 0x0000001537067224 */ /* 0x001fca00078e0214 */
[----:B------:R0:W-:Y:S02]  /*124f0*/  STL [R1+0x548], R6 ;  /* 0x0005480601007387 */ /* 0x0001e40000100800 */
[----:B0-----:R-:W-:-:S05]  /*12500*/  IMAD R6, R55, R18, R15 ;  /* 0x0000001237067224 */ /* 0x001fca00078e020f */
[----:B------:R-:W-:Y:S04]  /*12510*/  STL [R1+0x54c], R6 ;  /* 0x00054c0601007387 */ /* 0x000fe80000100800 */
[----:B------:R-:W-:Y:S01]  /*12520*/  STL [R1+0x582c], R5 ;  /* 0x00582c0501007387 */ /* 0x000fe20000100800 */
[----:B----4-:R-:W-:-:S03]  /*12530*/  IABS R20, R25 ;  /* 0x0000001900147213 */ /* 0x010fc60000000000 */
[----:B------:R-:W4:Y:S01]  /*12540*/  LDL R25, [R1+0x3f04] ;  /* 0x003f040001197983 */ /* 0x000f220000100800 */
[----:B---3--:R-:W-:-:S03]  /*12550*/  IABS R15, R26 ;  /* 0x0000001a000f7213 */ /* 0x008fc60000000000 */
[----:B------:R-:W3:Y:S01]  /*12560*/  LDL R26, [R1+0x3f40] ;  /* 0x003f4000011a7983 */ /* 0x000ee20000100800 */
[----:B------:R-:W-:-:S05]  /*12570*/  IABS R11, R56 ;  /* 0x00000038000b7213 */ /* 0x000fca0000000000 */
[----:B------:R-:W-:-:S04]  /*12580*/  IMAD.HI.U32 R13, R2, R11, RZ ;  /* 0x0000000b020d7227 */ /* 0x000fc800078e00ff */
[----:B------:R-:W-:-:S04]  /*12590*/  IMAD.MOV R13, RZ, RZ, -R13 ;  /* 0x000000ffff0d7224 */ /* 0x000fc800078e0a0d */
[C---:B------:R-:W-:Y:S01]  /*125a0*/  IMAD R56, R55.reuse, R13, R11 ;  /* 0x0000000d37387224 */ /* 0x040fe200078e020b */
[----:B--2---:R-:W-:Y:S02]  /*125b0*/  IABS R11, R27 ;  /* 0x0000001b000b7213 */ /* 0x004fe40000000000 */
        /* <DEDUP_REMOVED lines=9> */
[----:B------:R-:W-:Y:S01]  /*12650*/  ISETP.GT.U32.AND P4, PT, R55, R3, PT ;  /* 0x000000033700720c */ /* 0x000fe20003f84070 */
[----:B------:R-:W-:Y:S01]  /*12660*/  @!P5 IMAD.IADD R49, R49, 0x1, -R55 ;  /* 0x000000013131d824 */ /* 0x000fe200078e0a37 */
[----:B------:R-:W-:Y:S01]  /*12670*/  ISETP.GT.U32.AND P6, PT, R55, R50, PT ;  /* 0x000000323700720c */ /* 0x000fe20003fc4070 */
[----:B------:R-:W-:-:S03]  /*12680*/  IMAD.HI.U32 R18, R2, R15, RZ ;  /* 0x0000000f02127227 */ /* 0x000fc600078e00ff */
[----:B------:R-:W-:Y:S01]  /*12690*/  ISETP.GT.U32.AND P5, PT, R55, R49, PT ;  /* 0x000000313700720c */ /* 0x000fe20003fa4070 */
[----:B------:R-:W-:-:S04]  /*126a0*/  IMAD.HI.U32 R13, R2, R11, RZ ;  /* 0x0000000b020d7227 */ /* 0x000fc800078e00ff */
[--C-:B------:R-:W-:Y:S02]  /*126b0*/  @!P3 IMAD.IADD R4, R4, 0x1, -R55.reuse ;  /* 0x000000010404b824 */ /* 0x100fe400078e0a37 */
[----:B------:R-:W-:Y:S02]  /*126c0*/  @!P4 IMAD.IADD R3, R3, 0x1, -R55 ;  /* 0x000000010303c824 */ /* 0x000fe400078e0a37 */
[----:B------:R-:W-:Y:S02]  /*126d0*/  IMAD.MOV R18, RZ, RZ, -R18 ;  /* 0x000000ffff127224 */ /* 0x000fe400078e0a12 */
[----:B------:R-:W-:Y:S01]  /*126e0*/  IMAD.MOV R13, RZ, RZ, -R13 ;  /* 0x000000ffff0d7224 */ /* 0x000fe200078e0a0d */
[----:B------:R0:W-:Y:S01]  /*126f0*/  STL [R1+0x5830], R4 ;  /* 0x0058300401007387 */ /* 0x0001e20000100800 */
[----:B------:R-:W-:-:S03]  /*12700*/  IMAD.HI.U32 R21, R2, R20, RZ ;  /* 0x0000001402157227 */ /* 0x000fc600078e00ff */
[----:B------:R1:W-:Y:S01]  /*12710*/  STL [R1+0x5834], R3 ;  /* 0x0058340301007387 */ /* 0x0003e20000100800 */
[----:B------:R-:W-:Y:S02]  /*12720*/  @!P6 IMAD.IADD R50, R50, 0x1, -R55 ;  /* 0x000000013232e824 */ /* 0x000fe400078e0a37 */
[----:B------:R-:W-:Y:S02]  /*12730*/  IMAD.MOV R21, RZ, RZ, -R21 ;  /* 0x000000ffff157224 */ /* 0x000fe400078e0a15 */
[----:B0-----:R-:W-:Y:S02]  /*12740*/  IMAD R4, R55, R18, R15 ;  /* 0x0000001237047224 */ /* 0x001fe400078e020f */
[----:B------:R-:W-:Y:S02]  /*12750*/  @!P5 IMAD.IADD R49, R49, 0x1, -R55 ;  /* 0x000000013131d824 */ /* 0x000fe400078e0a37 */
[C---:B-1----:R-:W-:Y:S01]  /*12760*/  IMAD R3, R55.reuse, R13, R11 ;  /* 0x0000000d37037224 */ /* 0x042fe200078e020b */
[----:B------:R-:W-:Y:S01]  /*12770*/  STL [R1+0x5838], R50 ;  /* 0x0058383201007387 */ /* 0x000fe20000100800 */
[----:B------:R-:W-:-:S03]  /*12780*/  IMAD R16, R55, R21, R20 ;  /* 0x0000001537107224 */ /* 0x000fc600078e0214 */
[----:B------:R0:W-:Y:S01]  /*12790*/  STL [R1+0x540], R4 ;  /* 0x0005400401007387 */ /* 0x0001e20000100800 */
[----:B------:R-:W-:-:S03]  /*127a0*/  ISETP.GT.U32.AND P3, PT, R55, R48, PT ;  /* 0x000000303700720c */ /* 0x000fc60003f64070 */
[----:B------:R-:W-:Y:S01]  /*127b0*/  STL [R1+0x544], R3 ;  /* 0x0005440301007387 */ /* 0x000fe20000100800 */
[----:B------:R-:W-:-:S03]  /*127c0*/  ISETP.GT.U32.AND P4, PT, R55, R47, PT ;  /* 0x0000002f3700720c */ /* 0x000fc60003f84070 */
[----:B------:R-:W-:Y:S01]  /*127d0*/  STL [R1+0x583c], R49 ;  /* 0x00583c3101007387 */ /* 0x000fe20000100800 */
[C---:B------:R-:W-:Y:S02]  /*127e0*/  ISETP.GT.U32.AND P6, PT, R55.reuse, R46, PT ;  /* 0x0000002e3700720c */ /* 0x040fe40003fc4070 */
[----:B------:R-:W-:Y:S02]  /*127f0*/  ISETP.GT.U32.AND P5, PT, R55, R45, PT ;  /* 0x0000002d3700720c */ /* 0x000fe40003fa4070 */
[----:B----4-:R-:W-:Y:S02]  /*12800*/  IABS R20, R25 ;  /* 0x0000001900147213 */ /* 0x010fe40000000000 */
[----:B------:R-:W4:Y:S01]  /*12810*/  LDL R25, [R1+0x3f50] ;  /* 0x003f500001197983 */ /* 0x000f220000100800 */
[----:B---3--:R-:W-:-:S03]  /*12820*/  IABS R15, R26 ;  /* 0x0000001a000f7213 */ /* 0x008fc60000000000 */
[----:B------:R-:W3:Y:S01]  /*12830*/  LDL R26, [R1+0x3f54] ;  /* 0x003f5400011a7983 */ /* 0x000ee20000100800 */
[--C-:B------:R-:W-:Y:S02]  /*12840*/  @!P3 IMAD.IADD R48, R48, 0x1, -R55.reuse ;  /* 0x000000013030b824 */ /* 0x100fe400078e0a37 */
[--C-:B------:R-:W-:Y:S02]  /*12850*/  @!P4 IMAD.IADD R47, R47, 0x1, -R55.reuse ;  /* 0x000000012f2fc824 */ /* 0x100fe400078e0a37 */
[--C-:B------:R-:W-:Y:S01]  /*12860*/  @!P6 IMAD.IADD R46, R46, 0x1, -R55.reuse ;  /* 0x000000012e2ee824 */ /* 0x100fe200078e0a37 */
[----:B------:R-:W-:Y:S01]  /*12870*/  ISETP.GT.U32.AND P3, PT, R55, R48, PT ;  /* 0x000000303700720c */ /* 0x000fe20003f64070 */
[----:B------:R-:W-:Y:S01]  /*12880*/  @!P5 IMAD.IADD R45, R45, 0x1, -R55 ;  /* 0x000000012d2dd824 */ /* 0x000fe200078e0a37 */
[C---:B------:R-:W-:Y:S02]  /*12890*/  ISETP.GT.U32.AND P4, PT, R55.reuse, R47, PT ;  /* 0x0000002f3700720c */ /* 0x040fe40003f84070 */
[----:B------:R-:W-:-:S02]  /*128a0*/  ISETP.GT.U32.AND P6, PT, R55, R46, PT ;  /* 0x0000002e3700720c */ /* 0x000fc40003fc4070 */
[----:B------:R-:W-:-:S07]  /*128b0*/  ISETP.GT.U32.AND P5, PT, R55, R45, PT ;  /* 0x0000002d3700720c */ /* 0x000fce0003fa4070 */
[--C-:B------:R-:W-:Y:S02]  /*128c0*/  @!P3 IMAD.IADD R48, R48, 0x1, -R55.reuse ;  /* 0x000000013030b824 */ /* 0x100fe400078e0a37 */
[--C-:B------:R-:W-:Y:S02]  /*128d0*/  @!P4 IMAD.IADD R47, R47, 0x1, -R55.reuse ;  /* 0x000000012f2fc824 */ /* 0x100fe400078e0a37 */
[--C-:B------:R-:W-:Y:S02]  /*128e0*/  @!P6 IMAD.IADD R46, R46, 0x1, -R55.reuse ;  /* 0x000000012e2ee824 */ /* 0x100fe400078e0a37 */
[----:B------:R-:W-:Y:S01]  /*128f0*/  @!P5 IMAD.IADD R45, R45, 0x1, -R55 ;  /* 0x000000012d2dd824 */ /* 0x000fe200078e0a37 */
[----:B--2---:R-:W-:Y:S02]  /*12900*/  IABS R11, R27 ;  /* 0x0000001b000b7213 */ /* 0x004fe40000000000 */
[----:B------:R-:W2:Y:S03]  /*12910*/  LDL R27, [R1+0x3f58] ;  /* 0x003f5800011b7983 */ /* 0x000ea60000100800 */
[----:B------:R-:W-:-:S04]  /*12920*/  IMAD.HI.U32 R13, R2, R11, RZ ;  /* 0x0000000b020d7227 */ /* 0x000fc800078e00ff */
[----:B------:R-:W-:Y:S01]  /*12930*/  IMAD.MOV R13, RZ, RZ, -R13 ;  /* 0x000000ffff0d7224 */ /* 0x000fe200078e0a0d */
[----:B------:R-:W-:Y:S03]  /*12940*/  STL [R1+0x57dc], R48 ;  /* 0x0057dc3001007387 */ /* 0x000fe60000100800 */
[----:B0-----:R-:W-:Y:S01]  /*12950*/  IMAD R4, R55, R13, R11 ;  /* 0x0000000d37047224 */ /* 0x001fe200078e020b */
[----:B------:R-:W-:Y:S04]  /*12960*/  STL [R1+0x57d8], R47 ;  /* 0x0057d82f01007387 */ /* 0x000fe80000100800 */
[----:B------:R0:W-:Y:S04]  /*12970*/  STL [R1+0x57d4], R46 ;  /* 0x0057d42e01007387 */ /* 0x0001e80000100800 */
[----:B------:R1:W-:Y:S04]  /*12980*/  STL [R1+0x538], R4 ;  /* 0x0005380401007387 */ /* 0x0003e80000100800 */
[----:B------:R-:W-:Y:S04]  /*12990*/  STL [R1+0x57e0], R45 ;  /* 0x0057e02d01007387 */ /* 0x000fe80000100800 */
[----:B------:R-:W2:Y:S01]  /*129a0*/  LDL R22, [R1+0x3f5c] ;  /* 0x003f5c0001167983 */ /* 0x000ea20000100800 */
[----:B------:R-:W-:-:S04]  /*129b0*/  IMAD.HI.U32 R21, R2, R20, RZ ;  /* 0x0000001402157227 */ /* 0x000fc800078e00ff */
[----:B------:R-:W-:Y:S01]  /*129c0*/  IMAD.HI.U32 R18, R2, R15, RZ ;  /* 0x0000000f02127227 */ /* 0x000fe200078e00ff */
[----:B------:R-:W-:-:S03]  /*129d0*/  ISETP.GT.U32.AND P3, PT, R55, R44, PT ;  /* 0x0000002c3700720c */ /* 0x000fc60003f64070 */
[----:B------:R-:W-:Y:S02]  /*129e0*/  IMAD.MOV R21, RZ, RZ, -R21 ;  /* 0x000000ffff157224 */ /* 0x000fe400078e0a15 */
[----:B------:R-:W-:Y:S01]  /*129f0*/  IMAD.MOV R18, RZ, RZ, -R18 ;  /* 0x000000ffff127224 */ /* 0x000fe200078e0a12 */
[C---:B------:R-:W-:Y:S01]  /*12a00*/  ISETP.GT.U32.AND P4, PT, R55.reuse, R43, PT ;  /* 0x0000002b3700720c */ /* 0x040fe20003f84070 */
[C---:B0-----:R-:W-:Y:S01]  /*12a10*/  IMAD R46, R55.reuse, R21, R20 ;  /* 0x00000015372e7224 */ /* 0x041fe200078e0214 */
[C---:B------:R-:W-:Y:S01]  /*12a20*/  ISETP.GT.U32.AND P6, PT, R55.reuse, R42, PT ;  /* 0x0000002a3700720c */ /* 0x040fe20003fc4070 */
[C---:B------:R-:W-:Y:S01]  /*12a30*/  IMAD R3, R55.reuse, R18, R15 ;  /* 0x0000001237037224 */ /* 0x040fe200078e020f */
[----:B------:R-:W-:-:S03]  /*12a40*/  ISETP.GT.U32.AND P5, PT, R55, R41, PT ;  /* 0x000000293700720c */ /* 0x000fc60003fa4070 */
[----:B------:R-:W-:-:S06]  /*12a50*/  @!P3 IMAD.IADD R44, R44, 0x1, -R55 ;  /* 0x000000012c2cb824 */ /* 0x000fcc00078e0a37 */
[--C-:B------:R-:W-:Y:S02]  /*12a60*/  @!P4 IMAD.IADD R43, R43, 0x1, -R55.reuse ;  /* 0x000000012b2bc824 */ /* 0x100fe400078e0a37 */
[--C-:B------:R-:W-:Y:S01]  /*12a70*/  @!P6 IMAD.IADD R42, R42, 0x1, -R55.reuse ;  /* 0x000000012a2ae824 */ /* 0x100fe200078e0a37 */
[----:B------:R-:W-:Y:S01]  /*12a80*/  ISETP.GT.U32.AND P3, PT, R55, R44, PT ;  /* 0x0000002c3700720c */ /* 0x000fe20003f64070 */
[----:B------:R-:W-:Y:S01]  /*12a90*/  @!P5 IMAD.IADD R41, R41, 0x1, -R55 ;  /* 0x000000012929d824 */ /* 0x000fe200078e0a37 */
[C---:B------:R-:W-:Y:S02]  /*12aa0*/  ISETP.GT.U32.AND P4, PT, R55.reuse, R43, PT ;  /* 0x0000002b3700720c */ /* 0x040fe40003f84070 */
[C---:B------:R-:W-:Y:S02]  /*12ab0*/  ISETP.GT.U32.AND P6, PT, R55.reuse, R42, PT ;  /* 0x0000002a3700720c */ /* 0x040fe40003fc4070 */
[----:B------:R-:W-:Y:S02]  /*12ac0*/  ISETP.GT.U32.AND P5, PT, R55, R41, PT ;  /* 0x000000293700720c */ /* 0x000fe40003fa4070 */
[----:B----4-:R-:W-:-:S02]  /*12ad0*/  IABS R20, R25 ;  /* 0x0000001900147213 */ /* 0x010fc40000000000 */
[----:B------:R-:W4:Y:S01]  /*12ae0*/  LDL R25, [R1+0x3f60] ;  /* 0x003f600001197983 */ /* 0x000f220000100800 */
[----:B---3--:R-:W-:-:S03]  /*12af0*/  IABS R15, R26 ;  /* 0x0000001a000f7213 */ /* 0x008fc60000000000 */
[----:B------:R-:W3:Y:S04]  /*12b00*/  LDL R26, [R1+0x3f64] ;  /* 0x003f6400011a7983 */ /* 0x000ee80000100800 */
[----:B------:R-:W3:Y:S04]  /*12b10*/  LDL.LU R19, [R1+0x68] ;  /* 0x0000680001137983 */ /* 0x000ee80000300800 */
[----:B------:R-:W3:Y:S04]  /*12b20*/  LDL.LU R24, [R1+0x64] ;  /* 0x0000640001187983 */ /* 0x000ee80000300800 */
[----:B------:R-:W3:Y:S01]  /*12b30*/  LDL.LU R23, [R1+0x60] ;  /* 0x0000600001177983 */ /* 0x000ee20000300800 */
[----:B------:R-:W-:-:S04]  /*12b40*/  IMAD.HI.U32 R21, R2, R20, RZ ;  /* 0x0000001402157227 */ /* 0x000fc800078e00ff */
[----:B------:R-:W-:-:S04]  /*12b50*/  IMAD.HI.U32 R18, R2, R15, RZ ;  /* 0x0000000f02127227 */ /* 0x000fc800078e00ff */
[----:B------:R-:W-:Y:S02]  /*12b60*/  @!P3 IMAD.IADD R44, R44, 0x1, -R55 ;  /* 0x000000012c2cb824 */ /* 0x000fe400078e0a37 */
[----:B------:R-:W-:Y:S02]  /*12b70*/  IMAD.MOV R21, RZ, RZ, -R21 ;  /* 0x000000ffff157224 */ /* 0x000fe400078e0a15 */
[--C-:B------:R-:W-:Y:S02]  /*12b80*/  @!P4 IMAD.IADD R43, R43, 0x1, -R55.reuse ;  /* 0x000000012b2bc824 */ /* 0x100fe400078e0a37 */
[----:B------:R-:W-:Y:S02]  /*12b90*/  IMAD.MOV R18, RZ, RZ, -R18 ;  /* 0x000000ffff127224 */ /* 0x000fe400078e0a12 */
[----:B------:R-:W-:Y:S01]  /*12ba0*/  @!P6 IMAD.IADD R42, R42, 0x1, -R55 ;  /* 0x000000012a2ae824 */ /* 0x000fe200078e0a37 */
[----:B------:R-:W-:Y:S01]  /*12bb0*/  STL [R1+0x57d0], R44 ;  /* 0x0057d02c01007387 */ /* 0x000fe20000100800 */
[----:B-1----:R-:W-:-:S02]  /*12bc0*/  IMAD R4, R55, R21, R20 ;  /* 0x0000001537047224 */ /* 0x002fc400078e0214 */
[----:B------:R-:W-:Y:S01]  /*12bd0*/  IMAD R48, R55, R18, R15 ;  /* 0x0000001237307224 */ /* 0x000fe200078e020f */
[----:B------:R-:W-:Y:S01]  /*12be0*/  STL [R1+0x5840], R43 ;  /* 0x0058402b01007387 */ /* 0x000fe20000100800 */
[----:B------:R-:W-:-:S03]  /*12bf0*/  @!P5 IMAD.IADD R41, R41, 0x1, -R55 ;  /* 0x000000012929d824 */ /* 0x000fc600078e0a37 */
[----:B------:R-:W-:Y:S04]  /*12c00*/  STL [R1+0x5844], R42 ;  /* 0x0058442a01007387 */ /* 0x000fe80000100800 */
[----:B------:R-:W3:Y:S04]  /*12c10*/  LDL.LU R14, [R1+0x5c] ;  /* 0x00005c00010e7983 */ /* 0x000ee80000300800 */
[----:B------:R-:W-:Y:S04]  /*12c20*/  STL [R1+0x524], R4 ;  /* 0x0005240401007387 */ /* 0x000fe80000100800 */
[----:B------:R-:W-:Y:S04]  /*12c30*/  STL [R1+0x5884], R48 ;  /* 0x0058843001007387 */ /* 0x000fe80000100800 */
[----:B------:R-:W-:Y:S04]  /*12c40*/  STL [R1+0x5848], R41 ;  /* 0x0058482901007387 */ /* 0x000fe80000100800 */
[----:B------:R-:W3:Y:S01]  /*12c50*/  LDL R17, [R1+0x3f7c] ;  /* 0x003f7c0001117983 */ /* 0x000ee20000100800 */
[----:B------:R-:W-:-:S02]  /*12c60*/  ISETP.GT.U32.AND P3, PT, R55, R40, PT ;  /* 0x000000283700720c */ /* 0x000fc40003f64070 */
[----:B------:R-:W-:Y:S01]  /*12c70*/  ISETP.GT.U32.AND P4, PT, R55, R0, PT ;  /* 0x000000003700720c */ /* 0x000fe20003f84070 */
[----:B------:R-:W3:Y:S01]  /*12c80*/  LDL R10, [R1+0x3f78] ;  /* 0x003f7800010a7983 */ /* 0x000ee20000100800 */
[----:B--2---:R-:W-:-:S03]  /*12c90*/  IABS R20, R22 ;  /* 0x0000001600147213 */ /* 0x004fc60000000000 */
[----:B------:R-:W2:Y:S06]  /*12ca0*/  LDL R22, [R1+0x3f80] ;  /* 0x003f800001167983 */ /* 0x000eac0000100800 */
[--C-:B------:R-:W-:Y:S02]  /*12cb0*/  @!P3 IMAD.IADD R40, R40, 0x1, -R55.reuse ;  /* 0x000000012828b824 */ /* 0x100fe400078e0a37 */
[----:B------:R-:W-:Y:S01]  /*12cc0*/  @!P4 IMAD.IADD R0, R0, 0x1, -R55 ;  /* 0x000000010000c824 */ /* 0x000fe200078e0a37 */
[C---:B------:R-:W-:Y:S01]  /*12cd0*/  ISETP.GT.U32.AND P6, PT, R55.reuse, R61, PT ;  /* 0x0000003d3700720c */ /* 0x040fe20003fc4070 */
[----:B------:R-:W2:Y:S01]  /*12ce0*/  LDL.LU R12, [R1+0x58] ;  /* 0x00005800010c7983 */ /* 0x000ea20000300800 */
[----:B------:R-:W-:-:S02]  /*12cf0*/  ISETP.GT.U32.AND P3, PT, R55, R40, PT ;  /* 0x000000283700720c */ /* 0x000fc40003f64070 */
[----:B------:R-:W-:Y:S02]  /*12d00*/  ISETP.GT.U32.AND P4, PT, R55, R0, PT ;  /* 0x000000003700720c */ /* 0x000fe40003f84070 */
[----:B------:R-:W-:-:S05]  /*12d10*/  IABS R11, R27 ;  /* 0x0000001b000b7213 */ /* 0x000fca0000000000 */
[----:B------:R-:W-:-:S04]  /*12d20*/  IMAD.HI.U32 R13, R2, R11, RZ ;  /* 0x0000000b020d7227 */ /* 0x000fc800078e00ff */
[--C-:B------:R-:W-:Y:S02]  /*12d30*/  @!P3 IMAD.IADD R40, R40, 0x1, -R55.reuse ;  /* 0x000000012828b824 */ /* 0x100fe400078e0a37 */
[--C-:B------:R-:W-:Y:S02]  /*12d40*/  @!P6 IMAD.IADD R61, R61, 0x1, -R55.reuse ;  /* 0x000000013d3de824 */ /* 0x100fe400078e0a37 */
[----:B------:R-:W-:Y:S02]  /*12d50*/  @!P4 IMAD.IADD R0, R0, 0x1, -R55 ;  /* 0x000000010000c824 */ /* 0x000fe400078e0a37 */
[----:B------:R-:W-:Y:S01]  /*12d60*/  IMAD.MOV R13, RZ, RZ, -R13 ;  /* 0x000000ffff0d7224 */ /* 0x000fe200078e0a0d */
[----:B------:R-:W-:-:S03]  /*12d70*/  ISETP.GT.U32.AND P6, PT, R55, R61, PT ;  /* 0x0000003d3700720c */ /* 0x000fc60003fc4070 */
[----:B------:R-:W-:Y:S02]  /*12d80*/  IMAD R27, R55, R13, R11 ;  /* 0x0000000d371b7224 */ /* 0x000fe400078e020b */
[----:B------:R-:W-:-:S04]  /*12d90*/  IMAD.HI.U32 R21, R2, R20, RZ ;  /* 0x0000001402157227 */ /* 0x000fc800078e00ff */
[----:B------:R-:W-:-:S04]  /*12da0*/  IMAD.MOV R21, RZ, RZ, -R21 ;  /* 0x000000ffff157224 */ /* 0x000fc800078e0a15 */
[----:B------:R-:W-:Y:S01]  /*12db0*/  @!P6 IMAD.IADD R61, R61, 0x1, -R55 ;  /* 0x000000013d3de824 */ /* 0x000fe200078e0a37 */
[----:B----4-:R-:W-:Y:S02]  /*12dc0*/  IABS R15, R25 ;  /* 0x00000019000f7213 */ /* 0x010fe40000000000 */
[----:B------:R-:W4:Y:S01]  /*12dd0*/  LDL.LU R25, [R1+0x54] ;  /* 0x0000540001197983 */ /* 0x000f220000300800 */
[C---:B---3--:R-:W-:Y:S02]  /*12de0*/  ISETP.GT.U32.AND P5, PT, R55.reuse, R19, PT ;  /* 0x000000133700720c */ /* 0x048fe40003fa4070 */
[C---:B------:R-:W-:Y:S02]  /*12df0*/  ISETP.GT.U32.AND P3, PT, R55.reuse, R24, PT ;  /* 0x000000183700720c */ /* 0x040fe40003f64070 */
[----:B------:R-:W-:Y:S02]  /*12e00*/  ISETP.GT.U32.AND P4, PT, R55, R23, PT ;  /* 0x000000173700720c */ /* 0x000fe40003f84070 */
[----:B------:R-:W-:-:S02]  /*12e10*/  IABS R11, R26 ;  /* 0x0000001a000b7213 */ /* 0x000fc40000000000 */
[----:B------:R-:W3:Y:S05]  /*12e20*/  LDL.LU R26, [R1+0x50] ;  /* 0x00005000011a7983 */ /* 0x000eea0000300800 */
[--C-:B------:R-:W-:Y:S02]  /*12e30*/  @!P5 IMAD.IADD R19, R19, 0x1, -R55.reuse ;  /* 0x000000011313d824 */ /* 0x100fe400078e0a37 */
[----:B------:R-:W-:-:S03]  /*12e40*/  @!P3 IMAD.IADD R24, R24, 0x1, -R55 ;  /* 0x000000011818b824 */ /* 0x000fc600078e0a37 */
[C---:B------:R-:W-:Y:S01]  /*12e50*/  ISETP.GT.U32.AND P5, PT, R55.reuse, R19, PT ;  /* 0x000000133700720c */ /* 0x040fe20003fa4070 */
[C---:B------:R-:W-:Y:S01]  /*12e60*/  IMAD.HI.U32 R13, R2.reuse, R11, RZ ;  /* 0x0000000b020d7227 */ /* 0x040fe200078e00ff */
[----:B------:R-:W-:Y:S01]  /*12e70*/  STL [R1+0x584c], R40 ;  /* 0x00584c2801007387 */ /* 0x000fe20000100800 */
[----:B------:R-:W-:Y:S02]  /*12e80*/  ISETP.GT.U32.AND P3, PT, R55, R24, PT ;  /* 0x000000183700720c */ /* 0x000fe40003f64070 */
[----:B------:R-:W-:Y:S01]  /*12e90*/  @!P4 IMAD.IADD R23, R23, 0x1, -R55 ;  /* 0x000000011717c824 */ /* 0x000fe200078e0a37 */
[----:B------:R0:W-:Y:S01]  /*12ea0*/  STL [R1+0x5850], R0 ;  /* 0x0058500001007387 */ /* 0x0001e20000100800 */
[----:B------:R-:W-:-:S03]  /*12eb0*/  IMAD.HI.U32 R18, R2, R15, RZ ;  /* 0x0000000f02127227 */ /* 0x000fc600078e00ff */
[C---:B------:R-:W-:Y:S01]  /*12ec0*/  ISETP.GT.U32.AND P4, PT, R55.reuse, R23, PT ;  /* 0x000000173700720c */ /* 0x040fe20003f84070 */
[----:B------:R-:W-:Y:S02]  /*12ed0*/  IMAD.MOV R13, RZ, RZ, -R13 ;  /* 0x000000ffff0d7224 */ /* 0x000fe400078e0a0d */
[----:B------:R-:W-:Y:S02]  /*12ee0*/  IMAD.MOV R18, RZ, RZ, -R18 ;  /* 0x000000ffff127224 */ /* 0x000fe400078e0a12 */
[----:B0-----:R-:W-:Y:S01]  /*12ef0*/  IMAD R0, R55, R21, R20 ;  /* 0x0000001537007224 */ /* 0x001fe200078e0214 */
[----:B------:R0:W-:Y:S01]  /*12f00*/  STL [R1+0x6c], R61 ;  /* 0x00006c3d01007387 */ /* 0x0001e20000100800 */
[----:B------:R-:W-:-:S03]  /*12f10*/  @!P5 IMAD.IADD R19, R19, 0x1, -R55 ;  /* 0x000000011313d824 */ /* 0x000fc600078e0a37 */
[----:B------:R1:W-:Y:S01]  /*12f20*/  STL [R1+0x518], R0 ;  /* 0x0005180001007387 */ /* 0x0003e20000100800 */
[----:B------:R-:W-:Y:S02]  /*12f30*/  @!P3 IMAD.IADD R24, R24, 0x1, -R55 ;  /* 0x000000011818b824 */ /* 0x000fe400078e0a37 */
[C---:B0-----:R-:W-:Y:S02]  /*12f40*/  IMAD R61, R55.reuse, R13, R11 ;  /* 0x0000000d373d7224 */ /* 0x041fe400078e020b */
[----:B-1----:R-:W-:-:S03]  /*12f50*/  IMAD R0, R55, R18, R15 ;  /* 0x0000001237007224 */ /* 0x002fc600078e020f */
[----:B------:R-:W-:Y:S01]  /*12f60*/  STL [R1+0x5880], R61 ;  /* 0x0058803d01007387 */ /* 0x000fe20000100800 */
[----:B------:R-:W-:-:S03]  /*12f70*/  @!P4 IMAD.IADD R23, R23, 0x1, -R55 ;  /* 0x000000011717c824 */ /* 0x000fc600078e0a37 */
[----:B------:R-:W-:Y:S01]  /*12f80*/  STL [R1+0x51c], R0 ;  /* 0x00051c0001007387 */ /* 0x000fe20000100800 */
[----:B------:R-:W-:-:S03]  /*12f90*/  IABS R15, R17 ;  /* 0x00000011000f7213 */ /* 0x000fc60000000000 */
[----:B------:R0:W-:Y:S04]  /*12fa0*/  STL [R1+0x68], R19 ;  /* 0x0000681301007387 */ /* 0x0001e80000100800 */
[----:B0-----:R-:W3:Y:S04]  /*12fb0*/  LDL.LU R19, [R1+0x48] ;  /* 0x0000480001137983 */ /* 0x001ee80000300800 */
[----:B------:R0:W-:Y:S04]  /*12fc0*/  STL [R1+0x64], R24 ;  /* 0x0000641801007387 */ /* 0x0001e80000100800 */
[----:B------:R-:W3:Y:S04]  /*12fd0*/  LDL R17, [R1+0x3f84] ;  /* 0x003f840001117983 */ /* 0x000ee80000100800 */
[----:B0-----:R-:W3:Y:S01]  /*12fe0*/  LDL.LU R24, [R1+0x44] ;  /* 0x0000440001187983 */ /* 0x001ee20000300800 */
[----:B--2---:R-:W-:-:S03]  /*12ff0*/  IABS R11, R22 ;  /* 0x00000016000b7213 */ /* 0x004fc60000000000 */
[----:B------:R-:W2:Y:S04]  /*13000*/  LDL R22, [R1+0x3f88] ;  /* 0x003f880001167983 */ /* 0x000ea80000100800 */
[----:B------:R0:W-:Y:S04]  /*13010*/  STL [R1+0x60], R23 ;  /* 0x0000601701007387 */ /* 0x0001e80000100800 */
[----:B0-----:R-:W2:Y:S01]  /*13020*/  LDL R23, [R1+0x3f8c] ;  /* 0x003f8c0001177983 */ /* 0x001ea20000100800 */
[C---:B------:R-:W-:Y:S02]  /*13030*/  ISETP.GT.U32.AND P6, PT, R55.reuse, R14, PT ;  /* 0x0000000e3700720c */ /* 0x040fe40003fc4070 */
[----:B------:R-:W-:-:S11]  /*13040*/  ISETP.GT.U32.AND P5, PT, R55, R12, PT ;  /* 0x0000000c3700720c */ /* 0x000fd60003fa4070 */
[--C-:B------:R-:W-:Y:S02]  /*13050*/  @!P6 IMAD.IADD R14, R14, 0x1, -R55.reuse ;  /* 0x000000010e0ee824 */ /* 0x100fe400078e0a37 */
[----:B------:R-:W-:-:S03]  /*13060*/  @!P5 IMAD.IADD R12, R12, 0x1, -R55 ;  /* 0x000000010c0cd824 */ /* 0x000fc600078e0a37 */
[C---:B------:R-:W-:Y:S02]  /*13070*/  ISETP.GT.U32.AND P6, PT, R55.reuse, R14, PT ;  /* 0x0000000e3700720c */ /* 0x040fe40003fc4070 */
[C---:B------:R-:W-:Y:S01]  /*13080*/  ISETP.GT.U32.AND P5, PT, R55.reuse, R12, PT ;  /* 0x0000000c3700720c */ /* 0x040fe20003fa4070 */
[----:B------:R-:W-:Y:S01]  /*13090*/  IMAD.HI.U32 R18, R2, R15, RZ ;  /* 0x0000000f02127227 */ /* 0x000fe200078e00ff */
[----:B----4-:R-:W-:-:S03]  /*130a0*/  ISETP.GT.U32.AND P3, PT, R55, R25, PT ;  /* 0x000000193700720c */ /* 0x010fc60003f64070 */
[----:B------:R-:W-:Y:S01]  /*130b0*/  IMAD.HI.U32 R13, R2, R11, RZ ;  /* 0x0000000b020d7227 */ /* 0x000fe200078e00ff */
[----:B---3--:R-:W-:-:S09]  /*130c0*/  ISETP.GT.U32.AND P4, PT, R55, R26, PT ;  /* 0x0000001a3700720c */ /* 0x008fd20003f84070 */
[----:B------:R-:W-:Y:S01]  /*130d0*/  @!P3 IMAD.IADD R25, R25, 0x1, -R55 ;  /* 0x000000011919b824 */ /* 0x000fe200078e0a37 */
[----:B------:R-:W-:-:S04]  /*130e0*/  IABS R20, R10 ;  /* 0x0000000a00147213 */ /* 0x000fc80000000000 */
[----:B------:R-:W-:Y:S01]  /*130f0*/  ISETP.GT.U32.AND P3, PT, R55, R25, PT ;  /* 0x000000193700720c */ /* 0x000fe20003f64070 */
[----:B------:R-:W-:Y:S02]  /*13100*/  IMAD.MOV R18, RZ, RZ, -R18 ;  /* 0x000000ffff127224 */ /* 0x000fe400078e0a12 */
[----:B------:R-:W-:Y:S02]  /*13110*/  @!P4 IMAD.IADD R26, R26, 0x1, -R55 ;  /* 0x000000011a1ac824 */ /* 0x000fe400078e0a37 */
[----:B------:R-:W-:-:S03]  /*13120*/  IMAD.MOV R13, RZ, RZ, -R13 ;  /* 0x000000ffff0d7224 */ /* 0x000fc600078e0a0d */
[C---:B------:R-:W-:Y:S01]  /*13130*/  ISETP.GT.U32.AND P4, PT, R55.reuse, R26, PT ;  /* 0x0000001a3700720c */ /* 0x040fe20003f84070 */
[----:B------:R-:W-:Y:S02]  /*13140*/  @!P6 IMAD.IADD R14, R14, 0x1, -R55 ;  /* 0x000000010e0ee824 */ /* 0x000fe400078e0a37 */
[C---:B------:R-:W-:Y:S02]  /*13150*/  IMAD R5, R55.reuse, R18, R15 ;  /* 0x0000001237057224 */ /* 0x040fe400078e020f */
[----:B------:R-:W-:Y:S01]  /*13160*/  IMAD.HI.U32 R21, R2, R20, RZ ;  /* 0x0000001402157227 */ /* 0x000fe200078e00ff */
[----:B------:R-:W-:Y:S03]  /*13170*/  STL [R1+0x5c], R14 ;  /* 0x00005c0e01007387 */ /* 0x000fe60000100800 */
[C---:B------:R-:W-:Y:S02]  /*13180*/  IMAD R0, R55.reuse, R13, R11 ;  /* 0x0000000d37007224 */ /* 0x040fe400078e020b */
[----:B------:R-:W-:Y:S01]  /*13190*/  @!P5 IMAD.IADD R12, R12, 0x1, -R55 ;  /* 0x000000010c0cd824 */ /* 0x000fe200078e0a37 */
[----:B------:R-:W-:Y:S01]  /*131a0*/  ISETP.GT.U32.AND P6, PT, R55, R39, PT ;  /* 0x000000273700720c */ /* 0x000fe20003fc4070 */
[----:B------:R-:W-:Y:S01]  /*131b0*/  IMAD.MOV R21, RZ, RZ, -R21 ;  /* 0x000000ffff157224 */ /* 0x000fe200078e0a15 */
[----:B------:R-:W-:Y:S01]  /*131c0*/  STL [R1+0x510], R5 ;  /* 0x0005100501007387 */ /* 0x000fe20000100800 */
[----:B------:R-:W-:-:S03]  /*131d0*/  @!P3 IMAD.IADD R25, R25, 0x1, -R55 ;  /* 0x000000011919b824 */ /* 0x000fc600078e0a37 */
[----:B------:R-:W-:Y:S01]  /*131e0*/  STL [R1+0x514], R0 ;  /* 0x0005140001007387 */ /* 0x000fe20000100800 */
[----:B------:R-:W-:-:S03]  /*131f0*/  @!P4 IMAD.IADD R26, R26, 0x1, -R55 ;  /* 0x000000011a1ac824 */ /* 0x000fc600078e0a37 */
[----:B------:R0:W-:Y:S01]  /*13200*/  STL [R1+0x58], R12 ;  /* 0x0000580c01007387 */ /* 0x0001e20000100800 */
[----:B------:R-:W-:-:S03]  /*13210*/  IMAD R4, R55, R21, R20 ;  /* 0x0000001537047224 */ /* 0x000fc600078e0214 */
[----:B------:R-:W3:Y:S01]  /*13220*/  LDL.LU R10, [R1+0x654] ;  /* 0x00065400010a7983 */ /* 0x000ee20000300800 */
[----:B------:R-:W-:Y:S01]  /*13230*/  @!P6 IMAD.IADD R39, R39, 0x1, -R55 ;  /* 0x000000012727e824 */ /* 0x000fe200078e0a37 */
[C---:B------:R-:W-:Y:S02]  /*13240*/  ISETP.GT.U32.AND P5, PT, R55.reuse, R19, PT ;  /* 0x000000133700720c */ /* 0x040fe40003fa4070 */
[----:B------:R-:W-:Y:S02]  /*13250*/  IABS R20, R17 ;  /* 0x0000001100147213 */ /* 0x000fe40000000000 */
[----:B------:R-:W-:-:S09]  /*13260*/  ISETP.GT.U32.AND P3, PT, R55, R24, PT ;  /* 0x000000183700720c */ /* 0x000fd20003f64070 */
[----:B------:R-:W-:Y:S01]  /*13270*/  @!P5 IMAD.IADD R19, R19, 0x1, -R55 ;  /* 0x000000011313d824 */ /* 0x000fe200078e0a37 */
[----:B------:R-:W-:-:S04]  /*13280*/  ISETP.GT.U32.AND P6, PT, R55, R39, PT ;  /* 0x000000273700720c */ /* 0x000fc80003fc4070 */
[----:B------:R-:W-:Y:S01]  /*13290*/  ISETP.GT.U32.AND P5, PT, R55, R19, PT ;  /* 0x000000133700720c */ /* 0x000fe20003fa4070 */
[----:B------:R-:W-:-:S05]  /*132a0*/  @!P3 IMAD.IADD R24, R24, 0x1, -R55 ;  /* 0x000000011818b824 */ /* 0x000fca00078e0a37 */
[----:B------:R-:W-:-:S03]  /*132b0*/  ISETP.GT.U32.AND P3, PT, R55, R24, PT ;  /* 0x000000183700720c */ /* 0x000fc60003f64070 */
[----:B------:R-:W-:-:S04]  /*132c0*/  @!P6 IMAD.IADD R39, R39, 0x1, -R55 ;  /* 0x000000012727e824 */ /* 0x000fc800078e0a37 */
[----:B------:R-:W-:-:S06]  /*132d0*/  @!P5 IMAD.IADD R19, R19, 0x1, -R55 ;  /* 0x000000011313d824 */ /* 0x000fcc00078e0a37 */
[----:B------:R-:W-:Y:S01]  /*132e0*/  @!P3 IMAD.IADD R24, R24, 0x1, -R55 ;  /* 0x000000011818b824 */ /* 0x000fe200078e0a37 */
[----:B--2---:R-:W-:Y:S02]  /*132f0*/  IABS R11, R23 ;  /* 0x00000017000b7213 */ /* 0x004fe40000000000 */
[----:B------:R-:W2:Y:S04]  /*13300*/  LDL.LU R23, [R1+0x63c] ;  /* 0x00063c0001177983 */ /* 0x000ea80000300800 */
[----:B------:R1:W-:Y:S04]  /*13310*/  STL [R1+0x54], R25 ;  /* 0x0000541901007387 */ /* 0x0003e80000100800 */
[----:B------:R-:W4:Y:S04]  /*13320*/  LDL R17, [R1+0x3f90] ;  /* 0x003f900001117983 */ /* 0x000f280000100800 */
[----:B------:R1:W-:Y:S04]  /*13330*/  STL [R1+0x50], R26 ;  /* 0x0000501a01007387 */ /* 0x0003e80000100800 */
[----:B0-----:R-:W4:Y:S01]  /*13340*/  LDL R12, [R1+0x3f94] ;  /* 0x003f9400010c7983 */ /* 0x001f220000100800 */
[----:B------:R-:W-:Y:S01]  /*13350*/  IMAD.HI.U32 R13, R2, R11, RZ ;  /* 0x0000000b020d7227 */ /* 0x000fe200078e00ff */
[----:B------:R-:W-:-:S02]  /*13360*/  IABS R15, R22 ;  /* 0x00000016000f7213 */ /* 0x000fc40000000000 */
[----:B------:R-:W4:Y:S01]  /*13370*/  LDL R22, [R1+0x3fa0] ;  /* 0x003fa00001167983 */ /* 0x000f220000100800 */
[----:B------:R-:W-:-:S03]  /*13380*/  IMAD.MOV R13, RZ, RZ, -R13 ;  /* 0x000000ffff0d7224 */ /* 0x000fc600078e0a0d */
[----:B-1----:R-:W4:Y:S01]  /*13390*/  LDL.LU R25, [R1+0x640] ;  /* 0x0006400001197983 */ /* 0x002f220000300800 */
[----:B------:R-:W-:-:S03]  /*133a0*/  IMAD R0, R55, R13, R11 ;  /* 0x0000000d37007224 */ /* 0x000fc600078e020b */
[----:B------:R-:W4:Y:S04]  /*133b0*/  LDL.LU R26, [R1+0x644] ;  /* 0x00064400011a7983 */ /* 0x000f280000300800 */
[----:B------:R-:W-:Y:S04]  /*133c0*/  STL [R1+0x4c], R39 ;  /* 0x00004c2701007387 */ /* 0x000fe80000100800 */
[----:B------:R-:W-:Y:S04]  /*133d0*/  STL [R1+0x508], R0 ;  /* 0x0005080001007387 */ /* 0x000fe80000100800 */
[----:B------:R-:W-:Y:S04]  /*133e0*/  STL [R1+0x48], R19 ;  /* 0x0000481301007387 */ /* 0x000fe80000100800 */
[----:B------:R-:W4:Y:S04]  /*133f0*/  LDL.LU R29, [R1+0x648] ;  /* 0x00064800011d7983 */ /* 0x000f280000300800 */
[----:B------:R0:W-:Y:S04]  /*13400*/  STL [R1+0x44], R24 ;  /* 0x0000441801007387 */ /* 0x0001e80000100800 */
[----:B------:R-:W4:Y:S04]  /*13410*/  LDL R9, [R1+0x3fa4] ;  /* 0x003fa40001097983 */ /* 0x000f280000100800 */
[----:B0-----:R-:W4:Y:S01]  /*13420*/  LDL R24, [R1+0x3fb4] ;  /* 0x003fb40001187983 */ /* 0x001f220000100800 */
[----:B------:R-:W-:Y:S01]  /*13430*/  ISETP.GT.U32.AND P4, PT, R55, R60, PT ;  /* 0x0000003c3700720c */ /* 0x000fe20003f84070 */
[----:B------:R-:W-:-:S12]  /*13440*/  IMAD.HI.U32 R21, R2, R20, RZ ;  /* 0x0000001402157227 */ /* 0x000fd800078e00ff */
[----:B------:R-:W-:-:S05]  /*13450*/  @!P4 IMAD.IADD R60, R60, 0x1, -R55 ;  /* 0x000000013c3cc824 */ /* 0x000fca00078e0a37 */
[C---:B------:R-:W-:Y:S01]  /*13460*/  ISETP.GT.U32.AND P4, PT, R55.reuse, R60, PT ;  /* 0x0000003c3700720c */ /* 0x040fe20003f84070 */
[----:B------:R-:W-:Y:S01]  /*13470*/  IMAD.HI.U32 R18, R2, R15, RZ ;  /* 0x0000000f02127227 */ /* 0x000fe200078e00ff */
[----:B------:R-:W-:-:S03]  /*13480*/  ISETP.GT.U32.AND P6, PT, R55, R59, PT ;  /* 0x0000003b3700720c */ /* 0x000fc60003fc4070 */
[----:B------:R-:W-:Y:S02]  /*13490*/  IMAD.MOV R21, RZ, RZ, -R21 ;  /* 0x000000ffff157224 */ /* 0x000fe400078e0a15 */
[----:B------:R-:W-:Y:S02]  /*134a0*/  IMAD.MOV R18, RZ, RZ, -R18 ;  /* 0x000000ffff127224 */ /* 0x000fe400078e0a12 */
[----:B------:R-:W-:-:S04]  /*134b0*/  IMAD R39, R55, R21, R20 ;  /* 0x0000001537277224 */ /* 0x000fc800078e0214 */
[----:B------:R-:W-:Y:S02]  /*134c0*/  @!P4 IMAD.IADD R60, R60, 0x1, -R55 ;  /* 0x000000013c3cc824 */ /* 0x000fe400078e0a37 */
[C---:B------:R-:W-:Y:S01]  /*134d0*/  IMAD R14, R55.reuse, R18, R15 ;  /* 0x00000012370e7224 */ /* 0x040fe200078e020f */
[----:B---3--:R-:W-:Y:S01]  /*134e0*/  ISETP.GT.U32.AND P5, PT, R55, R10, PT ;  /* 0x0000000a3700720c */ /* 0x008fe20003fa4070 */
[----:B------:R-:W-:-:S05]  /*134f0*/  @!P6 IMAD.IADD R59, R59, 0x1, -R55 ;  /* 0x000000013b3be824 */ /* 0x000fca00078e0a37 */
[----:B------:R-:W-:-:S07]  /*13500*/  ISETP.GT.U32.AND P6, PT, R55, R59, PT ;  /* 0x0000003b3700720c */ /* 0x000fce0003fc4070 */
[----:B------:R-:W-:-:S05]  /*13510*/  @!P5 IMAD.IADD R10, R10, 0x1, -R55 ;  /* 0x000000010a0ad824 */ /* 0x000fca00078e0a37 */
[----:B------:R-:W-:Y:S01]  /*13520*/  ISETP.GT.U32.AND P5, PT, R55, R10, PT ;  /* 0x0000000a3700720c */ /* 0x000fe20003fa4070 */
[----:B------:R-:W-:-:S12]  /*13530*/  @!P6 IMAD.IADD R59, R59, 0x1, -R55 ;  /* 0x000000013b3be824 */ /* 0x000fd800078e0a37 */
[----:B------:R-:W-:Y:S01]  /*13540*/  @!P5 IMAD.IADD R10, R10, 0x1, -R55 ;  /* 0x000000010a0ad824 */ /* 0x000fe200078e0a37 */
[----:B--2---:R-:W-:Y:S02]  /*13550*/  ISETP.GT.U32.AND P3, PT, R55, R23, PT ;  /* 0x000000173700720c */ /* 0x004fe40003f64070 */
[----:B----4-:R-:W-:Y:S02]  /*13560*/  IABS R20, R17 ;  /* 0x0000001100147213 */ /* 0x010fe40000000000 */
[----:B------:R-:W2:Y:S04]  /*13570*/  LDL R17, [R1+0x3fb0] ;  /* 0x003fb00001117983 */ /* 0x000ea80000100800 */
[----:B------:R0:W-:Y:S01]  /*13580*/  STL [R1+0x40], R60 ;  /* 0x0000403c01007387 */ /* 0x0001e20000100800 */
[----:B------:R-:W-:-:S03]  /*13590*/  IABS R15, R12 ;  /* 0x0000000c000f7213 */ /* 0x000fc60000000000 */
[----:B------:R-:W3:Y:S04]  /*135a0*/  LDL.LU R19, [R1+0x64c] ;  /* 0x00064c0001137983 */ /* 0x000ee80000300800 */
[----:B------:R-:W4:Y:S01]  /*135b0*/  LDL.LU R12, [R1+0x628] ;  /* 0x00062800010c7983 */ /* 0x000f220000300800 */
[----:B------:R-:W-:Y:S01]  /*135c0*/  @!P3 IMAD.IADD R23, R23, 0x1, -R55 ;  /* 0x000000011717b824 */ /* 0x000fe200078e0a37 */
[----:B------:R-:W-:-:S04]  /*135d0*/  IABS R11, R22 ;  /* 0x00000016000b7213 */ /* 0x000fc80000000000 */
[----:B------:R-:W-:Y:S01]  /*135e0*/  ISETP.GT.U32.AND P3, PT, R55, R23, PT ;  /* 0x000000173700720c */ /* 0x000fe20003f64070 */
[----:B------:R-:W-:-:S04]  /*135f0*/  IMAD.HI.U32 R13, R2, R11, RZ ;  /* 0x0000000b020d7227 */ /* 0x000fc800078e00ff */
[----:B------:R-:W-:Y:S01]  /*13600*/  IMAD.HI.U32 R21, R2, R20, RZ ;  /* 0x0000001402157227 */ /* 0x000fe200078e00ff */
[----:B------:R-:W-:Y:S03]  /*13610*/  STL [R1+0x650], R59 ;  /* 0x0006503b01007387 */ /* 0x000fe60000100800 */
[----:B------:R-:W-:Y:S01]  /*13620*/  IMAD.MOV R13, RZ, RZ, -R13 ;  /* 0x000000ffff0d7224 */ /* 0x000fe200078e0a0d */
[----:B------:R-:W2:Y:S01]  /*13630*/  LDL.LU R22, [R1+0x62c] ;  /* 0x00062c0001167983 */ /* 0x000ea20000300800 */
[----:B------:R-:W-:Y:S02]  /*13640*/  IMAD.MOV R21, RZ, RZ, -R21 ;  /* 0x000000ffff157224 */ /* 0x000fe400078e0a15 */
[----:B------:R-:W-:Y:S01]  /*13650*/  @!P3 IMAD.IADD R23, R23, 0x1, -R55 ;  /* 0x000000011717b824 */ /* 0x000fe200078e0a37 */
[----:B------:R1:W-:Y:S01]  /*13660*/  STL [R1+0x654], R10 ;  /* 0x0006540a01007387 */ /* 0x0003e20000100800 */
[----:B------:R-:W-:-:S02]  /*13670*/  IMAD R5, R55, R13, R11 ;  /* 0x0000000d37057224 */ /* 0x000fc400078e020b */
[C---:B0-----:R-:W-:Y:S01]  /*13680*/  IMAD R60, R55.reuse, R21, R20 ;  /* 0x00000015373c7224 */ /* 0x041fe200078e0214 */
[----:B------:R-:W2:Y:S04]  /*13690*/  LDL.LU R8, [R1+0x630] ;  /* 0x0006300001087983 */ /* 0x000ea80000300800 */
[----:B------:R0:W-:Y:S01]  /*136a0*/  STL [R1+0x63c], R23 ;  /* 0x00063c1701007387 */ /* 0x0001e20000100800 */
[----:B------:R-:W-:Y:S02]  /*136b0*/  IABS R20, R9 ;  /* 0x0000000900147213 */ /* 0x000fe40000000000 */
[----:B------:R-:W-:Y:S02]  /*136c0*/  IABS R11, R24 ;  /* 0x00000018000b7213 */ /* 0x000fe40000000000 */
[----:B------:R-:W2:Y:S04]  /*136d0*/  LDL.LU R24, [R1+0x634] ;  /* 0x0006340001187983 */ /* 0x000ea80000300800 */
[----:B------:R-:W2:Y:S01]  /*136e0*/  LDL R9, [R1+0x3fb8] ;  /* 0x003fb80001097983 */ /* 0x000ea20000100800 */
[----:B------:R-:W-:-:S02]  /*136f0*/  ISETP.GT.U32.AND P4, PT, R55, R25, PT ;  /* 0x000000193700720c */ /* 0x000fc40003f84070 */
[----:B------:R-:W-:-:S11]  /*13700*/  ISETP.GT.U32.AND P6, PT, R55, R26, PT ;  /* 0x0000001a3700720c */ /* 0x000fd60003fc4070 */
[----:B------:R-:W-:-:S05]  /*13710*/  @!P4 IMAD.IADD R25, R25, 0x1, -R55 ;  /* 0x000000011919c824 */ /* 0x000fca00078e0a37 */
[C---:B------:R-:W-:Y:S02]  /*13720*/  ISETP.GT.U32.AND P4, PT, R55.reuse, R25, PT ;  /* 0x000000193700720c */ /* 0x040fe40003f84070 */
[----:B------:R-:W-:Y:S01]  /*13730*/  ISETP.GT.U32.AND P5, PT, R55, R29, PT ;  /* 0x0000001d3700720c */ /* 0x000fe20003fa4070 */
[----:B------:R-:W-:-:S10]  /*13740*/  @!P6 IMAD.IADD R26, R26, 0x1, -R55 ;  /* 0x000000011a1ae824 */ /* 0x000fd400078e0a37 */
[----:B------:R-:W-:-:S05]  /*13750*/  @!P4 IMAD.IADD R25, R25, 0x1, -R55 ;  /* 0x000000011919c824 */ /* 0x000fca00078e0a37 */
[----:B------:R-:W-:Y:S01]  /*13760*/  STL [R1+0x640], R25 ;  /* 0x0006401901007387 */ /* 0x000fe20000100800 */
[----:B------:R-:W-:-:S03]  /*13770*/  IMAD.HI.U32 R18, R2, R15, RZ ;  /* 0x0000000f02127227 */ /* 0x000fc600078e00ff */
[----:B-1----:R-:W2:Y:S01]  /*13780*/  LDL R10, [R1+0x3fbc] ;  /* 0x003fbc00010a7983 */ /* 0x002ea20000100800 */
[----:B------:R-:W-:Y:S01]  /*13790*/  ISETP.GT.U32.AND P6, PT, R55, R26, PT ;  /* 0x0000001a3700720c */ /* 0x000fe20003fc4070 */
[----:B------:R-:W-:Y:S02]  /*137a0*/  IMAD.MOV R18, RZ, RZ, -R18 ;  /* 0x000000ffff127224 */ /* 0x000fe400078e0a12 */
[----:B------:R-:W-:Y:S02]  /*137b0*/  @!P5 IMAD.IADD R29, R29, 0x1, -R55 ;  /* 0x000000011d1dd824 */ /* 0x000fe400078e0a37 */
[C---:B------:R-:W-:Y:S02]  /*137c0*/  IMAD R59, R55.reuse, R18, R15 ;  /* 0x00000012373b7224 */ /* 0x040fe400078e020f */
[----:B------:R-:W-:Y:S01]  /*137d0*/  IMAD.HI.U32 R21, R2, R20, RZ ;  /* 0x0000001402157227 */ /* 0x000fe200078e00ff */
[----:B------:R-:W-:-:S03]  /*137e0*/  ISETP.GT.U32.AND P5, PT, R55, R29, PT ;  /* 0x0000001d3700720c */ /* 0x000fc60003fa4070 */
[----:B------:R-:W-:Y:S02]  /*137f0*/  IMAD.MOV R21, RZ, RZ, -R21 ;  /* 0x000000ffff157224 */ /* 0x000fe400078e0a15 */
[----:B------:R-:W-:Y:S02]  /*13800*/  @!P6 IMAD.IADD R26, R26, 0x1, -R55 ;  /* 0x000000011a1ae824 */ /* 0x000fe400078e0a37 */
[----:B------:R-:W-:-:S06]  /*13810*/  IMAD R0, R55, R21, R20 ;  /* 0x0000001537007224 */ /* 0x000fcc00078e0214 */
[--C-:B------:R-:W-:Y:S01]  /*13820*/  @!P5 IMAD.IADD R29, R29, 0x1, -R55.reuse ;  /* 0x000000011d1dd824 */ /* 0x100fe200078e0a37 */
[C---:B---3--:R-:W-:Y:S02]  /*13830*/  ISETP.GT.U32.AND P3, PT, R55.reuse, R19, PT ;  /* 0x000000133700720c */ /* 0x048fe40003f64070 */
[----:B----4-:R-:W-:Y:S02]  /*13840*/  ISETP.GT.U32.AND P4, PT, R55, R12, PT ;  /* 0x0000000c3700720c */ /* 0x010fe40003f84070 */
[----:B--2---:R-:W-:Y:S02]  /*13850*/  IABS R15, R17 ;  /* 0x00000011000f7213 */ /* 0x004fe40000000000 */
[----:B------:R-:W2:Y:S07]  /*13860*/  LDL R17, [R1+0x3fc0] ;  /* 0x003fc00001117983 */ /* 0x000eae0000100800 */
[--C-:B------:R-:W-:Y:S01]  /*13870*/  @!P3 IMAD.IADD R19, R19, 0x1, -R55.reuse ;  /* 0x000000011313b824 */ /* 0x100fe200078e0a37 */
[----:B0-----:R-:W3:Y:S01]  /*13880*/  LDL.LU R23, [R1+0x638] ;  /* 0x0006380001177983 */ /* 0x001ee20000300800 */
[----:B------:R-:W-:-:S03]  /*13890*/  @!P4 IMAD.IADD R12, R12, 0x1, -R55 ;  /* 0x000000010c0cc824 */ /* 0x000fc600078e0a37 */
[C---:B------:R-:W-:Y:S01]  /*138a0*/  ISETP.GT.U32.AND P3, PT, R55.reuse, R19, PT ;  /* 0x000000133700720c */ /* 0x040fe20003f64070 */
[----:B------:R-:W-:Y:S01]  /*138b0*/  IMAD.HI.U32 R18, R2, R15, RZ ;  /* 0x0000000f02127227 */ /* 0x000fe200078e00ff */
[----:B------:R-:W-:-:S03]  /*138c0*/  ISETP.GT.U32.AND P4, PT, R55, R12, PT ;  /* 0x0000000c3700720c */ /* 0x000fc60003f84070 */
[----:B------:R-:W-:Y:S01]  /*138d0*/  IMAD.MOV R18, RZ, RZ, -R18 ;  /* 0x000000ffff127224 */ /* 0x000fe200078e0a12 */
[----:B------:R0:W-:Y:S04]  /*138e0*/  STL [R1+0x644], R26 ;  /* 0x0006441a01007387 */ /* 0x0001e80000100800 */
[----:B------:R1:W-:Y:S03]  /*138f0*/  STL [R1+0x4e8], R0 ;  /* 0x0004e80001007387 */ /* 0x0003e60000100800 */
[----:B------:R-:W-:Y:S01]  /*13900*/  @!P3 IMAD.IADD R19, R19, 0x1, -R55 ;  /* 0x000000011313b824 */ /* 0x000fe200078e0a37 */
[----:B0-----:R-:W4:Y:S01]  /*13910*/  LDL.LU R26, [R1+0x614] ;  /* 0x00061400011a7983 */ /* 0x001f220000300800 */
[----:B-1----:R-:W-:-:S02]  /*13920*/  IMAD R0, R55, R18, R15 ;  /* 0x0000001237007224 */ /* 0x002fc400078e020f */
[----:B------:R-:W-:-:S03]  /*13930*/  @!P4 IMAD.IADD R12, R12, 0x1, -R55 ;  /* 0x000000010c0cc824 */ /* 0x000fc600078e0a37 */
[----:B------:R-:W-:Y:S01]  /*13940*/  STL [R1+0x4ec], R0 ;  /* 0x0004ec0001007387 */ /* 0x000fe20000100800 */
[----:B------:R-:W-:-:S03]  /*13950*/  IABS R20, R9 ;  /* 0x0000000900147213 */ /* 0x000fc60000000000 */
[----:B------:R0:W-:Y:S04]  /*13960*/  STL [R1+0x648], R29 ;  /* 0x0006481d01007387 */ /* 0x0001e80000100800 */
[----:B------:R-:W3:Y:S04]  /*13970*/  LDL.LU R9, [R1+0x618] ;  /* 0x0006180001097983 */ /* 0x000ee80000300800 */
[----:B------:R1:W-:Y:S04]  /*13980*/  STL [R1+0x64c], R19 ;  /* 0x00064c1301007387 */ /* 0x0003e80000100800 */
[----:B------:R1:W-:Y:S04]  /*13990*/  STL [R1+0x628], R12 ;  /* 0x0006280c01007387 */ /* 0x0003e80000100800 */
[----:B------:R-:W3:Y:S01]  /*139a0*/  LDL R7, [R1+0x3fc4] ;  /* 0x003fc40001077983 */ /* 0x000ee20000100800 */
[----:B------:R-:W-:-:S02]  /*139b0*/  ISETP.GT.U32.AND P6, PT, R55, R22, PT ;  /* 0x000000163700720c */ /* 0x000fc40003fc4070 */
[C---:B------:R-:W-:Y:S01]  /*139c0*/  ISETP.GT.U32.AND P5, PT, R55.reuse, R8, PT ;  /* 0x000000083700720c */ /* 0x040fe20003fa4070 */
[----:B0-----:R-:W4:Y:S01]  /*139d0*/  LDL R29, [R1+0x3fd0] ;  /* 0x003fd000011d7983 */ /* 0x001f220000100800 */
[----:B------:R-:W-:Y:S01]  /*139e0*/  ISETP.GT.U32.AND P3, PT, R55, R24, PT ;  /* 0x000000183700720c */ /* 0x000fe20003f64070 */
[----:B------:R-:W-:-:S04]  /*139f0*/  IMAD.HI.U32 R13, R2, R11, RZ ;  /* 0x0000000b020d7227 */ /* 0x000fc800078e00ff */
[----:B------:R-:W-:-:S04]  /*13a00*/  IMAD.MOV R13, RZ, RZ, -R13 ;  /* 0x000000ffff0d7224 */ /* 0x000fc800078e0a0d */
[--C-:B------:R-:W-:Y:S01]  /*13a10*/  @!P6 IMAD.IADD R22, R22, 0x1, -R55.reuse ;  /* 0x000000011616e824 */ /* 0x100fe200078e0a37 */
[----:B------:R-:W-:Y:S02]  /*13a20*/  IABS R15, R10 ;  /* 0x0000000a000f7213 */ /* 0x000fe40000000000 */
[----:B------:R-:W4:Y:S04]  /*13a30*/  LDL R10, [R1+0x3fd4] ;  /* 0x003fd400010a7983 */ /* 0x000f280000100800 */
[----:B-1----:R-:W4:Y:S04]  /*13a40*/  LDL.LU R19, [R1+0x61c] ;  /* 0x00061c0001137983 */ /* 0x002f280000300800 */
[----:B------:R-:W4:Y:S01]  /*13a50*/  LDL.LU R12, [R1+0x620] ;  /* 0x00062000010c7983 */ /* 0x000f220000300800 */
[--C-:B------:R-:W-:Y:S01]  /*13a60*/  @!P5 IMAD.IADD R8, R8, 0x1, -R55.reuse ;  /* 0x000000010808d824 */ /* 0x100fe200078e0a37 */
[----:B------:R-:W-:Y:S01]  /*13a70*/  ISETP.GT.U32.AND P6, PT, R55, R22, PT ;  /* 0x000000163700720c */ /* 0x000fe20003fc4070 */
[----:B------:R-:W-:-:S02]  /*13a80*/  @!P3 IMAD.IADD R24, R24, 0x1, -R55 ;  /* 0x000000011818b824 */ /* 0x000fc400078e0a37 */
[C---:B------:R-:W-:Y:S01]  /*13a90*/  IMAD R25, R55.reuse, R13, R11 ;  /* 0x0000000d37197224 */ /* 0x040fe200078e020b */
[C---:B------:R-:W-:Y:S01]  /*13aa0*/  ISETP.GT.U32.AND P5, PT, R55.reuse, R8, PT ;  /* 0x000000083700720c */ /* 0x040fe20003fa4070 */
[----:B------:R-:W-:Y:S01]  /*13ab0*/  IMAD.HI.U32 R18, R2, R15, RZ ;  /* 0x0000000f02127227 */ /* 0x000fe200078e00ff */
[----:B------:R-:W-:-:S03]  /*13ac0*/  ISETP.GT.U32.AND P3, PT, R55, R24, PT ;  /* 0x000000183700720c */ /* 0x000fc60003f64070 */
[----:B------:R-:W-:-:S04]  /*13ad0*/  IMAD.MOV R18, RZ, RZ, -R18 ;  /* 0x000000ffff127224 */ /* 0x000fc800078e0a12 */
[----:B------:R-:W-:Y:S02]  /*13ae0*/  @!P6 IMAD.IADD R22, R22, 0x1, -R55 ;  /* 0x000000011616e824 */ /* 0x000fe400078e0a37 */
[----:B------:R-:W-:Y:S02]  /*13af0*/  IMAD R6, R55, R18, R15 ;  /* 0x0000001237067224 */ /* 0x000fe400078e020f */
[----:B------:R-:W-:Y:S01]  /*13b00*/  IMAD.HI.U32 R21, R2, R20, RZ ;  /* 0x0000001402157227 */ /* 0x000fe200078e00ff */
[----:B------:R0:W-:Y:S03]  /*13b10*/  STL [R1+0x62c], R22 ;  /* 0x00062c1601007387 */ /* 0x0001e60000100800 */
[--C-:B------:R-:W-:Y:S02]  /*13b20*/  @!P5 IMAD.IADD R8, R8, 0x1, -R55.reuse ;  /* 0x000000010808d824 */ /* 0x100fe400078e0a37 */
[----:B------:R-:W-:-:S02]  /*13b30*/  @!P3 IMAD.IADD R24, R24, 0x1, -R55 ;  /* 0x000000011818b824 */ /* 0x000fc400078e0a37 */
[----:B------:R-:W-:Y:S01]  /*13b40*/  IMAD.MOV R21, RZ, RZ, -R21 ;  /* 0x000000ffff157224 */ /* 0x000fe200078e0a15 */
[----:B0-----:R-:W4:Y:S04]  /*13b50*/  LDL.LU R22, [R1+0x624] ;  /* 0x0006240001167983 */ /* 0x001f280000300800 */
[----:B------:R-:W-:Y:S01]  /*13b60*/  STL [R1+0x4e0], R6 ;  /* 0x0004e00601007387 */ /* 0x000fe20000100800 */
[----:B--2---:R-:W-:-:S05]  /*13b70*/  IABS R11, R17 ;  /* 0x00000011000b7213 */ /* 0x004fca0000000000 */
[----:B------:R-:W-:-:S04]  /*13b80*/  IMAD.HI.U32 R13, R2, R11, RZ ;  /* 0x0000000b020d7227 */ /* 0x000fc800078e00ff */
[----:B------:R-:W-:-:S04]  /*13b90*/  IMAD.MOV R13, RZ, RZ, -R13 ;  /* 0x000000ffff0d7224 */ /* 0x000fc800078e0a0d */
[C---:B------:R-:W-:Y:S02]  /*13ba0*/  IMAD R0, R55.reuse, R13, R11 ;  /* 0x0000000d37007224 */ /* 0x040fe400078e020b */
[----:B------:R-:W-:-:S03]  /*13bb0*/  IMAD R17, R55, R21, R20 ;  /* 0x0000001537117224 */ /* 0x000fc600078e0214 */
[----:B------:R-:W-:Y:S04]  /*13bc0*/  STL [R1+0x4e4], R0 ;  /* 0x0004e40001007387 */ /* 0x000fe80000100800 */
[----:B------:R0:W-:Y:S04]  /*13bd0*/  STL [R1+0x630], R8 ;  /* 0x0006300801007387 */ /* 0x0001e80000100800 */
[----:B0-----:R-:W2:Y:S04]  /*13be0*/  LDL.LU R8, [R1+0x600] ;  /* 0x0006000001087983 */ /* 0x001ea80000300800 */
[----:B------:R0:W-:Y:S04]  /*13bf0*/  STL [R1+0x634], R24 ;  /* 0x0006341801007387 */ /* 0x0001e80000100800 */
[----:B0-----:R-:W2:Y:S01]  /*13c00*/  LDL.LU R24, [R1+0x604] ;  /* 0x0006040001187983 */ /* 0x001ea20000300800 */
[----:B---3--:R-:W-:-:S03]  /*13c10*/  IABS R20, R7 ;  /* 0x0000000700147213 */ /* 0x008fc60000000000 */
[----:B------:R-:W3:Y:S01]  /*13c20*/  LDL R7, [R1+0x3fe0] ;  /* 0x003fe00001077983 */ /* 0x000ee20000100800 */
[C---:B------:R-:W-:Y:S02]  /*13c30*/  ISETP.GT.U32.AND P4, PT, R55.reuse, R23, PT ;  /* 0x000000173700720c */ /* 0x040fe40003f84070 */
[----:B----4-:R-:W-:-:S11]  /*13c40*/  ISETP.GT.U32.AND P6, PT, R55, R26, PT ;  /* 0x0000001a3700720c */ /* 0x010fd60003fc4070 */
[----:B------:R-:W-:-:S05]  /*13c50*/  @!P4 IMAD.IADD R23, R23, 0x1, -R55 ;  /* 0x000000011717c824 */ /* 0x000fca00078e0a37 */
[C---:B------:R-:W-:Y:S02]  /*13c60*/  ISETP.GT.U32.AND P4, PT, R55.reuse, R23, PT ;  /* 0x000000173700720c */ /* 0x040fe40003f84070 */
[C---:B------:R-:W-:Y:S01]  /*13c70*/  ISETP.GT.U32.AND P5, PT, R55.reuse, R9, PT ;  /* 0x000000093700720c */ /* 0x040fe20003fa4070 */
[----:B------:R-:W-:Y:S01]  /*13c80*/  @!P6 IMAD.IADD R26, R26, 0x1, -R55 ;  /* 0x000000011a1ae824 */ /* 0x000fe200078e0a37 */
[----:B------:R-:W-:Y:S02]  /*13c90*/  IABS R15, R29 ;  /* 0x0000001d000f7213 */ /* 0x000fe40000000000 */
[----:B------:R-:W-:-:S07]  /*13ca0*/  ISETP.GT.U32.AND P3, PT, R55, R19, PT ;  /* 0x000000133700720c */ /* 0x000fce0003f64070 */
[----:B------:R-:W-:Y:S01]  /*13cb0*/  @!P4 IMAD.IADD R23, R23, 0x1, -R55 ;  /* 0x000000011717c824 */ /* 0x000fe200078e0a37 */
[C---:B------:R-:W-:Y:S02]  /*13cc0*/  ISETP.GT.U32.AND P4, PT, R55.reuse, R12, PT ;  /* 0x0000000c3700720c */ /* 0x040fe40003f84070 */
[----:B------:R-:W-:Y:S02]  /*13cd0*/  IABS R11, R10 ;  /* 0x0000000a000b7213 */ /* 0x000fe40000000000 */
[----:B------:R0:W-:Y:S01]  /*13ce0*/  STL [R1+0x638], R23 ;  /* 0x0006381701007387 */ /* 0x0001e20000100800 */
[----:B------:R-:W-:-:S03]  /*13cf0*/  ISETP.GT.U32.AND P6, PT, R55, R26, PT ;  /* 0x0000001a3700720c */ /* 0x000fc60003fc4070 */
[----:B------:R-:W4:Y:S01]  /*13d00*/  LDL R29, [R1+0x3fe4] ;  /* 0x003fe400011d7983 */ /* 0x000f220000100800 */
[----:B------:R-:W-:-:S03]  /*13d10*/  @!P5 IMAD.IADD R9, R9, 0x1, -R55 ;  /* 0x000000010909d824 */ /* 0x000fc600078e0a37 */
[----:B------:R-:W4:Y:S01]  /*13d20*/  LDL R10, [R1+0x3fe8] ;  /* 0x003fe800010a7983 */ /* 0x000f220000100800 */
[--C-:B------:R-:W-:Y:S01]  /*13d30*/  @!P3 IMAD.IADD R19, R19, 0x1, -R55.reuse ;  /* 0x000000011313b824 */ /* 0x100fe200078e0a37 */
[C---:B------:R-:W-:Y:S01]  /*13d40*/  ISETP.GT.U32.AND P5, PT, R55.reuse, R9, PT ;  /* 0x000000093700720c */ /* 0x040fe20003fa4070 */
[----:B------:R-:W-:Y:S01]  /*13d50*/  @!P4 IMAD.IADD R12, R12, 0x1, -R55 ;  /* 0x000000010c0cc824 */ /* 0x000fe200078e0a37 */
[----:B0-----:R-:W4:Y:S01]  /*13d60*/  LDL.LU R23, [R1+0x608] ;  /* 0x0006080001177983 */ /* 0x001f220000300800 */
[C---:B------:R-:W-:Y:S01]  /*13d70*/  IMAD.HI.U32 R21, R2.reuse, R20, RZ ;  /* 0x0000001402157227 */ /* 0x040fe200078e00ff */
[C---:B------:R-:W-:Y:S02]  /*13d80*/  ISETP.GT.U32.AND P3, PT, R55.reuse, R19, PT ;  /* 0x000000133700720c */ /* 0x040fe40003f64070 */
[----:B------:R-:W-:Y:S01]  /*13d90*/  ISETP.GT.U32.AND P4, PT, R55, R12, PT ;  /* 0x0000000c3700720c */ /* 0x000fe20003f84070 */
[----:B------:R-:W-:-:S04]  /*13da0*/  IMAD.HI.U32 R13, R2, R11, RZ ;  /* 0x0000000b020d7227 */ /* 0x000fc800078e00ff */
[----:B------:R-:W-:Y:S02]  /*13db0*/  @!P6 IMAD.IADD R26, R26, 0x1, -R55 ;  /* 0x000000011a1ae824 */ /* 0x000fe400078e0a37 */
[----:B------:R-:W-:Y:S02]  /*13dc0*/  IMAD.MOV R21, RZ, RZ, -R21 ;  /* 0x000000ffff157224 */ /* 0x000fe400078e0a15 */
[----:B------:R-:W-:Y:S01]  /*13dd0*/  IMAD.MOV R13, RZ, RZ, -R13 ;  /* 0x000000ffff0d7224 */ /* 0x000fe200078e0a0d */
[----:B------:R0:W-:Y:S01]  /*13de0*/  STL [R1+0x614], R26 ;  /* 0x0006141a01007387 */ /* 0x0001e20000100800 */
[----:B------:R-:W-:Y:S02]  /*13df0*/  @!P5 IMAD.IADD R9, R9, 0x1, -R55 ;  /* 0x000000010909d824 */ /* 0x000fe400078e0a37 */
[----:B------:R-:W-:Y:S02]  /*13e00*/  IMAD R6, R55, R13, R11 ;  /* 0x0000000d37067224 */ /* 0x000fe400078e020b */
[----:B------:R-:W-:-:S02]  /*13e10*/  @!P3 IMAD.IADD R19, R19, 0x1, -R55 ;  /* 0x000000011313b824 */ /* 0x000fc400078e0a37 */
[----:B0-----:R-:W-:Y:S02]  /*13e20*/  IMAD R26, R55, R21, R20 ;  /* 0x00000015371a7224 */ /* 0x001fe400078e0214 */
[----:B------:R-:W-:-:S03]  /*13e30*/  @!P4 IMAD.IADD R12, R12, 0x1, -R55 ;  /* 0x000000010c0cc824 */ /* 0x000fc600078e0a37 */
[----:B------:R-:W-:Y:S04]  /*13e40*/  STL [R1+0x587c], R26 ;  /* 0x00587c1a01007387 */ /* 0x000fe80000100800 */
[----:B------:R-:W-:Y:S04]  /*13e50*/  STL [R1+0x4d8], R6 ;  /* 0x0004d80601007387 */ /* 0x000fe80000100800 */
[----:B------:R0:W-:Y:S01]  /*13e60*/  STL [R1+0x618], R9 ;  /* 0x0006180901007387 */ /* 0x0001e20000100800 */
[----:B---3--:R-:W-:-:S03]  /*13e70*/  IABS R20, R7 ;  /* 0x0000000700147213 */ /* 0x008fc60000000000 */
[----:B------:R-:W3:Y:S04]  /*13e80*/  LDL.LU R7, [R1+0x610] ;  /* 0x0006100001077983 */ /* 0x000ee80000300800 */
[----:B------:R-:W-:Y:S04]  /*13e90*/  STL [R1+0x61c], R19 ;  /* 0x00061c1301007387 */ /* 0x000fe80000100800 */
[----:B------:R-:W3:Y:S04]  /*13ea0*/  LDL R50, [R1+0x3fec] ;  /* 0x003fec0001327983 */ /* 0x000ee80000100800 */
[----:B0-----:R-:W3:Y:S04]  /*13eb0*/  LDL R9, [R1+0x3ff0] ;  /* 0x003ff00001097983 */ /* 0x001ee80000100800 */
[----:B------:R0:W-:Y:S04]  /*13ec0*/  STL [R1+0x620], R12 ;  /* 0x0006200c01007387 */ /* 0x0001e80000100800 */
[----:B0-----:R-:W3:Y:S01]  /*13ed0*/  LDL R12, [R1+0x3ff4] ;  /* 0x003ff400010c7983 */ /* 0x001ee20000100800 */
[C---:B------:R-:W-:Y:S01]  /*13ee0*/  ISETP.GT.U32.AND P6, PT, R55.reuse, R22, PT ;  /* 0x000000163700720c */ /* 0x040fe20003fc4070 */
[----:B------:R-:W-:Y:S01]  /*13ef0*/  IMAD.HI.U32 R18, R2, R15, RZ ;  /* 0x0000000f02127227 */ /* 0x000fe200078e00ff */
[----:B--2---:R-:W-:-:S03]  /*13f00*/  ISETP.GT.U32.AND P5, PT, R55, R8, PT ;  /* 0x000000083700720c */ /* 0x004fc60003fa4070 */
[----:B------:R-:W-:Y:S01]  /*13f10*/  IMAD.MOV R18, RZ, RZ, -R18 ;  /* 0x000000ffff127224 */ /* 0x000fe200078e0a12 */
[----:B------:R-:W-:-:S03]  /*13f20*/  ISETP.GT.U32.AND P3, PT, R55, R24, PT ;  /* 0x000000183700720c */ /* 0x000fc60003f64070 */
[----:B------:R-:W-:Y:S01]  /*13f30*/  IMAD R0, R55, R18, R15 ;  /* 0x0000001237007224 */ /* 0x000fe200078e020f */
[----:B----4-:R-:W-:-:S03]  /*13f40*/  IABS R15, R29 ;  /* 0x0000001d000f7213 */ /* 0x010fc60000000000 */
[----:B------:R-:W-:Y:S01]  /*13f50*/  @!P6 IMAD.IADD R22, R22, 0x1, -R55 ;  /* 0x000000011616e824 */ /* 0x000fe200078e0a37 */
[----:B------:R-:W2:Y:S01]  /*13f60*/  LDL.LU R29, [R1+0x5ec] ;  /* 0x0005ec00011d7983 */ /* 0x000ea20000300800 */
[----:B------:R-:W-:-:S03]  /*13f70*/  IABS R11, R10 ;  /* 0x0000000a000b7213 */ /* 0x000fc60000000000 */
[----:B------:R-:W4:Y:S01]  /*13f80*/  LDL.LU R10, [R1+0x5f0] ;  /* 0x0005f000010a7983 */ /* 0x000f220000300800 */
[----:B------:R-:W-:Y:S01]  /*13f90*/  ISETP.GT.U32.AND P6, PT, R55, R22, PT ;  /* 0x000000163700720c */ /* 0x000fe20003fc4070 */
[--C-:B------:R-:W-:Y:S02]  /*13fa0*/  @!P5 IMAD.IADD R8, R8, 0x1, -R55.reuse ;  /* 0x000000010808d824 */ /* 0x100fe400078e0a37 */
[----:B------:R-:W-:-:S03]  /*13fb0*/  @!P3 IMAD.IADD R24, R24, 0x1, -R55 ;  /* 0x000000011818b824 */ /* 0x000fc600078e0a37 */
[C---:B------:R-:W-:Y:S01]  /*13fc0*/  ISETP.GT.U32.AND P5, PT, R55.reuse, R8, PT ;  /* 0x000000083700720c */ /* 0x040fe20003fa4070 */
[----:B------:R-:W-:Y:S01]  /*13fd0*/  IMAD.HI.U32 R21, R2, R20, RZ ;  /* 0x0000001402157227 */ /* 0x000fe200078e00ff */
[----:B------:R-:W-:-:S03]  /*13fe0*/  ISETP.GT.U32.AND P3, PT, R55, R24, PT ;  /* 0x000000183700720c */ /* 0x000fc60003f64070 */
[----:B------:R-:W-:-:S04]  /*13ff0*/  IMAD.HI.U32 R18, R2, R15, RZ ;  /* 0x0000000f02127227 */ /* 0x000fc800078e00ff */
[----:B------:R-:W-:Y:S02]  /*14000*/  IMAD.MOV R21, RZ, RZ, -R21 ;  /* 0x000000ffff157224 */ /* 0x000fe400078e0a15 */
[----:B------:R-:W-:Y:S02]  /*14010*/  @!P6 IMAD.IADD R22, R22, 0x1, -R55 ;  /* 0x000000011616e824 */ /* 0x000fe400078e0a37 */
[----:B------:R-:W-:Y:S02]  /*14020*/  IMAD.MOV R18, RZ, RZ, -R18 ;  /* 0x000000ffff127224 */ /* 0x000fe400078e0a12 */
[----:B------:R-:W-:Y:S01]  /*14030*/  IMAD R6, R55, R21, R20 ;  /* 0x0000001537067224 */ /* 0x000fe200078e0214 */
[----:B------:R0:W-:Y:S01]  /*14040*/  STL [R1+0x624], R22 ;  /* 0x0006241601007387 */ /* 0x0001e20000100800 */
[----:B------:R-:W-:-:S04]  /*14050*/  IMAD.HI.U32 R13, R2, R11, RZ ;  /* 0x0000000b020d7227 */ /* 0x000fc800078e00ff */
[----:B------:R-:W-:Y:S01]  /*14060*/  @!P5 IMAD.IADD R8, R8, 0x1, -R55 ;  /* 0x000000010808d824 */ /* 0x000fe200078e0a37 */
[----:B------:R1:W-:Y:S01]  /*14070*/  STL [R1+0x4c4], R6 ;  /* 0x0004c40601007387 */ /* 0x0003e20000100800 */
[----:B------:R-:W-:Y:S02]  /*14080*/  IMAD.MOV R13, RZ, RZ, -R13 ;  /* 0x000000ffff0d7224 */ /* 0x000fe400078e0a0d */
[----:B0-----:R-:W-:Y:S01]  /*14090*/  IMAD R22, R55, R18, R15 ;  /* 0x0000001237167224 */ /* 0x001fe200078e020f */
[----:B------:R-:W4:Y:S01]  /*140a0*/  LDL.LU R19, [R1+0x5f4] ;  /* 0x0005f40001137983 */ /* 0x000f220000300800 */
[----:B------:R-:W-:-:S03]  /*140b0*/  @!P3 IMAD.IADD R24, R24, 0x1, -R55 ;  /* 0x000000011818b824 */ /* 0x000fc600078e0a37 */
[----:B------:R-:W-:Y:S01]  /*140c0*/  STL [R1+0x5878], R22 ;  /* 0x0058781601007387 */ /* 0x000fe20000100800 */
[----:B-1----:R-:W-:-:S03]  /*140d0*/  IMAD R6, R55, R13, R11 ;  /* 0x0000000d37067224 */ /* 0x002fc600078e020b */
[----:B------:R0:W-:Y:S01]  /*140e0*/  STL [R1+0x600], R8 ;  /* 0x0006000801007387 */ /* 0x0001e20000100800 */
[----:B---3--:R-:W-:-:S03]  /*140f0*/  IABS R20, R50 ;  /* 0x0000003200147213 */ /* 0x008fc60000000000 */
[----:B------:R-:W3:Y:S04]  /*14100*/  LDL.LU R50, [R1+0x5f8] ;  /* 0x0005f80001327983 */ /* 0x000ee80000300800 */
[----:B------:R1:W-:Y:S01]  /*14110*/  STL [R1+0x604], R24 ;  /* 0x0006041801007387 */ /* 0x0003e20000100800 */
[----:B------:R-:W-:-:S03]  /*14120*/  IABS R11, R12 ;  /* 0x0000000c000b7213 */ /* 0x000fc60000000000 */
[----:B------:R-:W3:Y:S04]  /*14130*/  LDL.LU R12, [R1+0x5fc] ;  /* 0x0005fc00010c7983 */ /* 0x000ee80000300800 */
[----:B------:R-:W3:Y:S01]  /*14140*/  LDL R49, [R1+0x4008] ;  /* 0x0040080001317983 */ /* 0x000ee20000100800 */
[----:B------:R-:W-:-:S13]  /*14150*/  ISETP.GT.U32.AND P4, PT, R55, R23, PT ;  /* 0x000000173700720c */ /* 0x000fda0003f84070 */
[----:B------:R-:W-:-:S05]  /*14160*/  @!P4 IMAD.IADD R23, R23, 0x1, -R55 ;  /* 0x000000011717c824 */ /* 0x000fca00078e0a37 */
[C---:B------:R-:W-:Y:S02]  /*14170*/  ISETP.GT.U32.AND P4, PT, R55.reuse, R23, PT ;  /* 0x000000173700720c */ /* 0x040fe40003f84070 */
[C---:B------:R-:W-:Y:S02]  /*14180*/  ISETP.GT.U32.AND P6, PT, R55.reuse, R58, PT ;  /* 0x0000003a3700720c */ /* 0x040fe40003fc4070 */
[C---:B------:R-:W-:Y:S02]  /*14190*/  ISETP.GT.U32.AND P5, PT, R55.reuse, R7, PT ;  /* 0x000000073700720c */ /* 0x040fe40003fa4070 */
[----:B--2---:R-:W-:Y:S02]  /*141a0*/  ISETP.GT.U32.AND P3, PT, R55, R29, PT ;  /* 0x0000001d3700720c */ /* 0x004fe40003f64070 */
[----:B------:R-:W-:-:S05]  /*141b0*/  IABS R15, R9 ;  /* 0x00000009000f7213 */ /* 0x000fca0000000000 */
[----:B------:R-:W-:Y:S01]  /*141c0*/  @!P4 IMAD.IADD R23, R23, 0x1, -R55 ;  /* 0x000000011717c824 */ /* 0x000fe200078e0a37 */
[----:B----4-:R-:W-:-:S04]  /*141d0*/  ISETP.GT.U32.AND P4, PT, R55, R10, PT ;  /* 0x0000000a3700720c */ /* 0x010fc80003f84070 */
[----:B------:R2:W-:Y:S01]  /*141e0*/  STL [R1+0x608], R23 ;  /* 0x0006081701007387 */ /* 0x0005e20000100800 */
[----:B------:R-:W-:-:S03]  /*141f0*/  @!P6 IMAD.IADD R58, R58, 0x1, -R55 ;  /* 0x000000013a3ae824 */ /* 0x000fc600078e0a37 */
[----:B------:R-:W4:Y:S01]  /*14200*/  LDL R9, [R1+0x4010] ;  /* 0x0040100001097983 */ /* 0x000f220000100800 */
[--C-:B------:R-:W-:Y:S01]  /*14210*/  @!P5 IMAD.IADD R7, R7, 0x1, -R55.reuse ;  /* 0x000000010707d824 */ /* 0x100fe200078e0a37 */
[----:B------:R-:W-:Y:S01]  /*14220*/  ISETP.GT.U32.AND P6, PT, R55, R58, PT ;  /* 0x0000003a3700720c */ /* 0x000fe20003fc4070 */
[--C-:B------:R-:W-:Y:S01]  /*14230*/  @!P3 IMAD.IADD R29, R29, 0x1, -R55.reuse ;  /* 0x000000011d1db824 */ /* 0x100fe200078e0a37 */
[----:B0-----:R-:W4:Y:S01]  /*14240*/  LDL R8, [R1+0x400c] ;  /* 0x00400c0001087983 */ /* 0x001f220000100800 */
[----:B------:R-:W-:Y:S01]  /*14250*/  @!P4 IMAD.IADD R10, R10, 0x1, -R55 ;  /* 0x000000010a0ac824 */ /* 0x000fe200078e0a37 */
[C---:B------:R-:W-:Y:S01]  /*14260*/  ISETP.GT.U32.AND P5, PT, R55.reuse, R7, PT ;  /* 0x000000073700720c */ /* 0x040fe20003fa4070 */
[----:B------:R-:W-:Y:S01]  /*14270*/  IMAD.HI.U32 R21, R2, R20, RZ ;  /* 0x0000001402157227 */ /* 0x000fe200078e00ff */
[C---:B------:R-:W-:Y:S01]  /*14280*/  ISETP.GT.U32.AND P3, PT, R55.reuse, R29, PT ;  /* 0x0000001d3700720c */ /* 0x040fe20003f64070 */
[----:B-1----:R-:W4:Y:S01]  /*14290*/  LDL.LU R24, [R1+0x5d8] ;  /* 0x0005d80001187983 */ /* 0x002f220000300800 */
[----:B------:R-:W-:Y:S01]  /*142a0*/  ISETP.GT.U32.AND P4, PT, R55, R10, PT ;  /* 0x0000000a3700720c */ /* 0x000fe20003f84070 */
[----:B------:R-:W-:-:S04]  /*142b0*/  IMAD.MOV R21, RZ, RZ, -R21 ;  /* 0x000000ffff157224 */ /* 0x000fc800078e0a15 */
[--C-:B------:R-:W-:Y:S02]  /*142c0*/  @!P6 IMAD.IADD R58, R58, 0x1, -R55.reuse ;  /* 0x000000013a3ae824 */ /* 0x100fe400078e0a37 */
[----:B------:R-:W-:Y:S02]  /*142d0*/  IMAD R20, R55, R21, R20 ;  /* 0x0000001537147224 */ /* 0x000fe400078e0214 */
[--C-:B------:R-:W-:Y:S01]  /*142e0*/  @!P5 IMAD.IADD R7, R7, 0x1, -R55.reuse ;  /* 0x000000010707d824 */ /* 0x100fe200078e0a37 */
[----:B------:R-:W-:Y:S01]  /*142f0*/  STL [R1+0x60c], R58 ;  /* 0x00060c3a01007387 */ /* 0x000fe20000100800 */
[--C-:B------:R-:W-:Y:S02]  /*14300*/  @!P3 IMAD.IADD R29, R29, 0x1, -R55.reuse ;  /* 0x000000011d1db824 */ /* 0x100fe400078e0a37 */
[----:B------:R-:W-:Y:S01]  /*14310*/  @!P4 IMAD.IADD R10, R10, 0x1, -R55 ;  /* 0x000000010a0ac824 */ /* 0x000fe200078e0a37 */
[----:B------:R3:W-:Y:S04]  /*14320*/  STL [R1+0x4b8], R20 ;  /* 0x0004b81401007387 */ /* 0x0007e80000100800 */
[----:B--2---:R-:W2:Y:S04]  /*14330*/  LDL.LU R23, [R1+0x5dc] ;  /* 0x0005dc0001177983 */ /* 0x004ea80000300800 */
[----:B------:R-:W-:Y:S01]  /*14340*/  STL [R1+0x610], R7 ;  /* 0x0006100701007387 */ /* 0x000fe20000100800 */
[----:B---3--:R-:W-:-:S03]  /*14350*/  IABS R20, R49 ;  /* 0x0000003100147213 */ /* 0x008fc60000000000 */
[----:B------:R-:W3:Y:S04]  /*14360*/  LDL.LU R49, [R1+0x5e0] ;  /* 0x0005e00001317983 */ /* 0x000ee80000300800 */
[----:B------:R0:W-:Y:S04]  /*14370*/  STL [R1+0x5ec], R29 ;  /* 0x0005ec1d01007387 */ /* 0x0001e80000100800 */
[----:B------:R-:W2:Y:S04]  /*14380*/  LDL R47, [R1+0x4014] ;  /* 0x00401400012f7983 */ /* 0x000ea80000100800 */
[----:B------:R1:W-:Y:S04]  /*14390*/  STL [R1+0x5f0], R10 ;  /* 0x0005f00a01007387 */ /* 0x0003e80000100800 */
[----:B0-----:R-:W3:Y:S01]  /*143a0*/  LDL R29, [R1+0x401c] ;  /* 0x00401c00011d7983 */ /* 0x001ee20000100800 */
[----:B------:R-:W-:Y:S01]  /*143b0*/  IMAD.HI.U32 R13, R2, R11, RZ ;  /* 0x0000000b020d7227 */ /* 0x000fe200078e00ff */
[----:B------:R-:W-:-:S02]  /*143c0*/  ISETP.GT.U32.AND P6, PT, R55, R19, PT ;  /* 0x000000133700720c */ /* 0x000fc40003fc4070 */
[C---:B------:R-:W-:Y:S01]  /*143d0*/  ISETP.GT.U32.AND P5, PT, R55.reuse, R50, PT ;  /* 0x000000323700720c */ /* 0x040fe20003fa4070 */
[----:B------:R-:W-:Y:S01]  /*143e0*/  IMAD.MOV R13, RZ, RZ, -R13 ;  /* 0x000000ffff0d7224 */ /* 0x000fe200078e0a0d */
[C---:B------:R-:W-:Y:S01]  /*143f0*/  ISETP.GT.U32.AND P3, PT, R55.reuse, R12, PT ;  /* 0x0000000c3700720c */ /* 0x040fe20003f64070 */
[----:B------:R-:W3:Y:S02]  /*14400*/  LDL R7, [R1+0x4018] ;  /* 0x0040180001077983 */ /* 0x000ee40000100800 */
[----:B------:R-:W-:Y:S02]  /*14410*/  IMAD R40, R55, R13, R11 ;  /* 0x0000000d37287224 */ /* 0x000fe400078e020b */
[----:B------:R-:W-:-:S04]  /*14420*/  IMAD.HI.U32 R18, R2, R15, RZ ;  /* 0x0000000f02127227 */ /* 0x000fc800078e00ff */
[--C-:B------:R-:W-:Y:S01]  /*14430*/  @!P6 IMAD.IADD R19, R19, 0x1, -R55.reuse ;  /* 0x000000011313e824 */ /* 0x100fe200078e0a37 */
[----:B----4-:R-:W-:Y:S02]  /*14440*/  IABS R11, R9 ;  /* 0x00000009000b7213 */ /* 0x010fe40000000000 */
[----:B------:R-:W4:Y:S01]  /*14450*/  LDL.LU R9, [R1+0x5e4] ;  /* 0x0005e40001097983 */ /* 0x000f220000300800 */
[----:B------:R-:W-:Y:S01]  /*14460*/  IMAD.MOV R18, RZ, RZ, -R18 ;  /* 0x000000ffff127224 */ /* 0x000fe200078e0a12 */
[C---:B------:R-:W-:Y:S01]  /*14470*/  ISETP.GT.U32.AND P6, PT, R55.reuse, R19, PT ;  /* 0x000000133700720c */ /* 0x040fe20003fc4070 */
[----:B------:R-:W-:Y:S01]  /*14480*/  @!P5 IMAD.IADD R50, R50, 0x1, -R55 ;  /* 0x000000013232d824 */ /* 0x000fe200078e0a37 */
[----:B-1----:R-:W4:Y:S01]  /*14490*/  LDL.LU R10, [R1+0x5e8] ;  /* 0x0005e800010a7983 */ /* 0x002f220000300800 */
[C---:B------:R-:W-:Y:S01]  /*144a0*/  IMAD R58, R55.reuse, R18, R15 ;  /* 0x00000012373a7224 */ /* 0x040fe200078e020f */
[----:B------:R-:W-:Y:S01]  /*144b0*/  IABS R15, R8 ;  /* 0x00000008000f7213 */ /* 0x000fe20000000000 */
[----:B------:R-:W-:Y:S01]  /*144c0*/  @!P3 IMAD.IADD R12, R12, 0x1, -R55 ;  /* 0x000000010c0cb824 */ /* 0x000fe200078e0a37 */
[----:B------:R-:W-:Y:S01]  /*144d0*/  ISETP.GT.U32.AND P5, PT, R55, R50, PT ;  /* 0x000000323700720c */ /* 0x000fe20003fa4070 */
[----:B------:R-:W-:-:S03]  /*144e0*/  IMAD.HI.U32 R13, R2, R11, RZ ;  /* 0x0000000b020d7227 */ /* 0x000fc600078e00ff */
[----:B------:R-:W-:Y:S01]  /*144f0*/  ISETP.GT.U32.AND P3, PT, R55, R12, PT ;  /* 0x0000000c3700720c */ /* 0x000fe20003f64070 */
[----:B------:R-:W-:-:S04]  /*14500*/  IMAD.HI.U32 R18, R2, R15, RZ ;  /* 0x0000000f02127227 */ /* 0x000fc800078e00ff */
[----:B------:R-:W-:Y:S02]  /*14510*/  IMAD.MOV R18, RZ, RZ, -R18 ;  /* 0x000000ffff127224 */ /* 0x000fe400078e0a12 */
[----:B------:R-:W-:Y:S02]  /*14520*/  IMAD.MOV R13, RZ, RZ, -R13 ;  /* 0x000000ffff0d7224 */ /* 0x000fe400078e0a0d */
[----:B------:R-:W-:-:S04]  /*14530*/  IMAD.HI.U32 R21, R2, R20, RZ ;  /* 0x0000001402157227 */ /* 0x000fc800078e00ff */
[----:B------:R-:W-:Y:S02]  /*14540*/  @!P6 IMAD.IADD R19, R19, 0x1, -R55 ;  /* 0x000000011313e824 */ /* 0x000fe400078e0a37 */
[C---:B------:R-:W-:Y:S02]  /*14550*/  IMAD R15, R55.reuse, R18, R15 ;  /* 0x00000012370f7224 */ /* 0x040fe400078e020f */
[----:B------:R-:W-:Y:S01]  /*14560*/  IMAD R11, R55, R13, R11 ;  /* 0x0000000d370b7224 */ /* 0x000fe200078e020b */
[----:B------:R0:W-:Y:S01]  /*14570*/  STL [R1+0x5f4], R19 ;  /* 0x0005f41301007387 */ /* 0x0001e20000100800 */
[----:B------:R-:W-:Y:S02]  /*14580*/  IMAD.MOV R21, RZ, RZ, -R21 ;  /* 0x000000ffff157224 */ /* 0x000fe400078e0a15 */
[--C-:B------:R-:W-:Y:S01]  /*14590*/  @!P5 IMAD.IADD R50, R50, 0x1, -R55.reuse ;  /* 0x000000013232d824 */ /* 0x100fe200078e0a37 */
[----:B------:R-:W4:Y:S01]  /*145a0*/  LDL.LU R8, [R1+0x5c4] ;  /* 0x0005c40001087983 */ /* 0x000f220000300800 */
[----:B------:R-:W-:-:S03]  /*145b0*/  @!P3 IMAD.IADD R12, R12, 0x1, -R55 ;  /* 0x000000010c0cb824 */ /* 0x000fc600078e0a37 */
[----:B------:R-:W-:Y:S01]  /*145c0*/  STL [R1+0x4b0], R15 ;  /* 0x0004b00f01007387 */ /* 0x000fe20000100800 */
[----:B0-----:R-:W-:-:S03]  /*145d0*/  IMAD R19, R55, R21, R20 ;  /* 0x0000001537137224 */ /* 0x001fc600078e0214 */
[----:B------:R3:W-:Y:S04]  /*145e0*/  STL [R1+0x4b4], R11 ;  /* 0x0004b40b01007387 */ /* 0x0007e80000100800 */
[----:B------:R0:W-:Y:S01]  /*145f0*/  STL [R1+0x5f8], R50 ;  /* 0x0005f83201007387 */ /* 0x0001e20000100800 */
[----:B--2---:R-:W-:-:S03]  /*14600*/  IABS R20, R47 ;  /* 0x0000002f00147213 */ /* 0x004fc60000000000 */
[----:B------:R-:W2:Y:S01]  /*14610*/  LDL.LU R47, [R1+0x5c8] ;  /* 0x0005c800012f7983 */ /* 0x000ea20000300800 */
[----:B---3--:R-:W-:-:S03]  /*14620*/  IABS R11, R29 ;  /* 0x0000001d000b7213 */ /* 0x008fc60000000000 */
[----:B------:R-:W3:Y:S04]  /*14630*/  LDL.LU R29, [R1+0x5cc] ;  /* 0x0005cc00011d7983 */ /* 0x000ee80000300800 */
[----:B------:R1:W-:Y:S04]  /*14640*/  STL [R1+0x5fc], R12 ;  /* 0x0005fc0c01007387 */ /* 0x0003e80000100800 */
[----:B------:R-:W2:Y:S01]  /*14650*/  LDL R45, [R1+0x4020] ;  /* 0x00402000012d7983 */ /* 0x000ea20000100800 */
[----:B------:R-:W-:-:S13]  /*14660*/  ISETP.GT.U32.AND P4, PT, R55, R24, PT ;  /* 0x000000183700720c */ /* 0x000fda0003f84070 */
[----:B------:R-:W-:-:S05]  /*14670*/  @!P4 IMAD.IADD R24, R24, 0x1, -R55 ;  /* 0x000000011818c824 */ /* 0x000fca00078e0a37 */
[C---:B------:R-:W-:Y:S02]  /*14680*/  ISETP.GT.U32.AND P4, PT, R55.reuse, R24, PT ;  /* 0x000000183700720c */ /* 0x040fe40003f84070 */
[C---:B------:R-:W-:Y:S02]  /*14690*/  ISETP.GT.U32.AND P6, PT, R55.reuse, R23, PT ;  /* 0x000000173700720c */ /* 0x040fe40003fc4070 */
[C---:B------:R-:W-:Y:S02]  /*146a0*/  ISETP.GT.U32.AND P5, PT, R55.reuse, R49, PT ;  /* 0x000000313700720c */ /* 0x040fe40003fa4070 */
[----:B----4-:R-:W-:Y:S02]  /*146b0*/  ISETP.GT.U32.AND P3, PT, R55, R9, PT ;  /* 0x000000093700720c */ /* 0x010fe40003f64070 */
[----:B------:R-:W-:-:S05]  /*146c0*/  IABS R15, R7 ;  /* 0x00000007000f7213 */ /* 0x000fca0000000000 */
[----:B------:R-:W-:-:S05]  /*146d0*/  @!P4 IMAD.IADD R24, R24, 0x1, -R55 ;  /* 0x000000011818c824 */ /* 0x000fca00078e0a37 */
[----:B------:R-:W-:Y:S04]  /*146e0*/  STL [R1+0x5d8], R24 ;  /* 0x0005d81801007387 */ /* 0x000fe80000100800 */
[----:B0-----:R-:W4:Y:S04]  /*146f0*/  LDL R50, [R1+0x4024] ;  /* 0x0040240001327983 */ /* 0x001f280000100800 */
[----:B------:R-:W4:Y:S04]  /*14700*/  LDL R7, [R1+0x4030] ;  /* 0x0040300001077983 */ /* 0x000f280000100800 */
[----:B-1----:R-:W4:Y:S01]  /*14710*/  LDL.LU R12, [R1+0x5d0] ;  /* 0x0005d000010c7983 */ /* 0x002f220000300800 */
[----:B------:R-:W-:-:S02]  /*14720*/  @!P6 IMAD.IADD R23, R23, 0x1, -R55 ;  /* 0x000000011717e824 */ /* 0x000fc400078e0a37 */
[--C-:B------:R-:W-:Y:S02]  /*14730*/  @!P5 IMAD.IADD R49, R49, 0x1, -R55.reuse ;  /* 0x000000013131d824 */ /* 0x100fe400078e0a37 */
[----:B------:R-:W-:Y:S01]  /*14740*/  @!P3 IMAD.IADD R9, R9, 0x1, -R55 ;  /* 0x000000010909b824 */ /* 0x000fe200078e0a37 */
[C---:B------:R-:W-:Y:S02]  /*14750*/  ISETP.GT.U32.AND P6, PT, R55.reuse, R23, PT ;  /* 0x000000173700720c */ /* 0x040fe40003fc4070 */
[C---:B------:R-:W-:Y:S02]  /*14760*/  ISETP.GT.U32.AND P5, PT, R55.reuse, R49, PT ;  /* 0x000000313700720c */ /* 0x040fe40003fa4070 */
[----:B------:R-:W-:Y:S01]  /*14770*/  ISETP.GT.U32.AND P3, PT, R55, R9, PT ;  /* 0x000000093700720c */ /* 0x000fe20003f64070 */
[----:B------:R-:W-:-:S04]  /*14780*/  IMAD.HI.U32 R13, R2, R11, RZ ;  /* 0x0000000b020d7227 */ /* 0x000fc800078e00ff */
[----:B------:R-:W-:Y:S02]  /*14790*/  IMAD.MOV R13, RZ, RZ, -R13 ;  /* 0x000000ffff0d7224 */ /* 0x000fe400078e0a0d */
[----:B------:R-:W-:-:S04]  /*147a0*/  IMAD.HI.U32 R21, R2, R20, RZ ;  /* 0x0000001402157227 */ /* 0x000fc800078e00ff */
[----:B------:R-:W-:Y:S02]  /*147b0*/  @!P6 IMAD.IADD R23, R23, 0x1, -R55 ;  /* 0x000000011717e824 */ /* 0x000fe400078e0a37 */
[----:B------:R-:W-:Y:S02]  /*147c0*/  IMAD R11, R55, R13, R11 ;  /* 0x0000000d370b7224 */ /* 0x000fe400078e020b */
[----:B------:R-:W-:Y:S01]  /*147d0*/  @!P5 IMAD.IADD R49, R49, 0x1, -R55 ;  /* 0x000000013131d824 */ /* 0x000fe200078e0a37 */
[----:B------:R0:W-:Y:S01]  /*147e0*/  STL [R1+0x5dc], R23 ;  /* 0x0005dc1701007387 */ /* 0x0001e20000100800 */
[----:B------:R-:W-:Y:S02]  /*147f0*/  IMAD.MOV R21, RZ, RZ, -R21 ;  /* 0x000000ffff157224 */ /* 0x000fe400078e0a15 */
[----:B------:R-:W-:Y:S02]  /*14800*/  @!P3 IMAD.IADD R9, R9, 0x1, -R55 ;  /* 0x000000010909b824 */ /* 0x000fe400078e0a37 */
[C---:B------:R-:W-:Y:S01]  /*14810*/  IMAD R41, R55.reuse, R21, R20 ;  /* 0x0000001537297224 */ /* 0x040fe200078e0214 */
[----:B0-----:R-:W4:Y:S04]  /*14820*/  LDL.LU R23, [R1+0x5d4] ;  /* 0x0005d40001177983 */ /* 0x001f280000300800 */
[----:B------:R-:W-:Y:S04]  /*14830*/  STL [R1+0x4a8], R11 ;  /* 0x0004a80b01007387 */ /* 0x000fe80000100800 */
[----:B------:R0:W-:Y:S04]  /*14840*/  STL [R1+0x5e0], R49 ;  /* 0x0005e03101007387 */ /* 0x0001e80000100800 */
[----:B------:R-:W4:Y:S04]  /*14850*/  LDL.LU R44, [R1+0x5b0] ;  /* 0x0005b000012c7983 */ /* 0x000f280000300800 */
[----:B------:R1:W-:Y:S04]  /*14860*/  STL [R1+0x5e4], R9 ;  /* 0x0005e40901007387 */ /* 0x0003e80000100800 */
[----:B0-----:R-:W4:Y:S01]  /*14870*/  LDL R49, [R1+0x4048] ;  /* 0x0040480001317983 */ /* 0x001f220000100800 */
[----:B------:R-:W-:-:S02]  /*14880*/  ISETP.GT.U32.AND P4, PT, R55, R10, PT ;  /* 0x0000000a3700720c */ /* 0x000fc40003f84070 */
[----:B------:R-:W-:Y:S01]  /*14890*/  ISETP.GT.U32.AND P6, PT, R55, R8, PT ;  /* 0x000000083700720c */ /* 0x000fe20003fc4070 */
[----:B------:R-:W-:Y:S01]  /*148a0*/  IMAD.HI.U32 R18, R2, R15, RZ ;  /* 0x0000000f02127227 */ /* 0x000fe200078e00ff */
[----:B-1----:R-:W4:Y:S01]  /*148b0*/  LDL R9, [R1+0x404c] ;  /* 0x00404c0001097983 */ /* 0x002f220000100800 */
[----:B--2---:R-:W-:-:S03]  /*148c0*/  IABS R20, R45 ;  /* 0x0000002d00147213 */ /* 0x004fc60000000000 */
[----:B------:R-:W2:Y:S05]  /*148d0*/  LDL R45, [R1+0x4034] ;  /* 0x00403400012d7983 */ /* 0x000eaa0000100800 */
[----:B------:R-:W-:-:S05]  /*148e0*/  @!P4 IMAD.IADD R10, R10, 0x1, -R55 ;  /* 0x000000010a0ac824 */ /* 0x000fca00078e0a37 */
[C---:B------:R-:W-:Y:S02]  /*148f0*/  ISETP.GT.U32.AND P4, PT, R55.reuse, R10, PT ;  /* 0x0000000a3700720c */ /* 0x040fe40003f84070 */
[C---:B------:R-:W-:Y:S01]  /*14900*/  ISETP.GT.U32.AND P5, PT, R55.reuse, R47, PT ;  /* 0x0000002f3700720c */ /* 0x040fe20003fa4070 */
[----:B------:R-:W-:Y:S01]  /*14910*/  IMAD.MOV R18, RZ, RZ, -R18 ;  /* 0x000000ffff127224 */ /* 0x000fe200078e0a12 */
[----:B---3--:R-:W-:-:S03]  /*14920*/  ISETP.GT.U32.AND P3, PT, R55, R29, PT ;  /* 0x0000001d3700720c */ /* 0x008fc60003f64070 */
[----:B------:R-:W-:-:S06]  /*14930*/  IMAD R24, R55, R18, R15 ;  /* 0x0000001237187224 */ /* 0x000fcc00078e020f */
[----:B------:R-:W-:-:S05]  /*14940*/  @!P4 IMAD.IADD R10, R10, 0x1, -R55 ;  /* 0x000000010a0ac824 */ /* 0x000fca00078e0a37 */
[----:B------:R0:W-:Y:S01]  /*14950*/  STL [R1+0x5e8], R10 ;  /* 0x0005e80a01007387 */ /* 0x0001e20000100800 */
[--C-:B------:R-:W-:Y:S02]  /*14960*/  @!P6 IMAD.IADD R8, R8, 0x1, -R55.reuse ;  /* 0x000000010808e824 */ /* 0x100fe400078e0a37 */
[----:B------:R-:W-:Y:S01]  /*14970*/  @!P5 IMAD.IADD R47, R47, 0x1, -R55 ;  /* 0x000000012f2fd824 */ /* 0x000fe200078e0a37 */
[----:B0-----:R-:W3:Y:S01]  /*14980*/  LDL.LU R10, [R1+0x5b4] ;  /* 0x0005b400010a7983 */ /* 0x001ee20000300800 */
[----:B----4-:R-:W-:-:S03]  /*14990*/  IABS R15, R50 ;  /* 0x00000032000f7213 */ /* 0x010fc60000000000 */
[----:B------:R-:W4:Y:S01]  /*149a0*/  LDL.LU R50, [R1+0x5b8] ;  /* 0x0005b80001327983 */ /* 0x000f220000300800 */
[----:B------:R-:W-:Y:S01]  /*149b0*/  ISETP.GT.U32.AND P4, PT, R55, R12, PT ;  /* 0x0000000c3700720c */ /* 0x000fe20003f84070 */
[----:B------:R-:W-:Y:S01]  /*149c0*/  @!P3 IMAD.IADD R29, R29, 0x1, -R55 ;  /* 0x000000011d1db824 */ /* 0x000fe200078e0a37 */
[C---:B------:R-:W-:Y:S02]  /*149d0*/  ISETP.GT.U32.AND P6, PT, R55.reuse, R8, PT ;  /* 0x000000083700720c */ /* 0x040fe40003fc4070 */
[C---:B------:R-:W-:Y:S01]  /*149e0*/  ISETP.GT.U32.AND P5, PT, R55.reuse, R47, PT ;  /* 0x0000002f3700720c */ /* 0x040fe20003fa4070 */
[----:B------:R-:W-:Y:S01]  /*149f0*/  IMAD.HI.U32 R21, R2, R20, RZ ;  /* 0x0000001402157227 */ /* 0x000fe200078e00ff */
[----:B------:R-:W-:-:S07]  /*14a00*/  ISETP.GT.U32.AND P3, PT, R55, R29, PT ;  /* 0x0000001d3700720c */ /* 0x000fce0003f64070 */
[----:B------:R-:W-:Y:S02]  /*14a10*/  @!P4 IMAD.IADD R12, R12, 0x1, -R55 ;  /* 0x000000010c0cc824 */ /* 0x000fe400078e0a37 */
[----:B------:R-:W-:-:S03]  /*14a20*/  IMAD.HI.U32 R18, R2, R15, RZ ;  /* 0x0000000f02127227 */ /* 0x000fc600078e00ff */
[C---:B------:R-:W-:Y:S01]  /*14a30*/  ISETP.GT.U32.AND P4, PT, R55.reuse, R12, PT ;  /* 0x0000000c3700720c */ /* 0x040fe20003f84070 */
[----:B------:R-:W-:Y:S01]  /*14a40*/  IMAD.MOV R21, RZ, RZ, -R21 ;  /* 0x000000ffff157224 */ /* 0x000fe200078e0a15 */
[----:B------:R-:W-:Y:S01]  /*14a50*/  IABS R11, R7 ;  /* 0x00000007000b7213 */ /* 0x000fe20000000000 */
[----:B------:R-:W-:Y:S02]  /*14a60*/  IMAD.MOV R18, RZ, RZ, -R18 ;  /* 0x000000ffff127224 */ /* 0x000fe400078e0a12 */
[----:B------:R-:W-:Y:S02]  /*14a70*/  @!P6 IMAD.IADD R8, R8, 0x1, -R55 ;  /* 0x000000010808e824 */ /* 0x000fe400078e0a37 */
[C---:B------:R-:W-:Y:S02]  /*14a80*/  IMAD R7, R55.reuse, R21, R20 ;  /* 0x0000001537077224 */ /* 0x040fe400078e0214 */
[----:B------:R-:W-:Y:S01]  /*14a90*/  IMAD R42, R55, R18, R15 ;  /* 0x00000012372a7224 */ /* 0x000fe200078e020f */
[----:B------:R0:W-:Y:S01]  /*14aa0*/  STL [R1+0x5c4], R8 ;  /* 0x0005c40801007387 */ /* 0x0001e20000100800 */
[----:B------:R-:W-:-:S02]  /*14ab0*/  @!P5 IMAD.IADD R47, R47, 0x1, -R55 ;  /* 0x000000012f2fd824 */ /* 0x000fc400078e0a37 */
[--C-:B------:R-:W-:Y:S01]  /*14ac0*/  @!P3 IMAD.IADD R29, R29, 0x1, -R55.reuse ;  /* 0x000000011d1db824 */ /* 0x100fe200078e0a37 */
[----:B------:R-:W-:Y:S01]  /*14ad0*/  STL [R1+0x494], R7 ;  /* 0x0004940701007387 */ /* 0x000fe20000100800 */
[----:B------:R-:W-:-:S03]  /*14ae0*/  @!P4 IMAD.IADD R12, R12, 0x1, -R55 ;  /* 0x000000010c0cc824 */ /* 0x000fc600078e0a37 */
[----:B0-----:R-:W4:Y:S04]  /*14af0*/  LDL.LU R8, [R1+0x5bc] ;  /* 0x0005bc0001087983 */ /* 0x001f280000300800 */
[----:B------:R-:W-:Y:S04]  /*14b00*/  STL [R1+0x5874], R42 ;  /* 0x0058742a01007387 */ /* 0x000fe80000100800 */
[----:B------:R0:W-:Y:S01]  /*14b10*/  STL [R1+0x5c8], R47 ;  /* 0x0005c82f01007387 */ /* 0x0001e20000100800 */
[----:B------:R-:W-:Y:S02]  /*14b20*/  IABS R15, R49 ;  /* 0x00000031000f7213 */ /* 0x000fe40000000000 */
[----:B--2---:R-:W-:-:S02]  /*14b30*/  IABS R20, R45 ;  /* 0x0000002d00147213 */ /* 0x004fc40000000000 */
[----:B------:R-:W2:Y:S04]  /*14b40*/  LDL.LU R45, [R1+0x5c0] ;  /* 0x0005c000012d7983 */ /* 0x000ea80000300800 */
[----:B------:R1:W-:Y:S04]  /*14b50*/  STL [R1+0x5cc], R29 ;  /* 0x0005cc1d01007387 */ /* 0x0003e80000100800 */
[----:B------:R0:W-:Y:S04]  /*14b60*/  STL [R1+0x5d0], R12 ;  /* 0x0005d00c01007387 */ /* 0x0001e80000100800 */
[----:B------:R-:W2:Y:S04]  /*14b70*/  LDL R43, [R1+0x4050] ;  /* 0x00405000012b7983 */ /* 0x000ea80000100800 */
[----:B------:R-:W2:Y:S01]  /*14b80*/  LDL R49, [R1+0x4058] ;  /* 0x0040580001317983 */ /* 0x000ea20000100800 */
[C---:B------:R-:W-:Y:S01]  /*14b90*/  ISETP.GT.U32.AND P6, PT, R55.reuse, R23, PT ;  /* 0x000000173700720c */ /* 0x040fe20003fc4070 */
[----:B------:R-:W-:Y:S01]  /*14ba0*/  IMAD.HI.U32 R13, R2, R11, RZ ;  /* 0x0000000b020d7227 */ /* 0x000fe200078e00ff */
[----:B------:R-:W-:Y:S01]  /*14bb0*/  ISETP.GT.U32.AND P5, PT, R55, R44, PT ;  /* 0x0000002c3700720c */ /* 0x000fe20003fa4070 */
[----:B0-----:R-:W2:Y:S02]  /*14bc0*/  LDL R47, [R1+0x4054] ;  /* 0x00405400012f7983 */ /* 0x001ea40000100800 */
[----:B------:R-:W-:-:S04]  /*14bd0*/  IMAD.MOV R13, RZ, RZ, -R13 ;  /* 0x000000ffff0d7224 */ /* 0x000fc800078e0a0d */
[C---:B------:R-:W-:Y:S01]  /*14be0*/  IMAD R7, R55.reuse, R13, R11 ;  /* 0x0000000d37077224 */ /* 0x040fe200078e020b */
[----:B------:R-:W-:Y:S02]  /*14bf0*/  IABS R11, R9 ;  /* 0x00000009000b7213 */ /* 0x000fe40000000000 */
[----:B------:R-:W2:Y:S01]  /*14c00*/  LDL.LU R9, [R1+0x59c] ;  /* 0x00059c0001097983 */ /* 0x000ea20000300800 */
[----:B---3--:R-:W-:Y:S01]  /*14c10*/  ISETP.GT.U32.AND P3, PT, R55, R10, PT ;  /* 0x0000000a3700720c */ /* 0x008fe20003f64070 */
[--C-:B------:R-:W-:Y:S02]  /*14c20*/  @!P6 IMAD.IADD R23, R23, 0x1, -R55.reuse ;  /* 0x000000011717e824 */ /* 0x100fe400078e0a37 */
[----:B-1----:R-:W3:Y:S01]  /*14c30*/  LDL.LU R29, [R1+0x5a0] ;  /* 0x0005a000011d7983 */ /* 0x002ee20000300800 */
[C---:B----4-:R-:W-:Y:S01]  /*14c40*/  ISETP.GT.U32.AND P4, PT, R55.reuse, R50, PT ;  /* 0x000000323700720c */ /* 0x050fe20003f84070 */
[--C-:B------:R-:W-:Y:S01]  /*14c50*/  @!P5 IMAD.IADD R44, R44, 0x1, -R55.reuse ;  /* 0x000000012c2cd824 */ /* 0x100fe200078e0a37 */
[C---:B------:R-:W-:Y:S01]  /*14c60*/  ISETP.GT.U32.AND P6, PT, R55.reuse, R23, PT ;  /* 0x000000173700720c */ /* 0x040fe20003fc4070 */
[----:B------:R-:W-:Y:S01]  /*14c70*/  IMAD.HI.U32 R21, R2, R20, RZ ;  /* 0x0000001402157227 */ /* 0x000fe200078e00ff */
[----:B------:R-:W4:Y:S05]  /*14c80*/  LDL.LU R12, [R1+0x5a4] ;  /* 0x0005a400010c7983 */ /* 0x000f2a0000300800 */
[----:B------:R-:W-:Y:S01]  /*14c90*/  @!P3 IMAD.IADD R10, R10, 0x1, -R55 ;  /* 0x000000010a0ab824 */ /* 0x000fe200078e0a37 */
[----:B------:R-:W-:Y:S01]  /*14ca0*/  ISETP.GT.U32.AND P5, PT, R55, R44, PT ;  /* 0x0000002c3700720c */ /* 0x000fe20003fa4070 */
[----:B------:R-:W-:-:S04]  /*14cb0*/  IMAD.HI.U32 R18, R2, R15, RZ ;  /* 0x0000000f02127227 */ /* 0x000fc800078e00ff */
[----:B------:R-:W-:Y:S01]  /*14cc0*/  @!P4 IMAD.IADD R50, R50, 0x1, -R55 ;  /* 0x000000013232c824 */ /* 0x000fe200078e0a37 */
[----:B------:R-:W-:Y:S01]  /*14cd0*/  ISETP.GT.U32.AND P3, PT, R55, R10, PT ;  /* 0x0000000a3700720c */ /* 0x000fe20003f64070 */
[----:B------:R-:W-:-:S03]  /*14ce0*/  IMAD.MOV R21, RZ, RZ, -R21 ;  /* 0x000000ffff157224 */ /* 0x000fc600078e0a15 */
[----:B------:R-:W-:Y:S01]  /*14cf0*/  ISETP.GT.U32.AND P4, PT, R55, R50, PT ;  /* 0x000000323700720c */ /* 0x000fe20003f84070 */
[----:B------:R-:W-:Y:S02]  /*14d00*/  IMAD.MOV R18, RZ, RZ, -R18 ;  /* 0x000000ffff127224 */ /* 0x000fe400078e0a12 */
[----:B------:R-:W-:Y:S02]  /*14d10*/  @!P6 IMAD.IADD R23, R23, 0x1, -R55 ;  /* 0x000000011717e824 */ /* 0x000fe400078e0a37 */
[C---:B------:R-:W-:Y:S02]  /*14d20*/  IMAD R20, R55.reuse, R21, R20 ;  /* 0x0000001537147224 */ /* 0x040fe400078e0214 */
[----:B------:R-:W-:Y:S02]  /*14d30*/  IMAD R15, R55, R18, R15 ;  /* 0x00000012370f7224 */ /* 0x000fe400078e020f */
[----:B------:R-:W-:Y:S01]  /*14d40*/  @!P5 IMAD.IADD R44, R44, 0x1, -R55 ;  /* 0x000000012c2cd824 */ /* 0x000fe200078e0a37 */
[----:B------:R0:W-:Y:S01]  /*14d50*/  STL [R1+0x5d4], R23 ;  /* 0x0005d41701007387 */ /* 0x0001e20000100800 */
[----:B------:R-:W-:-:S03]  /*14d60*/  IMAD.HI.U32 R13, R2, R11, RZ ;  /* 0x0000000b020d7227 */ /* 0x000fc600078e00ff */
[----:B------:R-:W-:Y:S01]  /*14d70*/  STL [R1+0x488], R20 ;  /* 0x0004881401007387 */ /* 0x000fe20000100800 */
[--C-:B------:R-:W-:Y:S02]  /*14d80*/  @!P3 IMAD.IADD R10, R10, 0x1, -R55.reuse ;  /* 0x000000010a0ab824 */ /* 0x100fe400078e0a37 */
[----:B------:R-:W-:Y:S01]  /*14d90*/  @!P4 IMAD.IADD R50, R50, 0x1, -R55 ;  /* 0x000000013232c824 */ /* 0x000fe200078e0a37 */
[----:B------:R-:W-:Y:S01]  /*14da0*/  STL [R1+0x48c], R15 ;  /* 0x00048c0f01007387 */ /* 0x000fe20000100800 */
[----:B------:R-:W-:-:S03]  /*14db0*/  IMAD.MOV R13, RZ, RZ, -R13 ;  /* 0x000000ffff0d7224 */ /* 0x000fc600078e0a0d */
[----:B------:R1:W-:Y:S01]  /*14dc0*/  STL [R1+0x5b0], R44 ;  /* 0x0005b02c01007387 */ /* 0x0003e20000100800 */
[----:B0-----:R-:W-:-:S03]  /*14dd0*/  IMAD R23, R55, R13, R11 ;  /* 0x0000000d37177224 */ /* 0x001fc600078e020b */
[----:B-1----:R-:W4:Y:S01]  /*14de0*/  LDL.LU R44, [R1+0x5a8] ;  /* 0x0005a800012c7983 */ /* 0x002f220000300800 */
[----:B--2---:R-:W-:-:S03]  /*14df0*/  IABS R20, R43 ;  /* 0x0000002b00147213 */ /* 0x004fc60000000000 */
[----:B------:R-:W2:Y:S04]  /*14e00*/  LDL R43, [R1+0x405c] ;  /* 0x00405c00012b7983 */ /* 0x000ea80000100800 */
[----:B------:R0:W-:Y:S01]  /*14e10*/  STL [R1+0x5b4], R10 ;  /* 0x0005b40a01007387 */ /* 0x0001e20000100800 */
[----:B------:R-:W-:-:S03]  /*14e20*/  IABS R11, R49 ;  /* 0x00000031000b7213 */ /* 0x000fc60000000000 */
[----:B0-----:R-:W4:Y:S04]  /*14e30*/  LDL.LU R10, [R1+0x5ac] ;  /* 0x0005ac00010a7983 */ /* 0x001f280000300800 */
[----:B------:R0:W-:Y:S04]  /*14e40*/  STL [R1+0x5b8], R50 ;  /* 0x0005b83201007387 */ /* 0x0001e80000100800 */
[----:B------:R-:W4:Y:S04]  /*14e50*/  LDL R49, [R1+0x4068] ;  /* 0x0040680001317983 */ /* 0x000f280000100800 */
[----:B0-----:R-:W4:Y:S01]  /*14e60*/  LDL R50, [R1+0x406c] ;  /* 0x00406c0001327983 */ /* 0x001f220000100800 */
[----:B------:R-:W-:-:S02]  /*14e70*/  ISETP.GT.U32.AND P6, PT, R55, R8, PT ;  /* 0x000000083700720c */ /* 0x000fc40003fc4070 */
[C---:B------:R-:W-:Y:S02]  /*14e80*/  ISETP.GT.U32.AND P5, PT, R55.reuse, R45, PT ;  /* 0x0000002d3700720c */ /* 0x040fe40003fa4070 */
[C---:B------:R-:W-:Y:S02]  /*14e90*/  ISETP.GT.U32.AND P3, PT, R55.reuse, R9, PT ;  /* 0x000000093700720c */ /* 0x040fe40003f64070 */
[----:B---3--:R-:W-:-:S07]  /*14ea0*/  ISETP.GT.U32.AND P4, PT, R55, R29, PT ;  /* 0x0000001d3700720c */ /* 0x008fce0003f84070 */
[--C-:B------:R-:W-:Y:S02]  /*14eb0*/  @!P6 IMAD.IADD R8, R8, 0x1, -R55.reuse ;  /* 0x000000010808e824 */ /* 0x100fe400078e0a37 */
[--C-:B------:R-:W-:Y:S01]  /*14ec0*/  @!P5 IMAD.IADD R45, R45, 0x1, -R55.reuse ;  /* 0x000000012d2dd824 */ /* 0x100fe200078e0a37 */
[----:B------:R-:W-:Y:S01]  /*14ed0*/  IABS R15, R47 ;  /* 0x0000002f000f7213 */ /* 0x000fe20000000000 */
[--C-:B------:R-:W-:Y:S01]  /*14ee0*/  @!P3 IMAD.IADD R9, R9, 0x1, -R55.reuse ;  /* 0x000000010909b824 */ /* 0x100fe200078e0a37 */
[----:B------:R-:W-:Y:S01]  /*14ef0*/  ISETP.GT.U32.AND P6, PT, R55, R8, PT ;  /* 0x000000083700720c */ /* 0x000fe20003fc4070 */
[----:B------:R-:W-:Y:S01]  /*14f00*/  @!P4 IMAD.IADD R29, R29, 0x1, -R55 ;  /* 0x000000011d1dc824 */ /* 0x000fe200078e0a37 */
[C---:B------:R-:W-:Y:S01]  /*14f10*/  ISETP.GT.U32.AND P5, PT, R55.reuse, R45, PT ;  /* 0x0000002d3700720c */ /* 0x040fe20003fa4070 */
[----:B------:R-:W-:Y:S01]  /*14f20*/  IMAD.HI.U32 R18, R2, R15, RZ ;  /* 0x0000000f02127227 */ /* 0x000fe200078e00ff */
[C---:B------:R-:W-:Y:S02]  /*14f30*/  ISETP.GT.U32.AND P3, PT, R55.reuse, R9, PT ;  /* 0x000000093700720c */ /* 0x040fe40003f64070 */
[----:B------:R-:W-:Y:S01]  /*14f40*/  ISETP.GT.U32.AND P4, PT, R55, R29, PT ;  /* 0x0000001d3700720c */ /* 0x000fe20003f84070 */
[----:B------:R-:W-:-:S02]  /*14f50*/  IMAD.MOV R18, RZ, RZ, -R18 ;  /* 0x000000ffff127224 */ /* 0x000fc400078e0a12 */
[----:B------:R-:W-:-:S04]  /*14f60*/  IMAD.HI.U32 R13, R2, R11, RZ ;  /* 0x0000000b020d7227 */ /* 0x000fc800078e00ff */
[----:B------:R-:W-:Y:S02]  /*14f70*/  @!P6 IMAD.IADD R8, R8, 0x1, -R55 ;  /* 0x000000010808e824 */ /* 0x000fe400078e0a37 */
[----:B------:R-:W-:-:S04]  /*14f80*/  IMAD.HI.U32 R21, R2, R20, RZ ;  /* 0x0000001402157227 */ /* 0x000fc800078e00ff */
[----:B------:R-:W-:Y:S02]  /*14f90*/  IMAD R15, R55, R18, R15 ;  /* 0x00000012370f7224 */ /* 0x000fe400078e020f */
[----:B------:R-:W-:Y:S02]  /*14fa0*/  @!P5 IMAD.IADD R45, R45, 0x1, -R55 ;  /* 0x000000012d2dd824 */ /* 0x000fe400078e0a37 */
[----:B------:R-:W-:Y:S01]  /*14fb0*/  IMAD.MOV R13, RZ, RZ, -R13 ;  /* 0x000000ffff0d7224 */ /* 0x000fe200078e0a0d */
[----:B------:R0:W-:Y:S01]  /*14fc0*/  STL [R1+0x5bc], R8 ;  /* 0x0005bc0801007387 */ /* 0x0001e20000100800 */
[----:B------:R-:W-:Y:S02]  /*14fd0*/  IMAD.MOV R21, RZ, RZ, -R21 ;  /* 0x000000ffff157224 */ /* 0x000fe400078e0a15 */
[----:B------:R-:W-:Y:S01]  /*14fe0*/  @!P3 IMAD.IADD R9, R9, 0x1, -R55 ;  /* 0x000000010909b824 */ /* 0x000fe200078e0a37 */
[----:B------:R4:W-:Y:S01]  /*14ff0*/  STL [R1+0x480], R15 ;  /* 0x0004800f01007387 */ /* 0x0009e20000100800 */
[----:B------:R-:W-:-:S02]  /*15000*/  IMAD R47, R55, R13, R11 ;  /* 0x0000000d372f7224 */ /* 0x000fc400078e020b */
[----:B------:R-:W-:Y:S01]  /*15010*/  @!P4 IMAD.IADD R29, R29, 0x1, -R55 ;  /* 0x000000011d1dc824 */ /* 0x000fe200078e0a37 */
[----:B------:R-:W-:Y:S01]  /*15020*/  STL [R1+0x5c0], R45 ;  /* 0x0005c02d01007387 */ /* 0x000fe20000100800 */
[----:B0-----:R-:W-:-:S03]  /*15030*/  IMAD R8, R55, R21, R20 ;  /* 0x0000001537087224 */ /* 0x001fc600078e0214 */
[----:B------:R-:W3:Y:S01]  /*15040*/  LDL.LU R48, [R1+0x590] ;  /* 0x0005900001307983 */ /* 0x000ee20000300800 */
[----:B--2---:R-:W-:Y:S02]  /*15050*/  IABS R20, R43 ;  /* 0x0000002b00147213 */ /* 0x004fe40000000000 */
[----:B----4-:R-:W-:Y:S02]  /*15060*/  IABS R15, R49 ;  /* 0x00000031000f7213 */ /* 0x010fe40000000000 */
[----:B------:R-:W-:Y:S02]  /*15070*/  IABS R11, R50 ;  /* 0x00000032000b7213 */ /* 0x000fe40000000000 */
[----:B------:R-:W2:Y:S04]  /*15080*/  LDL.LU R50, [R1+0x594] ;  /* 0x0005940001327983 */ /* 0x000ea80000300800 */
[----:B------:R-:W-:Y:S04]  /*15090*/  STL [R1+0x59c], R9 ;  /* 0x00059c0901007387 */ /* 0x000fe80000100800 */
[----:B------:R-:W4:Y:S04]  /*150a0*/  LDL R43, [R1+0x4080] ;  /* 0x00408000012b7983 */ /* 0x000f280000100800 */
[----:B------:R-:W2:Y:S04]  /*150b0*/  LDL R49, [R1+0x4084] ;  /* 0x0040840001317983 */ /* 0x000ea80000100800 */
[----:B------:R0:W-:Y:S04]  /*150c0*/  STL [R1+0x5a0], R29 ;  /* 0x0005a01d01007387 */ /* 0x0001e80000100800 */
[----:B0-----:R-:W2:Y:S01]  /*150d0*/  LDL R29, [R1+0x4088] ;  /* 0x00408800011d7983 */ /* 0x001ea20000100800 */
[----:B------:R-:W-:-:S02]  /*150e0*/  ISETP.GT.U32.AND P6, PT, R55, R12, PT ;  /* 0x0000000c3700720c */ /* 0x000fc40003fc4070 */
[C---:B------:R-:W-:Y:S01]  /*150f0*/  ISETP.GT.U32.AND P5, PT, R55.reuse, R44, PT ;  /* 0x0000002c3700720c */ /* 0x040fe20003fa4070 */
[----:B------:R-:W3:Y:S01]  /*15100*/  LDL.LU R9, [R1+0x598] ;  /* 0x0005980001097983 */ /* 0x000ee20000300800 */
[----:B------:R-:W-:-:S09]  /*15110*/  ISETP.GT.U32.AND P3, PT, R55, R10, PT ;  /* 0x0000000a3700720c */ /* 0x000fd20003f64070 */
[--C-:B------:R-:W-:Y:S02]  /*15120*/  @!P6 IMAD.IADD R12, R12, 0x1, -R55.reuse ;  /* 0x000000010c0ce824 */ /* 0x100fe400078e0a37 */
[--C-:B------:R-:W-:Y:S02]  /*15130*/  @!P5 IMAD.IADD R44, R44, 0x1, -R55.reuse ;  /* 0x000000012c2cd824 */ /* 0x100fe400078e0a37 */
[----:B------:R-:W-:Y:S01]  /*15140*/  @!P3 IMAD.IADD R10, R10, 0x1, -R55 ;  /* 0x000000010a0ab824 */ /* 0x000fe200078e0a37 */
[C---:B------:R-:W-:Y:S02]  /*15150*/  ISETP.GT.U32.AND P6, PT, R55.reuse, R12, PT ;  /* 0x0000000c3700720c */ /* 0x040fe40003fc4070 */
[C---:B------:R-:W-:Y:S02]  /*15160*/  ISETP.GT.U32.AND P5, PT, R55.reuse, R44, PT ;  /* 0x0000002c3700720c */ /* 0x040fe40003fa4070 */
[----:B------:R-:W-:Y:S01]  /*15170*/  ISETP.GT.U32.AND P3, PT, R55, R10, PT ;  /* 0x0000000a3700720c */ /* 0x000fe20003f64070 */
[----:B------:R-:W-:-:S04]  /*15180*/  IMAD.HI.U32 R13, R2, R11, RZ ;  /* 0x0000000b020d7227 */ /* 0x000fc800078e00ff */
[----:B------:R-:W-:-:S04]  /*15190*/  IMAD.MOV R13, RZ, RZ, -R13 ;  /* 0x000000ffff0d7224 */ /* 0x000fc800078e0a0d */
[----:B------:R-:W-:Y:S02]  /*151a0*/  @!P6 IMAD.IADD R12, R12, 0x1, -R55 ;  /* 0x000000010c0ce824 */ /* 0x000fe400078e0a37 */
[----:B------:R-:W-:Y:S02]  /*151b0*/  IMAD R11, R55, R13, R11 ;  /* 0x0000000d370b7224 */ /* 0x000fe400078e020b */
[--C-:B------:R-:W-:Y:S01]  /*151c0*/  @!P5 IMAD.IADD R44, R44, 0x1, -R55.reuse ;  /* 0x000000012c2cd824 */ /* 0x100fe200078e0a37 */
[----:B------:R-:W-:Y:S01]  /*151d0*/  STL [R1+0x5a4], R12 ;  /* 0x0005a40c01007387 */ /* 0x000fe20000100800 */
[----:B------:R-:W-:-:S03]  /*151e0*/  @!P3 IMAD.IADD R10, R10, 0x1, -R55 ;  /* 0x000000010a0ab824 */ /* 0x000fc600078e0a37 */
[----:B------:R2:W-:Y:S04]  /*151f0*/  STL [R1+0x478], R11 ;  /* 0x0004780b01007387 */ /* 0x0005e80000100800 */
[----:B------:R0:W-:Y:S04]  /*15200*/  STL [R1+0x5a8], R44 ;  /* 0x0005a82c01007387 */ /* 0x0001e80000100800 */
[----:B------:R-:W4:Y:S04]  /*15210*/  LDL.LU R26, [R1+0x57c] ;  /* 0x00057c00011a7983 */ /* 0x000f280000300800 */
[----:B------:R1:W-:Y:S01]  /*15220*/  STL [R1+0x5ac], R10 ;  /* 0x0005ac0a01007387 */ /* 0x0003e20000100800 */
[----:B------:R-:W-:-:S02]  /*15230*/  ISETP.GT.U32.AND P4, PT, R55, R57, PT ;  /* 0x000000393700720c */ /* 0x000fc40003f84070 */
[----:B--2---:R-:W-:Y:S02]  /*15240*/  IABS R11, R29 ;  /* 0x0000001d000b7213 */ /* 0x004fe40000000000 */
[----:B------:R-:W2:Y:S04]  /*15250*/  LDL.LU R29, [R1+0x580] ;  /* 0x00058000011d7983 */ /* 0x000ea80000300800 */
[----:B------:R-:W2:Y:S05]  /*15260*/  LDL R61, [R1+0x408c] ;  /* 0x00408c00013d7983 */ /* 0x000eaa0000100800 */
[----:B------:R-:W-:Y:S01]  /*15270*/  @!P4 IMAD.IADD R57, R57, 0x1, -R55 ;  /* 0x000000013939c824 */ /* 0x000fe200078e0a37 */
[C---:B------:R-:W-:Y:S01]  /*15280*/  ISETP.GT.U32.AND P6, PT, R55.reuse, R53, PT ;  /* 0x000000353700720c */ /* 0x040fe20003fc4070 */
[----:B------:R-:W-:Y:S01]  /*15290*/  IMAD.HI.U32 R18, R2, R15, RZ ;  /* 0x0000000f02127227 */ /* 0x000fe200078e00ff */
[C---:B---3--:R-:W-:Y:S01]  /*152a0*/  ISETP.GT.U32.AND P5, PT, R55.reuse, R48, PT ;  /* 0x000000303700720c */ /* 0x048fe20003fa4070 */
[----:B0-----:R-:W3:Y:S01]  /*152b0*/  LDL R44, [R1+0x4090] ;  /* 0x00409000012c7983 */ /* 0x001ee20000100800 */
[----:B------:R-:W-:-:S02]  /*152c0*/  ISETP.GT.U32.AND P4, PT, R55, R57, PT ;  /* 0x000000393700720c */ /* 0x000fc40003f84070 */
[----:B------:R-:W-:Y:S01]  /*152d0*/  ISETP.GT.U32.AND P3, PT, R55, R50, PT ;  /* 0x000000323700720c */ /* 0x000fe20003f64070 */
[----:B------:R-:W-:Y:S02]  /*152e0*/  IMAD.MOV R18, RZ, RZ, -R18 ;  /* 0x000000ffff127224 */ /* 0x000fe400078e0a12 */
[----:B------:R-:W-:-:S08]  /*152f0*/  IMAD.HI.U32 R21, R2, R20, RZ ;  /* 0x0000001402157227 */ /* 0x000fd000078e00ff */
[----:B------:R-:W-:Y:S01]  /*15300*/  @!P4 IMAD.IADD R57, R57, 0x1, -R55 ;  /* 0x000000013939c824 */ /* 0x000fe200078e0a37 */
[C---:B------:R-:W-:Y:S01]  /*15310*/  ISETP.GT.U32.AND P4, PT, R55.reuse, R9, PT ;  /* 0x000000093700720c */ /* 0x040fe20003f84070 */
[----:B------:R-:W-:Y:S01]  /*15320*/  IMAD R12, R55, R18, R15 ;  /* 0x00000012370c7224 */ /* 0x000fe200078e020f */
[----:B------:R-:W-:Y:S01]  /*15330*/  IABS R15, R49 ;  /* 0x00000031000f7213 */ /* 0x000fe20000000000 */
[----:B------:R-:W-:Y:S01]  /*15340*/  @!P6 IMAD.IADD R53, R53, 0x1, -R55 ;  /* 0x000000013535e824 */ /* 0x000fe200078e0a37 */
[----:B------:R-:W3:Y:S01]  /*15350*/  LDL R49, [R1+0x4094] ;  /* 0x0040940001317983 */ /* 0x000ee20000100800 */
[----:B------:R-:W-:Y:S02]  /*15360*/  IMAD.MOV R21, RZ, RZ, -R21 ;  /* 0x000000ffff157224 */ /* 0x000fe400078e0a15 */
[--C-:B------:R-:W-:Y:S01]  /*15370*/  @!P5 IMAD.IADD R48, R48, 0x1, -R55.reuse ;  /* 0x000000013030d824 */ /* 0x100fe200078e0a37 */
[----:B------:R-:W-:Y:S01]  /*15380*/  ISETP.GT.U32.AND P6, PT, R55, R53, PT ;  /* 0x000000353700720c */ /* 0x000fe20003fc4070 */
[----:B------:R-:W-:-:S02]  /*15390*/  @!P3 IMAD.IADD R50, R50, 0x1, -R55 ;  /* 0x000000013232b824 */ /* 0x000fc400078e0a37 */
[----:B------:R-:W-:Y:S01]  /*153a0*/  IMAD R45, R55, R21, R20 ;  /* 0x00000015372d7224 */ /* 0x000fe200078e0214 */
[----:B----4-:R-:W-:Y:S01]  /*153b0*/  IABS R20, R43 ;  /* 0x0000002b00147213 */ /* 0x010fe20000000000 */
[----:B------:R-:W-:Y:S01]  /*153c0*/  @!P4 IMAD.IADD R9, R9, 0x1, -R55 ;  /* 0x000000010909c824 */ /* 0x000fe200078e0a37 */
[C---:B------:R-:W-:Y:S02]  /*153d0*/  ISETP.GT.U32.AND P5, PT, R55.reuse, R48, PT ;  /* 0x000000303700720c */ /* 0x040fe40003fa4070 */
[C---:B------:R-:W-:Y:S01]  /*153e0*/  ISETP.GT.U32.AND P3, PT, R55.reuse, R50, PT ;  /* 0x000000323700720c */ /* 0x040fe20003f64070 */
[----:B------:R-:W-:Y:S01]  /*153f0*/  IMAD.HI.U32 R21, R2, R20, RZ ;  /* 0x0000001402157227 */ /* 0x000fe200078e00ff */
[----:B------:R-:W-:-:S03]  /*15400*/  ISETP.GT.U32.AND P4, PT, R55, R9, PT ;  /* 0x000000093700720c */ /* 0x000fc60003f84070 */
[----:B------:R-:W-:Y:S02]  /*15410*/  IMAD.MOV R21, RZ, RZ, -R21 ;  /* 0x000000ffff157224 */ /* 0x000fe400078e0a15 */
[--C-:B------:R-:W-:Y:S01]  /*15420*/  @!P6 IMAD.IADD R53, R53, 0x1, -R55.reuse ;  /* 0x000000013535e824 */ /* 0x100fe200078e0a37 */
[----:B------:R-:W-:Y:S01]  /*15430*/  STL [R1+0x3c], R57 ;  /* 0x00003c3901007387 */ /* 0x000fe20000100800 */
[----:B------:R-:W-:Y:S02]  /*15440*/  IMAD R20, R55, R21, R20 ;  /* 0x0000001537147224 */ /* 0x000fe400078e0214 */
[--C-:B------:R-:W-:Y:S01]  /*15450*/  @!P5 IMAD.IADD R48, R48, 0x1, -R55.reuse ;  /* 0x000000013030d824 */ /* 0x100fe200078e0a37 */
[----:B-1----:R-:W4:Y:S01]  /*15460*/  LDL.LU R10, [R1+0x584] ;  /* 0x00058400010a7983 */ /* 0x002f220000300800 */
[--C-:B------:R-:W-:Y:S02]  /*15470*/  @!P3 IMAD.IADD R50, R50, 0x1, -R55.reuse ;  /* 0x000000013232b824 */ /* 0x100fe400078e0a37 */
[----:B------:R-:W-:Y:S01]  /*15480*/  @!P4 IMAD.IADD R9, R9, 0x1, -R55 ;  /* 0x000000010909c824 */ /* 0x000fe200078e0a37 */
[----:B------:R-:W4:Y:S04]  /*15490*/  LDL.LU R43, [R1+0x588] ;  /* 0x00058800012b7983 */ /* 0x000f280000300800 */
[----:B------:R-:W-:Y:S04]  /*154a0*/  STL [R1+0x58c], R53 ;  /* 0x00058c3501007387 */ /* 0x000fe80000100800 */
[----:B------:R2:W-:Y:S04]  /*154b0*/  STL [R1+0x464], R20 ;  /* 0x0004641401007387 */ /* 0x0005e80000100800 */
[----:B------:R0:W-:Y:S01]  /*154c0*/  STL [R1+0x590], R48 ;  /* 0x0005903001007387 */ /* 0x0001e20000100800 */
[----:B--2---:R-:W-:-:S03]  /*154d0*/  IABS R20, R61 ;  /* 0x0000003d00147213 */ /* 0x004fc60000000000 */
[----:B------:R-:W2:Y:S04]  /*154e0*/  LDL.LU R61, [R1+0x578] ;  /* 0x00057800013d7983 */ /* 0x000ea80000300800 */
[----:B------:R1:W-:Y:S04]  /*154f0*/  STL [R1+0x594], R50 ;  /* 0x0005943201007387 */ /* 0x0003e80000100800 */
[----:B------:R3:W-:Y:S04]  /*15500*/  STL [R1+0x598], R9 ;  /* 0x0005980901007387 */ /* 0x0007e80000100800 */
[----:B0-----:R-:W2:Y:S04]  /*15510*/  LDL R48, [R1+0x409c] ;  /* 0x00409c0001307983 */ /* 0x001ea80000100800 */
[----:B-1----:R-:W2:Y:S01]  /*15520*/  LDL R50, [R1+0x40a8] ;  /* 0x0040a80001327983 */ /* 0x002ea20000100800 */
[C---:B------:R-:W-:Y:S01]  /*15530*/  ISETP.GT.U32.AND P6, PT, R55.reuse, R51, PT ;  /* 0x000000333700720c */ /* 0x040fe20003fc4070 */
[C---:B------:R-:W-:Y:S01]  /*15540*/  IMAD.HI.U32 R18, R2.reuse, R15, RZ ;  /* 0x0000000f02127227 */ /* 0x040fe200078e00ff */
[C---:B------:R-:W-:Y:S01]  /*15550*/  ISETP.GT.U32.AND P5, PT, R55.reuse, R26, PT ;  /* 0x0000001a3700720c */ /* 0x040fe20003fa4070 */
[----:B------:R-:W4:Y:S02]  /*15560*/  LDL R22, [R1+0x4098] ;  /* 0x0040980001167983 */ /* 0x000f240000100800 */
[----:B------:R-:W-:Y:S01]  /*15570*/  IMAD.HI.U32 R13, R2, R11, RZ ;  /* 0x0000000b020d7227 */ /* 0x000fe200078e00ff */
[----:B------:R-:W-:-:S03]  /*15580*/  ISETP.GT.U32.AND P3, PT, R55, R29, PT ;  /* 0x0000001d3700720c */ /* 0x000fc60003f64070 */
[----:B------:R-:W-:Y:S02]  /*15590*/  IMAD.MOV R18, RZ, RZ, -R18 ;  /* 0x000000ffff127224 */ /* 0x000fe400078e0a12 */
[----:B------:R-:W-:Y:S02]  /*155a0*/  IMAD.MOV R13, RZ, RZ, -R13 ;  /* 0x000000ffff0d7224 */ /* 0x000fe400078e0a0d */
[----:B------:R-:W-:Y:S01]  /*155b0*/  IMAD R57, R55, R18, R15 ;  /* 0x0000001237397224 */ /* 0x000fe200078e020f */
[----:B---3--:R-:W-:Y:S01]  /*155c0*/  IABS R15, R44 ;  /* 0x0000002c000f7213 */ /* 0x008fe20000000000 */
[----:B------:R-:W-:Y:S01]  /*155d0*/  @!P6 IMAD.IADD R51, R51, 0x1, -R55 ;  /* 0x000000013333e824 */ /* 0x000fe200078e0a37 */
[----:B------:R-:W3:Y:S01]  /*155e0*/  LDL.LU R44, [R1+0x38] ;  /* 0x00003800012c7983 */ /* 0x000ee20000300800 */
[C---:B------:R-:W-:Y:S01]  /*155f0*/  IMAD R53, R55.reuse, R13, R11 ;  /* 0x0000000d37357224 */ /* 0x040fe200078e020b */
[----:B------:R-:W-:Y:S02]  /*15600*/  IABS R11, R49 ;  /* 0x00000031000b7213 */ /* 0x000fe40000000000 */
[----:B------:R-:W3:Y:S01]  /*15610*/  LDL.LU R49, [R1+0x34] ;  /* 0x0000340001317983 */ /* 0x000ee20000300800 */
[----:B------:R-:W-:Y:S01]  /*15620*/  ISETP.GT.U32.AND P6, PT, R55, R51, PT ;  /* 0x000000333700720c */ /* 0x000fe20003fc4070 */
[----:B------:R-:W-:-:S02]  /*15630*/  @!P5 IMAD.IADD R26, R26, 0x1, -R55 ;  /* 0x000000011a1ad824 */ /* 0x000fc400078e0a37 */
[----:B------:R-:W-:-:S03]  /*15640*/  @!P3 IMAD.IADD R29, R29, 0x1, -R55 ;  /* 0x000000011d1db824 */ /* 0x000fc600078e0a37 */
[C---:B------:R-:W-:Y:S01]  /*15650*/  ISETP.GT.U32.AND P5, PT, R55.reuse, R26, PT ;  /* 0x0000001a3700720c */ /* 0x040fe20003fa4070 */
[----:B------:R-:W-:Y:S01]  /*15660*/  IMAD.HI.U32 R21, R2, R20, RZ ;  /* 0x0000001402157227 */ /* 0x000fe200078e00ff */
[----:B------:R-:W-:-:S03]  /*15670*/  ISETP.GT.U32.AND P3, PT, R55, R29, PT ;  /* 0x0000001d3700720c */ /* 0x000fc60003f64070 */
[----:B------:R-:W-:-:S04]  /*15680*/  IMAD.HI.U32 R13, R2, R11, RZ ;  /* 0x0000000b020d7227 */ /* 0x000fc800078e00ff */
[----:B------:R-:W-:-:S04]  /*15690*/  IMAD.HI.U32 R18, R2, R15, RZ ;  /* 0x0000000f02127227 */ /* 0x000fc800078e00ff */
[----:B------:R-:W-:Y:S02]  /*156a0*/  @!P6 IMAD.IADD R51, R51, 0x1, -R55 ;  /* 0x000000013333e824 */ /* 0x000fe400078e0a37 */
[----:B------:R-:W-:Y:S02]  /*156b0*/  IMAD.MOV R21, RZ, RZ, -R21 ;  /* 0x000000ffff157224 */ /* 0x000fe400078e0a15 */
[----:B------:R-:W-:Y:S02]  /*156c0*/  IMAD.MOV R13, RZ, RZ, -R13 ;  /* 0x000000ffff0d7224 */ /* 0x000fe400078e0a0d */
[----:B------:R-:W-:Y:S01]  /*156d0*/  IMAD.MOV R18, RZ, RZ, -R18 ;  /* 0x000000ffff127224 */ /* 0x000fe200078e0a12 */
[----:B------:R0:W-:Y:S01]  /*156e0*/  STL [R1+0x574], R51 ;  /* 0x0005743301007387 */ /* 0x0001e20000100800 */
[C---:B------:R-:W-:Y:S02]  /*156f0*/  IMAD R20, R55.reuse, R21, R20 ;  /* 0x0000001537147224 */ /* 0x040fe400078e0214 */
[----:B------:R-:W-:Y:S01]  /*15700*/  IMAD R15, R55, R18, R15 ;  /* 0x00000012370f7224 */ /* 0x000fe200078e020f */
[----:B------:R-:W3:Y:S01]  /*15710*/  LDL.LU R9, [R1+0x30] ;  /* 0x0000300001097983 */ /* 0x000ee20000300800 */
[----:B------:R-:W-:-:S02]  /*15720*/  @!P5 IMAD.IADD R26, R26, 0x1, -R55 ;  /* 0x000000011a1ad824 */ /* 0x000fc400078e0a37 */
[----:B0-----:R-:W-:Y:S01]  /*15730*/  IMAD R51, R55, R13, R11 ;  /* 0x0000000d37337224 */ /* 0x001fe200078e020b */
[----:B------:R-:W-:Y:S01]  /*15740*/  STL [R1+0x458], R20 ;  /* 0x0004581401007387 */ /* 0x000fe20000100800 */
[----:B------:R-:W-:-:S03]  /*15750*/  @!P3 IMAD.IADD R29, R29, 0x1, -R55 ;  /* 0x000000011d1db824 */ /* 0x000fc600078e0a37 */
[----:B------:R-:W-:Y:S04]  /*15760*/  STL [R1+0x5870], R51 ;  /* 0x0058703301007387 */ /* 0x000fe80000100800 */
[----:B------:R-:W-:Y:S04]  /*15770*/  STL [R1+0x45c], R15 ;  /* 0x00045c0f01007387 */ /* 0x000fe80000100800 */
[----:B------:R0:W-:Y:S04]  /*15780*/  STL [R1+0x57c], R26 ;  /* 0x00057c1a01007387 */ /* 0x0001e80000100800 */
[----:B0-----:R-:W3:Y:S01]  /*15790*/  LDL.LU R26, [R1+0x56c] ;  /* 0x00056c00011a7983 */ /* 0x001ee20000300800 */
[----:B--2---:R-:W-:-:S03]  /*157a0*/  IABS R11, R50 ;  /* 0x00000032000b7213 */ /* 0x004fc60000000000 */
[----:B------:R-:W2:Y:S04]  /*157b0*/  LDL.LU R50, [R1+0x570] ;  /* 0x0005700001327983 */ /* 0x000ea80000300800 */
[----:B------:R0:W-:Y:S01]  /*157c0*/  STL [R1+0x580], R29 ;  /* 0x0005801d01007387 */ /* 0x0001e20000100800 */
[----:B------:R-:W-:-:S03]  /*157d0*/  IABS R15, R48 ;  /* 0x00000030000f7213 */ /* 0x000fc60000000000 */
[----:B------:R-:W2:Y:S04]  /*157e0*/  LDL R48, [R1+0x40b0] ;  /* 0x0040b00001307983 */ /* 0x000ea80000100800 */
[----:B0-----:R-:W2:Y:S01]  /*157f0*/  LDL R29, [R1+0x40b4] ;  /* 0x0040b400011d7983 */ /* 0x001ea20000100800 */
[----:B----4-:R-:W-:-:S13]  /*15800*/  ISETP.GT.U32.AND P4, PT, R55, R10, PT ;  /* 0x0000000a3700720c */ /* 0x010fda0003f84070 */
[----:B------:R-:W-:-:S05]  /*15810*/  @!P4 IMAD.IADD R10, R10, 0x1, -R55 ;  /* 0x000000010a0ac824 */ /* 0x000fca00078e0a37 */
[C---:B------:R-:W-:Y:S02]  /*15820*/  ISETP.GT.U32.AND P4, PT, R55.reuse, R10, PT ;  /* 0x0000000a3700720c */ /* 0x040fe40003f84070 */
[C---:B------:R-:W-:Y:S02]  /*15830*/  ISETP.GT.U32.AND P6, PT, R55.reuse, R43, PT ;  /* 0x0000002b3700720c */ /* 0x040fe40003fc4070 */
[C---:B------:R-:W-:Y:S02]  /*15840*/  ISETP.GT.U32.AND P5, PT, R55.reuse, R61, PT ;  /* 0x0000003d3700720c */ /* 0x040fe40003fa4070 */
[----:B---3--:R-:W-:-:S07]  /*15850*/  ISETP.GT.U32.AND P3, PT, R55, R44, PT ;  /* 0x0000002c3700720c */ /* 0x008fce0003f64070 */
[--C-:B------:R-:W-:Y:S01]  /*15860*/  @!P4 IMAD.IADD R10, R10, 0x1, -R55.reuse ;  /* 0x000000010a0ac824 */ /* 0x100fe200078e0a37 */
[----:B------:R-:W-:Y:S01]  /*15870*/  ISETP.GT.U32.AND P4, PT, R55, R49, PT ;  /* 0x000000313700720c */ /* 0x000fe20003f84070 */
[--C-:B------:R-:W-:Y:S01]  /*15880*/  @!P6 IMAD.IADD R43, R43, 0x1, -R55.reuse ;  /* 0x000000012b2be824 */ /* 0x100fe200078e0a37 */
[----:B------:R-:W-:Y:S02]  /*15890*/  IABS R20, R22 ;  /* 0x0000001600147213 */ /* 0x000fe40000000000 */
[----:B------:R-:W3:Y:S01]  /*158a0*/  LDL R22, [R1+0x40ac] ;  /* 0x0040ac0001167983 */ /* 0x000ee20000100800 */
[--C-:B------:R-:W-:Y:S01]  /*158b0*/  @!P5 IMAD.IADD R61, R61, 0x1, -R55.reuse ;  /* 0x000000013d3dd824 */ /* 0x100fe200078e0a37 */
[----:B------:R-:W-:Y:S01]  /*158c0*/  ISETP.GT.U32.AND P6, PT, R55, R43, PT ;  /* 0x0000002b3700720c */ /* 0x000fe20003fc4070 */
[----:B------:R-:W-:-:S03]  /*158d0*/  @!P3 IMAD.IADD R44, R44, 0x1, -R55 ;  /* 0x000000012c2cb824 */ /* 0x000fc600078e0a37 */
[----:B------:R-:W-:-:S03]  /*158e0*/  ISETP.GT.U32.AND P5, PT, R55, R61, PT ;  /* 0x0000003d3700720c */ /* 0x000fc60003fa4070 */
[----:B------:R-:W-:Y:S01]  /*158f0*/  @!P4 IMAD.IADD R49, R49, 0x1, -R55 ;  /* 0x000000013131c824 */ /* 0x000fe200078e0a37 */
[----:B------:R-:W-:Y:S01]  /*15900*/  ISETP.GT.U32.AND P3, PT, R55, R44, PT ;  /* 0x0000002c3700720c */ /* 0x000fe20003f64070 */
[----:B------:R-:W-:-:S03]  /*15910*/  IMAD.HI.U32 R18, R2, R15, RZ ;  /* 0x0000000f02127227 */ /* 0x000fc600078e00ff */
[----:B------:R-:W-:Y:S01]  /*15920*/  ISETP.GT.U32.AND P4, PT, R55, R49, PT ;  /* 0x000000313700720c */ /* 0x000fe20003f84070 */
[----:B------:R-:W-:-:S04]  /*15930*/  IMAD.HI.U32 R13, R2, R11, RZ ;  /* 0x0000000b020d7227 */ /* 0x000fc800078e00ff */
[----:B------:R-:W-:Y:S02]  /*15940*/  IMAD.MOV R18, RZ, RZ, -R18 ;  /* 0x000000ffff127224 */ /* 0x000fe400078e0a12 */
[----:B------:R-:W-:Y:S02]  /*15950*/  IMAD.MOV R13, RZ, RZ, -R13 ;  /* 0x000000ffff0d7224 */ /* 0x000fe400078e0a0d */
[----:B------:R-:W-:Y:S02]  /*15960*/  @!P6 IMAD.IADD R43, R43, 0x1, -R55 ;  /* 0x000000012b2be824 */ /* 0x000fe400078e0a37 */
[C---:B------:R-:W-:Y:S01]  /*15970*/  IMAD R15, R55.reuse, R18, R15 ;  /* 0x00000012370f7224 */ /* 0x040fe200078e020f */
[----:B------:R0:W-:Y:S01]  /*15980*/  STL [R1+0x584], R10 ;  /* 0x0005840a01007387 */ /* 0x0001e20000100800 */
[----:B------:R-:W-:Y:S02]  /*15990*/  IMAD R11, R55, R13, R11 ;  /* 0x0000000d370b7224 */ /* 0x000fe400078e020b */
[----:B------:R-:W-:-:S02]  /*159a0*/  @!P5 IMAD.IADD R61, R61, 0x1, -R55 ;  /* 0x000000013d3dd824 */ /* 0x000fc400078e0a37 */
[--C-:B------:R-:W-:Y:S02]  /*159b0*/  @!P3 IMAD.IADD R44, R44, 0x1, -R55.reuse ;  /* 0x000000012c2cb824 */ /* 0x100fe400078e0a37 */
[----:B------:R-:W-:Y:S01]  /*159c0*/  @!P4 IMAD.IADD R49, R49, 0x1, -R55 ;  /* 0x000000013131c824 */ /* 0x000fe200078e0a37 */
[----:B0-----:R-:W4:Y:S04]  /*159d0*/  LDL.LU R10, [R1+0x2c] ;  /* 0x00002c00010a7983 */ /* 0x001f280000300800 */
[----:B------:R-:W-:Y:S04]  /*159e0*/  STL [R1+0x588], R43 ;  /* 0x0005882b01007387 */ /* 0x000fe80000100800 */
[----:B------:R2:W-:Y:S04]  /*159f0*/  STL [R1+0x450], R15 ;  /* 0x0004500f01007387 */ /* 0x0005e80000100800 */
[----:B------:R0:W-:Y:S04]  /*15a00*/  STL [R1+0x454], R11 ;  /* 0x0004540b01007387 */ /* 0x0001e80000100800 */
[----:B------:R1:W-:Y:S01]  /*15a10*/  STL [R1+0x578], R61 ;  /* 0x0005783d01007387 */ /* 0x0003e20000100800 */
[----:B--2---:R-:W-:-:S02]  /*15a20*/  IABS R15, R48 ;  /* 0x00000030000f7213 */ /* 0x004fc40000000000 */
[----:B0-----:R-:W-:Y:S02]  /*15a30*/  IABS R11, R29 ;  /* 0x0000001d000b7213 */ /* 0x001fe40000000000 */
[----:B------:R-:W2:Y:S04]  /*15a40*/  LDL.LU R29, [R1+0x24] ;  /* 0x00002400011d7983 */ /* 0x000ea80000300800 */
[----:B------:R0:W-:Y:S04]  /*15a50*/  STL [R1+0x38], R44 ;  /* 0x0000382c01007387 */ /* 0x0001e80000100800 */
[----:B------:R-:W2:Y:S04]  /*15a60*/  LDL R51, [R1+0x40b8] ;  /* 0x0040b80001337983 */ /* 0x000ea80000100800 */
[----:B------:R0:W-:Y:S04]  /*15a70*/  STL [R1+0x34], R49 ;  /* 0x0000343101007387 */ /* 0x0001e80000100800 */
[----:B------:R-:W2:Y:S04]  /*15a80*/  LDL R48, [R1+0x40bc] ;  /* 0x0040bc0001307983 */ /* 0x000ea80000100800 */
[----:B-1----:R-:W2:Y:S01]  /*15a90*/  LDL R61, [R1+0x40c8] ;  /* 0x0040c800013d7983 */ /* 0x002ea20000100800 */
[----:B------:R-:W-:Y:S01]  /*15aa0*/  IMAD.HI.U32 R21, R2, R20, RZ ;  /* 0x0000001402157227 */ /* 0x000fe200078e00ff */
[----:B------:R-:W-:-:S02]  /*15ab0*/  ISETP.GT.U32.AND P6, PT, R55, R9, PT ;  /* 0x000000093700720c */ /* 0x000fc40003fc4070 */
[C---:B------:R-:W-:Y:S01]  /*15ac0*/  ISETP.GT.U32.AND P5, PT, R55.reuse, R26, PT ;  /* 0x0000001a3700720c */ /* 0x040fe20003fa4070 */
[----:B------:R-:W-:Y:S01]  /*15ad0*/  IMAD.MOV R21, RZ, RZ, -R21 ;  /* 0x000000ffff157224 */ /* 0x000fe200078e0a15 */
[----:B------:R-:W-:-:S03]  /*15ae0*/  ISETP.GT.U32.AND P3, PT, R55, R50, PT ;  /* 0x000000323700720c */ /* 0x000fc60003f64070 */
[----:B------:R-:W-:Y:S01]  /*15af0*/  IMAD R43, R55, R21, R20 ;  /* 0x00000015372b7224 */ /* 0x000fe200078e0214 */
[----:B---3--:R-:W-:Y:S02]  /*15b00*/  IABS R20, R22 ;  /* 0x0000001600147213 */ /* 0x008fe40000000000 */
[----:B------:R-:W3:Y:S03]  /*15b10*/  LDL.LU R22, [R1+0x20] ;  /* 0x0000200001167983 */ /* 0x000ee60000300800 */
[--C-:B------:R-:W-:Y:S01]  /*15b20*/  @!P6 IMAD.IADD R9, R9, 0x1, -R55.reuse ;  /* 0x000000010909e824 */ /* 0x100fe200078e0a37 */
[----:B------:R-:W3:Y:S01]  /*15b30*/  LDL.LU R42, [R1+0x560] ;  /* 0x00056000012a7983 */ /* 0x000ee20000300800 */
[----:B------:R-:W-:-:S03]  /*15b40*/  @!P5 IMAD.IADD R26, R26, 0x1, -R55 ;  /* 0x000000011a1ad824 */ /* 0x000fc600078e0a37 */
[C---:B------:R-:W-:Y:S01]  /*15b50*/  ISETP.GT.U32.AND P6, PT, R55.reuse, R9, PT ;  /* 0x000000093700720c */ /* 0x040fe20003fc4070 */
[----:B------:R-:W-:Y:S01]  /*15b60*/  @!P3 IMAD.IADD R50, R50, 0x1, -R55 ;  /* 0x000000013232b824 */ /* 0x000fe200078e0a37 */
[----:B0-----:R-:W3:Y:S01]  /*15b70*/  LDL.LU R44, [R1+0x564] ;  /* 0x00056400012c7983 */ /* 0x001ee20000300800 */
[C---:B------:R-:W-:Y:S01]  /*15b80*/  ISETP.GT.U32.AND P5, PT, R55.reuse, R26, PT ;  /* 0x0000001a3700720c */ /* 0x040fe20003fa4070 */
[C---:B------:R-:W-:Y:S02]  /*15b90*/  IMAD.HI.U32 R13, R2.reuse, R11, RZ ;  /* 0x0000000b020d7227 */ /* 0x040fe400078e00ff */
[----:B------:R-:W-:Y:S02]  /*15ba0*/  ISETP.GT.U32.AND P3, PT, R55, R50, PT ;  /* 0x000000323700720c */ /* 0x000fe40003f64070 */
[----:B------:R-:W-:Y:S02]  /*15bb0*/  IMAD.MOV R13, RZ, RZ, -R13 ;  /* 0x000000ffff0d7224 */ /* 0x000fe400078e0a0d */
[----:B------:R-:W-:-:S04]  /*15bc0*/  IMAD.HI.U32 R18, R2, R15, RZ ;  /* 0x0000000f02127227 */ /* 0x000fc800078e00ff */
[----:B------:R-:W-:Y:S02]  /*15bd0*/  @!P6 IMAD.IADD R9, R9, 0x1, -R55 ;  /* 0x000000010909e824 */ /* 0x000fe400078e0a37 */
[----:B------:R-:W-:-:S04]  /*15be0*/  IMAD.HI.U32 R21, R2, R20, RZ ;  /* 0x0000001402157227 */ /* 0x000fc800078e00ff */
[C---:B------:R-:W-:Y:S02]  /*15bf0*/  IMAD R11, R55.reuse, R13, R11 ;  /* 0x0000000d370b7224 */ /* 0x040fe400078e020b */
[----:B------:R-:W-:Y:S02]  /*15c00*/  IMAD.MOV R18, RZ, RZ, -R18 ;  /* 0x000000ffff127224 */ /* 0x000fe400078e0a12 */
[----:B------:R-:W-:Y:S01]  /*15c10*/  @!P5 IMAD.IADD R26, R26, 0x1, -R55 ;  /* 0x000000011a1ad824 */ /* 0x000fe200078e0a37 */
[----:B------:R0:W-:Y:S01]  /*15c20*/  STL [R1+0x30], R9 ;  /* 0x0000300901007387 */ /* 0x0001e20000100800 */
[----:B------:R-:W-:Y:S02]  /*15c30*/  IMAD.MOV R21, RZ, RZ, -R21 ;  /* 0x000000ffff157224 */ /* 0x000fe400078e0a15 */
[----:B------:R-:W-:Y:S01]  /*15c40*/  @!P3 IMAD.IADD R50, R50, 0x1, -R55 ;  /* 0x000000013232b824 */ /* 0x000fe200078e0a37 */
[----:B------:R-:W-:Y:S01]  /*15c50*/  STL [R1+0x448], R11 ;  /* 0x0004480b01007387 */ /* 0x000fe20000100800 */
[----:B------:R-:W-:-:S03]  /*15c60*/  IMAD R49, R55, R21, R20 ;  /* 0x0000001537317224 */ /* 0x000fc600078e0214 */
[----:B------:R1:W-:Y:S01]  /*15c70*/  STL [R1+0x56c], R26 ;  /* 0x00056c1a01007387 */ /* 0x0003e20000100800 */
[C---:B0-----:R-:W-:Y:S01]  /*15c80*/  IMAD R9, R55.reuse, R18, R15 ;  /* 0x0000001237097224 */ /* 0x041fe200078e020f */
[C---:B----4-:R-:W-:Y:S02]  /*15c90*/  ISETP.GT.U32.AND P4, PT, R55.reuse, R10, PT ;  /* 0x0000000a3700720c */ /* 0x050fe40003f84070 */
[----:B------:R-:W-:-:S11]  /*15ca0*/  ISETP.GT.U32.AND P6, PT, R55, R28, PT ;  /* 0x0000001c3700720c */ /* 0x000fd60003fc4070 */
[--C-:B------:R-:W-:Y:S02]  /*15cb0*/  @!P4 IMAD.IADD R10, R10, 0x1, -R55.reuse ;  /* 0x000000010a0ac824 */ /* 0x100fe400078e0a37 */
[----:B------:R-:W-:-:S03]  /*15cc0*/  @!P6 IMAD.IADD R28, R28, 0x1, -R55 ;  /* 0x000000011c1ce824 */ /* 0x000fc600078e0a37 */
[C---:B------:R-:W-:Y:S02]  /*15cd0*/  ISETP.GT.U32.AND P4, PT, R55.reuse, R10, PT ;  /* 0x0000000a3700720c */ /* 0x040fe40003f84070 */
[----:B------:R-:W-:Y:S02]  /*15ce0*/  ISETP.GT.U32.AND P6, PT, R55, R28, PT ;  /* 0x0000001c3700720c */ /* 0x000fe40003fc4070 */
[----:B--2---:R-:W-:Y:S02]  /*15cf0*/  IABS R20, R51 ;  /* 0x0000003300147213 */ /* 0x004fe40000000000 */
[----:B------:R-:W-:Y:S02]  /*15d00*/  IABS R15, R48 ;  /* 0x00000030000f7213 */ /* 0x000fe40000000000 */
[----:B------:R-:W2:Y:S04]  /*15d10*/  LDL.LU R48, [R1+0x568] ;  /* 0x0005680001307983 */ /* 0x000ea80000300800 */
[----:B-1----:R-:W4:Y:S04]  /*15d20*/  LDL.LU R26, [R1+0x554] ;  /* 0x00055400011a7983 */ /* 0x002f280000300800 */
[----:B------:R0:W-:Y:S04]  /*15d30*/  STL [R1+0x570], R50 ;  /* 0x0005703201007387 */ /* 0x0001e80000100800 */
[----:B------:R-:W2:Y:S01]  /*15d40*/  LDL R51, [R1+0x40d8] ;  /* 0x0040d80001337983 */ /* 0x000ea20000100800 */
[----:B------:R-:W-:Y:S01]  /*15d50*/  IMAD.HI.U32 R21, R2, R20, RZ ;  /* 0x0000001402157227 */ /* 0x000fe200078e00ff */
[----:B------:R-:W-:-:S02]  /*15d60*/  IABS R11, R61 ;  /* 0x0000003d000b7213 */ /* 0x000fc40000000000 */
[----:B------:R-:W4:Y:S01]  /*15d70*/  LDL.LU R61, [R1+0x558] ;  /* 0x00055800013d7983 */ /* 0x000f220000300800 */
[--C-:B------:R-:W-:Y:S02]  /*15d80*/  @!P4 IMAD.IADD R10, R10, 0x1, -R55.reuse ;  /* 0x000000010a0ac824 */ /* 0x100fe400078e0a37 */
[----:B------:R-:W-:Y:S02]  /*15d90*/  @!P6 IMAD.IADD R28, R28, 0x1, -R55 ;  /* 0x000000011c1ce824 */ /* 0x000fe400078e0a37 */
[----:B------:R-:W-:Y:S01]  /*15da0*/  IMAD.MOV R21, RZ, RZ, -R21 ;  /* 0x000000ffff157224 */ /* 0x000fe200078e0a15 */
[----:B------:R-:W-:Y:S03]  /*15db0*/  STL [R1+0x2c], R10 ;  /* 0x00002c0a01007387 */ /* 0x000fe60000100800 */
[C---:B0-----:R-:W-:Y:S01]  /*15dc0*/  IMAD R50, R55.reuse, R21, R20 ;  /* 0x0000001537327224 */ /* 0x041fe200078e0214 */
[----:B------:R0:W-:Y:S04]  /*15dd0*/  STL [R1+0x28], R28 ;  /* 0x0000281c01007387 */ /* 0x0001e80000100800 */
[----:B------:R-:W4:Y:S04]  /*15de0*/  LDL R20, [R1+0x40cc] ;  /* 0x0040cc0001147983 */ /* 0x000f280000100800 */
[----:B------:R-:W4:Y:S01]  /*15df0*/  LDL R21, [R1+0x40dc] ;  /* 0x0040dc0001157983 */ /* 0x000f220000100800 */
[----:B------:R-:W-:-:S02]  /*15e00*/  ISETP.GT.U32.AND P5, PT, R55, R29, PT ;  /* 0x0000001d3700720c */ /* 0x000fc40003fa4070 */
[C---:B---3--:R-:W-:Y:S02]  /*15e10*/  ISETP.GT.U32.AND P3, PT, R55.reuse, R22, PT ;  /* 0x000000163700720c */ /* 0x048fe40003f64070 */
        /* <DEDUP_REMOVED lines=9> */
[--C-:B------:R-:W-:Y:S02]  /*15eb0*/  @!P5 IMAD.IADD R29, R29, 0x1, -R55.reuse ;  /* 0x000000011d1dd824 */ /* 0x100fe400078e0a37 */
[----:B------:R-:W-:Y:S02]  /*15ec0*/  @!P3 IMAD.IADD R22, R22, 0x1, -R55 ;  /* 0x000000011616b824 */ /* 0x000fe400078e0a37 */
[----:B0-----:R-:W-:Y:S01]  /*15ed0*/  IMAD R28, R55, R18, R15 ;  /* 0x00000012371c7224 */ /* 0x001fe200078e020f */
[----:B------:R0:W-:Y:S01]  /*15ee0*/  STL [R1+0x24], R29 ;  /* 0x0000241d01007387 */ /* 0x0001e20000100800 */
[----:B------:R-:W-:-:S03]  /*15ef0*/  @!P4 IMAD.IADD R42, R42, 0x1, -R55 ;  /* 0x000000012a2ac824 */ /* 0x000fc600078e0a37 */
[----:B0-----:R-:W3:Y:S01]  /*15f00*/  LDL.LU R29, [R1+0x5888] ;  /* 0x00588800011d7983 */ /* 0x001ee20000300800 */
[----:B------:R-:W-:Y:S01]  /*15f10*/  ISETP.GT.U32.AND P6, PT, R55, R44, PT ;  /* 0x0000002c3700720c */ /* 0x000fe20003fc4070 */
[----:B------:R-:W-:-:S12]  /*15f20*/  IMAD.HI.U32 R13, R2, R11, RZ ;  /* 0x0000000b020d7227 */ /* 0x000fd800078e00ff */
[----:B------:R-:W-:-:S05]  /*15f30*/  @!P6 IMAD.IADD R44, R44, 0x1, -R55 ;  /* 0x000000012c2ce824 */ /* 0x000fca00078e0a37 */
[----:B------:R-:W-:Y:S02]  /*15f40*/  ISETP.GT.U32.AND P6, PT, R55, R44, PT ;  /* 0x0000002c3700720c */ /* 0x000fe40003fc4070 */
[----:B--2---:R-:W-:Y:S02]  /*15f50*/  IABS R15, R51 ;  /* 0x00000033000f7213 */ /* 0x004fe40000000000 */
[----:B------:R-:W2:Y:S04]  /*15f60*/  LDL.LU R51, [R1+0x548] ;  /* 0x0005480001337983 */ /* 0x000ea80000300800 */
[----:B------:R0:W-:Y:S04]  /*15f70*/  STL [R1+0x20], R22 ;  /* 0x0000201601007387 */ /* 0x0001e80000100800 */
[----:B0-----:R-:W2:Y:S04]  /*15f80*/  LDL.LU R22, [R1+0x54c] ;  /* 0x00054c0001167983 */ /* 0x001ea80000300800 */
[----:B------:R0:W-:Y:S04]  /*15f90*/  STL [R1+0x560], R42 ;  /* 0x0005602a01007387 */ /* 0x0001e80000100800 */
[----:B0-----:R-:W2:Y:S01]  /*15fa0*/  LDL R42, [R1+0x40e8] ;  /* 0x0040e800012a7983 */ /* 0x001ea20000100800 */
[----:B------:R-:W-:Y:S01]  /*15fb0*/  IMAD.MOV R13, RZ, RZ, -R13 ;  /* 0x000000ffff0d7224 */ /* 0x000fe200078e0a0d */
[----:B----4-:R-:W-:-:S03]  /*15fc0*/  IABS R20, R20 ;  /* 0x0000001400147213 */ /* 0x010fc60000000000 */
[----:B------:R-:W-:Y:S01]  /*15fd0*/  IMAD R10, R55, R13, R11 ;  /* 0x0000000d370a7224 */ /* 0x000fe200078e020b */
[----:B------:R-:W-:Y:S01]  /*15fe0*/  IABS R11, R21 ;  /* 0x00000015000b7213 */ /* 0x000fe20000000000 */
[----:B------:R-:W-:-:S04]  /*15ff0*/  IMAD.HI.U32 R21, R2, R20, RZ ;  /* 0x0000001402157227 */ /* 0x000fc800078e00ff */
[----:B------:R-:W-:Y:S02]  /*16000*/  @!P6 IMAD.IADD R44, R44, 0x1, -R55 ;  /* 0x000000012c2ce824 */ /* 0x000fe400078e0a37 */
[----:B------:R-:W-:-:S03]  /*16010*/  IMAD.MOV R21, RZ, RZ, -R21 ;  /* 0x000000ffff157224 */ /* 0x000fc600078e0a15 */
[----:B------:R0:W-:Y:S02]  /*16020*/  STL [R1+0x564], R44 ;  /* 0x0005642c01007387 */ /* 0x0001e40000100800 */
[C---:B0-----:R-:W-:Y:S02]  /*16030*/  IMAD R44, R55.reuse, R21, R20 ;  /* 0x00000015372c7224 */ /* 0x041fe400078e0214 */
[----:B------:R-:W4:Y:S04]  /*16040*/  LDL R20, [R1+0x40e0] ;  /* 0x0040e00001147983 */ /* 0x000f280000100800 */
[----:B------:R-:W4:Y:S01]  /*16050*/  LDL R21, [R1+0x40e4] ;  /* 0x0040e40001157983 */ /* 0x000f220000100800 */
[C---:B------:R-:W-:Y:S02]  /*16060*/  ISETP.GT.U32.AND P5, PT, R55.reuse, R48, PT ;  /* 0x000000303700720c */ /* 0x040fe40003fa4070 */
[----:B------:R-:W-:-:S02]  /*16070*/  ISETP.GT.U32.AND P3, PT, R55, R26, PT ;  /* 0x0000001a3700720c */ /* 0x000fc40003f64070 */
[----:B------:R-:W-:-:S09]  /*16080*/  ISETP.GT.U32.AND P4, PT, R55, R61, PT ;  /* 0x0000003d3700720c */ /* 0x000fd20003f84070 */
[--C-:B------:R-:W-:Y:S02]  /*16090*/  @!P5 IMAD.IADD R48, R48, 0x1, -R55.reuse ;  /* 0x000000013030d824 */ /* 0x100fe400078e0a37 */
[--C-:B------:R-:W-:Y:S02]  /*160a0*/  @!P3 IMAD.IADD R26, R26, 0x1, -R55.reuse ;  /* 0x000000011a1ab824 */ /* 0x100fe400078e0a37 */
[----:B------:R-:W-:Y:S01]  /*160b0*/  @!P4 IMAD.IADD R61, R61, 0x1, -R55 ;  /* 0x000000013d3dc824 */ /* 0x000fe200078e0a37 */
[C---:B------:R-:W-:Y:S02]  /*160c0*/  ISETP.GT.U32.AND P5, PT, R55.reuse, R48, PT ;  /* 0x000000303700720c */ /* 0x040fe40003fa4070 */
[C---:B------:R-:W-:Y:S01]  /*160d0*/  ISETP.GT.U32.AND P3, PT, R55.reuse, R26, PT ;  /* 0x0000001a3700720c */ /* 0x040fe20003f64070 */
[----:B------:R-:W-:Y:S01]  /*160e0*/  IMAD.HI.U32 R18, R2, R15, RZ ;  /* 0x0000000f02127227 */ /* 0x000fe200078e00ff */
[----:B------:R-:W-:-:S03]  /*160f0*/  ISETP.GT.U32.AND P4, PT, R55, R61, PT ;  /* 0x0000003d3700720c */ /* 0x000fc60003f84070 */
[----:B------:R-:W-:Y:S02]  /*16100*/  IMAD.MOV R18, RZ, RZ, -R18 ;  /* 0x000000ffff127224 */ /* 0x000fe400078e0a12 */
[----:B------:R-:W-:-:S04]  /*16110*/  IMAD.HI.U32 R13, R2, R11, RZ ;  /* 0x0000000b020d7227 */ /* 0x000fc800078e00ff */
[----:B------:R-:W-:Y:S02]  /*16120*/  IMAD R15, R55, R18, R15 ;  /* 0x00000012370f7224 */ /* 0x000fe400078e020f */
[--C-:B------:R-:W-:Y:S01]  /*16130*/  @!P5 IMAD.IADD R48, R48, 0x1, -R55.reuse ;  /* 0x000000013030d824 */ /* 0x100fe200078e0a37 */
[----:B------:R0:W-:Y:S01]  /*16140*/  STL [R1+0x428], R44 ;  /* 0x0004282c01007387 */ /* 0x0001e20000100800 */
[--C-:B------:R-:W-:Y:S02]  /*16150*/  @!P3 IMAD.IADD R26, R26, 0x1, -R55.reuse ;  /* 0x000000011a1ab824 */ /* 0x100fe400078e0a37 */
[----:B------:R-:W-:Y:S01]  /*16160*/  @!P4 IMAD.IADD R61, R61, 0x1, -R55 ;  /* 0x000000013d3dc824 */ /* 0x000fe200078e0a37 */
[----:B------:R-:W-:Y:S01]  /*16170*/  STL [R1+0x42c], R15 ;  /* 0x00042c0f01007387 */ /* 0x000fe20000100800 */
[----:B------:R-:W-:-:S03]  /*16180*/  IMAD.MOV R13, RZ, RZ, -R13 ;  /* 0x000000ffff0d7224 */ /* 0x000fc600078e0a0d */
[----:B------:R1:W-:Y:S01]  /*16190*/  STL [R1+0x568], R48 ;  /* 0x0005683001007387 */ /* 0x0003e20000100800 */
[----:B0-----:R-:W-:-:S03]  /*161a0*/  IMAD R44, R55, R13, R11 ;  /* 0x0000000d372c7224 */ /* 0x001fc600078e020b */
[----:B-1----:R-:W4:Y:S04]  /*161b0*/  LDL.LU R48, [R1+0x540] ;  /* 0x0005400001307983 */ /* 0x002f280000300800 */
[----:B------:R0:W-:Y:S04]  /*161c0*/  STL [R1+0x554], R26 ;  /* 0x0005541a01007387 */ /* 0x0001e80000100800 */
[----:B0-----:R-:W4:Y:S04]  /*161d0*/  LDL.LU R26, [R1+0x544] ;  /* 0x00054400011a7983 */ /* 0x001f280000300800 */
[----:B------:R0:W-:Y:S04]  /*161e0*/  STL [R1+0x558], R61 ;  /* 0x0005583d01007387 */ /* 0x0001e80000100800 */
[----:B0-----:R-:W4:Y:S01]  /*161f0*/  LDL R61, [R1+0x40f0] ;  /* 0x0040f000013d7983 */ /* 0x001f220000100800 */
[----:B--2---:R-:W-:-:S03]  /*16200*/  IABS R11, R42 ;  /* 0x0000002a000b7213 */ /* 0x004fc60000000000 */
[----:B------:R-:W2:Y:S01]  /*16210*/  LDL R42, [R1+0x40f4] ;  /* 0x0040f400012a7983 */ /* 0x000ea20000100800 */
[----:B---3--:R-:W-:-:S13]  /*16220*/  ISETP.GT.U32.AND P6, PT, R55, R29, PT ;  /* 0x0000001d3700720c */ /* 0x008fda0003fc4070 */
[----:B------:R-:W-:-:S05]  /*16230*/  @!P6 IMAD.IADD R29, R29, 0x1, -R55 ;  /* 0x000000011d1de824 */ /* 0x000fca00078e0a37 */
[----:B------:R-:W-:Y:S02]  /*16240*/  ISETP.GT.U32.AND P6, PT, R55, R29, PT ;  /* 0x0000001d3700720c */ /* 0x000fe40003fc4070 */
[----:B----4-:R-:W-:Y:S02]  /*16250*/  IABS R20, R20 ;  /* 0x0000001400147213 */ /* 0x010fe40000000000 */
[----:B------:R-:W-:-:S03]  /*16260*/  IABS R15, R21 ;  /* 0x00000015000f7213 */ /* 0x000fc60000000000 */
[----:B------:R-:W-:-:S06]  /*16270*/  IMAD.HI.U32 R21, R2, R20, RZ ;  /* 0x0000001402157227 */ /* 0x000fcc00078e00ff */
[----:B------:R-:W-:Y:S02]  /*16280*/  @!P6 IMAD.IADD R29, R29, 0x1, -R55 ;  /* 0x000000011d1de824 */ /* 0x000fe400078e0a37 */
[----:B------:R-:W-:-:S03]  /*16290*/  IMAD.MOV R21, RZ, RZ, -R21 ;  /* 0x000000ffff157224 */ /* 0x000fc600078e0a15 */
[----:B------:R0:W-:Y:S02]  /*162a0*/  STL [R1+0x55c], R29 ;  /* 0x00055c1d01007387 */ /* 0x0001e40000100800 */
[C---:B0-----:R-:W-:Y:S02]  /*162b0*/  IMAD R29, R55.reuse, R21, R20 ;  /* 0x00000015371d7224 */ /* 0x041fe400078e0214 */
[----:B------:R-:W3:Y:S01]  /*162c0*/  LDL R20, [R1+0x40ec] ;  /* 0x0040ec0001147983 */ /* 0x000ee20000100800 */
[C---:B------:R-:W-:Y:S02]  /*162d0*/  ISETP.GT.U32.AND P5, PT, R55.reuse, R51, PT ;  /* 0x000000333700720c */ /* 0x040fe40003fa4070 */
[C---:B------:R-:W-:Y:S02]  /*162e0*/  ISETP.GT.U32.AND P3, PT, R55.reuse, R22, PT ;  /* 0x000000163700720c */ /* 0x040fe40003f64070 */
[----:B------:R-:W-:Y:S01]  /*162f0*/  ISETP.GT.U32.AND P4, PT, R55, R56, PT ;  /* 0x000000383700720c */ /* 0x000fe20003f84070 */
[----:B------:R-:W-:-:S08]  /*16300*/  IMAD.HI.U32 R18, R2, R15, RZ ;  /* 0x0000000f02127227 */ /* 0x000fd000078e00ff */
[--C-:B------:R-:W-:Y:S02]  /*16310*/  @!P5 IMAD.IADD R51, R51, 0x1, -R55.reuse ;  /* 0x000000013333d824 */ /* 0x100fe400078e0a37 */
[--C-:B------:R-:W-:Y:S02]  /*16320*/  @!P3 IMAD.IADD R22, R22, 0x1, -R55.reuse ;  /* 0x000000011616b824 */ /* 0x100fe400078e0a37 */
[----:B------:R-:W-:Y:S01]  /*16330*/  @!P4 IMAD.IADD R56, R56, 0x1, -R55 ;  /* 0x000000013838c824 */ /* 0x000fe200078e0a37 */
[C---:B------:R-:W-:Y:S01]  /*16340*/  ISETP.GT.U32.AND P5, PT, R55.reuse, R51, PT ;  /* 0x000000333700720c */ /* 0x040fe20003fa4070 */
[----:B------:R-:W-:Y:S01]  /*16350*/  IMAD.HI.U32 R13, R2, R11, RZ ;  /* 0x0000000b020d7227 */ /* 0x000fe200078e00ff */
[C---:B------:R-:W-:Y:S02]  /*16360*/  ISETP.GT.U32.AND P3, PT, R55.reuse, R22, PT ;  /* 0x000000163700720c */ /* 0x040fe40003f64070 */
[----:B------:R-:W-:Y:S01]  /*16370*/  ISETP.GT.U32.AND P4, PT, R55, R56, PT ;  /* 0x000000383700720c */ /* 0x000fe20003f84070 */
[----:B------:R-:W-:-:S02]  /*16380*/  IMAD.MOV R18, RZ, RZ, -R18 ;  /* 0x000000ffff127224 */ /* 0x000fc400078e0a12 */
[----:B------:R-:W-:Y:S02]  /*16390*/  IMAD.MOV R13, RZ, RZ, -R13 ;  /* 0x000000ffff0d7224 */ /* 0x000fe400078e0a0d */
[C---:B------:R-:W-:Y:S02]  /*163a0*/  IMAD R15, R55.reuse, R18, R15 ;  /* 0x00000012370f7224 */ /* 0x040fe400078e020f */
[----:B------:R-:W-:Y:S02]  /*163b0*/  IMAD R11, R55, R13, R11 ;  /* 0x0000000d370b7224 */ /* 0x000fe400078e020b */
[--C-:B------:R-:W-:Y:S01]  /*163c0*/  @!P5 IMAD.IADD R51, R51, 0x1, -R55.reuse ;  /* 0x000000013333d824 */ /* 0x100fe200078e0a37 */
[----:B------:R0:W-:Y:S01]  /*163d0*/  STL [R1+0x420], R15 ;  /* 0x0004200f01007387 */ /* 0x0001e20000100800 */
[--C-:B------:R-:W-:Y:S02]  /*163e0*/  @!P3 IMAD.IADD R22, R22, 0x1, -R55.reuse ;  /* 0x000000011616b824 */ /* 0x100fe400078e0a37 */
[----:B------:R-:W-:Y:S01]  /*163f0*/  @!P4 IMAD.IADD R56, R56, 0x1, -R55 ;  /* 0x000000013838c824 */ /* 0x000fe200078e0a37 */
[----:B------:R2:W-:Y:S04]  /*16400*/  STL [R1+0x424], R11 ;  /* 0x0004240b01007387 */ /* 0x0005e80000100800 */
[----:B------:R1:W-:Y:S01]  /*16410*/  STL [R1+0x548], R51 ;  /* 0x0005483301007387 */ /* 0x0003e20000100800 */
[----:B0-----:R-:W-:-:S03]  /*16420*/  IABS R15, R61 ;  /* 0x0000003d000f7213 */ /* 0x001fc60000000000 */
[----:B------:R-:W4:Y:S01]  /*16430*/  LDL.LU R61, [R1+0x538] ;  /* 0x00053800013d7983 */ /* 0x000f220000300800 */
[----:B--2---:R-:W-:-:S03]  /*16440*/  IABS R11, R42 ;  /* 0x0000002a000b7213 */ /* 0x004fc60000000000 */
[----:B------:R-:W2:Y:S04]  /*16450*/  LDL.LU R42, [R1+0x524] ;  /* 0x00052400012a7983 */ /* 0x000ea80000300800 */
[----:B------:R0:W-:Y:S04]  /*16460*/  STL [R1+0x54c], R22 ;  /* 0x00054c1601007387 */ /* 0x0001e80000100800 */
[----:B------:R3:W-:Y:S04]  /*16470*/  STL [R1+0x550], R56 ;  /* 0x0005503801007387 */ /* 0x0007e80000100800 */
[----:B-1----:R-:W2:Y:S04]  /*16480*/  LDL R51, [R1+0x4108] ;  /* 0x0041080001337983 */ /* 0x002ea80000100800 */
[----:B0-----:R-:W2:Y:S01]  /*16490*/  LDL R22, [R1+0x4104] ;  /* 0x0041040001167983 */ /* 0x001ea20000100800 */
[----:B------:R-:W-:-:S13]  /*164a0*/  ISETP.GT.U32.AND P6, PT, R55, R16, PT ;  /* 0x000000103700720c */ /* 0x000fda0003fc4070 */
[----:B------:R-:W-:-:S05]  /*164b0*/  @!P6 IMAD.IADD R16, R16, 0x1, -R55 ;  /* 0x000000011010e824 */ /* 0x000fca00078e0a37 */
[----:B------:R-:W-:Y:S02]  /*164c0*/  ISETP.GT.U32.AND P6, PT, R55, R16, PT ;  /* 0x000000103700720c */ /* 0x000fe40003fc4070 */
[----:B---3--:R-:W-:-:S11]  /*164d0*/  IABS R20, R20 ;  /* 0x0000001400147213 */ /* 0x008fd60000000000 */
[----:B------:R-:W-:Y:S02]  /*164e0*/  @!P6 IMAD.IADD R16, R16, 0x1, -R55 ;  /* 0x000000011010e824 */ /* 0x000fe400078e0a37 */
[----:B------:R-:W-:-:S04]  /*164f0*/  IMAD.HI.U32 R21, R2, R20, RZ ;  /* 0x0000001402157227 */ /* 0x000fc800078e00ff */
[----:B------:R-:W-:Y:S01]  /*16500*/  IMAD.MOV R21, RZ, RZ, -R21 ;  /* 0x000000ffff157224 */ /* 0x000fe200078e0a15 */
[----:B------:R0:W-:Y:S03]  /*16510*/  STL [R1+0x53c], R16 ;  /* 0x00053c1001007387 */ /* 0x0001e60000100800 */
[C---:B------:R-:W-:Y:S02]  /*16520*/  IMAD R56, R55.reuse, R21, R20 ;  /* 0x0000001537387224 */ /* 0x040fe400078e0214 */
[----:B------:R-:W3:Y:S01]  /*16530*/  LDL R20, [R1+0x4100] ;  /* 0x0041000001147983 */ /* 0x000ee20000100800 */
[C---:B------:R-:W-:Y:S02]  /*16540*/  ISETP.GT.U32.AND P5, PT, R55.reuse, R48, PT ;  /* 0x000000303700720c */ /* 0x040fe40003fa4070 */
[----:B------:R-:W-:Y:S01]  /*16550*/  ISETP.GT.U32.AND P3, PT, R55, R26, PT ;  /* 0x0000001a3700720c */ /* 0x000fe20003f64070 */
[----:B------:R-:W-:-:S10]  /*16560*/  IMAD.HI.U32 R13, R2, R11, RZ ;  /* 0x0000000b020d7227 */ /* 0x000fd400078e00ff */
[--C-:B------:R-:W-:Y:S02]  /*16570*/  @!P5 IMAD.IADD R48, R48, 0x1, -R55.reuse ;  /* 0x000000013030d824 */ /* 0x100fe400078e0a37 */
[----:B------:R-:W-:-:S03]  /*16580*/  @!P3 IMAD.IADD R26, R26, 0x1, -R55 ;  /* 0x000000011a1ab824 */ /* 0x000fc600078e0a37 */
[C---:B------:R-:W-:Y:S02]  /*16590*/  ISETP.GT.U32.AND P5, PT, R55.reuse, R48, PT ;  /* 0x000000303700720c */ /* 0x040fe40003fa4070 */
[----:B------:R-:W-:Y:S01]  /*165a0*/  ISETP.GT.U32.AND P3, PT, R55, R26, PT ;  /* 0x0000001a3700720c */ /* 0x000fe20003f64070 */
[----:B------:R-:W-:Y:S02]  /*165b0*/  IMAD.MOV R13, RZ, RZ, -R13 ;  /* 0x000000ffff0d7224 */ /* 0x000fe400078e0a0d */
[----:B------:R-:W-:-:S04]  /*165c0*/  IMAD.HI.U32 R18, R2, R15, RZ ;  /* 0x0000000f02127227 */ /* 0x000fc800078e00ff */
[C---:B------:R-:W-:Y:S02]  /*165d0*/  IMAD R11, R55.reuse, R13, R11 ;  /* 0x0000000d370b7224 */ /* 0x040fe400078e020b */
[----:B------:R-:W-:Y:S02]  /*165e0*/  IMAD.MOV R18, RZ, RZ, -R18 ;  /* 0x000000ffff127224 */ /* 0x000fe400078e0a12 */
[--C-:B------:R-:W-:Y:S01]  /*165f0*/  @!P5 IMAD.IADD R48, R48, 0x1, -R55.reuse ;  /* 0x000000013030d824 */ /* 0x100fe200078e0a37 */
[----:B------:R-:W-:Y:S01]  /*16600*/  STL [R1+0x586c], R56 ;  /* 0x00586c3801007387 */ /* 0x000fe20000100800 */
[----:B------:R-:W-:Y:S02]  /*16610*/  @!P3 IMAD.IADD R26, R26, 0x1, -R55 ;  /* 0x000000011a1ab824 */ /* 0x000fe400078e0a37 */
[----:B0-----:R-:W-:Y:S01]  /*16620*/  IMAD R16, R55, R18, R15 ;  /* 0x0000001237107224 */ /* 0x001fe200078e020f */
[----:B------:R-:W-:Y:S04]  /*16630*/  STL [R1+0x418], R11 ;  /* 0x0004180b01007387 */ /* 0x000fe80000100800 */
[----:B------:R0:W-:Y:S04]  /*16640*/  STL [R1+0x540], R48 ;  /* 0x0005403001007387 */ /* 0x0001e80000100800 */
[----:B0-----:R-:W3:Y:S01]  /*16650*/  LDL.LU R48, [R1+0x5884] ;  /* 0x0058840001307983 */ /* 0x001ee20000300800 */
[----:B--2---:R-:W-:-:S03]  /*16660*/  IABS R15, R22 ;  /* 0x00000016000f7213 */ /* 0x004fc60000000000 */
[----:B------:R-:W2:Y:S04]  /*16670*/  LDL.LU R22, [R1+0x518] ;  /* 0x0005180001167983 */ /* 0x000ea80000300800 */
[----:B------:R0:W-:Y:S01]  /*16680*/  STL [R1+0x544], R26 ;  /* 0x0005441a01007387 */ /* 0x0001e20000100800 */
[----:B------:R-:W-:-:S03]  /*16690*/  IABS R11, R51 ;  /* 0x00000033000b7213 */ /* 0x000fc60000000000 */
[----:B0-----:R-:W2:Y:S04]  /*166a0*/  LDL.LU R26, [R1+0x51c] ;  /* 0x00051c00011a7983 */ /* 0x001ea80000300800 */
[----:B------:R-:W2:Y:S04]  /*166b0*/  LDL R56, [R1+0x4110] ;  /* 0x0041100001387983 */ /* 0x000ea80000100800 */
[----:B------:R-:W2:Y:S01]  /*166c0*/  LDL R51, [R1+0x4114] ;  /* 0x0041140001337983 */ /* 0x000ea20000100800 */
[C---:B------:R-:W-:Y:S02]  /*166d0*/  ISETP.GT.U32.AND P4, PT, R55.reuse, R46, PT ;  /* 0x0000002e3700720c */ /* 0x040fe40003f84070 */
[----:B------:R-:W-:-:S02]  /*166e0*/  ISETP.GT.U32.AND P6, PT, R55, R3, PT ;  /* 0x000000033700720c */ /* 0x000fc40003fc4070 */
[----:B----4-:R-:W-:-:S09]  /*166f0*/  ISETP.GT.U32.AND P5, PT, R55, R61, PT ;  /* 0x0000003d3700720c */ /* 0x010fd20003fa4070 */
[--C-:B------:R-:W-:Y:S02]  /*16700*/  @!P4 IMAD.IADD R46, R46, 0x1, -R55.reuse ;  /* 0x000000012e2ec824 */ /* 0x100fe400078e0a37 */
[----:B------:R-:W-:-:S03]  /*16710*/  @!P6 IMAD.IADD R3, R3, 0x1, -R55 ;  /* 0x000000010303e824 */ /* 0x000fc600078e0a37 */
[C---:B------:R-:W-:Y:S02]  /*16720*/  ISETP.GT.U32.AND P4, PT, R55.reuse, R46, PT ;  /* 0x0000002e3700720c */ /* 0x040fe40003f84070 */
[----:B------:R-:W-:Y:S01]  /*16730*/  ISETP.GT.U32.AND P6, PT, R55, R3, PT ;  /* 0x000000033700720c */ /* 0x000fe20003fc4070 */
[----:B------:R-:W-:Y:S01]  /*16740*/  @!P5 IMAD.IADD R61, R61, 0x1, -R55 ;  /* 0x000000013d3dd824 */ /* 0x000fe200078e0a37 */
[----:B---3--:R-:W-:-:S04]  /*16750*/  IABS R20, R20 ;  /* 0x0000001400147213 */ /* 0x008fc80000000000 */
[----:B------:R-:W-:Y:S01]  /*16760*/  ISETP.GT.U32.AND P5, PT, R55, R61, PT ;  /* 0x0000003d3700720c */ /* 0x000fe20003fa4070 */
[----:B------:R-:W-:-:S04]  /*16770*/  IMAD.HI.U32 R21, R2, R20, RZ ;  /* 0x0000001402157227 */ /* 0x000fc800078e00ff */
[--C-:B------:R-:W-:Y:S02]  /*16780*/  @!P4 IMAD.IADD R46, R46, 0x1, -R55.reuse ;  /* 0x000000012e2ec824 */ /* 0x100fe400078e0a37 */
[----:B------:R-:W-:Y:S02]  /*16790*/  @!P6 IMAD.IADD R3, R3, 0x1, -R55 ;  /* 0x000000010303e824 */ /* 0x000fe400078e0a37 */
[----:B------:R-:W-:Y:S01]  /*167a0*/  IMAD.MOV R21, RZ, RZ, -R21 ;  /* 0x000000ffff157224 */ /* 0x000fe200078e0a15 */
[----:B------:R-:W-:Y:S01]  /*167b0*/  STL [R1+0x530], R46 ;  /* 0x0005302e01007387 */ /* 0x000fe20000100800 */
[----:B------:R-:W-:-:S03]  /*167c0*/  IMAD.HI.U32 R13, R2, R11, RZ ;  /* 0x0000000b020d7227 */ /* 0x000fc600078e00ff */
[----:B------:R0:W-:Y:S01]  /*167d0*/  STL [R1+0x534], R3 ;  /* 0x0005340301007387 */ /* 0x0001e20000100800 */
[----:B------:R-:W-:Y:S01]  /*167e0*/  IMAD.MOV R13, RZ, RZ, -R13 ;  /* 0x000000ffff0d7224 */ /* 0x000fe200078e0a0d */
[----:B------:R-:W-:Y:S01]  /*167f0*/  ISETP.GT.U32.AND P3, PT, R55, R42, PT ;  /* 0x0000002a3700720c */ /* 0x000fe20003f64070 */
[----:B------:R-:W-:Y:S02]  /*16800*/  @!P5 IMAD.IADD R61, R61, 0x1, -R55 ;  /* 0x000000013d3dd824 */ /* 0x000fe400078e0a37 */
[C---:B0-----:R-:W-:Y:S02]  /*16810*/  IMAD R3, R55.reuse, R21, R20 ;  /* 0x0000001537037224 */ /* 0x041fe400078e0214 */
[----:B------:R-:W3:Y:S04]  /*16820*/  LDL R20, [R1+0x410c] ;  /* 0x00410c0001147983 */ /* 0x000ee80000100800 */
[----:B------:R0:W-:Y:S02]  /*16830*/  STL [R1+0x404], R3 ;  /* 0x0004040301007387 */ /* 0x0001e40000100800 */
[----:B0-----:R-:W-:-:S05]  /*16840*/  IMAD R3, R55, R13, R11 ;  /* 0x0000000d37037224 */ /* 0x001fca00078e020b */
[----:B------:R-:W-:Y:S04]  /*16850*/  STL [R1+0x5868], R3 ;  /* 0x0058680301007387 */ /* 0x000fe80000100800 */
[----:B------:R0:W-:Y:S01]  /*16860*/  STL [R1+0x538], R61 ;  /* 0x0005383d01007387 */ /* 0x0001e20000100800 */
[----:B------:R-:W-:-:S03]  /*16870*/  @!P3 IMAD.IADD R42, R42, 0x1, -R55 ;  /* 0x000000012a2ab824 */ /* 0x000fc600078e0a37 */
[----:B0-----:R-:W4:Y:S02]  /*16880*/  LDL.LU R61, [R1+0x5880] ;  /* 0x00588000013d7983 */ /* 0x001f240000300800 */
[----:B------:R-:W-:Y:S01]  /*16890*/  ISETP.GT.U32.AND P3, PT, R55, R42, PT ;  /* 0x0000002a3700720c */ /* 0x000fe20003f64070 */
[----:B------:R-:W-:-:S04]  /*168a0*/  IMAD.HI.U32 R18, R2, R15, RZ ;  /* 0x0000000f02127227 */ /* 0x000fc800078e00ff */
[----:B------:R-:W-:-:S04]  /*168b0*/  IMAD.MOV R18, RZ, RZ, -R18 ;  /* 0x000000ffff127224 */ /* 0x000fc800078e0a12 */
[----:B------:R-:W-:-:S04]  /*168c0*/  IMAD R46, R55, R18, R15 ;  /* 0x00000012372e7224 */ /* 0x000fc800078e020f */
[----:B------:R-:W-:Y:S01]  /*168d0*/  @!P3 IMAD.IADD R42, R42, 0x1, -R55 ;  /* 0x000000012a2ab824 */ /* 0x000fe200078e0a37 */
[----:B--2---:R-:W-:Y:S02]  /*168e0*/  IABS R15, R56 ;  /* 0x00000038000f7213 */ /* 0x004fe40000000000 */
[----:B------:R-:W2:Y:S04]  /*168f0*/  LDL.LU R56, [R1+0x510] ;  /* 0x0005100001387983 */ /* 0x000ea80000300800 */
[----:B------:R0:W-:Y:S01]  /*16900*/  STL [R1+0x524], R42 ;  /* 0x0005242a01007387 */ /* 0x0001e20000100800 */
[----:B------:R-:W-:-:S03]  /*16910*/  IABS R11, R51 ;  /* 0x00000033000b7213 */ /* 0x000fc60000000000 */
[----:B0-----:R-:W2:Y:S04]  /*16920*/  LDL.LU R42, [R1+0x514] ;  /* 0x00051400012a7983 */ /* 0x001ea80000300800 */
[----:B------:R-:W2:Y:S04]  /*16930*/  LDL R3, [R1+0x412c] ;  /* 0x00412c0001037983 */ /* 0x000ea80000100800 */
[----:B------:R-:W2:Y:S01]  /*16940*/  LDL R51, [R1+0x4130] ;  /* 0x0041300001337983 */ /* 0x000ea20000100800 */
[C---:B------:R-:W-:Y:S02]  /*16950*/  ISETP.GT.U32.AND P4, PT, R55.reuse, R48, PT ;  /* 0x000000303700720c */ /* 0x040fe40003f84070 */
[----:B------:R-:W-:-:S11]  /*16960*/  ISETP.GT.U32.AND P6, PT, R55, R27, PT ;  /* 0x0000001b3700720c */ /* 0x000fd60003fc4070 */
[----:B------:R-:W-:-:S05]  /*16970*/  @!P4 IMAD.IADD R48, R48, 0x1, -R55 ;  /* 0x000000013030c824 */ /* 0x000fca00078e0a37 */
[C---:B------:R-:W-:Y:S02]  /*16980*/  ISETP.GT.U32.AND P4, PT, R55.reuse, R48, PT ;  /* 0x000000303700720c */ /* 0x040fe40003f84070 */
[----:B------:R-:W-:Y:S01]  /*16990*/  ISETP.GT.U32.AND P5, PT, R55, R22, PT ;  /* 0x000000163700720c */ /* 0x000fe20003fa4070 */
[----:B------:R-:W-:Y:S01]  /*169a0*/  @!P6 IMAD.IADD R27, R27, 0x1, -R55 ;  /* 0x000000011b1be824 */ /* 0x000fe200078e0a37 */
[----:B------:R-:W-:-:S09]  /*169b0*/  ISETP.GT.U32.AND P3, PT, R55, R26, PT ;  /* 0x0000001a3700720c */ /* 0x000fd20003f64070 */
[--C-:B------:R-:W-:Y:S01]  /*169c0*/  @!P4 IMAD.IADD R48, R48, 0x1, -R55.reuse ;  /* 0x000000013030c824 */ /* 0x100fe200078e0a37 */
[----:B------:R-:W-:Y:S01]  /*169d0*/  ISETP.GT.U32.AND P6, PT, R55, R27, PT ;  /* 0x0000001b3700720c */ /* 0x000fe20003fc4070 */
[--C-:B------:R-:W-:Y:S01]  /*169e0*/  @!P5 IMAD.IADD R22, R22, 0x1, -R55.reuse ;  /* 0x000000011616d824 */ /* 0x100fe200078e0a37 */
[----:B---3--:R-:W-:Y:S01]  /*169f0*/  IABS R20, R20 ;  /* 0x0000001400147213 */ /* 0x008fe20000000000 */
[----:B------:R-:W-:-:S03]  /*16a00*/  @!P3 IMAD.IADD R26, R26, 0x1, -R55 ;  /* 0x000000011a1ab824 */ /* 0x000fc600078e0a37 */
[C---:B------:R-:W-:Y:S01]  /*16a10*/  ISETP.GT.U32.AND P5, PT, R55.reuse, R22, PT ;  /* 0x000000163700720c */ /* 0x040fe20003fa4070 */
[----:B------:R-:W-:Y:S01]  /*16a20*/  IMAD.HI.U32 R21, R2, R20, RZ ;  /* 0x0000001402157227 */ /* 0x000fe200078e00ff */
[----:B------:R-:W-:-:S03]  /*16a30*/  ISETP.GT.U32.AND P3, PT, R55, R26, PT ;  /* 0x0000001a3700720c */ /* 0x000fc60003f64070 */
[----:B------:R-:W-:Y:S02]  /*16a40*/  IMAD.MOV R21, RZ, RZ, -R21 ;  /* 0x000000ffff157224 */ /* 0x000fe400078e0a15 */
[----:B------:R-:W-:Y:S01]  /*16a50*/  @!P6 IMAD.IADD R27, R27, 0x1, -R55 ;  /* 0x000000011b1be824 */ /* 0x000fe200078e0a37 */
[C---:B----4-:R-:W-:Y:S01]  /*16a60*/  ISETP.GT.U32.AND P4, PT, R55.reuse, R61, PT ;  /* 0x0000003d3700720c */ /* 0x050fe20003f84070 */
[----:B------:R0:W-:Y:S01]  /*16a70*/  STL [R1+0x528], R48 ;  /* 0x0005283001007387 */ /* 0x0001e20000100800 */
[----:B------:R-:W-:-:S11]  /*16a80*/  IMAD R21, R55, R21, R20 ;  /* 0x0000001537157224 */ /* 0x000fd600078e0214 */
[----:B------:R-:W-:-:S05]  /*16a90*/  @!P4 IMAD.IADD R61, R61, 0x1, -R55 ;  /* 0x000000013d3dc824 */ /* 0x000fca00078e0a37 */
[----:B------:R-:W-:Y:S01]  /*16aa0*/  ISETP.GT.U32.AND P4, PT, R55, R61, PT ;  /* 0x0000003d3700720c */ /* 0x000fe20003f84070 */
[----:B------:R-:W-:Y:S01]  /*16ab0*/  STL [R1+0x52c], R27 ;  /* 0x00052c1b01007387 */ /* 0x000fe20000100800 */
[----:B------:R-:W-:-:S03]  /*16ac0*/  IMAD.HI.U32 R18, R2, R15, RZ ;  /* 0x0000000f02127227 */ /* 0x000fc600078e00ff */
[----:B------:R-:W3:Y:S01]  /*16ad0*/  LDL R20, [R1+0x4128] ;  /* 0x0041280001147983 */ /* 0x000ee20000100800 */
[--C-:B------:R-:W-:Y:S02]  /*16ae0*/  @!P5 IMAD.IADD R22, R22, 0x1, -R55.reuse ;  /* 0x000000011616d824 */ /* 0x100fe400078e0a37 */
[----:B------:R-:W-:Y:S02]  /*16af0*/  IMAD.MOV R18, RZ, RZ, -R18 ;  /* 0x000000ffff127224 */ /* 0x000fe400078e0a12 */
[----:B------:R-:W-:Y:S01]  /*16b00*/  IMAD.HI.U32 R13, R2, R11, RZ ;  /* 0x0000000b020d7227 */ /* 0x000fe200078e00ff */
[----:B------:R-:W-:Y:S03]  /*16b10*/  STL [R1+0x3f8], R21 ;  /* 0x0003f81501007387 */ /* 0x000fe60000100800 */
[--C-:B------:R-:W-:Y:S01]  /*16b20*/  @!P3 IMAD.IADD R26, R26, 0x1, -R55.reuse ;  /* 0x000000011a1ab824 */ /* 0x100fe200078e0a37 */
[----:B------:R1:W-:Y:S01]  /*16b30*/  STL [R1+0x518], R22 ;  /* 0x0005181601007387 */ /* 0x0003e20000100800 */
[----:B------:R-:W-:-:S02]  /*16b40*/  @!P4 IMAD.IADD R61, R61, 0x1, -R55 ;  /* 0x000000013d3dc824 */ /* 0x000fc400078e0a37 */
[C---:B0-----:R-:W-:Y:S02]  /*16b50*/  IMAD R48, R55.reuse, R18, R15 ;  /* 0x0000001237307224 */ /* 0x041fe400078e020f */
[----:B------:R-:W-:Y:S01]  /*16b60*/  IMAD.MOV R13, RZ, RZ, -R13 ;  /* 0x000000ffff0d7224 */ /* 0x000fe200078e0a0d */
[----:B-1----:R-:W4:Y:S03]  /*16b70*/  LDL.LU R22, [R1+0x508] ;  /* 0x0005080001167983 */ /* 0x002f260000300800 */
[----:B------:R-:W-:Y:S01]  /*16b80*/  IMAD R27, R55, R13, R11 ;  /* 0x0000000d371b7224 */ /* 0x000fe200078e020b */
[----:B--2---:R-:W-:Y:S02]  /*16b90*/  IABS R15, R3 ;  /* 0x00000003000f7213 */ /* 0x004fe40000000000 */
[----:B------:R-:W2:Y:S04]  /*16ba0*/  LDL R3, [R1+0x4134] ;  /* 0x0041340001037983 */ /* 0x000ea80000100800 */
[----:B------:R0:W-:Y:S01]  /*16bb0*/  STL [R1+0x51c], R26 ;  /* 0x00051c1a01007387 */ /* 0x0001e20000100800 */
[----:B------:R-:W-:-:S03]  /*16bc0*/  IABS R11, R51 ;  /* 0x00000033000b7213 */ /* 0x000fc60000000000 */
[----:B------:R1:W-:Y:S04]  /*16bd0*/  STL [R1+0x520], R61 ;  /* 0x0005203d01007387 */ /* 0x0003e80000100800 */
[----:B------:R-:W4:Y:S04]  /*16be0*/  LDL R51, [R1+0x413c] ;  /* 0x00413c0001337983 */ /* 0x000f280000100800 */
[----:B0-----:R-:W4:Y:S01]  /*16bf0*/  LDL R26, [R1+0x4138] ;  /* 0x00413800011a7983 */ /* 0x001f220000100800 */
        /* <DEDUP_REMOVED lines=12> */
[----:B------:R-:W-:Y:S02]  /*16cc0*/  @!P6 IMAD.IADD R4, R4, 0x1, -R55 ;  /* 0x000000010404e824 */ /* 0x000fe400078e0a37 */
[C---:B------:R-:W-:Y:S02]  /*16cd0*/  IMAD R15, R55.reuse, R18, R15 ;  /* 0x00000012370f7224 */ /* 0x040fe400078e020f */
[----:B------:R-:W-:Y:S01]  /*16ce0*/  @!P5 IMAD.IADD R56, R56, 0x1, -R55 ;  /* 0x000000013838d824 */ /* 0x000fe200078e0a37 */
[----:B------:R0:W-:Y:S01]  /*16cf0*/  STL [R1+0x50c], R4 ;  /* 0x00050c0401007387 */ /* 0x0001e20000100800 */
[----:B------:R-:W-:Y:S02]  /*16d00*/  IMAD.MOV R13, RZ, RZ, -R13 ;  /* 0x000000ffff0d7224 */ /* 0x000fe400078e0a0d */
[----:B------:R-:W-:Y:S01]  /*16d10*/  @!P3 IMAD.IADD R42, R42, 0x1, -R55 ;  /* 0x000000012a2ab824 */ /* 0x000fe200078e0a37 */
[----:B------:R0:W-:Y:S01]  /*16d20*/  STL [R1+0x3f0], R15 ;  /* 0x0003f00f01007387 */ /* 0x0001e20000100800 */
[----:B-1----:R-:W-:-:S03]  /*16d30*/  IMAD R61, R55, R13, R11 ;  /* 0x0000000d373d7224 */ /* 0x002fc600078e020b */
[----:B------:R1:W-:Y:S01]  /*16d40*/  STL [R1+0x510], R56 ;  /* 0x0005103801007387 */ /* 0x0003e20000100800 */
[----:B---3--:R-:W-:-:S05]  /*16d50*/  IABS R20, R20 ;  /* 0x0000001400147213 */ /* 0x008fca0000000000 */
[----:B------:R-:W-:-:S04]  /*16d60*/  IMAD.HI.U32 R21, R2, R20, RZ ;  /* 0x0000001402157227 */ /* 0x000fc800078e00ff */
[----:B------:R-:W-:-:S04]  /*16d70*/  IMAD.MOV R21, RZ, RZ, -R21 ;  /* 0x000000ffff157224 */ /* 0x000fc800078e0a15 */
[C---:B0-----:R-:W-:Y:S01]  /*16d80*/  IMAD R4, R55.reuse, R21, R20 ;  /* 0x0000001537047224 */ /* 0x041fe200078e0214 */
[----:B--2---:R-:W-:Y:S02]  /*16d90*/  IABS R20, R3 ;  /* 0x0000000300147213 */ /* 0x004fe40000000000 */
[----:B----4-:R-:W-:Y:S02]  /*16da0*/  IABS R11, R51 ;  /* 0x00000033000b7213 */ /* 0x010fe40000000000 */
[----:B------:R-:W-:Y:S02]  /*16db0*/  IABS R15, R26 ;  /* 0x0000001a000f7213 */ /* 0x000fe40000000000 */
[----:B------:R-:W2:Y:S04]  /*16dc0*/  LDL.LU R26, [R1+0x4e8] ;  /* 0x0004e800011a7983 */ /* 0x000ea80000300800 */
[----:B------:R-:W3:Y:S04]  /*16dd0*/  LDL R3, [R1+0x4140] ;  /* 0x0041400001037983 */ /* 0x000ee80000100800 */
[----:B------:R-:W4:Y:S04]  /*16de0*/  LDL.LU R51, [R1+0x4ec] ;  /* 0x0004ec0001337983 */ /* 0x000f280000300800 */
[----:B------:R0:W-:Y:S04]  /*16df0*/  STL [R1+0x514], R42 ;  /* 0x0005142a01007387 */ /* 0x0001e80000100800 */
[----:B-1----:R-:W2:Y:S04]  /*16e00*/  LDL R56, [R1+0x4144] ;  /* 0x0041440001387983 */ /* 0x002ea80000100800 */
[----:B0-----:R-:W4:Y:S01]  /*16e10*/  LDL R42, [R1+0x4148] ;  /* 0x00414800012a7983 */ /* 0x001f220000100800 */
[----:B------:R-:W-:-:S13]  /*16e20*/  ISETP.GT.U32.AND P4, PT, R55, R39, PT ;  /* 0x000000273700720c */ /* 0x000fda0003f84070 */
[----:B------:R-:W-:-:S05]  /*16e30*/  @!P4 IMAD.IADD R39, R39, 0x1, -R55 ;  /* 0x000000012727c824 */ /* 0x000fca00078e0a37 */
[C---:B------:R-:W-:Y:S02]  /*16e40*/  ISETP.GT.U32.AND P4, PT, R55.reuse, R39, PT ;  /* 0x000000273700720c */ /* 0x040fe40003f84070 */
[C---:B------:R-:W-:Y:S02]  /*16e50*/  ISETP.GT.U32.AND P6, PT, R55.reuse, R14, PT ;  /* 0x0000000e3700720c */ /* 0x040fe40003fc4070 */
[C---:B------:R-:W-:Y:S02]  /*16e60*/  ISETP.GT.U32.AND P5, PT, R55.reuse, R22, PT ;  /* 0x000000163700720c */ /* 0x040fe40003fa4070 */
[----:B------:R-:W-:-:S07]  /*16e70*/  ISETP.GT.U32.AND P3, PT, R55, R60, PT ;  /* 0x0000003c3700720c */ /* 0x000fce0003f64070 */
[--C-:B------:R-:W-:Y:S01]  /*16e80*/  @!P4 IMAD.IADD R39, R39, 0x1, -R55.reuse ;  /* 0x000000012727c824 */ /* 0x100fe200078e0a37 */
[C---:B------:R-:W-:Y:S01]  /*16e90*/  ISETP.GT.U32.AND P4, PT, R55.reuse, R59, PT ;  /* 0x0000003b3700720c */ /* 0x040fe20003f84070 */
[--C-:B------:R-:W-:Y:S02]  /*16ea0*/  @!P6 IMAD.IADD R14, R14, 0x1, -R55.reuse ;  /* 0x000000010e0ee824 */ /* 0x100fe400078e0a37 */
[--C-:B------:R-:W-:Y:S02]  /*16eb0*/  @!P5 IMAD.IADD R22, R22, 0x1, -R55.reuse ;  /* 0x000000011616d824 */ /* 0x100fe400078e0a37 */
[----:B------:R-:W-:Y:S01]  /*16ec0*/  @!P3 IMAD.IADD R60, R60, 0x1, -R55 ;  /* 0x000000013c3cb824 */ /* 0x000fe200078e0a37 */
[C---:B------:R-:W-:Y:S02]  /*16ed0*/  ISETP.GT.U32.AND P6, PT, R55.reuse, R14, PT ;  /* 0x0000000e3700720c */ /* 0x040fe40003fc4070 */
[----:B------:R-:W-:-:S05]  /*16ee0*/  ISETP.GT.U32.AND P5, PT, R55, R22, PT ;  /* 0x000000163700720c */ /* 0x000fca0003fa4070 */
[----:B------:R-:W-:Y:S01]  /*16ef0*/  @!P4 IMAD.IADD R59, R59, 0x1, -R55 ;  /* 0x000000013b3bc824 */ /* 0x000fe200078e0a37 */
[----:B------:R-:W-:Y:S01]  /*16f00*/  ISETP.GT.U32.AND P3, PT, R55, R60, PT ;  /* 0x0000003c3700720c */ /* 0x000fe20003f64070 */
[----:B------:R-:W-:-:S03]  /*16f10*/  IMAD.HI.U32 R13, R2, R11, RZ ;  /* 0x0000000b020d7227 */ /* 0x000fc600078e00ff */
[----:B------:R-:W-:Y:S01]  /*16f20*/  ISETP.GT.U32.AND P4, PT, R55, R59, PT ;  /* 0x0000003b3700720c */ /* 0x000fe20003f84070 */
[----:B------:R-:W-:Y:S02]  /*16f30*/  IMAD.MOV R13, RZ, RZ, -R13 ;  /* 0x000000ffff0d7224 */ /* 0x000fe400078e0a0d */
[----:B------:R-:W-:-:S04]  /*16f40*/  IMAD.HI.U32 R18, R2, R15, RZ ;  /* 0x0000000f02127227 */ /* 0x000fc800078e00ff */
[----:B------:R-:W-:Y:S02]  /*16f50*/  @!P6 IMAD.IADD R14, R14, 0x1, -R55 ;  /* 0x000000010e0ee824 */ /* 0x000fe400078e0a37 */
[----:B------:R-:W-:Y:S02]  /*16f60*/  IMAD R11, R55, R13, R11 ;  /* 0x0000000d370b7224 */ /* 0x000fe400078e020b */
[--C-:B------:R-:W-:Y:S01]  /*16f70*/  @!P5 IMAD.IADD R22, R22, 0x1, -R55.reuse ;  /* 0x000000011616d824 */ /* 0x100fe200078e0a37 */
[----:B------:R-:W-:Y:S01]  /*16f80*/  STL [R1+0x500], R39 ;  /* 0x0005002701007387 */ /* 0x000fe20000100800 */
[----:B------:R-:W-:Y:S02]  /*16f90*/  IMAD.MOV R18, RZ, RZ, -R18 ;  /* 0x000000ffff127224 */ /* 0x000fe400078e0a12 */
[----:B------:R-:W-:Y:S01]  /*16fa0*/  IMAD.HI.U32 R21, R2, R20, RZ ;  /* 0x0000001402157227 */ /* 0x000fe200078e00ff */
[----:B------:R0:W-:Y:S03]  /*16fb0*/  STL [R1+0x504], R14 ;  /* 0x0005040e01007387 */ /* 0x0001e60000100800 */
[--C-:B------:R-:W-:Y:S01]  /*16fc0*/  @!P3 IMAD.IADD R60, R60, 0x1, -R55.reuse ;  /* 0x000000013c3cb824 */ /* 0x100fe200078e0a37 */
[----:B------:R-:W-:Y:S01]  /*16fd0*/  STL [R1+0x6e0], R11 ;  /* 0x0006e00b01007387 */ /* 0x000fe20000100800 */
[----:B------:R-:W-:-:S03]  /*16fe0*/  @!P4 IMAD.IADD R59, R59, 0x1, -R55 ;  /* 0x000000013b3bc824 */ /* 0x000fc600078e0a37 */
[----:B------:R1:W-:Y:S01]  /*16ff0*/  STL [R1+0x508], R22 ;  /* 0x0005081601007387 */ /* 0x0003e20000100800 */
[C---:B0-----:R-:W-:Y:S02]  /*17000*/  IMAD R14, R55.reuse, R18, R15 ;  /* 0x00000012370e7224 */ /* 0x041fe400078e020f */
[----:B------:R-:W-:Y:S01]  /*17010*/  IMAD.MOV R21, RZ, RZ, -R21 ;  /* 0x000000ffff157224 */ /* 0x000fe200078e0a15 */
[----:B-1----:R-:W4:Y:S03]  /*17020*/  LDL.LU R22, [R1+0x4e0] ;  /* 0x0004e00001167983 */ /* 0x002f260000300800 */
[C---:B------:R-:W-:Y:S01]  /*17030*/  IMAD R39, R55.reuse, R21, R20 ;  /* 0x0000001537277224 */ /* 0x040fe200078e0214 */
[----:B------:R-:W-:Y:S02]  /*17040*/  ISETP.GT.U32.AND P6, PT, R55, R5, PT ;  /* 0x000000053700720c */ /* 0x000fe40003fc4070 */
[----:B---3--:R-:W-:-:S02]  /*17050*/  IABS R20, R3 ;  /* 0x0000000300147213 */ /* 0x008fc40000000000 */
[----:B--2---:R-:W-:Y:S02]  /*17060*/  IABS R15, R56 ;  /* 0x00000038000f7213 */ /* 0x004fe40000000000 */
[----:B------:R-:W2:Y:S04]  /*17070*/  LDL.LU R56, [R1+0x4e4] ;  /* 0x0004e40001387983 */ /* 0x000ea80000300800 */
[----:B------:R0:W-:Y:S01]  /*17080*/  STL [R1+0x4f4], R60 ;  /* 0x0004f43c01007387 */ /* 0x0001e20000100800 */
[----:B----4-:R-:W-:-:S03]  /*17090*/  IABS R11, R42 ;  /* 0x0000002a000b7213 */ /* 0x010fc60000000000 */
[----:B------:R1:W-:Y:S04]  /*170a0*/  STL [R1+0x4f8], R59 ;  /* 0x0004f83b01007387 */ /* 0x0003e80000100800 */
[----:B------:R-:W3:Y:S04]  /*170b0*/  LDL R42, [R1+0x4158] ;  /* 0x00415800012a7983 */ /* 0x000ee80000100800 */
[----:B------:R-:W4:Y:S01]  /*170c0*/  LDL R3, [R1+0x415c] ;  /* 0x00415c0001037983 */ /* 0x000f220000100800 */
[----:B------:R-:W-:-:S05]  /*170d0*/  @!P6 IMAD.IADD R5, R5, 0x1, -R55 ;  /* 0x000000010505e824 */ /* 0x000fca00078e0a37 */
[----:B------:R-:W-:Y:S01]  /*170e0*/  ISETP.GT.U32.AND P6, PT, R55, R5, PT ;  /* 0x000000053700720c */ /* 0x000fe20003fc4070 */
[----:B------:R-:W-:-:S04]  /*170f0*/  IMAD.HI.U32 R21, R2, R20, RZ ;  /* 0x0000001402157227 */ /* 0x000fc800078e00ff */
[----:B------:R-:W-:-:S08]  /*17100*/  IMAD.MOV R21, RZ, RZ, -R21 ;  /* 0x000000ffff157224 */ /* 0x000fd000078e0a15 */
[----:B------:R-:W-:Y:S02]  /*17110*/  @!P6 IMAD.IADD R5, R5, 0x1, -R55 ;  /* 0x000000010505e824 */ /* 0x000fe400078e0a37 */
[----:B0-----:R-:W-:-:S03]  /*17120*/  IMAD R60, R55, R21, R20 ;  /* 0x00000015373c7224 */ /* 0x001fc600078e0214 */
[----:B------:R0:W-:Y:S04]  /*17130*/  STL [R1+0x4fc], R5 ;  /* 0x0004fc0501007387 */ /* 0x0001e80000100800 */
[----:B------:R-:W2:Y:S01]  /*17140*/  LDL R20, [R1+0x414c] ;  /* 0x00414c0001147983 */ /* 0x000ea20000100800 */
[C---:B------:R-:W-:Y:S02]  /*17150*/  ISETP.GT.U32.AND P5, PT, R55.reuse, R26, PT ;  /* 0x0000001a3700720c */ /* 0x040fe40003fa4070 */
[----:B------:R-:W-:-:S11]  /*17160*/  ISETP.GT.U32.AND P3, PT, R55, R51, PT ;  /* 0x000000333700720c */ /* 0x000fd60003f64070 */
[--C-:B------:R-:W-:Y:S02]  /*17170*/  @!P5 IMAD.IADD R26, R26, 0x1, -R55.reuse ;  /* 0x000000011a1ad824 */ /* 0x100fe400078e0a37 */
[----:B------:R-:W-:-:S03]  /*17180*/  @!P3 IMAD.IADD R51, R51, 0x1, -R55 ;  /* 0x000000013333b824 */ /* 0x000fc600078e0a37 */
[C---:B------:R-:W-:Y:S02]  /*17190*/  ISETP.GT.U32.AND P5, PT, R55.reuse, R26, PT ;  /* 0x0000001a3700720c */ /* 0x040fe40003fa4070 */
[----:B------:R-:W-:Y:S01]  /*171a0*/  ISETP.GT.U32.AND P3, PT, R55, R51, PT ;  /* 0x000000333700720c */ /* 0x000fe20003f64070 */
[----:B------:R-:W-:-:S04]  /*171b0*/  IMAD.HI.U32 R18, R2, R15, RZ ;  /* 0x0000000f02127227 */ /* 0x000fc800078e00ff */
[----:B------:R-:W-:-:S04]  /*171c0*/  IMAD.HI.U32 R13, R2, R11, RZ ;  /* 0x0000000b020d7227 */ /* 0x000fc800078e00ff */
[----:B------:R-:W-:Y:S02]  /*171d0*/  IMAD.MOV R18, RZ, RZ, -R18 ;  /* 0x000000ffff127224 */ /* 0x000fe400078e0a12 */
[--C-:B------:R-:W-:Y:S02]  /*171e0*/  @!P5 IMAD.IADD R26, R26, 0x1, -R55.reuse ;  /* 0x000000011a1ad824 */ /* 0x100fe400078e0a37 */
[----:B------:R-:W-:Y:S02]  /*171f0*/  @!P3 IMAD.IADD R51, R51, 0x1, -R55 ;  /* 0x000000013333b824 */ /* 0x000fe400078e0a37 */
[----:B------:R-:W-:Y:S01]  /*17200*/  IMAD.MOV R13, RZ, RZ, -R13 ;  /* 0x000000ffff0d7224 */ /* 0x000fe200078e0a0d */
[----:B------:R0:W-:Y:S01]  /*17210*/  STL [R1+0x4e8], R26 ;  /* 0x0004e81a01007387 */ /* 0x0001e20000100800 */
[C---:B-1----:R-:W-:Y:S02]  /*17220*/  IMAD R59, R55.reuse, R18, R15 ;  /* 0x00000012373b7224 */ /* 0x042fe400078e020f */
[C---:B0-----:R-:W-:Y:S01]  /*17230*/  IMAD R5, R55.reuse, R13, R11 ;  /* 0x0000000d37057224 */ /* 0x041fe200078e020b */
[----:B------:R-:W2:Y:S01]  /*17240*/  LDL.LU R26, [R1+0x587c] ;  /* 0x00587c00011a7983 */ /* 0x000ea20000300800 */
[----:B------:R-:W-:-:S02]  /*17250*/  ISETP.GT.U32.AND P4, PT, R55, R25, PT ;  /* 0x000000193700720c */ /* 0x000fc40003f84070 */
[----:B------:R-:W-:Y:S02]  /*17260*/  ISETP.GT.U32.AND P6, PT, R55, R17, PT ;  /* 0x000000113700720c */ /* 0x000fe40003fc4070 */
[----:B---3--:R-:W-:Y:S02]  /*17270*/  IABS R15, R42 ;  /* 0x0000002a000f7213 */ /* 0x008fe40000000000 */
[----:B------:R-:W3:Y:S01]  /*17280*/  LDL.LU R42, [R1+0x4d8] ;  /* 0x0004d800012a7983 */ /* 0x000ee20000300800 */
[----:B----4-:R-:W-:-:S03]  /*17290*/  IABS R11, R3 ;  /* 0x00000003000b7213 */ /* 0x010fc60000000000 */
[----:B------:R0:W-:Y:S04]  /*172a0*/  STL [R1+0x4ec], R51 ;  /* 0x0004ec3301007387 */ /* 0x0001e80000100800 */
[----:B0-----:R-:W4:Y:S04]  /*172b0*/  LDL.LU R51, [R1+0x4c4] ;  /* 0x0004c40001337983 */ /* 0x001f280000300800 */
[----:B------:R-:W3:Y:S01]  /*172c0*/  LDL R3, [R1+0x4c8c] ;  /* 0x004c8c0001037983 */ /* 0x000ee20000100800 */
[--C-:B------:R-:W-:Y:S01]  /*172d0*/  @!P4 IMAD.IADD R25, R25, 0x1, -R55.reuse ;  /* 0x000000011919c824 */ /* 0x100fe200078e0a37 */
[----:B------:R-:W-:Y:S01]  /*172e0*/  ISETP.GT.U32.AND P5, PT, R55, R22, PT ;  /* 0x000000163700720c */ /* 0x000fe20003fa4070 */
[----:B------:R-:W-:-:S03]  /*172f0*/  @!P6 IMAD.IADD R17, R17, 0x1, -R55 ;  /* 0x000000011111e824 */ /* 0x000fc600078e0a37 */
[C---:B------:R-:W-:Y:S02]  /*17300*/  ISETP.GT.U32.AND P4, PT, R55.reuse, R25, PT ;  /* 0x000000193700720c */ /* 0x040fe40003f84070 */
[----:B------:R-:W-:Y:S02]  /*17310*/  ISETP.GT.U32.AND P6, PT, R55, R17, PT ;  /* 0x000000113700720c */ /* 0x000fe40003fc4070 */
[----:B--2---:R-:W-:-:S05]  /*17320*/  IABS R20, R20 ;  /* 0x0000001400147213 */ /* 0x004fca0000000000 */
[----:B------:R-:W-:Y:S02]  /*17330*/  @!P5 IMAD.IADD R22, R22, 0x1, -R55 ;  /* 0x000000011616d824 */ /* 0x000fe400078e0a37 */
[----:B------:R-:W-:-:S03]  /*17340*/  IMAD.HI.U32 R21, R2, R20, RZ ;  /* 0x0000001402157227 */ /* 0x000fc600078e00ff */
[----:B------:R-:W-:Y:S01]  /*17350*/  ISETP.GT.U32.AND P5, PT, R55, R22, PT ;  /* 0x000000163700720c */ /* 0x000fe20003fa4070 */
[--C-:B------:R-:W-:Y:S02]  /*17360*/  @!P4 IMAD.IADD R25, R25, 0x1, -R55.reuse ;  /* 0x000000011919c824 */ /* 0x100fe400078e0a37 */
[----:B------:R-:W-:Y:S02]  /*17370*/  @!P6 IMAD.IADD R17, R17, 0x1, -R55 ;  /* 0x000000011111e824 */ /* 0x000fe400078e0a37 */
[----:B------:R-:W-:Y:S01]  /*17380*/  IMAD.MOV R21, RZ, RZ, -R21 ;  /* 0x000000ffff157224 */ /* 0x000fe200078e0a15 */
[----:B------:R-:W-:Y:S01]  /*17390*/  STL [R1+0x4f0], R25 ;  /* 0x0004f01901007387 */ /* 0x000fe20000100800 */
[----:B------:R-:W-:-:S03]  /*173a0*/  IMAD.HI.U32 R13, R2, R11, RZ ;  /* 0x0000000b020d7227 */ /* 0x000fc600078e00ff */
[----:B------:R0:W-:Y:S01]  /*173b0*/  STL [R1+0x4dc], R17 ;  /* 0x0004dc1101007387 */ /* 0x0001e20000100800 */
[----:B------:R-:W-:Y:S02]  /*173c0*/  IMAD.MOV R13, RZ, RZ, -R13 ;  /* 0x000000ffff0d7224 */ /* 0x000fe400078e0a0d */
[----:B------:R-:W-:Y:S02]  /*173d0*/  @!P5 IMAD.IADD R22, R22, 0x1, -R55 ;  /* 0x000000011616d824 */ /* 0x000fe400078e0a37 */
[C---:B0-----:R-:W-:Y:S02]  /*173e0*/  IMAD R17, R55.reuse, R21, R20 ;  /* 0x0000001537117224 */ /* 0x041fe400078e0214 */
[----:B------:R-:W2:Y:S04]  /*173f0*/  LDL R20, [R1+0x4168] ;  /* 0x0041680001147983 */ /* 0x000ea80000100800 */
[----:B------:R-:W2:Y:S04]  /*17400*/  LDL R21, [R1+0x416c] ;  /* 0x00416c0001157983 */ /* 0x000ea80000100800 */
[----:B------:R0:W-:Y:S01]  /*17410*/  STL [R1+0x3cc], R17 ;  /* 0x0003cc1101007387 */ /* 0x0001e20000100800 */
[C---:B------:R-:W-:Y:S01]  /*17420*/  ISETP.GT.U32.AND P3, PT, R55.reuse, R56, PT ;  /* 0x000000383700720c */ /* 0x040fe20003f64070 */
[----:B0-----:R-:W-:-:S05]  /*17430*/  IMAD R17, R55, R13, R11 ;  /* 0x0000000d37117224 */ /* 0x001fca00078e020b */
[----:B------:R-:W-:Y:S04]  /*17440*/  STL [R1+0x5864], R17 ;  /* 0x0058641101007387 */ /* 0x000fe80000100800 */
[----:B------:R0:W-:Y:S03]  /*17450*/  STL [R1+0x4e0], R22 ;  /* 0x0004e01601007387 */ /* 0x0001e60000100800 */
[----:B------:R-:W-:Y:S01]  /*17460*/  @!P3 IMAD.IADD R56, R56, 0x1, -R55 ;  /* 0x000000013838b824 */ /* 0x000fe200078e0a37 */
[----:B0-----:R-:W2:Y:S04]  /*17470*/  LDL.LU R22, [R1+0x5878] ;  /* 0x0058780001167983 */ /* 0x001ea80000300800 */
[----:B------:R-:W-:Y:S01]  /*17480*/  ISETP.GT.U32.AND P3, PT, R55, R56, PT ;  /* 0x000000383700720c */ /* 0x000fe20003f64070 */
[----:B------:R-:W2:-:S12]  /*17490*/  LDL.LU R17, [R1+0x4b8] ;  /* 0x0004b80001117983 */ /* 0x000e980000300800 */
[----:B------:R-:W-:-:S05]  /*174a0*/  @!P3 IMAD.IADD R56, R56, 0x1, -R55 ;  /* 0x000000013838b824 */ /* 0x000fca00078e0a37 */
[----:B------:R0:W-:Y:S04]  /*174b0*/  STL [R1+0x4e4], R56 ;  /* 0x0004e43801007387 */ /* 0x0001e80000100800 */
[----:B0-----:R-:W2:Y:S01]  /*174c0*/  LDL R56, [R1+0x4c98] ;  /* 0x004c980001387983 */ /* 0x001ea20000100800 */
[----:B---3--:R-:W-:-:S03]  /*174d0*/  IABS R11, R3 ;  /* 0x00000003000b7213 */ /* 0x008fc60000000000 */
[----:B------:R-:W3:Y:S01]  /*174e0*/  LDL R3, [R1+0x4c94] ;  /* 0x004c940001037983 */ /* 0x000ee20000100800 */
[C---:B------:R-:W-:Y:S02]  /*174f0*/  ISETP.GT.U32.AND P4, PT, R55.reuse, R26, PT ;  /* 0x0000001a3700720c */ /* 0x040fe40003f84070 */
[----:B------:R-:W-:-:S11]  /*17500*/  ISETP.GT.U32.AND P6, PT, R55, R0, PT ;  /* 0x000000003700720c */ /* 0x000fd60003fc4070 */
[----:B------:R-:W-:-:S05]  /*17510*/  @!P4 IMAD.IADD R26, R26, 0x1, -R55 ;  /* 0x000000011a1ac824 */ /* 0x000fca00078e0a37 */
[C---:B------:R-:W-:Y:S02]  /*17520*/  ISETP.GT.U32.AND P4, PT, R55.reuse, R26, PT ;  /* 0x0000001a3700720c */ /* 0x040fe40003f84070 */
[C---:B------:R-:W-:Y:S01]  /*17530*/  ISETP.GT.U32.AND P5, PT, R55.reuse, R42, PT ;  /* 0x0000002a3700720c */ /* 0x040fe20003fa4070 */
[----:B------:R-:W-:Y:S01]  /*17540*/  @!P6 IMAD.IADD R0, R0, 0x1, -R55 ;  /* 0x000000010000e824 */ /* 0x000fe200078e0a37 */
[----:B----4-:R-:W-:Y:S01]  /*17550*/  ISETP.GT.U32.AND P3, PT, R55, R51, PT ;  /* 0x000000333700720c */ /* 0x010fe20003f64070 */
[----:B------:R-:W-:-:S08]  /*17560*/  IMAD.HI.U32 R18, R2, R15, RZ ;  /* 0x0000000f02127227 */ /* 0x000fd000078e00ff */
[--C-:B------:R-:W-:Y:S01]  /*17570*/  @!P4 IMAD.IADD R26, R26, 0x1, -R55.reuse ;  /* 0x000000011a1ac824 */ /* 0x100fe200078e0a37 */
[C---:B------:R-:W-:Y:S01]  /*17580*/  ISETP.GT.U32.AND P6, PT, R55.reuse, R0, PT ;  /* 0x000000003700720c */ /* 0x040fe20003fc4070 */
[----:B------:R-:W-:Y:S02]  /*17590*/  IMAD.MOV R18, RZ, RZ, -R18 ;  /* 0x000000ffff127224 */ /* 0x000fe400078e0a12 */
[----:B------:R-:W-:Y:S02]  /*175a0*/  @!P5 IMAD.IADD R42, R42, 0x1, -R55 ;  /* 0x000000012a2ad824 */ /* 0x000fe400078e0a37 */
[----:B------:R-:W-:Y:S01]  /*175b0*/  IMAD R25, R55, R18, R15 ;  /* 0x0000001237197224 */ /* 0x000fe200078e020f */
[----:B--2---:R-:W-:Y:S01]  /*175c0*/  IABS R20, R20 ;  /* 0x0000001400147213 */ /* 0x004fe20000000000 */
[----:B------:R-:W-:Y:S01]  /*175d0*/  @!P3 IMAD.IADD R51, R51, 0x1, -R55 ;  /* 0x000000013333b824 */ /* 0x000fe200078e0a37 */
[C---:B------:R-:W-:Y:S02]  /*175e0*/  ISETP.GT.U32.AND P5, PT, R55.reuse, R42, PT ;  /* 0x0000002a3700720c */ /* 0x040fe40003fa4070 */
[----:B------:R-:W-:Y:S01]  /*175f0*/  IABS R15, R21 ;  /* 0x00000015000f7213 */ /* 0x000fe20000000000 */
[----:B------:R-:W-:Y:S01]  /*17600*/  IMAD.HI.U32 R21, R2, R20, RZ ;  /* 0x0000001402157227 */ /* 0x000fe200078e00ff */
[----:B------:R-:W-:-:S03]  /*17610*/  ISETP.GT.U32.AND P3, PT, R55, R51, PT ;  /* 0x000000333700720c */ /* 0x000fc60003f64070 */
[----:B------:R-:W-:-:S04]  /*17620*/  IMAD.HI.U32 R18, R2, R15, RZ ;  /* 0x0000000f02127227 */ /* 0x000fc800078e00ff */
[----:B------:R-:W-:-:S04]  /*17630*/  IMAD.HI.U32 R13, R2, R11, RZ ;  /* 0x0000000b020d7227 */ /* 0x000fc800078e00ff */
[----:B------:R-:W-:Y:S01]  /*17640*/  @!P6 IMAD.IADD R0, R0, 0x1, -R55 ;  /* 0x000000010000e824 */ /* 0x000fe200078e0a37 */
[----:B------:R-:W-:Y:S01]  /*17650*/  ISETP.GT.U32.AND P4, PT, R55, R22, PT ;  /* 0x000000163700720c */ /* 0x000fe20003f84070 */
[----:B------:R-:W-:Y:S02]  /*17660*/  IMAD.MOV R21, RZ, RZ, -R21 ;  /* 0x000000ffff157224 */ /* 0x000fe400078e0a15 */
[----:B------:R-:W-:Y:S01]  /*17670*/  IMAD.MOV R18, RZ, RZ, -R18 ;  /* 0x000000ffff127224 */ /* 0x000fe200078e0a12 */
[----:B------:R0:W-:Y:S01]  /*17680*/  STL [R1+0x4d0], R26 ;  /* 0x0004d01a01007387 */ /* 0x0001e20000100800 */
[----:B------:R-:W-:-:S08]  /*17690*/  IMAD.MOV R13, RZ, RZ, -R13 ;  /* 0x000000ffff0d7224 */ /* 0x000fd000078e0a0d */
[----:B------:R-:W-:-:S05]  /*176a0*/  @!P4 IMAD.IADD R22, R22, 0x1, -R55 ;  /* 0x000000011616c824 */ /* 0x000fca00078e0a37 */
[C---:B------:R-:W-:Y:S01]  /*176b0*/  ISETP.GT.U32.AND P4, PT, R55.reuse, R22, PT ;  /* 0x000000163700720c */ /* 0x040fe20003f84070 */
[----:B------:R1:W-:Y:S01]  /*176c0*/  STL [R1+0x4d4], R0 ;  /* 0x0004d40001007387 */ /* 0x0003e20000100800 */
[C---:B------:R-:W-:Y:S02]  /*176d0*/  IMAD R15, R55.reuse, R18, R15 ;  /* 0x00000012370f7224 */ /* 0x040fe400078e020f */
[C---:B0-----:R-:W-:Y:S02]  /*176e0*/  IMAD R26, R55.reuse, R13, R11 ;  /* 0x0000000d371a7224 */ /* 0x041fe400078e020b */
[--C-:B------:R-:W-:Y:S02]  /*176f0*/  @!P5 IMAD.IADD R42, R42, 0x1, -R55.reuse ;  /* 0x000000012a2ad824 */ /* 0x100fe400078e0a37 */
[----:B-1----:R-:W-:Y:S02]  /*17700*/  IMAD R0, R55, R21, R20 ;  /* 0x0000001537007224 */ /* 0x002fe400078e0214 */
[----:B------:R-:W2:Y:S01]  /*17710*/  LDL R20, [R1+0x4c90] ;  /* 0x004c900001147983 */ /* 0x000ea20000100800 */
[----:B------:R-:W-:-:S03]  /*17720*/  @!P3 IMAD.IADD R51, R51, 0x1, -R55 ;  /* 0x000000013333b824 */ /* 0x000fc600078e0a37 */
[----:B------:R-:W-:Y:S01]  /*17730*/  STL [R1+0x3c4], R15 ;  /* 0x0003c40f01007387 */ /* 0x000fe20000100800 */
[----:B------:R-:W-:-:S03]  /*17740*/  @!P4 IMAD.IADD R22, R22, 0x1, -R55 ;  /* 0x000000011616c824 */ /* 0x000fc600078e0a37 */
[----:B------:R-:W-:Y:S01]  /*17750*/  STL [R1+0x5860], R26 ;  /* 0x0058601a01007387 */ /* 0x000fe20000100800 */
[----:B------:R-:W-:-:S03]  /*17760*/  IABS R11, R56 ;  /* 0x00000038000b7213 */ /* 0x000fc60000000000 */
[----:B------:R0:W-:Y:S04]  /*17770*/  STL [R1+0x4d8], R42 ;  /* 0x0004d82a01007387 */ /* 0x0001e80000100800 */
[----:B0-----:R-:W4:Y:S04]  /*17780*/  LDL.LU R42, [R1+0x4b0] ;  /* 0x0004b000012a7983 */ /* 0x001f280000300800 */
[----:B------:R-:W4:Y:S04]  /*17790*/  LDL R26, [R1+0x4c9c] ;  /* 0x004c9c00011a7983 */ /* 0x000f280000100800 */
[----:B------:R-:W4:Y:S04]  /*177a0*/  LDL.LU R56, [R1+0x4b4] ;  /* 0x0004b40001387983 */ /* 0x000f280000300800 */
[----:B------:R0:W-:Y:S04]  /*177b0*/  STL [R1+0x4c4], R51 ;  /* 0x0004c43301007387 */ /* 0x0001e80000100800 */
[----:B------:R-:W-:Y:S04]  /*177c0*/  STL [R1+0x4c8], R22 ;  /* 0x0004c81601007387 */ /* 0x000fe80000100800 */
[----:B0-----:R-:W4:Y:S01]  /*177d0*/  LDL R51, [R1+0x4ca4] ;  /* 0x004ca40001337983 */ /* 0x001f220000100800 */
[----:B---3--:R-:W-:-:S03]  /*177e0*/  IABS R15, R3 ;  /* 0x00000003000f7213 */ /* 0x008fc60000000000 */
[----:B------:R-:W3:Y:S01]  /*177f0*/  LDL R3, [R1+0x4ca0] ;  /* 0x004ca00001037983 */ /* 0x000ee20000100800 */
[C---:B------:R-:W-:Y:S02]  /*17800*/  ISETP.GT.U32.AND P6, PT, R55.reuse, R6, PT ;  /* 0x000000063700720c */ /* 0x040fe40003fc4070 */
[C---:B------:R-:W-:Y:S02]  /*17810*/  ISETP.GT.U32.AND P5, PT, R55.reuse, R17, PT ;  /* 0x000000113700720c */ /* 0x040fe40003fa4070 */
        /* <DEDUP_REMOVED lines=8> */
[----:B------:R-:W-:-:S04]  /*178a0*/  IMAD.MOV R13, RZ, RZ, -R13 ;  /* 0x000000ffff0d7224 */ /* 0x000fc800078e0a0d */
[----:B------:R-:W-:Y:S02]  /*178b0*/  IMAD R11, R55, R13, R11 ;  /* 0x0000000d370b7224 */ /* 0x000fe400078e020b */
[--C-:B------:R-:W-:Y:S02]  /*178c0*/  @!P6 IMAD.IADD R6, R6, 0x1, -R55.reuse ;  /* 0x000000010606e824 */ /* 0x100fe400078e0a37 */
[--C-:B------:R-:W-:Y:S02]  /*178d0*/  @!P5 IMAD.IADD R17, R17, 0x1, -R55.reuse ;  /* 0x000000011111d824 */ /* 0x100fe400078e0a37 */
[----:B------:R-:W-:Y:S01]  /*178e0*/  @!P3 IMAD.IADD R58, R58, 0x1, -R55 ;  /* 0x000000013a3ab824 */ /* 0x000fe200078e0a37 */
[----:B------:R-:W-:Y:S04]  /*178f0*/  STL [R1+0x4cc], R6 ;  /* 0x0004cc0601007387 */ /* 0x000fe80000100800 */
[----:B------:R-:W-:Y:S04]  /*17900*/  STL [R1+0x3bc], R11 ;  /* 0x0003bc0b01007387 */ /* 0x000fe80000100800 */
[----:B------:R0:W-:Y:S01]  /*17910*/  STL [R1+0x4b8], R17 ;  /* 0x0004b81101007387 */ /* 0x0001e20000100800 */
[----:B------:R-:W-:-:S03]  /*17920*/  IMAD.HI.U32 R18, R2, R15, RZ ;  /* 0x0000000f02127227 */ /* 0x000fc600078e00ff */
[----:B0-----:R-:W3:Y:S01]  /*17930*/  LDL.LU R17, [R1+0x4a8] ;  /* 0x0004a80001117983 */ /* 0x001ee20000300800 */
[----:B------:R-:W-:-:S04]  /*17940*/  IMAD.MOV R18, RZ, RZ, -R18 ;  /* 0x000000ffff127224 */ /* 0x000fc800078e0a12 */
[----:B------:R-:W-:Y:S01]  /*17950*/  IMAD R6, R55, R18, R15 ;  /* 0x0000001237067224 */ /* 0x000fe200078e020f */
[----:B--2---:R-:W-:-:S05]  /*17960*/  IABS R20, R20 ;  /* 0x0000001400147213 */ /* 0x004fca0000000000 */
[----:B------:R-:W-:-:S04]  /*17970*/  IMAD.HI.U32 R21, R2, R20, RZ ;  /* 0x0000001402157227 */ /* 0x000fc800078e00ff */
[----:B------:R-:W-:-:S04]  /*17980*/  IMAD.MOV R21, RZ, RZ, -R21 ;  /* 0x000000ffff157224 */ /* 0x000fc800078e0a15 */
[----:B------:R-:W-:Y:S01]  /*17990*/  IMAD R22, R55, R21, R20 ;  /* 0x0000001537167224 */ /* 0x000fe200078e0214 */
[----:B----4-:R-:W-:Y:S02]  /*179a0*/  IABS R20, R26 ;  /* 0x0000001a00147213 */ /* 0x010fe40000000000 */
[----:B------:R-:W-:Y:S02]  /*179b0*/  IABS R11, R51 ;  /* 0x00000033000b7213 */ /* 0x000fe40000000000 */
[----:B------:R-:W2:Y:S04]  /*179c0*/  LDL.LU R51, [R1+0x494] ;  /* 0x0004940001337983 */ /* 0x000ea80000300800 */
[----:B------:R0:W-:Y:S04]  /*179d0*/  STL [R1+0x4bc], R58 ;  /* 0x0004bc3a01007387 */ /* 0x0001e80000100800 */
[----:B------:R-:W4:Y:S01]  /*179e0*/  LDL R26, [R1+0x4cac] ;  /* 0x004cac00011a7983 */ /* 0x000f220000100800 */
[----:B---3--:R-:W-:-:S03]  /*179f0*/  IABS R15, R3 ;  /* 0x00000003000f7213 */ /* 0x008fc60000000000 */
[----:B------:R-:W3:Y:S01]  /*17a00*/  LDL R3, [R1+0x4cb0] ;  /* 0x004cb00001037983 */ /* 0x000ee20000100800 */
[C---:B------:R-:W-:Y:S02]  /*17a10*/  ISETP.GT.U32.AND P4, PT, R55.reuse, R40, PT ;  /* 0x000000283700720c */ /* 0x040fe40003f84070 */
[----:B------:R-:W-:-:S11]  /*17a20*/  ISETP.GT.U32.AND P6, PT, R55, R19, PT ;  /* 0x000000133700720c */ /* 0x000fd60003fc4070 */
[--C-:B------:R-:W-:Y:S02]  /*17a30*/  @!P4 IMAD.IADD R40, R40, 0x1, -R55.reuse ;  /* 0x000000012828c824 */ /* 0x100fe400078e0a37 */
[----:B------:R-:W-:-:S03]  /*17a40*/  @!P6 IMAD.IADD R19, R19, 0x1, -R55 ;  /* 0x000000011313e824 */ /* 0x000fc600078e0a37 */
[C---:B------:R-:W-:Y:S02]  /*17a50*/  ISETP.GT.U32.AND P4, PT, R55.reuse, R40, PT ;  /* 0x000000283700720c */ /* 0x040fe40003f84070 */
[C---:B------:R-:W-:Y:S02]  /*17a60*/  ISETP.GT.U32.AND P6, PT, R55.reuse, R19, PT ;  /* 0x000000133700720c */ /* 0x040fe40003fc4070 */
[C---:B------:R-:W-:Y:S02]  /*17a70*/  ISETP.GT.U32.AND P5, PT, R55.reuse, R42, PT ;  /* 0x0000002a3700720c */ /* 0x040fe40003fa4070 */
[----:B------:R-:W-:Y:S01]  /*17a80*/  ISETP.GT.U32.AND P3, PT, R55, R56, PT ;  /* 0x000000383700720c */ /* 0x000fe20003f64070 */
[----:B------:R-:W-:-:S06]  /*17a90*/  IMAD.HI.U32 R21, R2, R20, RZ ;  /* 0x0000001402157227 */ /* 0x000fcc00078e00ff */
[--C-:B------:R-:W-:Y:S01]  /*17aa0*/  @!P4 IMAD.IADD R40, R40, 0x1, -R55.reuse ;  /* 0x000000012828c824 */ /* 0x100fe200078e0a37 */
[----:B------:R-:W-:Y:S01]  /*17ab0*/  ISETP.GT.U32.AND P4, PT, R55, R41, PT ;  /* 0x000000293700720c */ /* 0x000fe20003f84070 */
[--C-:B------:R-:W-:Y:S02]  /*17ac0*/  @!P6 IMAD.IADD R19, R19, 0x1, -R55.reuse ;  /* 0x000000011313e824 */ /* 0x100fe400078e0a37 */
[----:B------:R-:W-:Y:S02]  /*17ad0*/  @!P5 IMAD.IADD R42, R42, 0x1, -R55 ;  /* 0x000000012a2ad824 */ /* 0x000fe400078e0a37 */
[----:B------:R-:W-:Y:S01]  /*17ae0*/  IMAD.MOV R21, RZ, RZ, -R21 ;  /* 0x000000ffff157224 */ /* 0x000fe200078e0a15 */
[----:B------:R1:W-:Y:S01]  /*17af0*/  STL [R1+0x4c0], R40 ;  /* 0x0004c02801007387 */ /* 0x0003e20000100800 */
[--C-:B------:R-:W-:Y:S01]  /*17b00*/  @!P3 IMAD.IADD R56, R56, 0x1, -R55.reuse ;  /* 0x000000013838b824 */ /* 0x100fe200078e0a37 */
[C---:B------:R-:W-:Y:S01]  /*17b10*/  ISETP.GT.U32.AND P5, PT, R55.reuse, R42, PT ;  /* 0x0000002a3700720c */ /* 0x040fe20003fa4070 */
[----:B0-----:R-:W-:Y:S01]  /*17b20*/  IMAD R58, R55, R21, R20 ;  /* 0x00000015373a7224 */ /* 0x001fe200078e0214 */
[----:B------:R-:W-:Y:S03]  /*17b30*/  STL [R1+0x4ac], R19 ;  /* 0x0004ac1301007387 */ /* 0x000fe60000100800 */
[----:B------:R-:W-:Y:S01]  /*17b40*/  @!P4 IMAD.IADD R41, R41, 0x1, -R55 ;  /* 0x000000012929c824 */ /* 0x000fe200078e0a37 */
[----:B------:R-:W2:Y:S01]  /*17b50*/  LDL R20, [R1+0x4ca8] ;  /* 0x004ca80001147983 */ /* 0x000ea20000100800 */
[----:B------:R-:W-:Y:S01]  /*17b60*/  ISETP.GT.U32.AND P3, PT, R55, R56, PT ;  /* 0x000000383700720c */ /* 0x000fe20003f64070 */
[----:B------:R-:W-:-:S02]  /*17b70*/  IMAD.HI.U32 R18, R2, R15, RZ ;  /* 0x0000000f02127227 */ /* 0x000fc400078e00ff */
[C---:B------:R-:W-:Y:S02]  /*17b80*/  ISETP.GT.U32.AND P4, PT, R55.reuse, R41, PT ;  /* 0x000000293700720c */ /* 0x040fe40003f84070 */
[----:B------:R-:W-:Y:S02]  /*17b90*/  IMAD.MOV R18, RZ, RZ, -R18 ;  /* 0x000000ffff127224 */ /* 0x000fe400078e0a12 */
[----:B------:R-:W-:Y:S02]  /*17ba0*/  @!P5 IMAD.IADD R42, R42, 0x1, -R55 ;  /* 0x000000012a2ad824 */ /* 0x000fe400078e0a37 */
[----:B-1----:R-:W-:-:S04]  /*17bb0*/  IMAD R40, R55, R18, R15 ;  /* 0x0000001237287224 */ /* 0x002fc800078e020f */
[--C-:B------:R-:W-:Y:S01]  /*17bc0*/  @!P3 IMAD.IADD R56, R56, 0x1, -R55.reuse ;  /* 0x000000013838b824 */ /* 0x100fe200078e0a37 */
[----:B------:R-:W-:Y:S02]  /*17bd0*/  STL [R1+0x585c], R40 ;  /* 0x00585c2801007387 */ /* 0x000fe40000100800 */
[----:B------:R-:W-:Y:S02]  /*17be0*/  @!P4 IMAD.IADD R41, R41, 0x1, -R55 ;  /* 0x000000012929c824 */ /* 0x000fe400078e0a37 */
[----:B------:R0:W-:Y:S01]  /*17bf0*/  STL [R1+0x4b0], R42 ;  /* 0x0004b02a01007387 */ /* 0x0001e20000100800 */
[----:B------:R-:W-:-:S03]  /*17c00*/  IMAD.HI.U32 R13, R2, R11, RZ ;  /* 0x0000000b020d7227 */ /* 0x000fc600078e00ff */
[----:B0-----:R-:W2:Y:S01]  /*17c10*/  LDL.LU R42, [R1+0x5874] ;  /* 0x00587400012a7983 */ /* 0x001ea20000300800 */
[----:B------:R-:W-:-:S04]  /*17c20*/  IMAD.MOV R13, RZ, RZ, -R13 ;  /* 0x000000ffff0d7224 */ /* 0x000fc800078e0a0d */
[----:B------:R-:W-:Y:S01]  /*17c30*/  IMAD R19, R55, R13, R11 ;  /* 0x0000000d37137224 */ /* 0x000fe200078e020b */
[----:B----4-:R-:W-:Y:S02]  /*17c40*/  IABS R15, R26 ;  /* 0x0000001a000f7213 */ /* 0x010fe40000000000 */
[----:B------:R-:W4:Y:S04]  /*17c50*/  LDL.LU R26, [R1+0x488] ;  /* 0x00048800011a7983 */ /* 0x000f280000300800 */
[----:B------:R0:W-:Y:S04]  /*17c60*/  STL [R1+0x4b4], R56 ;  /* 0x0004b43801007387 */ /* 0x0001e80000100800 */
[----:B0-----:R-:W4:Y:S04]  /*17c70*/  LDL.LU R56, [R1+0x48c] ;  /* 0x00048c0001387983 */ /* 0x001f280000300800 */
[----:B------:R0:W-:Y:S04]  /*17c80*/  STL [R1+0x4a0], R41 ;  /* 0x0004a02901007387 */ /* 0x0001e80000100800 */
[----:B------:R-:W4:Y:S01]  /*17c90*/  LDL R40, [R1+0x4cb8] ;  /* 0x004cb80001287983 */ /* 0x000f220000100800 */
[----:B---3--:R-:W-:-:S03]  /*17ca0*/  IABS R11, R3 ;  /* 0x00000003000b7213 */ /* 0x008fc60000000000 */
[----:B------:R-:W3:Y:S01]  /*17cb0*/  LDL R3, [R1+0x4cbc] ;  /* 0x004cbc0001037983 */ /* 0x000ee20000100800 */
[C---:B------:R-:W-:Y:S02]  /*17cc0*/  ISETP.GT.U32.AND P6, PT, R55.reuse, R24, PT ;  /* 0x000000183700720c */ /* 0x040fe40003fc4070 */
[C---:B------:R-:W-:Y:S02]  /*17cd0*/  ISETP.GT.U32.AND P5, PT, R55.reuse, R17, PT ;  /* 0x000000113700720c */ /* 0x040fe40003fa4070 */
[----:B--2---:R-:W-:-:S09]  /*17ce0*/  ISETP.GT.U32.AND P3, PT, R55, R51, PT ;  /* 0x000000333700720c */ /* 0x004fd20003f64070 */
[----:B------:R-:W-:-:S05]  /*17cf0*/  @!P6 IMAD.IADD R24, R24, 0x1, -R55 ;  /* 0x000000011818e824 */ /* 0x000fca00078e0a37 */
[----:B------:R-:W-:Y:S01]  /*17d00*/  ISETP.GT.U32.AND P6, PT, R55, R24, PT ;  /* 0x000000183700720c */ /* 0x000fe20003fc4070 */
[--C-:B------:R-:W-:Y:S02]  /*17d10*/  @!P5 IMAD.IADD R17, R17, 0x1, -R55.reuse ;  /* 0x000000011111d824 */ /* 0x100fe400078e0a37 */
[----:B------:R-:W-:-:S03]  /*17d20*/  @!P3 IMAD.IADD R51, R51, 0x1, -R55 ;  /* 0x000000013333b824 */ /* 0x000fc600078e0a37 */
[C---:B------:R-:W-:Y:S02]  /*17d30*/  ISETP.GT.U32.AND P5, PT, R55.reuse, R17, PT ;  /* 0x000000113700720c */ /* 0x040fe40003fa4070 */
[----:B------:R-:W-:-:S05]  /*17d40*/  ISETP.GT.U32.AND P3, PT, R55, R51, PT ;  /* 0x000000333700720c */ /* 0x000fca0003f64070 */
[----:B------:R-:W-:Y:S01]  /*17d50*/  @!P6 IMAD.IADD R24, R24, 0x1, -R55 ;  /* 0x000000011818e824 */ /* 0x000fe200078e0a37 */
[----:B------:R-:W-:-:S05]  /*17d60*/  IABS R20, R20 ;  /* 0x0000001400147213 */ /* 0x000fca0000000000 */
[----:B------:R-:W-:-:S04]  /*17d70*/  IMAD.HI.U32 R21, R2, R20, RZ ;  /* 0x0000001402157227 */ /* 0x000fc800078e00ff */
[----:B------:R-:W-:Y:S01]  /*17d80*/  IMAD.MOV R21, RZ, RZ, -R21 ;  /* 0x000000ffff157224 */ /* 0x000fe200078e0a15 */
[----:B------:R-:W-:Y:S01]  /*17d90*/  STL [R1+0x4a4], R24 ;  /* 0x0004a41801007387 */ /* 0x000fe20000100800 */
[----:B------:R-:W-:-:S04]  /*17da0*/  IMAD.HI.U32 R18, R2, R15, RZ ;  /* 0x0000000f02127227 */ /* 0x000fc800078e00ff */
[----:B------:R-:W-:Y:S02]  /*17db0*/  IMAD R21, R55, R21, R20 ;  /* 0x0000001537157224 */ /* 0x000fe400078e0214 */
[----:B------:R-:W2:Y:S01]  /*17dc0*/  LDL R20, [R1+0x4cb4] ;  /* 0x004cb40001147983 */ /* 0x000ea20000100800 */
[--C-:B------:R-:W-:Y:S02]  /*17dd0*/  @!P5 IMAD.IADD R17, R17, 0x1, -R55.reuse ;  /* 0x000000011111d824 */ /* 0x100fe400078e0a37 */
[----:B------:R-:W-:Y:S01]  /*17de0*/  IMAD.MOV R18, RZ, RZ, -R18 ;  /* 0x000000ffff127224 */ /* 0x000fe200078e0a12 */
[----:B------:R-:W-:Y:S01]  /*17df0*/  STL [R1+0x398], R21 ;  /* 0x0003981501007387 */ /* 0x000fe20000100800 */
[----:B------:R-:W-:Y:S02]  /*17e00*/  @!P3 IMAD.IADD R51, R51, 0x1, -R55 ;  /* 0x000000013333b824 */ /* 0x000fe400078e0a37 */
[----:B------:R-:W-:Y:S01]  /*17e10*/  IMAD.HI.U32 R13, R2, R11, RZ ;  /* 0x0000000b020d7227 */ /* 0x000fe200078e00ff */
[----:B------:R1:W-:Y:S03]  /*17e20*/  STL [R1+0x4a8], R17 ;  /* 0x0004a81101007387 */ /* 0x0003e60000100800 */
[----:B0-----:R-:W-:-:S02]  /*17e30*/  IMAD R41, R55, R18, R15 ;  /* 0x0000001237297224 */ /* 0x001fc400078e020f */
[----:B------:R-:W-:Y:S01]  /*17e40*/  IMAD.MOV R13, RZ, RZ, -R13 ;  /* 0x000000ffff0d7224 */ /* 0x000fe200078e0a0d */
[----:B-1----:R-:W2:Y:S03]  /*17e50*/  LDL.LU R17, [R1+0x480] ;  /* 0x0004800001117983 */ /* 0x002ea60000300800 */
[----:B------:R-:W-:Y:S01]  /*17e60*/  IMAD R24, R55, R13, R11 ;  /* 0x0000000d37187224 */ /* 0x000fe200078e020b */
[----:B----4-:R-:W-:Y:S02]  /*17e70*/  IABS R15, R40 ;  /* 0x00000028000f7213 */ /* 0x010fe40000000000 */
[----:B------:R-:W4:Y:S04]  /*17e80*/  LDL R40, [R1+0x4cc0] ;  /* 0x004cc00001287983 */ /* 0x000f280000100800 */
[----:B------:R0:W-:Y:S04]  /*17e90*/  STL [R1+0x494], R51 ;  /* 0x0004943301007387 */ /* 0x0001e80000100800 */
[----:B0-----:R-:W4:Y:S01]  /*17ea0*/  LDL R51, [R1+0x4cc4] ;  /* 0x004cc40001337983 */ /* 0x001f220000100800 */
[----:B---3--:R-:W-:-:S03]  /*17eb0*/  IABS R11, R3 ;  /* 0x00000003000b7213 */ /* 0x008fc60000000000 */
[----:B------:R-:W3:Y:S01]  /*17ec0*/  LDL R3, [R1+0x4cc8] ;  /* 0x004cc80001037983 */ /* 0x000ee20000100800 */
[C---:B------:R-:W-:Y:S02]  /*17ed0*/  ISETP.GT.U32.AND P4, PT, R55.reuse, R42, PT ;  /* 0x0000002a3700720c */ /* 0x040fe40003f84070 */
[----:B------:R-:W-:-:S11]  /*17ee0*/  ISETP.GT.U32.AND P6, PT, R55, R7, PT ;  /* 0x000000073700720c */ /* 0x000fd60003fc4070 */
[----:B------:R-:W-:-:S05]  /*17ef0*/  @!P4 IMAD.IADD R42, R42, 0x1, -R55 ;  /* 0x000000012a2ac824 */ /* 0x000fca00078e0a37 */
[C---:B------:R-:W-:Y:S02]  /*17f00*/  ISETP.GT.U32.AND P4, PT, R55.reuse, R42, PT ;  /* 0x0000002a3700720c */ /* 0x040fe40003f84070 */
[C---:B------:R-:W-:Y:S02]  /*17f10*/  ISETP.GT.U32.AND P5, PT, R55.reuse, R26, PT ;  /* 0x0000001a3700720c */ /* 0x040fe40003fa4070 */
[----:B------:R-:W-:Y:S01]  /*17f20*/  ISETP.GT.U32.AND P3, PT, R55, R56, PT ;  /* 0x000000383700720c */ /* 0x000fe20003f64070 */
[----:B------:R-:W-:-:S08]  /*17f30*/  @!P6 IMAD.IADD R7, R7, 0x1, -R55 ;  /* 0x000000010707e824 */ /* 0x000fd000078e0a37 */
[--C-:B------:R-:W-:Y:S01]  /*17f40*/  @!P4 IMAD.IADD R42, R42, 0x1, -R55.reuse ;  /* 0x000000012a2ac824 */ /* 0x100fe200078e0a37 */
[C---:B------:R-:W-:Y:S01]  /*17f50*/  ISETP.GT.U32.AND P4, PT, R55.reuse, R23, PT ;  /* 0x000000173700720c */ /* 0x040fe20003f84070 */
[--C-:B------:R-:W-:Y:S01]  /*17f60*/  @!P5 IMAD.IADD R26, R26, 0x1, -R55.reuse ;  /* 0x000000011a1ad824 */ /* 0x100fe200078e0a37 */
[----:B------:R-:W-:Y:S01]  /*17f70*/  ISETP.GT.U32.AND P6, PT, R55, R7, PT ;  /* 0x000000073700720c */ /* 0x000fe20003fc4070 */
[----:B------:R-:W-:-:S03]  /*17f80*/  @!P3 IMAD.IADD R56, R56, 0x1, -R55 ;  /* 0x000000013838b824 */ /* 0x000fc600078e0a37 */
[C---:B------:R-:W-:Y:S01]  /*17f90*/  ISETP.GT.U32.AND P5, PT, R55.reuse, R26, PT ;  /* 0x0000001a3700720c */ /* 0x040fe20003fa4070 */
[----:B------:R-:W-:Y:S01]  /*17fa0*/  IMAD.HI.U32 R18, R2, R15, RZ ;  /* 0x0000000f02127227 */ /* 0x000fe200078e00ff */
[----:B------:R-:W-:-:S05]  /*17fb0*/  ISETP.GT.U32.AND P3, PT, R55, R56, PT ;  /* 0x000000383700720c */ /* 0x000fca0003f64070 */
[----:B------:R-:W-:Y:S02]  /*17fc0*/  @!P4 IMAD.IADD R23, R23, 0x1, -R55 ;  /* 0x000000011717c824 */ /* 0x000fe400078e0a37 */
[----:B------:R-:W-:-:S03]  /*17fd0*/  IMAD.MOV R18, RZ, RZ, -R18 ;  /* 0x000000ffff127224 */ /* 0x000fc600078e0a12 */
[----:B------:R-:W-:Y:S01]  /*17fe0*/  ISETP.GT.U32.AND P4, PT, R55, R23, PT ;  /* 0x000000173700720c */ /* 0x000fe20003f84070 */
[----:B------:R-:W-:Y:S01]  /*17ff0*/  @!P6 IMAD.IADD R7, R7, 0x1, -R55 ;  /* 0x000000010707e824 */ /* 0x000fe200078e0a37 */
[----:B--2---:R-:W-:Y:S01]  /*18000*/  IABS R20, R20 ;  /* 0x0000001400147213 */ /* 0x004fe20000000000 */
[----:B------:R-:W-:-:S04]  /*18010*/  IMAD R15, R55, R18, R15 ;  /* 0x00000012370f7224 */ /* 0x000fc800078e020f */
[----:B------:R-:W-:Y:S01]  /*18020*/  IMAD.HI.U32 R21, R2, R20, RZ ;  /* 0x0000001402157227 */ /* 0x000fe200078e00ff */
[----:B------:R-:W-:Y:S03]  /*18030*/  STL [R1+0x498], R42 ;  /* 0x0004982a01007387 */ /* 0x000fe60000100800 */
[----:B------:R-:W-:Y:S02]  /*18040*/  @!P5 IMAD.IADD R26, R26, 0x1, -R55 ;  /* 0x000000011a1ad824 */ /* 0x000fe400078e0a37 */
[----:B------:R-:W-:Y:S01]  /*18050*/  IMAD.MOV R21, RZ, RZ, -R21 ;  /* 0x000000ffff157224 */ /* 0x000fe200078e0a15 */
[----:B------:R0:W-:Y:S01]  /*18060*/  STL [R1+0x49c], R7 ;  /* 0x00049c0701007387 */ /* 0x0001e20000100800 */
[----:B------:R-:W-:-:S03]  /*18070*/  IMAD.HI.U32 R13, R2, R11, RZ ;  /* 0x0000000b020d7227 */ /* 0x000fc600078e00ff */
[----:B------:R1:W-:Y:S01]  /*18080*/  STL [R1+0x390], R15 ;  /* 0x0003900f01007387 */ /* 0x0003e20000100800 */
[----:B------:R-:W-:-:S03]  /*18090*/  IMAD.MOV R13, RZ, RZ, -R13 ;  /* 0x000000ffff0d7224 */ /* 0x000fc600078e0a0d */
[----:B------:R2:W-:Y:S01]  /*180a0*/  STL [R1+0x488], R26 ;  /* 0x0004881a01007387 */ /* 0x0005e20000100800 */
[----:B0-----:R-:W-:Y:S02]  /*180b0*/  IMAD R7, R55, R21, R20 ;  /* 0x0000001537077224 */ /* 0x001fe400078e0214 */
[--C-:B------:R-:W-:Y:S02]  /*180c0*/  @!P3 IMAD.IADD R56, R56, 0x1, -R55.reuse ;  /* 0x000000013838b824 */ /* 0x100fe400078e0a37 */
[----:B------:R-:W-:Y:S02]  /*180d0*/  @!P4 IMAD.IADD R23, R23, 0x1, -R55 ;  /* 0x000000011717c824 */ /* 0x000fe400078e0a37 */
[----:B------:R-:W-:Y:S01]  /*180e0*/  IMAD R42, R55, R13, R11 ;  /* 0x0000000d372a7224 */ /* 0x000fe200078e020b */
[----:B----4-:R-:W-:Y:S02]  /*180f0*/  IABS R20, R40 ;  /* 0x0000002800147213 */ /* 0x010fe40000000000 */
[----:B-1----:R-:W-:-:S02]  /*18100*/  IABS R15, R51 ;  /* 0x00000033000f7213 */ /* 0x002fc40000000000 */
[----:B------:R-:W4:Y:S04]  /*18110*/  LDL.LU R51, [R1+0x478] ;  /* 0x0004780001337983 */ /* 0x000f280000300800 */
[----:B------:R-:W4:Y:S01]  /*18120*/  LDL R40, [R1+0x4ccc] ;  /* 0x004ccc0001287983 */ /* 0x000f220000100800 */
[----:B---3--:R-:W-:-:S03]  /*18130*/  IABS R11, R3 ;  /* 0x00000003000b7213 */ /* 0x008fc60000000000 */
[----:B------:R-:W3:Y:S04]  /*18140*/  LDL.LU R3, [R1+0x464] ;  /* 0x0004640001037983 */ /* 0x000ee80000300800 */
[----:B------:R0:W-:Y:S04]  /*18150*/  STL [R1+0x48c], R56 ;  /* 0x00048c3801007387 */ /* 0x0001e80000100800 */
[----:B------:R1:W-:Y:S04]  /*18160*/  STL [R1+0x490], R23 ;  /* 0x0004901701007387 */ /* 0x0003e80000100800 */
[----:B--2---:R-:W2:Y:S04]  /*18170*/  LDL R26, [R1+0x4cd0] ;  /* 0x004cd000011a7983 */ /* 0x004ea80000100800 */
[----:B0-----:R-:W3:Y:S01]  /*18180*/  LDL R56, [R1+0x4cd8] ;  /* 0x004cd80001387983 */ /* 0x001ee20000100800 */
[----:B------:R-:W-:-:S13]  /*18190*/  ISETP.GT.U32.AND P6, PT, R55, R8, PT ;  /* 0x000000083700720c */ /* 0x000fda0003fc4070 */
[----:B------:R-:W-:-:S05]  /*181a0*/  @!P6 IMAD.IADD R8, R8, 0x1, -R55 ;  /* 0x000000010808e824 */ /* 0x000fca00078e0a37 */
[C---:B------:R-:W-:Y:S02]  /*181b0*/  ISETP.GT.U32.AND P6, PT, R55.reuse, R8, PT ;  /* 0x000000083700720c */ /* 0x040fe40003fc4070 */
[C---:B------:R-:W-:Y:S02]  /*181c0*/  ISETP.GT.U32.AND P5, PT, R55.reuse, R17, PT ;  /* 0x000000113700720c */ /* 0x040fe40003fa4070 */
[C---:B------:R-:W-:Y:S02]  /*181d0*/  ISETP.GT.U32.AND P3, PT, R55.reuse, R47, PT ;  /* 0x0000002f3700720c */ /* 0x040fe40003f64070 */
[----:B------:R-:W-:-:S07]  /*181e0*/  ISETP.GT.U32.AND P4, PT, R55, R45, PT ;  /* 0x0000002d3700720c */ /* 0x000fce0003f84070 */
[--C-:B------:R-:W-:Y:S01]  /*181f0*/  @!P6 IMAD.IADD R8, R8, 0x1, -R55.reuse ;  /* 0x000000010808e824 */ /* 0x100fe200078e0a37 */
[----:B------:R-:W-:Y:S01]  /*18200*/  ISETP.GT.U32.AND P6, PT, R55, R12, PT ;  /* 0x0000000c3700720c */ /* 0x000fe20003fc4070 */
[--C-:B------:R-:W-:Y:S02]  /*18210*/  @!P5 IMAD.IADD R17, R17, 0x1, -R55.reuse ;  /* 0x000000011111d824 */ /* 0x100fe400078e0a37 */
[--C-:B------:R-:W-:Y:S02]  /*18220*/  @!P3 IMAD.IADD R47, R47, 0x1, -R55.reuse ;  /* 0x000000012f2fb824 */ /* 0x100fe400078e0a37 */
[----:B------:R-:W-:Y:S01]  /*18230*/  @!P4 IMAD.IADD R45, R45, 0x1, -R55 ;  /* 0x000000012d2dc824 */ /* 0x000fe200078e0a37 */
[C---:B------:R-:W-:Y:S01]  /*18240*/  ISETP.GT.U32.AND P5, PT, R55.reuse, R17, PT ;  /* 0x000000113700720c */ /* 0x040fe20003fa4070 */
[----:B------:R-:W-:Y:S01]  /*18250*/  IMAD.HI.U32 R21, R2, R20, RZ ;  /* 0x0000001402157227 */ /* 0x000fe200078e00ff */
[----:B------:R-:W-:-:S05]  /*18260*/  ISETP.GT.U32.AND P3, PT, R55, R47, PT ;  /* 0x0000002f3700720c */ /* 0x000fca0003f64070 */
[----:B------:R-:W-:Y:S01]  /*18270*/  @!P6 IMAD.IADD R12, R12, 0x1, -R55 ;  /* 0x000000010c0ce824 */ /* 0x000fe200078e0a37 */
[----:B------:R-:W-:Y:S01]  /*18280*/  ISETP.GT.U32.AND P4, PT, R55, R45, PT ;  /* 0x0000002d3700720c */ /* 0x000fe20003f84070 */
[----:B------:R-:W-:-:S03]  /*18290*/  IMAD.HI.U32 R13, R2, R11, RZ ;  /* 0x0000000b020d7227 */ /* 0x000fc600078e00ff */
[C---:B------:R-:W-:Y:S01]  /*182a0*/  ISETP.GT.U32.AND P6, PT, R55.reuse, R12, PT ;  /* 0x0000000c3700720c */ /* 0x040fe20003fc4070 */
[----:B------:R-:W-:Y:S02]  /*182b0*/  IMAD.MOV R21, RZ, RZ, -R21 ;  /* 0x000000ffff157224 */ /* 0x000fe400078e0a15 */
[----:B------:R-:W-:Y:S02]  /*182c0*/  IMAD.MOV R13, RZ, RZ, -R13 ;  /* 0x000000ffff0d7224 */ /* 0x000fe400078e0a0d */
[----:B-1----:R-:W-:Y:S02]  /*182d0*/  IMAD R23, R55, R21, R20 ;  /* 0x0000001537177224 */ /* 0x002fe400078e0214 */
[----:B------:R-:W-:-:S04]  /*182e0*/  IMAD.HI.U32 R18, R2, R15, RZ ;  /* 0x0000000f02127227 */ /* 0x000fc800078e00ff */
[----:B------:R-:W-:Y:S02]  /*182f0*/  IMAD R11, R55, R13, R11 ;  /* 0x0000000d370b7224 */ /* 0x000fe400078e020b */
[--C-:B------:R-:W-:Y:S01]  /*18300*/  @!P5 IMAD.IADD R17, R17, 0x1, -R55.reuse ;  /* 0x000000011111d824 */ /* 0x100fe200078e0a37 */
[----:B------:R0:W-:Y:S01]  /*18310*/  STL [R1+0x47c], R8 ;  /* 0x00047c0801007387 */ /* 0x0001e20000100800 */
[----:B------:R-:W-:Y:S02]  /*18320*/  IMAD.MOV R18, RZ, RZ, -R18 ;  /* 0x000000ffff127224 */ /* 0x000fe400078e0a12 */
[--C-:B------:R-:W-:Y:S01]  /*18330*/  @!P3 IMAD.IADD R47, R47, 0x1, -R55.reuse ;  /* 0x000000012f2fb824 */ /* 0x100fe200078e0a37 */
[----:B------:R-:W-:Y:S01]  /*18340*/  STL [R1+0x388], R11 ;  /* 0x0003880b01007387 */ /* 0x000fe20000100800 */
[--C-:B------:R-:W-:Y:S02]  /*18350*/  @!P4 IMAD.IADD R45, R45, 0x1, -R55.reuse ;  /* 0x000000012d2dc824 */ /* 0x100fe400078e0a37 */
[----:B------:R-:W-:Y:S01]  /*18360*/  @!P6 IMAD.IADD R12, R12, 0x1, -R55 ;  /* 0x000000010c0ce824 */ /* 0x000fe200078e0a37 */
[----:B------:R1:W-:Y:S01]  /*18370*/  STL [R1+0x480], R17 ;  /* 0x0004801101007387 */ /* 0x0003e20000100800 */
[----:B0-----:R-:W-:-:S03]  /*18380*/  IMAD R8, R55, R18, R15 ;  /* 0x0000001237087224 */ /* 0x001fc600078e020f */
[----:B-1----:R-:W3:Y:S01]  /*18390*/  LDL.LU R17, [R1+0x458] ;  /* 0x0004580001117983 */ /* 0x002ee20000300800 */
[----:B----4-:R-:W-:-:S05]  /*183a0*/  IABS R20, R40 ;  /* 0x0000002800147213 */ /* 0x010fca0000000000 */
[----:B------:R-:W-:-:S04]  /*183b0*/  IMAD.HI.U32 R21, R2, R20, RZ ;  /* 0x0000001402157227 */ /* 0x000fc800078e00ff */
[----:B------:R-:W-:Y:S01]  /*183c0*/  IMAD.MOV R21, RZ, RZ, -R21 ;  /* 0x000000ffff157224 */ /* 0x000fe200078e0a15 */
[----:B--2---:R-:W-:Y:S02]  /*183d0*/  IABS R15, R26 ;  /* 0x0000001a000f7213 */ /* 0x004fe40000000000 */
[----:B---3--:R-:W-:Y:S02]  /*183e0*/  IABS R11, R56 ;  /* 0x00000038000b7213 */ /* 0x008fe40000000000 */
[----:B------:R-:W2:Y:S04]  /*183f0*/  LDL.LU R56, [R1+0x45c] ;  /* 0x00045c0001387983 */ /* 0x000ea80000300800 */
[----:B------:R0:W-:Y:S04]  /*18400*/  STL [R1+0x484], R47 ;  /* 0x0004842f01007387 */ /* 0x0001e80000100800 */
[----:B------:R-:W3:Y:S04]  /*18410*/  LDL R40, [R1+0x4ce0] ;  /* 0x004ce00001287983 */ /* 0x000ee80000100800 */
[----:B------:R-:W4:Y:S01]  /*18420*/  LDL R26, [R1+0x4ce4] ;  /* 0x004ce400011a7983 */ /* 0x000f220000100800 */
[----:B0-----:R-:W-:-:S03]  /*18430*/  IMAD R47, R55, R21, R20 ;  /* 0x00000015372f7224 */ /* 0x001fc600078e0214 */
[----:B------:R-:W-:Y:S04]  /*18440*/  STL [R1+0x470], R45 ;  /* 0x0004702d01007387 */ /* 0x000fe80000100800 */
[----:B------:R-:W-:Y:S04]  /*18450*/  STL [R1+0x474], R12 ;  /* 0x0004740c01007387 */ /* 0x000fe80000100800 */
[----:B------:R-:W2:Y:S01]  /*18460*/  LDL R20, [R1+0x4cdc] ;  /* 0x004cdc0001147983 */ /* 0x000ea20000100800 */
[C---:B------:R-:W-:Y:S02]  /*18470*/  ISETP.GT.U32.AND P5, PT, R55.reuse, R51, PT ;  /* 0x000000333700720c */ /* 0x040fe40003fa4070 */
[----:B------:R-:W-:-:S02]  /*18480*/  ISETP.GT.U32.AND P3, PT, R55, R3, PT ;  /* 0x000000033700720c */ /* 0x000fc40003f64070 */
[----:B------:R-:W-:-:S09]  /*18490*/  ISETP.GT.U32.AND P4, PT, R55, R57, PT ;  /* 0x000000393700720c */ /* 0x000fd20003f84070 */
[----:B------:R-:W-:-:S05]  /*184a0*/  @!P5 IMAD.IADD R51, R51, 0x1, -R55 ;  /* 0x000000013333d824 */ /* 0x000fca00078e0a37 */
[C---:B------:R-:W-:Y:S02]  /*184b0*/  ISETP.GT.U32.AND P5, PT, R55.reuse, R51, PT ;  /* 0x000000333700720c */ /* 0x040fe40003fa4070 */
[----:B------:R-:W-:Y:S01]  /*184c0*/  ISETP.GT.U32.AND P6, PT, R55, R53, PT ;  /* 0x000000353700720c */ /* 0x000fe20003fc4070 */
[--C-:B------:R-:W-:Y:S02]  /*184d0*/  @!P3 IMAD.IADD R3, R3, 0x1, -R55.reuse ;  /* 0x000000010303b824 */ /* 0x100fe400078e0a37 */
[----:B------:R-:W-:-:S08]  /*184e0*/  @!P4 IMAD.IADD R57, R57, 0x1, -R55 ;  /* 0x000000013939c824 */ /* 0x000fd000078e0a37 */
[--C-:B------:R-:W-:Y:S01]  /*184f0*/  @!P5 IMAD.IADD R51, R51, 0x1, -R55.reuse ;  /* 0x000000013333d824 */ /* 0x100fe200078e0a37 */
[----:B------:R-:W-:Y:S01]  /*18500*/  ISETP.GT.U32.AND P3, PT, R55, R3, PT ;  /* 0x000000033700720c */ /* 0x000fe20003f64070 */
[----:B------:R-:W-:-:S03]  /*18510*/  @!P6 IMAD.IADD R53, R53, 0x1, -R55 ;  /* 0x000000013535e824 */ /* 0x000fc600078e0a37 */
[----:B------:R0:W-:Y:S01]  /*18520*/  STL [R1+0x478], R51 ;  /* 0x0004783301007387 */ /* 0x0001e20000100800 */
[C---:B------:R-:W-:Y:S02]  /*18530*/  ISETP.GT.U32.AND P4, PT, R55.reuse, R57, PT ;  /* 0x000000393700720c */ /* 0x040fe40003f84070 */
[----:B------:R-:W-:Y:S01]  /*18540*/  ISETP.GT.U32.AND P6, PT, R55, R53, PT ;  /* 0x000000353700720c */ /* 0x000fe20003fc4070 */
[----:B0-----:R-:W2:Y:S01]  /*18550*/  LDL.LU R51, [R1+0x5870] ;  /* 0x0058700001337983 */ /* 0x001ea20000300800 */
[----:B------:R-:W-:-:S04]  /*18560*/  IMAD.HI.U32 R18, R2, R15, RZ ;  /* 0x0000000f02127227 */ /* 0x000fc800078e00ff */
[----:B------:R-:W-:-:S04]  /*18570*/  IMAD.HI.U32 R13, R2, R11, RZ ;  /* 0x0000000b020d7227 */ /* 0x000fc800078e00ff */
[----:B------:R-:W-:Y:S02]  /*18580*/  IMAD.MOV R18, RZ, RZ, -R18 ;  /* 0x000000ffff127224 */ /* 0x000fe400078e0a12 */
[----:B------:R-:W-:Y:S02]  /*18590*/  @!P3 IMAD.IADD R3, R3, 0x1, -R55 ;  /* 0x000000010303b824 */ /* 0x000fe400078e0a37 */
[----:B------:R-:W-:Y:S02]  /*185a0*/  IMAD.MOV R13, RZ, RZ, -R13 ;  /* 0x000000ffff0d7224 */ /* 0x000fe400078e0a0d */
[----:B------:R-:W-:Y:S02]  /*185b0*/  IMAD R45, R55, R18, R15 ;  /* 0x00000012372d7224 */ /* 0x000fe400078e020f */
[--C-:B------:R-:W-:Y:S02]  /*185c0*/  @!P4 IMAD.IADD R57, R57, 0x1, -R55.reuse ;  /* 0x000000013939c824 */ /* 0x100fe400078e0a37 */
[----:B------:R-:W-:-:S02]  /*185d0*/  @!P6 IMAD.IADD R53, R53, 0x1, -R55 ;  /* 0x000000013535e824 */ /* 0x000fc400078e0a37 */
[----:B------:R-:W-:Y:S01]  /*185e0*/  IMAD R12, R55, R13, R11 ;  /* 0x0000000d370c7224 */ /* 0x000fe200078e020b */
[----:B---3--:R-:W-:Y:S02]  /*185f0*/  IABS R15, R40 ;  /* 0x00000028000f7213 */ /* 0x008fe40000000000 */
[----:B------:R-:W3:Y:S01]  /*18600*/  LDL.LU R40, [R1+0x450] ;  /* 0x0004500001287983 */ /* 0x000ee20000300800 */
[----:B----4-:R-:W-:-:S03]  /*18610*/  IABS R11, R26 ;  /* 0x0000001a000b7213 */ /* 0x010fc60000000000 */
[----:B------:R0:W-:Y:S01]  /*18620*/  STL [R1+0x464], R3 ;  /* 0x0004640301007387 */ /* 0x0001e20000100800 */
[----:B--2---:R-:W-:-:S03]  /*18630*/  IABS R20, R20 ;  /* 0x0000001400147213 */ /* 0x004fc60000000000 */
[----:B0-----:R-:W2:Y:S02]  /*18640*/  LDL.LU R3, [R1+0x454] ;  /* 0x0004540001037983 */ /* 0x001ea40000300800 */
[----:B------:R-:W-:Y:S02]  /*18650*/  IMAD.HI.U32 R21, R2, R20, RZ ;  /* 0x0000001402157227 */ /* 0x000fe400078e00ff */
[----:B------:R-:W-:Y:S02]  /*18660*/  STL [R1+0x468], R57 ;  /* 0x0004683901007387 */ /* 0x000fe40000100800 */
[----:B------:R-:W-:Y:S02]  /*18670*/  IMAD.MOV R21, RZ, RZ, -R21 ;  /* 0x000000ffff157224 */ /* 0x000fe400078e0a15 */
[----:B------:R-:W4:Y:S04]  /*18680*/  LDL R26, [R1+0x4cf0] ;  /* 0x004cf000011a7983 */ /* 0x000f280000100800 */
[----:B------:R0:W-:Y:S02]  /*18690*/  STL [R1+0x46c], R53 ;  /* 0x00046c3501007387 */ /* 0x0001e40000100800 */
[----:B0-----:R-:W-:-:S02]  /*186a0*/  IMAD R53, R55, R21, R20 ;  /* 0x0000001537357224 */ /* 0x001fc400078e0214 */
[----:B------:R-:W2:Y:S04]  /*186b0*/  LDL R20, [R1+0x4ce8] ;  /* 0x004ce80001147983 */ /* 0x000ea80000100800 */
[----:B------:R-:W3:Y:S01]  /*186c0*/  LDL R21, [R1+0x4cec] ;  /* 0x004cec0001157983 */ /* 0x000ee20000100800 */
        /* <DEDUP_REMOVED lines=17> */
[----:B------:R-:W-:Y:S02]  /*187e0*/  IMAD.MOV R13, RZ, RZ, -R13 ;  /* 0x000000ffff0d7224 */ /* 0x000fe400078e0a0d */
[--C-:B------:R-:W-:Y:S01]  /*187f0*/  @!P3 IMAD.IADD R56, R56, 0x1, -R55.reuse ;  /* 0x000000013838b824 */ /* 0x100fe200078e0a37 */
[----:B------:R0:W-:Y:S01]  /*18800*/  STL [R1+0x358], R53 ;  /* 0x0003583501007387 */ /* 0x0001e20000100800 */
[--C-:B------:R-:W-:Y:S02]  /*18810*/  @!P4 IMAD.IADD R51, R51, 0x1, -R55.reuse ;  /* 0x000000013333c824 */ /* 0x100fe400078e0a37 */
[----:B------:R-:W-:Y:S01]  /*18820*/  @!P6 IMAD.IADD R43, R43, 0x1, -R55 ;  /* 0x000000012b2be824 */ /* 0x000fe200078e0a37 */
[----:B------:R1:W-:Y:S01]  /*18830*/  STL [R1+0x458], R17 ;  /* 0x0004581101007387 */ /* 0x0003e20000100800 */
[----:B0-----:R-:W-:-:S03]  /*18840*/  IMAD R53, R55, R13, R11 ;  /* 0x0000000d37357224 */ /* 0x001fc600078e020b */
[----:B-1----:R-:W3:Y:S04]  /*18850*/  LDL.LU R17, [R1+0x448] ;  /* 0x0004480001117983 */ /* 0x002ee80000300800 */
[----:B------:R0:W-:Y:S04]  /*18860*/  STL [R1+0x45c], R56 ;  /* 0x00045c3801007387 */ /* 0x0001e80000100800 */
[----:B0-----:R-:W3:Y:S01]  /*18870*/  LDL R56, [R1+0x4cf8] ;  /* 0x004cf80001387983 */ /* 0x001ee20000100800 */
[----:B----4-:R-:W-:-:S03]  /*18880*/  IABS R11, R26 ;  /* 0x0000001a000b7213 */ /* 0x010fc60000000000 */
[----:B------:R-:W4:Y:S01]  /*18890*/  LDL R26, [R1+0x4cfc] ;  /* 0x004cfc00011a7983 */ /* 0x000f220000100800 */
[----:B--2---:R-:W-:Y:S02]  /*188a0*/  IABS R20, R20 ;  /* 0x0000001400147213 */ /* 0x004fe40000000000 */
[----:B---3--:R-:W-:-:S03]  /*188b0*/  IABS R15, R21 ;  /* 0x00000015000f7213 */ /* 0x008fc60000000000 */
[----:B------:R-:W-:Y:S01]  /*188c0*/  IMAD.HI.U32 R21, R2, R20, RZ ;  /* 0x0000001402157227 */ /* 0x000fe200078e00ff */
[----:B------:R-:W-:Y:S03]  /*188d0*/  STL [R1+0x460], R51 ;  /* 0x0004603301007387 */ /* 0x000fe60000100800 */
[----:B------:R-:W-:Y:S01]  /*188e0*/  IMAD.MOV R21, RZ, RZ, -R21 ;  /* 0x000000ffff157224 */ /* 0x000fe200078e0a15 */
[----:B------:R0:W-:Y:S03]  /*188f0*/  STL [R1+0x44c], R43 ;  /* 0x00044c2b01007387 */ /* 0x0001e60000100800 */
[C---:B0-----:R-:W-:Y:S02]  /*18900*/  IMAD R43, R55.reuse, R21, R20 ;  /* 0x00000015372b7224 */ /* 0x041fe400078e0214 */
[----:B------:R-:W2:Y:S01]  /*18910*/  LDL R20, [R1+0x4cf4] ;  /* 0x004cf40001147983 */ /* 0x000ea20000100800 */
[----:B------:R-:W-:-:S02]  /*18920*/  ISETP.GT.U32.AND P5, PT, R55, R40, PT ;  /* 0x000000283700720c */ /* 0x000fc40003fa4070 */
[C---:B------:R-:W-:Y:S02]  /*18930*/  ISETP.GT.U32.AND P3, PT, R55.reuse, R3, PT ;  /* 0x000000033700720c */ /* 0x040fe40003f64070 */
[C---:B------:R-:W-:Y:S02]  /*18940*/  ISETP.GT.U32.AND P4, PT, R55.reuse, R49, PT ;  /* 0x000000313700720c */ /* 0x040fe40003f84070 */
[----:B------:R-:W-:-:S07]  /*18950*/  ISETP.GT.U32.AND P6, PT, R55, R9, PT ;  /* 0x000000093700720c */ /* 0x000fce0003fc4070 */
[--C-:B------:R-:W-:Y:S02]  /*18960*/  @!P5 IMAD.IADD R40, R40, 0x1, -R55.reuse ;  /* 0x000000012828d824 */ /* 0x100fe400078e0a37 */
[--C-:B------:R-:W-:Y:S02]  /*18970*/  @!P3 IMAD.IADD R3, R3, 0x1, -R55.reuse ;  /* 0x000000010303b824 */ /* 0x100fe400078e0a37 */
        /* <DEDUP_REMOVED lines=9> */
[----:B------:R-:W-:Y:S02]  /*18a10*/  IMAD R15, R55, R18, R15 ;  /* 0x00000012370f7224 */ /* 0x000fe400078e020f */
[--C-:B------:R-:W-:Y:S02]  /*18a20*/  @!P5 IMAD.IADD R40, R40, 0x1, -R55.reuse ;  /* 0x000000012828d824 */ /* 0x100fe400078e0a37 */
[----:B------:R-:W-:Y:S01]  /*18a30*/  @!P3 IMAD.IADD R3, R3, 0x1, -R55 ;  /* 0x000000010303b824 */ /* 0x000fe200078e0a37 */
[----:B------:R0:W-:Y:S01]  /*18a40*/  STL [R1+0x350], R15 ;  /* 0x0003500f01007387 */ /* 0x0001e20000100800 */
[----:B------:R-:W-:Y:S02]  /*18a50*/  IMAD.MOV R13, RZ, RZ, -R13 ;  /* 0x000000ffff0d7224 */ /* 0x000fe400078e0a0d */
[--C-:B------:R-:W-:Y:S01]  /*18a60*/  @!P4 IMAD.IADD R49, R49, 0x1, -R55.reuse ;  /* 0x000000013131c824 */ /* 0x100fe200078e0a37 */
[----:B------:R1:W-:Y:S01]  /*18a70*/  STL [R1+0x450], R40 ;  /* 0x0004502801007387 */ /* 0x0003e20000100800 */
[----:B------:R-:W-:-:S02]  /*18a80*/  @!P6 IMAD.IADD R9, R9, 0x1, -R55 ;  /* 0x000000010909e824 */ /* 0x000fc400078e0a37 */
[----:B------:R-:W-:Y:S01]  /*18a90*/  IMAD R51, R55, R13, R11 ;  /* 0x0000000d37337224 */ /* 0x000fe200078e020b */
[----:B0-----:R-:W-:Y:S02]  /*18aa0*/  IABS R15, R56 ;  /* 0x00000038000f7213 */ /* 0x001fe40000000000 */
[----:B------:R-:W3:Y:S04]  /*18ab0*/  LDL.LU R56, [R1+0x428] ;  /* 0x0004280001387983 */ /* 0x000ee80000300800 */
[----:B-1----:R-:W3:Y:S04]  /*18ac0*/  LDL.LU R40, [R1+0x42c] ;  /* 0x00042c0001287983 */ /* 0x002ee80000300800 */
[----:B------:R0:W-:Y:S04]  /*18ad0*/  STL [R1+0x454], R3 ;  /* 0x0004540301007387 */ /* 0x0001e80000100800 */
[----:B------:R1:W-:Y:S04]  /*18ae0*/  STL [R1+0x440], R49 ;  /* 0x0004403101007387 */ /* 0x0003e80000100800 */
[----:B0-----:R-:W3:Y:S01]  /*18af0*/  LDL R3, [R1+0x4d08] ;  /* 0x004d080001037983 */ /* 0x001ee20000100800 */
[----:B----4-:R-:W-:-:S03]  /*18b00*/  IABS R11, R26 ;  /* 0x0000001a000b7213 */ /* 0x010fc60000000000 */
[----:B------:R-:W4:Y:S04]  /*18b10*/  LDL R26, [R1+0x4d04] ;  /* 0x004d0400011a7983 */ /* 0x000f280000100800 */
[----:B------:R0:W-:Y:S01]  /*18b20*/  STL [R1+0x444], R9 ;  /* 0x0004440901007387 */ /* 0x0001e20000100800 */
[----:B--2---:R-:W-:-:S05]  /*18b30*/  IABS R20, R20 ;  /* 0x0000001400147213 */ /* 0x004fca0000000000 */
[----:B------:R-:W-:-:S04]  /*18b40*/  IMAD.HI.U32 R21, R2, R20, RZ ;  /* 0x0000001402157227 */ /* 0x000fc800078e00ff */
[----:B------:R-:W-:-:S04]  /*18b50*/  IMAD.MOV R21, RZ, RZ, -R21 ;  /* 0x000000ffff157224 */ /* 0x000fc800078e0a15 */
[C---:B-1----:R-:W-:Y:S02]  /*18b60*/  IMAD R49, R55.reuse, R21, R20 ;  /* 0x0000001537317224 */ /* 0x042fe400078e0214 */
        /* <DEDUP_REMOVED lines=8> */
[C---:B------:R-:W-:Y:S01]  /*18bf0*/  ISETP.GT.U32.AND P5, PT, R55.reuse, R17, PT ;  /* 0x000000113700720c */ /* 0x040fe20003fa4070 */
        /* <DEDUP_REMOVED lines=9> */
[----:B------:R-:W-:Y:S01]  /*18c90*/  IMAD.MOV R18, RZ, RZ, -R18 ;  /* 0x000000ffff127224 */ /* 0x000fe200078e0a12 */
[----:B------:R-:W-:Y:S01]  /*18ca0*/  STL [R1+0x348], R11 ;  /* 0x0003480b01007387 */ /* 0x000fe20000100800 */
[--C-:B------:R-:W-:Y:S02]  /*18cb0*/  @!P3 IMAD.IADD R50, R50, 0x1, -R55.reuse ;  /* 0x000000013232b824 */ /* 0x100fe400078e0a37 */
[--C-:B------:R-:W-:Y:S01]  /*18cc0*/  @!P4 IMAD.IADD R28, R28, 0x1, -R55.reuse ;  /* 0x000000011c1cc824 */ /* 0x100fe200078e0a37 */
[----:B------:R1:W-:Y:S01]  /*18cd0*/  STL [R1+0x448], R17 ;  /* 0x0004481101007387 */ /* 0x0003e20000100800 */
[----:B------:R-:W-:-:S02]  /*18ce0*/  @!P6 IMAD.IADD R10, R10, 0x1, -R55 ;  /* 0x000000010a0ae824 */ /* 0x000fc400078e0a37 */
[----:B0-----:R-:W-:Y:S01]  /*18cf0*/  IMAD R9, R55, R18, R15 ;  /* 0x0000001237097224 */ /* 0x001fe200078e020f */
[----:B-1----:R-:W2:Y:S01]  /*18d00*/  LDL.LU R17, [R1+0x420] ;  /* 0x0004200001117983 */ /* 0x002ea20000300800 */
[----:B---3--:R-:W-:-:S03]  /*18d10*/  IABS R11, R3 ;  /* 0x00000003000b7213 */ /* 0x008fc60000000000 */
[----:B------:R-:W3:Y:S04]  /*18d20*/  LDL.LU R3, [R1+0x424] ;  /* 0x0004240001037983 */ /* 0x000ee80000300800 */
[----:B------:R0:W-:Y:S01]  /*18d30*/  STL [R1+0x434], R50 ;  /* 0x0004343201007387 */ /* 0x0001e20000100800 */
[----:B----4-:R-:W-:-:S03]  /*18d40*/  IABS R15, R26 ;  /* 0x0000001a000f7213 */ /* 0x010fc60000000000 */
[----:B------:R-:W4:Y:S04]  /*18d50*/  LDL R26, [R1+0x4d10] ;  /* 0x004d1000011a7983 */ /* 0x000f280000100800 */
[----:B------:R-:W-:Y:S04]  /*18d60*/  STL [R1+0x438], R28 ;  /* 0x0004381c01007387 */ /* 0x000fe80000100800 */
[----:B------:R-:W-:Y:S01]  /*18d70*/  STL [R1+0x43c], R10 ;  /* 0x00043c0a01007387 */ /* 0x000fe20000100800 */
[----:B--2---:R-:W-:-:S05]  /*18d80*/  IABS R20, R20 ;  /* 0x0000001400147213 */ /* 0x004fca0000000000 */
[----:B------:R-:W-:-:S04]  /*18d90*/  IMAD.HI.U32 R21, R2, R20, RZ ;  /* 0x0000001402157227 */ /* 0x000fc800078e00ff */
[----:B------:R-:W-:-:S04]  /*18da0*/  IMAD.MOV R21, RZ, RZ, -R21 ;  /* 0x000000ffff157224 */ /* 0x000fc800078e0a15 */
[C---:B0-----:R-:W-:Y:S02]  /*18db0*/  IMAD R50, R55.reuse, R21, R20 ;  /* 0x0000001537327224 */ /* 0x041fe400078e0214 */
[----:B------:R-:W2:Y:S04]  /*18dc0*/  LDL R20, [R1+0x4d0c] ;  /* 0x004d0c0001147983 */ /* 0x000ea80000100800 */
        /* <DEDUP_REMOVED lines=8> */
[--C-:B------:R-:W-:Y:S02]  /*18e50*/  @!P5 IMAD.IADD R56, R56, 0x1, -R55.reuse ;  /* 0x000000013838d824 */ /* 0x100fe400078e0a37 */
[--C-:B------:R-:W-:Y:S02]  /*18e60*/  @!P4 IMAD.IADD R44, R44, 0x1, -R55.reuse ;  /* 0x000000012c2cc824 */ /* 0x100fe400078e0a37 */
[----:B------:R-:W-:Y:S01]  /*18e70*/  @!P6 IMAD.IADD R29, R29, 0x1, -R55 ;  /* 0x000000011d1de824 */ /* 0x000fe200078e0a37 */
[----:B------:R0:W-:Y:S01]  /*18e80*/  STL [R1+0x428], R56 ;  /* 0x0004283801007387 */ /* 0x0001e20000100800 */
[C---:B------:R-:W-:Y:S02]  /*18e90*/  ISETP.GT.U32.AND P3, PT, R55.reuse, R40, PT ;  /* 0x000000283700720c */ /* 0x040fe40003f64070 */
[C---:B------:R-:W-:Y:S01]  /*18ea0*/  ISETP.GT.U32.AND P4, PT, R55.reuse, R44, PT ;  /* 0x0000002c3700720c */ /* 0x040fe20003f84070 */
[C---:B------:R-:W-:Y:S01]  /*18eb0*/  IMAD.HI.U32 R13, R2.reuse, R11, RZ ;  /* 0x0000000b020d7227 */ /* 0x040fe200078e00ff */
[----:B------:R-:W-:Y:S01]  /*18ec0*/  ISETP.GT.U32.AND P6, PT, R55, R29, PT ;  /* 0x0000001d3700720c */ /* 0x000fe20003fc4070 */
[----:B0-----:R-:W3:Y:S02]  /*18ed0*/  LDL.LU R56, [R1+0x586c] ;  /* 0x00586c0001387983 */ /* 0x001ee40000300800 */
[----:B------:R-:W-:-:S04]  /*18ee0*/  IMAD.HI.U32 R18, R2, R15, RZ ;  /* 0x0000000f02127227 */ /* 0x000fc800078e00ff */
[----:B------:R-:W-:Y:S02]  /*18ef0*/  IMAD.MOV R13, RZ, RZ, -R13 ;  /* 0x000000ffff0d7224 */ /* 0x000fe400078e0a0d */
[----:B------:R-:W-:Y:S02]  /*18f00*/  IMAD.MOV R18, RZ, RZ, -R18 ;  /* 0x000000ffff127224 */ /* 0x000fe400078e0a12 */
[C---:B------:R-:W-:Y:S02]  /*18f10*/  IMAD R10, R55.reuse, R13, R11 ;  /* 0x0000000d370a7224 */ /* 0x040fe400078e020b */
[----:B------:R-:W-:Y:S02]  /*18f20*/  @!P3 IMAD.IADD R40, R40, 0x1, -R55 ;  /* 0x000000012828b824 */ /* 0x000fe400078e0a37 */
[----:B------:R-:W-:Y:S02]  /*18f30*/  IMAD R28, R55, R18, R15 ;  /* 0x00000012371c7224 */ /* 0x000fe400078e020f */
[----:B------:R-:W-:-:S02]  /*18f40*/  @!P4 IMAD.IADD R44, R44, 0x1, -R55 ;  /* 0x000000012c2cc824 */ /* 0x000fc400078e0a37 */
[----:B------:R-:W-:Y:S01]  /*18f50*/  @!P6 IMAD.IADD R29, R29, 0x1, -R55 ;  /* 0x000000011d1de824 */ /* 0x000fe200078e0a37 */
[----:B----4-:R-:W-:Y:S02]  /*18f60*/  IABS R15, R26 ;  /* 0x0000001a000f7213 */ /* 0x010fe40000000000 */
[----:B------:R-:W4:Y:S04]  /*18f70*/  LDL.LU R26, [R1+0x418] ;  /* 0x00041800011a7983 */ /* 0x000f280000300800 */
[----:B------:R0:W-:Y:S04]  /*18f80*/  STL [R1+0x42c], R40 ;  /* 0x00042c2801007387 */ /* 0x0001e80000100800 */
[----:B0-----:R-:W4:Y:S04]  /*18f90*/  LDL.LU R40, [R1+0x404] ;  /* 0x0004040001287983 */ /* 0x001f280000300800 */
[----:B------:R-:W-:Y:S04]  /*18fa0*/  STL [R1+0x430], R44 ;  /* 0x0004302c01007387 */ /* 0x000fe80000100800 */
[----:B------:R0:W-:Y:S01]  /*18fb0*/  STL [R1+0x41c], R29 ;  /* 0x00041c1d01007387 */ /* 0x0001e20000100800 */
[----:B--2---:R-:W-:-:S02]  /*18fc0*/  IABS R20, R20 ;  /* 0x0000001400147213 */ /* 0x004fc40000000000 */
[----:B---3--:R-:W-:-:S03]  /*18fd0*/  IABS R11, R21 ;  /* 0x00000015000b7213 */ /* 0x008fc60000000000 */
[----:B------:R-:W-:-:S04]  /*18fe0*/  IMAD.HI.U32 R21, R2, R20, RZ ;  /* 0x0000001402157227 */ /* 0x000fc800078e00ff */
[----:B------:R-:W-:-:S04]  /*18ff0*/  IMAD.MOV R21, RZ, RZ, -R21 ;  /* 0x000000ffff157224 */ /* 0x000fc800078e0a15 */
[C---:B0-----:R-:W-:Y:S02]  /*19000*/  IMAD R29, R55.reuse, R21, R20 ;  /* 0x00000015371d7224 */ /* 0x041fe400078e0214 */
[----:B------:R-:W2:Y:S04]  /*19010*/  LDL R20, [R1+0x4d18] ;  /* 0x004d180001147983 */ /* 0x000ea80000100800 */
[----:B------:R-:W3:Y:S01]  /*19020*/  LDL R21, [R1+0x4d20] ;  /* 0x004d200001157983 */ /* 0x000ee20000100800 */
[C---:B------:R-:W-:Y:S02]  /*19030*/  ISETP.GT.U32.AND P5, PT, R55.reuse, R17, PT ;  /* 0x000000113700720c */ /* 0x040fe40003fa4070 */
[----:B------:R-:W-:-:S11]  /*19040*/  ISETP.GT.U32.AND P3, PT, R55, R3, PT ;  /* 0x000000033700720c */ /* 0x000fd60003f64070 */
[--C-:B------:R-:W-:Y:S02]  /*19050*/  @!P5 IMAD.IADD R17, R17, 0x1, -R55.reuse ;  /* 0x000000011111d824 */ /* 0x100fe400078e0a37 */
[----:B------:R-:W-:-:S03]  /*19060*/  @!P3 IMAD.IADD R3, R3, 0x1, -R55 ;  /* 0x000000010303b824 */ /* 0x000fc600078e0a37 */
[C---:B------:R-:W-:Y:S02]  /*19070*/  ISETP.GT.U32.AND P5, PT, R55.reuse, R17, PT ;  /* 0x000000113700720c */ /* 0x040fe40003fa4070 */
[C---:B------:R-:W-:Y:S02]  /*19080*/  ISETP.GT.U32.AND P3, PT, R55.reuse, R3, PT ;  /* 0x000000033700720c */ /* 0x040fe40003f64070 */
[C---:B------:R-:W-:Y:S01]  /*19090*/  ISETP.GT.U32.AND P6, PT, R55.reuse, R16, PT ;  /* 0x000000103700720c */ /* 0x040fe20003fc4070 */
[----:B------:R-:W-:Y:S01]  /*190a0*/  IMAD.HI.U32 R18, R2, R15, RZ ;  /* 0x0000000f02127227 */ /* 0x000fe200078e00ff */
[----:B------:R-:W-:-:S03]  /*190b0*/  ISETP.GT.U32.AND P4, PT, R55, R56, PT ;  /* 0x000000383700720c */ /* 0x000fc60003f84070 */
[----:B------:R-:W-:-:S04]  /*190c0*/  IMAD.MOV R18, RZ, RZ, -R18 ;  /* 0x000000ffff127224 */ /* 0x000fc800078e0a12 */
[--C-:B------:R-:W-:Y:S01]  /*190d0*/  @!P5 IMAD.IADD R17, R17, 0x1, -R55.reuse ;  /* 0x000000011111d824 */ /* 0x100fe200078e0a37 */
[----:B------:R-:W-:Y:S01]  /*190e0*/  STL [R1+0x310], R29 ;  /* 0x0003101d01007387 */ /* 0x000fe20000100800 */
[----:B------:R-:W-:Y:S02]  /*190f0*/  @!P3 IMAD.IADD R3, R3, 0x1, -R55 ;  /* 0x000000010303b824 */ /* 0x000fe400078e0a37 */
[C---:B------:R-:W-:Y:S02]  /*19100*/  IMAD R44, R55.reuse, R18, R15 ;  /* 0x00000012372c7224 */ /* 0x040fe400078e020f */
[----:B------:R-:W4:Y:S01]  /*19110*/  LDL R15, [R1+0x4d1c] ;  /* 0x004d1c00010f7983 */ /* 0x000f220000100800 */
[--C-:B------:R-:W-:Y:S02]  /*19120*/  @!P6 IMAD.IADD R16, R16, 0x1, -R55.reuse ;  /* 0x000000011010e824 */ /* 0x100fe400078e0a37 */
[----:B------:R-:W-:Y:S01]  /*19130*/  @!P4 IMAD.IADD R56, R56, 0x1, -R55 ;  /* 0x000000013838c824 */ /* 0x000fe200078e0a37 */
[----:B------:R0:W-:Y:S02]  /*19140*/  STL [R1+0x420], R17 ;  /* 0x0004201101007387 */ /* 0x0001e40000100800 */
[C---:B------:R-:W-:Y:S01]  /*19150*/  ISETP.GT.U32.AND P6, PT, R55.reuse, R16, PT ;  /* 0x000000103700720c */ /* 0x040fe20003fc4070 */
[----:B------:R-:W-:Y:S01]  /*19160*/  IMAD.HI.U32 R13, R2, R11, RZ ;  /* 0x0000000b020d7227 */ /* 0x000fe200078e00ff */
[----:B------:R-:W-:Y:S01]  /*19170*/  ISETP.GT.U32.AND P4, PT, R55, R56, PT ;  /* 0x000000383700720c */ /* 0x000fe20003f84070 */
[----:B0-----:R-:W4:Y:S04]  /*19180*/  LDL.LU R17, [R1+0x3f8] ;  /* 0x0003f80001117983 */ /* 0x001f280000300800 */
[----:B------:R0:W-:Y:S01]  /*19190*/  STL [R1+0x424], R3 ;  /* 0x0004240301007387 */ /* 0x0001e20000100800 */
[----:B------:R-:W-:-:S03]  /*191a0*/  IMAD.MOV R13, RZ, RZ, -R13 ;  /* 0x000000ffff0d7224 */ /* 0x000fc600078e0a0d */
[----:B0-----:R-:W4:Y:S01]  /*191b0*/  LDL.LU R3, [R1+0x5868] ;  /* 0x0058680001037983 */ /* 0x001f220000300800 */
[----:B------:R-:W-:-:S03]  /*191c0*/  IMAD R29, R55, R13, R11 ;  /* 0x0000000d371d7224 */ /* 0x000fc600078e020b */
[--C-:B------:R-:W-:Y:S02]  /*191d0*/  @!P4 IMAD.IADD R56, R56, 0x1, -R55.reuse ;  /* 0x000000013838c824 */ /* 0x100fe400078e0a37 */
[----:B------:R-:W-:-:S03]  /*191e0*/  @!P6 IMAD.IADD R16, R16, 0x1, -R55 ;  /* 0x000000011010e824 */ /* 0x000fc600078e0a37 */
[----:B------:R-:W-:Y:S04]  /*191f0*/  STL [R1+0x410], R56 ;  /* 0x0004103801007387 */ /* 0x000fe80000100800 */
[----:B------:R0:W-:Y:S01]  /*19200*/  STL [R1+0x414], R16 ;  /* 0x0004141001007387 */ /* 0x0001e20000100800 */
[----:B--2---:R-:W-:Y:S02]  /*19210*/  IABS R20, R20 ;  /* 0x0000001400147213 */ /* 0x004fe40000000000 */
[----:B---3--:R-:W-:-:S03]  /*19220*/  IABS R11, R21 ;  /* 0x00000015000b7213 */ /* 0x008fc60000000000 */
[----:B------:R-:W-:-:S04]  /*19230*/  IMAD.HI.U32 R21, R2, R20, RZ ;  /* 0x0000001402157227 */ /* 0x000fc800078e00ff */
[----:B------:R-:W-:-:S04]  /*19240*/  IMAD.MOV R21, RZ, RZ, -R21 ;  /* 0x000000ffff157224 */ /* 0x000fc800078e0a15 */
[C---:B0-----:R-:W-:Y:S02]  /*19250*/  IMAD R16, R55.reuse, R21, R20 ;  /* 0x0000001537107224 */ /* 0x041fe400078e0214 */
[----:B------:R-:W2:Y:S04]  /*19260*/  LDL R20, [R1+0x4d24] ;  /* 0x004d240001147983 */ /* 0x000ea80000100800 */
[----:B------:R-:W3:Y:S01]  /*19270*/  LDL R21, [R1+0x4d2c] ;  /* 0x004d2c0001157983 */ /* 0x000ee20000100800 */
[C---:B----4-:R-:W-:Y:S02]  /*19280*/  ISETP.GT.U32.AND P5, PT, R55.reuse, R26, PT ;  /* 0x0000001a3700720c */ /* 0x050fe40003fa4070 */
[C---:B------:R-:W-:Y:S02]  /*19290*/  ISETP.GT.U32.AND P3, PT, R55.reuse, R40, PT ;  /* 0x000000283700720c */ /* 0x040fe40003f64070 */
[----:B------:R-:W-:-:S09]  /*192a0*/  ISETP.GT.U32.AND P4, PT, R55, R46, PT ;  /* 0x0000002e3700720c */ /* 0x000fd20003f84070 */
[--C-:B------:R-:W-:Y:S02]  /*192b0*/  @!P5 IMAD.IADD R26, R26, 0x1, -R55.reuse ;  /* 0x000000011a1ad824 */ /* 0x100fe400078e0a37 */
[--C-:B------:R-:W-:Y:S02]  /*192c0*/  @!P3 IMAD.IADD R40, R40, 0x1, -R55.reuse ;  /* 0x000000012828b824 */ /* 0x100fe400078e0a37 */
[----:B------:R-:W-:Y:S01]  /*192d0*/  @!P4 IMAD.IADD R46, R46, 0x1, -R55 ;  /* 0x000000012e2ec824 */ /* 0x000fe200078e0a37 */
[C---:B------:R-:W-:Y:S02]  /*192e0*/  ISETP.GT.U32.AND P5, PT, R55.reuse, R26, PT ;  /* 0x0000001a3700720c */ /* 0x040fe40003fa4070 */
[C---:B------:R-:W-:Y:S02]  /*192f0*/  ISETP.GT.U32.AND P3, PT, R55.reuse, R40, PT ;  /* 0x000000283700720c */ /* 0x040fe40003f64070 */
[----:B------:R-:W-:Y:S02]  /*19300*/  IABS R15, R15 ;  /* 0x0000000f000f7213 */ /* 0x000fe40000000000 */
[----:B------:R-:W-:Y:S01]  /*19310*/  ISETP.GT.U32.AND P4, PT, R55, R46, PT ;  /* 0x0000002e3700720c */ /* 0x000fe20003f84070 */
[----:B------:R-:W-:-:S04]  /*19320*/  IMAD.HI.U32 R13, R2, R11, RZ ;  /* 0x0000000b020d7227 */ /* 0x000fc800078e00ff */
[----:B------:R-:W-:Y:S01]  /*19330*/  IMAD.HI.U32 R18, R2, R15, RZ ;  /* 0x0000000f02127227 */ /* 0x000fe200078e00ff */
[----:B------:R-:W-:-:S03]  /*19340*/  ISETP.GT.U32.AND P6, PT, R55, R3, PT ;  /* 0x000000033700720c */ /* 0x000fc60003fc4070 */
[----:B------:R-:W-:Y:S02]  /*19350*/  IMAD.MOV R18, RZ, RZ, -R18 ;  /* 0x000000ffff127224 */ /* 0x000fe400078e0a12 */
[----:B------:R-:W-:-:S08]  /*19360*/  IMAD.MOV R13, RZ, RZ, -R13 ;  /* 0x000000ffff0d7224 */ /* 0x000fd000078e0a0d */
[----:B------:R-:W-:-:S05]  /*19370*/  @!P6 IMAD.IADD R3, R3, 0x1, -R55 ;  /* 0x000000010303e824 */ /* 0x000fca00078e0a37 */
[C---:B------:R-:W-:Y:S01]  /*19380*/  ISETP.GT.U32.AND P6, PT, R55.reuse, R3, PT ;  /* 0x000000033700720c */ /* 0x040fe20003fc4070 */
[C---:B------:R-:W-:Y:S02]  /*19390*/  IMAD R18, R55.reuse, R18, R15 ;  /* 0x0000001237127224 */ /* 0x040fe400078e020f */
[----:B------:R-:W-:Y:S01]  /*193a0*/  IMAD R56, R55, R13, R11 ;  /* 0x0000000d37387224 */ /* 0x000fe200078e020b */
[----:B------:R-:W4:Y:S01]  /*193b0*/  LDL R15, [R1+0x4d28] ;  /* 0x004d2800010f7983 */ /* 0x000f220000100800 */
[--C-:B------:R-:W-:Y:S02]  /*193c0*/  @!P5 IMAD.IADD R26, R26, 0x1, -R55.reuse ;  /* 0x000000011a1ad824 */ /* 0x100fe400078e0a37 */
[--C-:B------:R-:W-:Y:S01]  /*193d0*/  @!P3 IMAD.IADD R40, R40, 0x1, -R55.reuse ;  /* 0x000000012828b824 */ /* 0x100fe200078e0a37 */
[----:B------:R-:W-:Y:S01]  /*193e0*/  STL [R1+0x308], R18 ;  /* 0x0003081201007387 */ /* 0x000fe20000100800 */
[----:B------:R-:W-:-:S03]  /*193f0*/  @!P4 IMAD.IADD R46, R46, 0x1, -R55 ;  /* 0x000000012e2ec824 */ /* 0x000fc600078e0a37 */
[----:B------:R0:W-:Y:S01]  /*19400*/  STL [R1+0x418], R26 ;  /* 0x0004181a01007387 */ /* 0x0001e20000100800 */
[----:B------:R-:W-:-:S03]  /*19410*/  @!P6 IMAD.IADD R3, R3, 0x1, -R55 ;  /* 0x000000010303e824 */ /* 0x000fc600078e0a37 */
[----:B0-----:R-:W4:Y:S04]  /*19420*/  LDL.LU R26, [R1+0x3f0] ;  /* 0x0003f000011a7983 */ /* 0x001f280000300800 */
[----:B------:R0:W-:Y:S04]  /*19430*/  STL [R1+0x404], R40 ;  /* 0x0004042801007387 */ /* 0x0001e80000100800 */
[----:B------:R1:W-:Y:S04]  /*19440*/  STL [R1+0x408], R46 ;  /* 0x0004082e01007387 */ /* 0x0003e80000100800 */
[----:B0-----:R-:W4:Y:S04]  /*19450*/  LDL R40, [R1+0x4d38] ;  /* 0x004d380001287983 */ /* 0x001f280000100800 */
[----:B------:R-:W-:Y:S01]  /*19460*/  STL [R1+0x40c], R3 ;  /* 0x00040c0301007387 */ /* 0x000fe20000100800 */
[----:B--2---:R-:W-:-:S02]  /*19470*/  IABS R20, R20 ;  /* 0x0000001400147213 */ /* 0x004fc40000000000 */
[----:B---3--:R-:W-:-:S03]  /*19480*/  IABS R11, R21 ;  /* 0x00000015000b7213 */ /* 0x008fc60000000000 */
[----:B------:R-:W-:-:S04]  /*19490*/  IMAD.HI.U32 R21, R2, R20, RZ ;  /* 0x0000001402157227 */ /* 0x000fc800078e00ff */
[----:B------:R-:W-:-:S04]  /*194a0*/  IMAD.MOV R21, RZ, RZ, -R21 ;  /* 0x000000ffff157224 */ /* 0x000fc800078e0a15 */
[C---:B-1----:R-:W-:Y:S02]  /*194b0*/  IMAD R46, R55.reuse, R21, R20 ;  /* 0x00000015372e7224 */ /* 0x042fe400078e0214 */
[----:B------:R-:W2:Y:S04]  /*194c0*/  LDL R20, [R1+0x4d30] ;  /* 0x004d300001147983 */ /* 0x000ea80000100800 */
[----:B------:R-:W3:Y:S01]  /*194d0*/  LDL R21, [R1+0x4d34] ;  /* 0x004d340001157983 */ /* 0x000ee20000100800 */
[C---:B------:R-:W-:Y:S02]  /*194e0*/  ISETP.GT.U32.AND P5, PT, R55.reuse, R17, PT ;  /* 0x000000113700720c */ /* 0x040fe40003fa4070 */
[C---:B------:R-:W-:Y:S02]  /*194f0*/  ISETP.GT.U32.AND P3, PT, R55.reuse, R48, PT ;  /* 0x000000303700720c */ /* 0x040fe40003f64070 */
[----:B------:R-:W-:-:S02]  /*19500*/  ISETP.GT.U32.AND P4, PT, R55, R27, PT ;  /* 0x0000001b3700720c */ /* 0x000fc40003f84070 */
        /* <DEDUP_REMOVED lines=10> */
[----:B------:R-:W-:-:S04]  /*195b0*/  IMAD.MOV R13, RZ, RZ, -R13 ;  /* 0x000000ffff0d7224 */ /* 0x000fc800078e0a0d */
[----:B------:R-:W-:Y:S02]  /*195c0*/  IMAD R11, R55, R13, R11 ;  /* 0x0000000d370b7224 */ /* 0x000fe400078e020b */
[--C-:B------:R-:W-:Y:S02]  /*195d0*/  @!P5 IMAD.IADD R17, R17, 0x1, -R55.reuse ;  /* 0x000000011111d824 */ /* 0x100fe400078e0a37 */
[--C-:B------:R-:W-:Y:S01]  /*195e0*/  @!P3 IMAD.IADD R48, R48, 0x1, -R55.reuse ;  /* 0x000000013030b824 */ /* 0x100fe200078e0a37 */
[----:B------:R-:W-:Y:S01]  /*195f0*/  STL [R1+0x300], R11 ;  /* 0x0003000b01007387 */ /* 0x000fe20000100800 */
[--C-:B------:R-:W-:Y:S02]  /*19600*/  @!P4 IMAD.IADD R27, R27, 0x1, -R55.reuse ;  /* 0x000000011b1bc824 */ /* 0x100fe400078e0a37 */
[----:B------:R-:W-:Y:S01]  /*19610*/  @!P6 IMAD.IADD R4, R4, 0x1, -R55 ;  /* 0x000000010404e824 */ /* 0x000fe200078e0a37 */
[----:B------:R0:W-:Y:S04]  /*19620*/  STL [R1+0x3f8], R17 ;  /* 0x0003f81101007387 */ /* 0x0001e80000100800 */
[----:B0-----:R-:W3:Y:S01]  /*19630*/  LDL.LU R17, [R1+0x6e0] ;  /* 0x0006e00001117983 */ /* 0x001ee20000300800 */
[----:B----4-:R-:W-:-:S05]  /*19640*/  IABS R15, R15 ;  /* 0x0000000f000f7213 */ /* 0x010fca0000000000 */
[----:B------:R-:W-:-:S04]  /*19650*/  IMAD.HI.U32 R18, R2, R15, RZ ;  /* 0x0000000f02127227 */ /* 0x000fc800078e00ff */
[----:B------:R-:W-:-:S04]  /*19660*/  IMAD.MOV R18, RZ, RZ, -R18 ;  /* 0x000000ffff127224 */ /* 0x000fc800078e0a12 */
[----:B------:R-:W-:Y:S01]  /*19670*/  IMAD R3, R55, R18, R15 ;  /* 0x0000001237037224 */ /* 0x000fe200078e020f */
[----:B------:R0:W-:Y:S01]  /*19680*/  STL [R1+0x3fc], R48 ;  /* 0x0003fc3001007387 */ /* 0x0001e20000100800 */
[----:B------:R-:W-:-:S03]  /*19690*/  IABS R11, R40 ;  /* 0x00000028000b7213 */ /* 0x000fc60000000000 */
[----:B------:R-:W4:Y:S04]  /*196a0*/  LDL R40, [R1+0x4d44] ;  /* 0x004d440001287983 */ /* 0x000f280000100800 */
[----:B------:R1:W-:Y:S04]  /*196b0*/  STL [R1+0x400], R27 ;  /* 0x0004001b01007387 */ /* 0x0003e80000100800 */
        /* <DEDUP_REMOVED lines=24> */
[----:B-1----:R-:W-:Y:S02]  /*19840*/  IMAD R27, R55, R18, R15 ;  /* 0x00000012371b7224 */ /* 0x002fe400078e020f */
[----:B------:R-:W-:Y:S02]  /*19850*/  IMAD.MOV R13, RZ, RZ, -R13 ;  /* 0x000000ffff0d7224 */ /* 0x000fe400078e0a0d */
[--C-:B------:R-:W-:Y:S01]  /*19860*/  @!P3 IMAD.IADD R61, R61, 0x1, -R55.reuse ;  /* 0x000000013d3db824 */ /* 0x100fe200078e0a37 */
[----:B------:R0:W-:Y:S01]  /*19870*/  STL [R1+0x3f0], R26 ;  /* 0x0003f01a01007387 */ /* 0x0001e20000100800 */
[--C-:B------:R-:W-:Y:S02]  /*19880*/  @!P4 IMAD.IADD R39, R39, 0x1, -R55.reuse ;  /* 0x000000012727c824 */ /* 0x100fe400078e0a37 */
[----:B------:R-:W-:-:S02]  /*19890*/  @!P6 IMAD.IADD R14, R14, 0x1, -R55 ;  /* 0x000000010e0ee824 */ /* 0x000fc400078e0a37 */
[----:B------:R-:W-:Y:S01]  /*198a0*/  IMAD R4, R55, R13, R11 ;  /* 0x0000000d37047224 */ /* 0x000fe200078e020b */
[----:B0-----:R-:W3:Y:S04]  /*198b0*/  LDL.LU R26, [R1+0x3cc] ;  /* 0x0003cc00011a7983 */ /* 0x001ee80000300800 */
[----:B------:R0:W-:Y:S04]  /*198c0*/  STL [R1+0x3f4], R61 ;  /* 0x0003f43d01007387 */ /* 0x0001e80000100800 */
[----:B0-----:R-:W3:Y:S01]  /*198d0*/  LDL R61, [R1+0x4d50] ;  /* 0x004d5000013d7983 */ /* 0x001ee20000100800 */
[----:B----4-:R-:W-:-:S03]  /*198e0*/  IABS R11, R40 ;  /* 0x00000028000b7213 */ /* 0x010fc60000000000 */
[----:B------:R-:W4:Y:S04]  /*198f0*/  LDL R40, [R1+0x4d4c] ;  /* 0x004d4c0001287983 */ /* 0x000f280000100800 */
[----:B------:R-:W-:Y:S04]  /*19900*/  STL [R1+0x3e4], R39 ;  /* 0x0003e42701007387 */ /* 0x000fe80000100800 */
[----:B------:R0:W-:Y:S01]  /*19910*/  STL [R1+0x3e8], R14 ;  /* 0x0003e80e01007387 */ /* 0x0001e20000100800 */
[----:B--2---:R-:W-:Y:S02]  /*19920*/  IABS R20, R20 ;  /* 0x0000001400147213 */ /* 0x004fe40000000000 */
[----:B---3--:R-:W-:-:S03]  /*19930*/  IABS R15, R21 ;  /* 0x00000015000f7213 */ /* 0x008fc60000000000 */
[----:B------:R-:W-:-:S04]  /*19940*/  IMAD.HI.U32 R21, R2, R20, RZ ;  /* 0x0000001402157227 */ /* 0x000fc800078e00ff */
[----:B------:R-:W-:-:S04]  /*19950*/  IMAD.MOV R21, RZ, RZ, -R21 ;  /* 0x000000ffff157224 */ /* 0x000fc800078e0a15 */
[C---:B0-----:R-:W-:Y:S02]  /*19960*/  IMAD R14, R55.reuse, R21, R20 ;  /* 0x00000015370e7224 */ /* 0x041fe400078e0214 */
[----:B------:R-:W2:Y:S01]  /*19970*/  LDL R20, [R1+0x4d48] ;  /* 0x004d480001147983 */ /* 0x000ea20000100800 */
[C---:B------:R-:W-:Y:S02]  /*19980*/  ISETP.GT.U32.AND P5, PT, R55.reuse, R17, PT ;  /* 0x000000113700720c */ /* 0x040fe40003fa4070 */
[C---:B------:R-:W-:Y:S02]  /*19990*/  ISETP.GT.U32.AND P3, PT, R55.reuse, R60, PT ;  /* 0x0000003c3700720c */ /* 0x040fe40003f64070 */
[----:B------:R-:W-:-:S09]  /*199a0*/  ISETP.GT.U32.AND P4, PT, R55, R59, PT ;  /* 0x0000003b3700720c */ /* 0x000fd20003f84070 */
[----:B------:R-:W-:-:S05]  /*199b0*/  @!P5 IMAD.IADD R17, R17, 0x1, -R55 ;  /* 0x000000011111d824 */ /* 0x000fca00078e0a37 */
[C---:B------:R-:W-:Y:S02]  /*199c0*/  ISETP.GT.U32.AND P5, PT, R55.reuse, R17, PT ;  /* 0x000000113700720c */ /* 0x040fe40003fa4070 */
[----:B------:R-:W-:Y:S01]  /*199d0*/  ISETP.GT.U32.AND P6, PT, R55, R5, PT ;  /* 0x000000053700720c */ /* 0x000fe20003fc4070 */
[--C-:B------:R-:W-:Y:S01]  /*199e0*/  @!P3 IMAD.IADD R60, R60, 0x1, -R55.reuse ;  /* 0x000000013c3cb824 */ /* 0x100fe200078e0a37 */
[----:B------:R-:W-:Y:S01]  /*199f0*/  STL [R1+0x2c8], R14 ;  /* 0x0002c80e01007387 */ /* 0x000fe20000100800 */
[----:B------:R-:W-:-:S08]  /*19a00*/  @!P4 IMAD.IADD R59, R59, 0x1, -R55 ;  /* 0x000000013b3bc824 */ /* 0x000fd000078e0a37 */
[--C-:B------:R-:W-:Y:S02]  /*19a10*/  @!P5 IMAD.IADD R17, R17, 0x1, -R55.reuse ;  /* 0x000000011111d824 */ /* 0x100fe400078e0a37 */
[----:B------:R-:W-:Y:S01]  /*19a20*/  @!P6 IMAD.IADD R5, R5, 0x1, -R55 ;  /* 0x000000010505e824 */ /* 0x000fe200078e0a37 */
[C---:B------:R-:W-:Y:S02]  /*19a30*/  ISETP.GT.U32.AND P3, PT, R55.reuse, R60, PT ;  /* 0x0000003c3700720c */ /* 0x040fe40003f64070 */
[----:B------:R0:W-:Y:S01]  /*19a40*/  STL [R1+0x6e0], R17 ;  /* 0x0006e01101007387 */ /* 0x0001e20000100800 */
[C---:B------:R-:W-:Y:S02]  /*19a50*/  ISETP.GT.U32.AND P4, PT, R55.reuse, R59, PT ;  /* 0x0000003b3700720c */ /* 0x040fe40003f84070 */
[----:B------:R-:W-:Y:S01]  /*19a60*/  ISETP.GT.U32.AND P6, PT, R55, R5, PT ;  /* 0x000000053700720c */ /* 0x000fe20003fc4070 */
[----:B0-----:R-:W3:Y:S01]  /*19a70*/  LDL.LU R17, [R1+0x5864] ;  /* 0x0058640001117983 */ /* 0x001ee20000300800 */
[----:B------:R-:W-:-:S04]  /*19a80*/  IMAD.HI.U32 R18, R2, R15, RZ ;  /* 0x0000000f02127227 */ /* 0x000fc800078e00ff */
[----:B------:R-:W-:-:S04]  /*19a90*/  IMAD.HI.U32 R13, R2, R11, RZ ;  /* 0x0000000b020d7227 */ /* 0x000fc800078e00ff */
[----:B------:R-:W-:Y:S02]  /*19aa0*/  IMAD.MOV R18, RZ, RZ, -R18 ;  /* 0x000000ffff127224 */ /* 0x000fe400078e0a12 */
[----:B------:R-:W-:Y:S02]  /*19ab0*/  @!P3 IMAD.IADD R60, R60, 0x1, -R55 ;  /* 0x000000013c3cb824 */ /* 0x000fe400078e0a37 */
[----:B------:R-:W-:Y:S02]  /*19ac0*/  IMAD.MOV R13, RZ, RZ, -R13 ;  /* 0x000000ffff0d7224 */ /* 0x000fe400078e0a0d */
[----:B------:R-:W-:Y:S02]  /*19ad0*/  @!P4 IMAD.IADD R59, R59, 0x1, -R55 ;  /* 0x000000013b3bc824 */ /* 0x000fe400078e0a37 */
[----:B------:R-:W-:Y:S02]  /*19ae0*/  IMAD R39, R55, R18, R15 ;  /* 0x0000001237277224 */ /* 0x000fe400078e020f */
[----:B------:R-:W-:-:S02]  /*19af0*/  @!P6 IMAD.IADD R5, R5, 0x1, -R55 ;  /* 0x000000010505e824 */ /* 0x000fc400078e0a37 */
[----:B------:R-:W-:Y:S01]  /*19b00*/  IMAD R14, R55, R13, R11 ;  /* 0x0000000d370e7224 */ /* 0x000fe200078e020b */
[----:B------:R-:W-:Y:S02]  /*19b10*/  IABS R11, R61 ;  /* 0x0000003d000b7213 */ /* 0x000fe40000000000 */
[----:B----4-:R-:W-:Y:S02]  /*19b20*/  IABS R15, R40 ;  /* 0x00000028000f7213 */ /* 0x010fe40000000000 */
[----:B------:R-:W4:Y:S04]  /*19b30*/  LDL.LU R40, [R1+0x3c4] ;  /* 0x0003c40001287983 */ /* 0x000f280000300800 */
[----:B------:R0:W-:Y:S04]  /*19b40*/  STL [R1+0x3d8], R60 ;  /* 0x0003d83c01007387 */ /* 0x0001e80000100800 */
[----:B------:R-:W-:Y:S04]  /*19b50*/  STL [R1+0x3dc], R59 ;  /* 0x0003dc3b01007387 */ /* 0x000fe80000100800 */
[----:B------:R-:W4:Y:S04]  /*19b60*/  LDL R61, [R1+0x4d58] ;  /* 0x004d5800013d7983 */ /* 0x000f280000100800 */
[----:B0-----:R-:W4:Y:S04]  /*19b70*/  LDL R60, [R1+0x4d5c] ;  /* 0x004d5c00013c7983 */ /* 0x001f280000100800 */
[----:B------:R0:W-:Y:S01]  /*19b80*/  STL [R1+0x3e0], R5 ;  /* 0x0003e00501007387 */ /* 0x0001e20000100800 */
[----:B--2---:R-:W-:-:S05]  /*19b90*/  IABS R20, R20 ;  /* 0x0000001400147213 */ /* 0x004fca0000000000 */
[----:B------:R-:W-:-:S04]  /*19ba0*/  IMAD.HI.U32 R21, R2, R20, RZ ;  /* 0x0000001402157227 */ /* 0x000fc800078e00ff */
[----:B------:R-:W-:-:S04]  /*19bb0*/  IMAD.MOV R21, RZ, RZ, -R21 ;  /* 0x000000ffff157224 */ /* 0x000fc800078e0a15 */
[C---:B0-----:R-:W-:Y:S02]  /*19bc0*/  IMAD R5, R55.reuse, R21, R20 ;  /* 0x0000001537057224 */ /* 0x041fe400078e0214 */
[----:B------:R-:W2:Y:S01]  /*19bd0*/  LDL R20, [R1+0x4d54] ;  /* 0x004d540001147983 */ /* 0x000ea20000100800 */
[C---:B------:R-:W-:Y:S01]  /*19be0*/  ISETP.GT.U32.AND P5, PT, R55.reuse, R26, PT ;  /* 0x0000001a3700720c */ /* 0x040fe20003fa4070 */
[----:B------:R-:W-:Y:S01]  /*19bf0*/  IMAD.HI.U32 R13, R2, R11, RZ ;  /* 0x0000000b020d7227 */ /* 0x000fe200078e00ff */
[----:B------:R-:W-:-:S11]  /*19c00*/  ISETP.GT.U32.AND P3, PT, R55, R25, PT ;  /* 0x000000193700720c */ /* 0x000fd60003f64070 */
[----:B------:R-:W-:-:S05]  /*19c10*/  @!P5 IMAD.IADD R26, R26, 0x1, -R55 ;  /* 0x000000011a1ad824 */ /* 0x000fca00078e0a37 */
[C---:B------:R-:W-:Y:S01]  /*19c20*/  ISETP.GT.U32.AND P5, PT, R55.reuse, R26, PT ;  /* 0x0000001a3700720c */ /* 0x040fe20003fa4070 */
[----:B------:R-:W-:Y:S01]  /*19c30*/  IMAD.HI.U32 R18, R2, R15, RZ ;  /* 0x0000000f02127227 */ /* 0x000fe200078e00ff */
[----:B------:R-:W-:-:S03]  /*19c40*/  ISETP.GT.U32.AND P6, PT, R55, R0, PT ;  /* 0x000000003700720c */ /* 0x000fc60003fc4070 */
[----:B------:R-:W-:Y:S02]  /*19c50*/  IMAD.MOV R13, RZ, RZ, -R13 ;  /* 0x000000ffff0d7224 */ /* 0x000fe400078e0a0d */
[----:B------:R-:W-:Y:S02]  /*19c60*/  IMAD.MOV R18, RZ, RZ, -R18 ;  /* 0x000000ffff127224 */ /* 0x000fe400078e0a12 */
[C---:B------:R-:W-:Y:S01]  /*19c70*/  IMAD R59, R55.reuse, R13, R11 ;  /* 0x0000000d373b7224 */ /* 0x040fe200078e020b */
[C---:B---3--:R-:W-:Y:S01]  /*19c80*/  ISETP.GT.U32.AND P4, PT, R55.reuse, R17, PT ;  /* 0x000000113700720c */ /* 0x048fe20003f84070 */
[----:B------:R-:W-:Y:S02]  /*19c90*/  IMAD R15, R55, R18, R15 ;  /* 0x00000012370f7224 */ /* 0x000fe400078e020f */
[--C-:B------:R-:W-:Y:S01]  /*19ca0*/  @!P5 IMAD.IADD R26, R26, 0x1, -R55.reuse ;  /* 0x000000011a1ad824 */ /* 0x100fe200078e0a37 */
[----:B------:R-:W-:Y:S01]  /*19cb0*/  STL [R1+0x5858], R59 ;  /* 0x0058583b01007387 */ /* 0x000fe20000100800 */
[----:B------:R-:W-:-:S03]  /*19cc0*/  @!P3 IMAD.IADD R25, R25, 0x1, -R55 ;  /* 0x000000011919b824 */ /* 0x000fc600078e0a37 */
[----:B------:R-:W-:Y:S01]  /*19cd0*/  STL [R1+0x2c0], R15 ;  /* 0x0002c00f01007387 */ /* 0x000fe20000100800 */
[----:B------:R-:W-:-:S03]  /*19ce0*/  @!P6 IMAD.IADD R0, R0, 0x1, -R55 ;  /* 0x000000010000e824 */ /* 0x000fc600078e0a37 */
[----:B------:R0:W-:Y:S01]  /*19cf0*/  STL [R1+0x3cc], R26 ;  /* 0x0003cc1a01007387 */ /* 0x0001e20000100800 */
[--C-:B------:R-:W-:Y:S01]  /*19d00*/  @!P4 IMAD.IADD R17, R17, 0x1, -R55.reuse ;  /* 0x000000011111c824 */ /* 0x100fe200078e0a37 */
[C---:B------:R-:W-:Y:S02]  /*19d10*/  ISETP.GT.U32.AND P3, PT, R55.reuse, R25, PT ;  /* 0x000000193700720c */ /* 0x040fe40003f64070 */
[----:B0-----:R-:W3:Y:S02]  /*19d20*/  LDL.LU R26, [R1+0x5860] ;  /* 0x00586000011a7983 */ /* 0x001ee40000300800 */
[C---:B------:R-:W-:Y:S02]  /*19d30*/  ISETP.GT.U32.AND P4, PT, R55.reuse, R17, PT ;  /* 0x000000113700720c */ /* 0x040fe40003f84070 */
[----:B------:R-:W-:Y:S01]  /*19d40*/  ISETP.GT.U32.AND P6, PT, R55, R0, PT ;  /* 0x000000003700720c */ /* 0x000fe20003fc4070 */
[----:B------:R-:W3:Y:S06]  /*19d50*/  LDL.LU R59, [R1+0x3bc] ;  /* 0x0003bc00013b7983 */ /* 0x000eec0000300800 */
[----:B------:R-:W-:-:S05]  /*19d60*/  @!P3 IMAD.IADD R25, R25, 0x1, -R55 ;  /* 0x000000011919b824 */ /* 0x000fca00078e0a37 */
[----:B------:R0:W-:Y:S01]  /*19d70*/  STL [R1+0x3d0], R25 ;  /* 0x0003d01901007387 */ /* 0x0001e20000100800 */
[--C-:B------:R-:W-:Y:S02]  /*19d80*/  @!P4 IMAD.IADD R17, R17, 0x1, -R55.reuse ;  /* 0x000000011111c824 */ /* 0x100fe400078e0a37 */
[----:B------:R-:W-:Y:S01]  /*19d90*/  @!P6 IMAD.IADD R0, R0, 0x1, -R55 ;  /* 0x000000010000e824 */ /* 0x000fe200078e0a37 */
[----:B----4-:R-:W-:Y:S02]  /*19da0*/  IABS R15, R61 ;  /* 0x0000003d000f7213 */ /* 0x010fe40000000000 */
[----:B------:R-:W4:Y:S01]  /*19db0*/  LDL R61, [R1+0x4d64] ;  /* 0x004d6400013d7983 */ /* 0x000f220000100800 */
[----:B------:R-:W-:-:S03]  /*19dc0*/  IABS R11, R60 ;  /* 0x0000003c000b7213 */ /* 0x000fc60000000000 */
[----:B------:R-:W4:Y:S04]  /*19dd0*/  LDL R60, [R1+0x4d68] ;  /* 0x004d6800013c7983 */ /* 0x000f280000100800 */
[----:B------:R-:W-:Y:S04]  /*19de0*/  STL [R1+0x3d4], R17 ;  /* 0x0003d41101007387 */ /* 0x000fe80000100800 */
[----:B------:R-:W-:Y:S01]  /*19df0*/  STL [R1+0x3c0], R0 ;  /* 0x0003c00001007387 */ /* 0x000fe20000100800 */
[----:B--2---:R-:W-:-:S05]  /*19e00*/  IABS R20, R20 ;  /* 0x0000001400147213 */ /* 0x004fca0000000000 */
[----:B------:R-:W-:-:S04]  /*19e10*/  IMAD.HI.U32 R21, R2, R20, RZ ;  /* 0x0000001402157227 */ /* 0x000fc800078e00ff */
[----:B------:R-:W-:-:S04]  /*19e20*/  IMAD.MOV R21, RZ, RZ, -R21 ;  /* 0x000000ffff157224 */ /* 0x000fc800078e0a15 */
[C---:B0-----:R-:W-:Y:S02]  /*19e30*/  IMAD R25, R55.reuse, R21, R20 ;  /* 0x0000001537197224 */ /* 0x041fe400078e0214 */
[----:B------:R-:W2:Y:S01]  /*19e40*/  LDL R20, [R1+0x4d60] ;  /* 0x004d600001147983 */ /* 0x000ea20000100800 */
[C---:B------:R-:W-:Y:S02]  /*19e50*/  ISETP.GT.U32.AND P5, PT, R55.reuse, R40, PT ;  /* 0x000000283700720c */ /* 0x040fe40003fa4070 */
[----:B------:R-:W-:-:S11]  /*19e60*/  ISETP.GT.U32.AND P4, PT, R55, R22, PT ;  /* 0x000000163700720c */ /* 0x000fd60003f84070 */
[----:B------:R-:W-:-:S05]  /*19e70*/  @!P5 IMAD.IADD R40, R40, 0x1, -R55 ;  /* 0x000000012828d824 */ /* 0x000fca00078e0a37 */
[C---:B------:R-:W-:Y:S02]  /*19e80*/  ISETP.GT.U32.AND P5, PT, R55.reuse, R40, PT ;  /* 0x000000283700720c */ /* 0x040fe40003fa4070 */
[C---:B------:R-:W-:Y:S01]  /*19e90*/  ISETP.GT.U32.AND P6, PT, R55.reuse, R6, PT ;  /* 0x000000063700720c */ /* 0x040fe20003fc4070 */
[----:B------:R-:W-:Y:S01]  /*19ea0*/  @!P4 IMAD.IADD R22, R22, 0x1, -R55 ;  /* 0x000000011616c824 */ /* 0x000fe200078e0a37 */
[----:B---3--:R-:W-:-:S09]  /*19eb0*/  ISETP.GT.U32.AND P3, PT, R55, R26, PT ;  /* 0x0000001a3700720c */ /* 0x008fd20003f64070 */
[--C-:B------:R-:W-:Y:S02]  /*19ec0*/  @!P5 IMAD.IADD R40, R40, 0x1, -R55.reuse ;  /* 0x000000012828d824 */ /* 0x100fe400078e0a37 */
[----:B------:R-:W-:-:S03]  /*19ed0*/  @!P6 IMAD.IADD R6, R6, 0x1, -R55 ;  /* 0x000000010606e824 */ /* 0x000fc600078e0a37 */
[----:B------:R0:W-:Y:S01]  /*19ee0*/  STL [R1+0x3c4], R40 ;  /* 0x0003c42801007387 */ /* 0x0001e20000100800 */
[C---:B------:R-:W-:Y:S01]  /*19ef0*/  ISETP.GT.U32.AND P4, PT, R55.reuse, R22, PT ;  /* 0x000000163700720c */ /* 0x040fe20003f84070 */
[----:B------:R-:W-:Y:S02]  /*19f00*/  @!P3 IMAD.IADD R26, R26, 0x1, -R55 ;  /* 0x000000011a1ab824 */ /* 0x000fe400078e0a37 */
[----:B0-----:R-:W3:Y:S03]  /*19f10*/  LDL.LU R40, [R1+0x585c] ;  /* 0x00585c0001287983 */ /* 0x001ee60000300800 */
[C---:B------:R-:W-:Y:S02]  /*19f20*/  ISETP.GT.U32.AND P3, PT, R55.reuse, R26, PT ;  /* 0x0000001a3700720c */ /* 0x040fe40003f64070 */
[----:B------:R-:W-:Y:S01]  /*19f30*/  ISETP.GT.U32.AND P6, PT, R55, R6, PT ;  /* 0x000000063700720c */ /* 0x000fe20003fc4070 */
[----:B------:R-:W-:-:S04]  /*19f40*/  IMAD.HI.U32 R18, R2, R15, RZ ;  /* 0x0000000f02127227 */ /* 0x000fc800078e00ff */
[----:B------:R-:W-:-:S04]  /*19f50*/  IMAD.HI.U32 R13, R2, R11, RZ ;  /* 0x0000000b020d7227 */ /* 0x000fc800078e00ff */
[----:B------:R-:W-:Y:S02]  /*19f60*/  IMAD.MOV R18, RZ, RZ, -R18 ;  /* 0x000000ffff127224 */ /* 0x000fe400078e0a12 */
[----:B------:R-:W-:Y:S02]  /*19f70*/  @!P3 IMAD.IADD R26, R26, 0x1, -R55 ;  /* 0x000000011a1ab824 */ /* 0x000fe400078e0a37 */
[----:B------:R-:W-:Y:S02]  /*19f80*/  IMAD.MOV R13, RZ, RZ, -R13 ;  /* 0x000000ffff0d7224 */ /* 0x000fe400078e0a0d */
[--C-:B------:R-:W-:Y:S02]  /*19f90*/  @!P4 IMAD.IADD R22, R22, 0x1, -R55.reuse ;  /* 0x000000011616c824 */ /* 0x100fe400078e0a37 */
[----:B------:R-:W-:Y:S01]  /*19fa0*/  @!P6 IMAD.IADD R6, R6, 0x1, -R55 ;  /* 0x000000010606e824 */ /* 0x000fe200078e0a37 */
[----:B------:R0:W-:Y:S01]  /*19fb0*/  STL [R1+0x3c8], R26 ;  /* 0x0003c81a01007387 */ /* 0x0001e20000100800 */
[C---:B------:R-:W-:Y:S01]  /*19fc0*/  IMAD R17, R55.reuse, R18, R15 ;  /* 0x0000001237117224 */ /* 0x040fe200078e020f */
[----:B----4-:R-:W-:Y:S01]  /*19fd0*/  IABS R15, R61 ;  /* 0x0000003d000f7213 */ /* 0x010fe20000000000 */
[----:B------:R-:W-:Y:S01]  /*19fe0*/  IMAD R0, R55, R13, R11 ;  /* 0x0000000d37007224 */ /* 0x000fe200078e020b */
[----:B------:R-:W-:Y:S01]  /*19ff0*/  IABS R11, R60 ;  /* 0x0000003c000b7213 */ /* 0x000fe20000000000 */
[----:B------:R1:W-:Y:S04]  /*1a000*/  STL [R1+0x3b4], R22 ;  /* 0x0003b41601007387 */ /* 0x0003e80000100800 */
[----:B------:R-:W4:Y:S04]  /*1a010*/  LDL R61, [R1+0x4d70] ;  /* 0x004d7000013d7983 */ /* 0x000f280000100800 */
[----:B------:R-:W4:Y:S04]  /*1a020*/  LDL R60, [R1+0x4d74] ;  /* 0x004d7400013c7983 */ /* 0x000f280000100800 */
[----:B------:R-:W-:Y:S01]  /*1a030*/  STL [R1+0x3b8], R6 ;  /* 0x0003b80601007387 */ /* 0x000fe20000100800 */
[----:B--2---:R-:W-:-:S05]  /*1a040*/  IABS R20, R20 ;  /* 0x0000001400147213 */ /* 0x004fca0000000000 */
[----:B------:R-:W-:-:S04]  /*1a050*/  IMAD.HI.U32 R21, R2, R20, RZ ;  /* 0x0000001402157227 */ /* 0x000fc800078e00ff */
[----:B------:R-:W-:-:S04]  /*1a060*/  IMAD.MOV R21, RZ, RZ, -R21 ;  /* 0x000000ffff157224 */ /* 0x000fc800078e0a15 */
[C---:B0-----:R-:W-:Y:S02]  /*1a070*/  IMAD R26, R55.reuse, R21, R20 ;  /* 0x00000015371a7224 */ /* 0x041fe400078e0214 */
[----:B------:R-:W2:Y:S01]  /*1a080*/  LDL R20, [R1+0x4d6c] ;  /* 0x004d6c0001147983 */ /* 0x000ea20000100800 */
[----:B------:R-:W-:Y:S01]  /*1a090*/  IMAD.HI.U32 R18, R2, R15, RZ ;  /* 0x0000000f02127227 */ /* 0x000fe200078e00ff */
[C---:B------:R-:W-:Y:S02]  /*1a0a0*/  ISETP.GT.U32.AND P5, PT, R55.reuse, R59, PT ;  /* 0x0000003b3700720c */ /* 0x040fe40003fa4070 */
[C---:B------:R-:W-:Y:S01]  /*1a0b0*/  ISETP.GT.U32.AND P3, PT, R55.reuse, R58, PT ;  /* 0x0000003a3700720c */ /* 0x040fe20003f64070 */
[----:B------:R-:W-:Y:S01]  /*1a0c0*/  IMAD.MOV R18, RZ, RZ, -R18 ;  /* 0x000000ffff127224 */ /* 0x000fe200078e0a12 */
[----:B------:R-:W-:-:S03]  /*1a0d0*/  ISETP.GT.U32.AND P6, PT, R55, R19, PT ;  /* 0x000000133700720c */ /* 0x000fc60003fc4070 */
[----:B-1----:R-:W-:-:S05]  /*1a0e0*/  IMAD R22, R55, R18, R15 ;  /* 0x0000001237167224 */ /* 0x002fca00078e020f */
[----:B------:R0:W-:Y:S01]  /*1a0f0*/  STL [R1+0x5854], R22 ;  /* 0x0058541601007387 */ /* 0x0001e20000100800 */
[--C-:B------:R-:W-:Y:S02]  /*1a100*/  @!P5 IMAD.IADD R59, R59, 0x1, -R55.reuse ;  /* 0x000000013b3bd824 */ /* 0x100fe400078e0a37 */
[--C-:B------:R-:W-:Y:S02]  /*1a110*/  @!P3 IMAD.IADD R58, R58, 0x1, -R55.reuse ;  /* 0x000000013a3ab824 */ /* 0x100fe400078e0a37 */
[----:B------:R-:W-:Y:S01]  /*1a120*/  @!P6 IMAD.IADD R19, R19, 0x1, -R55 ;  /* 0x000000011313e824 */ /* 0x000fe200078e0a37 */
[----:B0-----:R-:W2:Y:S01]  /*1a130*/  LDL.LU R22, [R1+0x398] ;  /* 0x0003980001167983 */ /* 0x001ea20000300800 */
[C---:B------:R-:W-:Y:S02]  /*1a140*/  ISETP.GT.U32.AND P5, PT, R55.reuse, R59, PT ;  /* 0x0000003b3700720c */ /* 0x040fe40003fa4070 */
[C---:B---3--:R-:W-:Y:S02]  /*1a150*/  ISETP.GT.U32.AND P4, PT, R55.reuse, R40, PT ;  /* 0x000000283700720c */ /* 0x048fe40003f84070 */
[----:B------:R-:W-:-:S02]  /*1a160*/  ISETP.GT.U32.AND P3, PT, R55, R58, PT ;  /* 0x0000003a3700720c */ /* 0x000fc40003f64070 */
[----:B------:R-:W-:-:S09]  /*1a170*/  ISETP.GT.U32.AND P6, PT, R55, R19, PT ;  /* 0x000000133700720c */ /* 0x000fd20003fc4070 */
[----:B------:R-:W-:-:S05]  /*1a180*/  @!P4 IMAD.IADD R40, R40, 0x1, -R55 ;  /* 0x000000012828c824 */ /* 0x000fca00078e0a37 */
[----:B------:R-:W-:Y:S01]  /*1a190*/  ISETP.GT.U32.AND P4, PT, R55, R40, PT ;  /* 0x000000283700720c */ /* 0x000fe20003f84070 */
[----:B------:R-:W-:-:S04]  /*1a1a0*/  IMAD.HI.U32 R13, R2, R11, RZ ;  /* 0x0000000b020d7227 */ /* 0x000fc800078e00ff */
[----:B------:R-:W-:Y:S02]  /*1a1b0*/  @!P5 IMAD.IADD R59, R59, 0x1, -R55 ;  /* 0x000000013b3bd824 */ /* 0x000fe400078e0a37 */
[----:B------:R-:W-:Y:S02]  /*1a1c0*/  IMAD.MOV R13, RZ, RZ, -R13 ;  /* 0x000000ffff0d7224 */ /* 0x000fe400078e0a0d */
[--C-:B------:R-:W-:Y:S01]  /*1a1d0*/  @!P3 IMAD.IADD R58, R58, 0x1, -R55.reuse ;  /* 0x000000013a3ab824 */ /* 0x100fe200078e0a37 */
[----:B------:R0:W-:Y:S01]  /*1a1e0*/  STL [R1+0x3bc], R59 ;  /* 0x0003bc3b01007387 */ /* 0x0001e20000100800 */
[--C-:B------:R-:W-:Y:S02]  /*1a1f0*/  @!P6 IMAD.IADD R19, R19, 0x1, -R55.reuse ;  /* 0x000000011313e824 */ /* 0x100fe400078e0a37 */
[----:B------:R-:W-:Y:S01]  /*1a200*/  @!P4 IMAD.IADD R40, R40, 0x1, -R55 ;  /* 0x000000012828c824 */ /* 0x000fe200078e0a37 */
[----:B----4-:R-:W-:Y:S01]  /*1a210*/  IABS R15, R61 ;  /* 0x0000003d000f7213 */ /* 0x010fe20000000000 */
[----:B------:R-:W-:Y:S01]  /*1a220*/  IMAD R6, R55, R13, R11 ;  /* 0x0000000d37067224 */ /* 0x000fe200078e020b */
[----:B------:R-:W-:Y:S01]  /*1a230*/  IABS R11, R60 ;  /* 0x0000003c000b7213 */ /* 0x000fe20000000000 */
[----:B0-----:R-:W3:Y:S04]  /*1a240*/  LDL.LU R59, [R1+0x390] ;  /* 0x00039000013b7983 */ /* 0x001ee80000300800 */
[----:B------:R-:W-:Y:S04]  /*1a250*/  STL [R1+0x3a8], R58 ;  /* 0x0003a83a01007387 */ /* 0x000fe80000100800 */
[----:B------:R-:W4:Y:S04]  /*1a260*/  LDL R61, [R1+0x4d7c] ;  /* 0x004d7c00013d7983 */ /* 0x000f280000100800 */
[----:B------:R-:W3:Y:S04]  /*1a270*/  LDL R60, [R1+0x4d80] ;  /* 0x004d8000013c7983 */ /* 0x000ee80000100800 */
[----:B------:R0:W-:Y:S04]  /*1a280*/  STL [R1+0x3ac], R40 ;  /* 0x0003ac2801007387 */ /* 0x0001e80000100800 */
[----:B------:R1:W-:Y:S01]  /*1a290*/  STL [R1+0x3b0], R19 ;  /* 0x0003b01301007387 */ /* 0x0003e20000100800 */
[----:B--2---:R-:W-:-:S05]  /*1a2a0*/  IABS R20, R20 ;  /* 0x0000001400147213 */ /* 0x004fca0000000000 */
[----:B------:R-:W-:-:S04]  /*1a2b0*/  IMAD.HI.U32 R21, R2, R20, RZ ;  /* 0x0000001402157227 */ /* 0x000fc800078e00ff */
[----:B------:R-:W-:-:S04]  /*1a2c0*/  IMAD.MOV R21, RZ, RZ, -R21 ;  /* 0x000000ffff157224 */ /* 0x000fc800078e0a15 */
[C---:B0-----:R-:W-:Y:S02]  /*1a2d0*/  IMAD R40, R55.reuse, R21, R20 ;  /* 0x0000001537287224 */ /* 0x041fe400078e0214 */
[----:B------:R-:W2:Y:S01]  /*1a2e0*/  LDL R20, [R1+0x4d78] ;  /* 0x004d780001147983 */ /* 0x000ea20000100800 */
[C---:B------:R-:W-:Y:S02]  /*1a2f0*/  ISETP.GT.U32.AND P3, PT, R55.reuse, R41, PT ;  /* 0x000000293700720c */ /* 0x040fe40003f64070 */
[C---:B------:R-:W-:Y:S02]  /*1a300*/  ISETP.GT.U32.AND P4, PT, R55.reuse, R24, PT ;  /* 0x000000183700720c */ /* 0x040fe40003f84070 */
[C---:B------:R-:W-:Y:S02]  /*1a310*/  ISETP.GT.U32.AND P5, PT, R55.reuse, R22, PT ;  /* 0x000000163700720c */ /* 0x040fe40003fa4070 */
[----:B------:R-:W-:-:S07]  /*1a320*/  ISETP.GT.U32.AND P6, PT, R55, R7, PT ;  /* 0x000000073700720c */ /* 0x000fce0003fc4070 */
[--C-:B------:R-:W-:Y:S02]  /*1a330*/  @!P3 IMAD.IADD R41, R41, 0x1, -R55.reuse ;  /* 0x000000012929b824 */ /* 0x100fe400078e0a37 */
[--C-:B------:R-:W-:Y:S02]  /*1a340*/  @!P4 IMAD.IADD R24, R24, 0x1, -R55.reuse ;  /* 0x000000011818c824 */ /* 0x100fe400078e0a37 */
[--C-:B------:R-:W-:Y:S02]  /*1a350*/  @!P5 IMAD.IADD R22, R22, 0x1, -R55.reuse ;  /* 0x000000011616d824 */ /* 0x100fe400078e0a37 */
[----:B------:R-:W-:Y:S01]  /*1a360*/  @!P6 IMAD.IADD R7, R7, 0x1, -R55 ;  /* 0x000000010707e824 */ /* 0x000fe200078e0a37 */
[C---:B------:R-:W-:Y:S02]  /*1a370*/  ISETP.GT.U32.AND P3, PT, R55.reuse, R41, PT ;  /* 0x000000293700720c */ /* 0x040fe40003f64070 */
[C---:B------:R-:W-:Y:S02]  /*1a380*/  ISETP.GT.U32.AND P5, PT, R55.reuse, R22, PT ;  /* 0x000000163700720c */ /* 0x040fe40003fa4070 */
[----:B------:R-:W-:-:S02]  /*1a390*/  ISETP.GT.U32.AND P4, PT, R55, R24, PT ;  /* 0x000000183700720c */ /* 0x000fc40003f84070 */
[----:B------:R-:W-:Y:S01]  /*1a3a0*/  ISETP.GT.U32.AND P6, PT, R55, R7, PT ;  /* 0x000000073700720c */ /* 0x000fe20003fc4070 */
[----:B------:R-:W-:-:S04]  /*1a3b0*/  IMAD.HI.U32 R18, R2, R15, RZ ;  /* 0x0000000f02127227 */ /* 0x000fc800078e00ff */
[----:B------:R-:W-:-:S04]  /*1a3c0*/  IMAD.HI.U32 R13, R2, R11, RZ ;  /* 0x0000000b020d7227 */ /* 0x000fc800078e00ff */
[--C-:B------:R-:W-:Y:S02]  /*1a3d0*/  @!P5 IMAD.IADD R22, R22, 0x1, -R55.reuse ;  /* 0x000000011616d824 */ /* 0x100fe400078e0a37 */
[----:B------:R-:W-:Y:S02]  /*1a3e0*/  @!P3 IMAD.IADD R41, R41, 0x1, -R55 ;  /* 0x000000012929b824 */ /* 0x000fe400078e0a37 */
[----:B------:R-:W-:Y:S02]  /*1a3f0*/  IMAD.MOV R18, RZ, RZ, -R18 ;  /* 0x000000ffff127224 */ /* 0x000fe400078e0a12 */
[----:B------:R-:W-:Y:S02]  /*1a400*/  IMAD.MOV R13, RZ, RZ, -R13 ;  /* 0x000000ffff0d7224 */ /* 0x000fe400078e0a0d */
[--C-:B------:R-:W-:Y:S01]  /*1a410*/  @!P4 IMAD.IADD R24, R24, 0x1, -R55.reuse ;  /* 0x000000011818c824 */ /* 0x100fe200078e0a37 */
[----:B------:R0:W-:Y:S01]  /*1a420*/  STL [R1+0x398], R22 ;  /* 0x0003981601007387 */ /* 0x0001e20000100800 */
[----:B------:R-:W-:-:S02]  /*1a430*/  @!P6 IMAD.IADD R7, R7, 0x1, -R55 ;  /* 0x000000010707e824 */ /* 0x000fc400078e0a37 */
[C---:B------:R-:W-:Y:S02]  /*1a440*/  IMAD R58, R55.reuse, R18, R15 ;  /* 0x00000012373a7224 */ /* 0x040fe400078e020f */
[----:B-1----:R-:W-:Y:S01]  /*1a450*/  IMAD R19, R55, R13, R11 ;  /* 0x0000000d37137224 */ /* 0x002fe200078e020b */
[----:B0-----:R-:W2:Y:S04]  /*1a460*/  LDL.LU R22, [R1+0x388] ;  /* 0x0003880001167983 */ /* 0x001ea80000300800 */
[----:B------:R-:W-:Y:S04]  /*1a470*/  STL [R1+0x39c], R41 ;  /* 0x00039c2901007387 */ /* 0x000fe80000100800 */
[----:B------:R-:W-:Y:S01]  /*1a480*/  STL [R1+0x3a0], R24 ;  /* 0x0003a01801007387 */ /* 0x000fe20000100800 */
[----:B----4-:R-:W-:-:S03]  /*1a490*/  IABS R15, R61 ;  /* 0x0000003d000f7213 */ /* 0x010fc60000000000 */
[----:B------:R-:W4:Y:S01]  /*1a4a0*/  LDL R61, [R1+0x4d88] ;  /* 0x004d8800013d7983 */ /* 0x000f220000100800 */
[----:B---3--:R-:W-:-:S03]  /*1a4b0*/  IABS R11, R60 ;  /* 0x0000003c000b7213 */ /* 0x008fc60000000000 */
[----:B------:R-:W3:Y:S04]  /*1a4c0*/  LDL R60, [R1+0x4d8c] ;  /* 0x004d8c00013c7983 */ /* 0x000ee80000100800 */
        /* <DEDUP_REMOVED lines=15> */
[C---:B------:R-:W-:Y:S02]  /*1a5c0*/  ISETP.GT.U32.AND P3, PT, R55.reuse, R42, PT ;  /* 0x0000002a3700720c */ /* 0x040fe40003f64070 */
[C---:B------:R-:W-:Y:S02]  /*1a5d0*/  ISETP.GT.U32.AND P4, PT, R55.reuse, R23, PT ;  /* 0x000000173700720c */ /* 0x040fe40003f84070 */
[----:B------:R-:W-:Y:S01]  /*1a5e0*/  ISETP.GT.U32.AND P6, PT, R55, R8, PT ;  /* 0x000000083700720c */ /* 0x000fe20003fc4070 */
[----:B------:R-:W-:-:S04]  /*1a5f0*/  IMAD.HI.U32 R18, R2, R15, RZ ;  /* 0x0000000f02127227 */ /* 0x000fc800078e00ff */
[----:B------:R-:W-:-:S04]  /*1a600*/  IMAD.HI.U32 R13, R2, R11, RZ ;  /* 0x0000000b020d7227 */ /* 0x000fc800078e00ff */
[----:B------:R-:W-:Y:S02]  /*1a610*/  @!P5 IMAD.IADD R59, R59, 0x1, -R55 ;  /* 0x000000013b3bd824 */ /* 0x000fe400078e0a37 */
[----:B------:R-:W-:Y:S02]  /*1a620*/  IMAD.MOV R18, RZ, RZ, -R18 ;  /* 0x000000ffff127224 */ /* 0x000fe400078e0a12 */
[----:B------:R-:W-:Y:S02]  /*1a630*/  IMAD.MOV R13, RZ, RZ, -R13 ;  /* 0x000000ffff0d7224 */ /* 0x000fe400078e0a0d */
[--C-:B------:R-:W-:Y:S01]  /*1a640*/  @!P3 IMAD.IADD R42, R42, 0x1, -R55.reuse ;  /* 0x000000012a2ab824 */ /* 0x100fe200078e0a37 */
[----:B------:R0:W-:Y:S01]  /*1a650*/  STL [R1+0x390], R59 ;  /* 0x0003903b01007387 */ /* 0x0001e20000100800 */
[--C-:B------:R-:W-:Y:S02]  /*1a660*/  @!P4 IMAD.IADD R23, R23, 0x1, -R55.reuse ;  /* 0x000000011717c824 */ /* 0x100fe400078e0a37 */
[----:B------:R-:W-:-:S02]  /*1a670*/  @!P6 IMAD.IADD R8, R8, 0x1, -R55 ;  /* 0x000000010808e824 */ /* 0x000fc400078e0a37 */
[C---:B------:R-:W-:Y:S02]  /*1a680*/  IMAD R41, R55.reuse, R18, R15 ;  /* 0x0000001237297224 */ /* 0x040fe400078e020f */
[----:B------:R-:W-:Y:S01]  /*1a690*/  IMAD R24, R55, R13, R11 ;  /* 0x0000000d37187224 */ /* 0x000fe200078e020b */
[----:B0-----:R-:W2:Y:S04]  /*1a6a0*/  LDL.LU R59, [R1+0x358] ;  /* 0x00035800013b7983 */ /* 0x001ea80000300800 */
[----:B------:R-:W-:Y:S01]  /*1a6b0*/  STL [R1+0x394], R42 ;  /* 0x0003942a01007387 */ /* 0x000fe20000100800 */
[----:B----4-:R-:W-:-:S03]  /*1a6c0*/  IABS R15, R61 ;  /* 0x0000003d000f7213 */ /* 0x010fc60000000000 */
[----:B------:R-:W4:Y:S01]  /*1a6d0*/  LDL R61, [R1+0x4d94] ;  /* 0x004d9400013d7983 */ /* 0x000f220000100800 */
[----:B---3--:R-:W-:-:S03]  /*1a6e0*/  IABS R11, R60 ;  /* 0x0000003c000b7213 */ /* 0x008fc60000000000 */
        /* <DEDUP_REMOVED lines=29> */
[C---:B-1----:R-:W-:Y:S01]  /*1a8c0*/  IMAD R8, R55.reuse, R18, R15 ;  /* 0x0000001237087224 */ /* 0x042fe200078e020f */
[----:B----4-:R-:W-:Y:S01]  /*1a8d0*/  IABS R15, R61 ;  /* 0x0000003d000f7213 */ /* 0x010fe20000000000 */
[----:B------:R-:W-:Y:S01]  /*1a8e0*/  IMAD R42, R55, R13, R11 ;  /* 0x0000000d372a7224 */ /* 0x000fe200078e020b */
[----:B---3--:R-:W-:Y:S01]  /*1a8f0*/  IABS R11, R60 ;  /* 0x0000003c000b7213 */ /* 0x008fe20000000000 */
[----:B0-----:R-:W3:Y:S04]  /*1a900*/  LDL.LU R22, [R1+0x350] ;  /* 0x0003500001167983 */ /* 0x001ee80000300800 */
[----:B------:R0:W-:Y:S04]  /*1a910*/  STL [R1+0x370], R47 ;  /* 0x0003702f01007387 */ /* 0x0001e80000100800 */
[----:B------:R1:W-:Y:S04]  /*1a920*/  STL [R1+0x374], R45 ;  /* 0x0003742d01007387 */ /* 0x0003e80000100800 */
[----:B------:R-:W4:Y:S04]  /*1a930*/  LDL R61, [R1+0x4da0] ;  /* 0x004da000013d7983 */ /* 0x000f280000100800 */
        /* <DEDUP_REMOVED lines=28> */
[C---:B-1----:R-:W-:Y:S02]  /*1ab00*/  IMAD R45, R55.reuse, R18, R15 ;  /* 0x00000012372d7224 */ /* 0x042fe400078e020f */
[----:B------:R-:W-:Y:S01]  /*1ab10*/  IMAD R12, R55, R13, R11 ;  /* 0x0000000d370c7224 */ /* 0x000fe200078e020b */
[----:B----4-:R-:W-:Y:S01]  /*1ab20*/  IABS R15, R61 ;  /* 0x0000003d000f7213 */ /* 0x010fe20000000000 */
[----:B0-----:R-:W4:Y:S01]  /*1ab30*/  LDL.LU R59, [R1+0x348] ;  /* 0x00034800013b7983 */ /* 0x001f220000300800 */
[----:B---3--:R-:W-:-:S03]  /*1ab40*/  IABS R11, R60 ;  /* 0x0000003c000b7213 */ /* 0x008fc60000000000 */
[----:B------:R-:W-:Y:S04]  /*1ab50*/  STL [R1+0x35c], R57 ;  /* 0x00035c3901007387 */ /* 0x000fe80000100800 */
[----:B------:R-:W3:Y:S04]  /*1ab60*/  LDL R61, [R1+0x4dac] ;  /* 0x004dac00013d7983 */ /* 0x000ee80000100800 */
[----:B------:R-:W4:Y:S04]  /*1ab70*/  LDL R60, [R1+0x4db0] ;  /* 0x004db000013c7983 */ /* 0x000f280000100800 */
[----:B------:R-:W-:Y:S04]  /*1ab80*/  STL [R1+0x368], R53 ;  /* 0x0003683501007387 */ /* 0x000fe80000100800 */
        /* <DEDUP_REMOVED lines=27> */
[C---:B------:R-:W-:Y:S01]  /*1ad40*/  IMAD R57, R55.reuse, R18, R15 ;  /* 0x0000001237397224 */ /* 0x040fe200078e020f */
[----:B---3--:R-:W-:Y:S01]  /*1ad50*/  IABS R15, R61 ;  /* 0x0000003d000f7213 */ /* 0x008fe20000000000 */
[----:B------:R-:W-:Y:S01]  /*1ad60*/  IMAD R53, R55, R13, R11 ;  /* 0x0000000d37357224 */ /* 0x000fe200078e020b */
[----:B----4-:R-:W-:Y:S01]  /*1ad70*/  IABS R11, R60 ;  /* 0x0000003c000b7213 */ /* 0x010fe20000000000 */
[----:B0-----:R-:W3:Y:S04]  /*1ad80*/  LDL.LU R22, [R1+0x310] ;  /* 0x0003100001167983 */ /* 0x001ee80000300800 */
[----:B------:R-:W-:Y:S04]  /*1ad90*/  STL [R1+0x354], R51 ;  /* 0x0003543301007387 */ /* 0x000fe80000100800 */
[----:B------:R-:W-:Y:S04]  /*1ada0*/  STL [R1+0x334], R49 ;  /* 0x0003343101007387 */ /* 0x000fe80000100800 */
        /* <DEDUP_REMOVED lines=31> */
[----:B----4-:R-:W-:Y:S01]  /*1afa0*/  IABS R15, R61 ;  /* 0x0000003d000f7213 */ /* 0x010fe20000000000 */
[----:B0-----:R-:W4:Y:S01]  /*1afb0*/  LDL.LU R59, [R1+0x308] ;  /* 0x00030800013b7983 */ /* 0x001f220000300800 */
[----:B---3--:R-:W-:-:S03]  /*1afc0*/  IABS R11, R60 ;  /* 0x0000003c000b7213 */ /* 0x008fc60000000000 */
[----:B------:R-:W-:Y:S04]  /*1afd0*/  STL [R1+0x328], R50 ;  /* 0x0003283201007387 */ /* 0x000fe80000100800 */
[----:B------:R-:W3:Y:S04]  /*1afe0*/  LDL R61, [R1+0x4dc4] ;  /* 0x004dc400013d7983 */ /* 0x000ee80000100800 */
[----:B------:R-:W4:Y:S04]  /*1aff0*/  LDL R60, [R1+0x4dc8] ;  /* 0x004dc800013c7983 */ /* 0x000f280000100800 */
        /* <DEDUP_REMOVED lines=29> */
[----:B---3--:R-:W-:Y:S01]  /*1b1d0*/  IABS R15, R61 ;  /* 0x0000003d000f7213 */ /* 0x008fe20000000000 */
[----:B------:R-:W-:Y:S01]  /*1b1e0*/  IMAD R50, R55, R13, R11 ;  /* 0x0000000d37327224 */ /* 0x000fe200078e020b */
[----:B----4-:R-:W-:Y:S01]  /*1b1f0*/  IABS R11, R60 ;  /* 0x0000003c000b7213 */ /* 0x010fe20000000000 */
        /* <DEDUP_REMOVED lines=74> */
[----:B------:R0:W-:Y:S04]  /*1b6a0*/  STL [R1+0x2e4], R27 ;  /* 0x0002e41b01007387 */ /* 0x0001e80000100800 */
[----:B------:R-:W4:Y:S04]  /*1b6b0*/  LDL R61, [R1+0x4de8] ;  /* 0x004de800013d7983 */ /* 0x000f280000100800 */
[----:B------:R-:W3:Y:S04]  /*1b6c0*/  LDL R60, [R1+0x4dec] ;  /* 0x004dec00013c7983 */ /* 0x000ee80000100800 */
        /* <DEDUP_REMOVED lines=14> */
[----:B------:R-:W-:-:S03]  /*1b7b0*/  @!P4 IMAD.IADD R14, R14, 0x1, -R55 ;  /* 0x000000010e0ec824 */ /* 0x000fc600078e0a37 */
[----:B------:R0:W-:Y:S01]  /*1b7c0*/  STL [R1+0x2c8], R59 ;  /* 0x0002c83b01007387 */ /* 0x0001e20000100800 */
[----:B------:R-:W-:Y:S01]  /*1b7d0*/  @!P6 IMAD.IADD R5, R5, 0x1, -R55 ;  /* 0x000000010505e824 */ /* 0x000fe200078e0a37 */
[C---:B------:R-:W-:Y:S02]  /*1b7e0*/  ISETP.GT.U32.AND P3, PT, R55.reuse, R39, PT ;  /* 0x000000273700720c */ /* 0x040fe40003f64070 */
[C---:B------:R-:W-:Y:S01]  /*1b7f0*/  ISETP.GT.U32.AND P4, PT, R55.reuse, R14, PT ;  /* 0x0000000e3700720c */ /* 0x040fe20003f84070 */
[----:B0-----:R-:W2:Y:S01]  /*1b800*/  LDL.LU R59, [R1+0x5858] ;  /* 0x00585800013b7983 */ /* 0x001ea20000300800 */
[----:B------:R-:W-:Y:S01]  /*1b810*/  ISETP.GT.U32.AND P6, PT, R55, R5, PT ;  /* 0x000000053700720c */ /* 0x000fe20003fc4070 */
[----:B------:R-:W-:-:S04]  /*1b820*/  IMAD.HI.U32 R18, R2, R15, RZ ;  /* 0x0000000f02127227 */ /* 0x000fc800078e00ff */
[----:B------:R-:W-:-:S04]  /*1b830*/  IMAD.HI.U32 R13, R2, R11, RZ ;  /* 0x0000000b020d7227 */ /* 0x000fc800078e00ff */
[----:B------:R-:W-:Y:S02]  /*1b840*/  IMAD.MOV R18, RZ, RZ, -R18 ;  /* 0x000000ffff127224 */ /* 0x000fe400078e0a12 */
[----:B------:R-:W-:Y:S02]  /*1b850*/  IMAD.MOV R13, RZ, RZ, -R13 ;  /* 0x000000ffff0d7224 */ /* 0x000fe400078e0a0d */
[--C-:B------:R-:W-:Y:S02]  /*1b860*/  @!P3 IMAD.IADD R39, R39, 0x1, -R55.reuse ;  /* 0x000000012727b824 */ /* 0x100fe400078e0a37 */
[--C-:B------:R-:W-:Y:S02]  /*1b870*/  @!P4 IMAD.IADD R14, R14, 0x1, -R55.reuse ;  /* 0x000000010e0ec824 */ /* 0x100fe400078e0a37 */
[----:B------:R-:W-:Y:S01]  /*1b880*/  @!P6 IMAD.IADD R5, R5, 0x1, -R55 ;  /* 0x000000010505e824 */ /* 0x000fe200078e0a37 */
[----:B------:R0:W-:Y:S01]  /*1b890*/  STL [R1+0x2cc], R39 ;  /* 0x0002cc2701007387 */ /* 0x0001e20000100800 */
[C---:B------:R-:W-:Y:S01]  /*1b8a0*/  IMAD R4, R55.reuse, R18, R15 ;  /* 0x0000001237047224 */ /* 0x040fe200078e020f */
[----:B----4-:R-:W-:Y:S01]  /*1b8b0*/  IABS R15, R61 ;  /* 0x0000003d000f7213 */ /* 0x010fe20000000000 */
[----:B------:R-:W-:Y:S01]  /*1b8c0*/  IMAD R48, R55, R13, R11 ;  /* 0x0000000d37307224 */ /* 0x000fe200078e020b */
[----:B---3--:R-:W-:Y:S01]  /*1b8d0*/  IABS R11, R60 ;  /* 0x0000003c000b7213 */ /* 0x008fe20000000000 */
[----:B------:R-:W3:Y:S04]  /*1b8e0*/  LDL R61, [R1+0x4df4] ;  /* 0x004df400013d7983 */ /* 0x000ee80000100800 */
        /* <DEDUP_REMOVED lines=13> */
[----:B------:R-:W-:-:S09]  /*1b9c0*/  ISETP.GT.U32.AND P3, PT, R55, R59, PT ;  /* 0x0000003b3700720c */ /* 0x000fd20003f64070 */
[--C-:B------:R-:W-:Y:S02]  /*1b9d0*/  @!P5 IMAD.IADD R22, R22, 0x1, -R55.reuse ;  /* 0x000000011616d824 */ /* 0x100fe400078e0a37 */
[----:B------:R-:W-:-:S03]  /*1b9e0*/  @!P4 IMAD.IADD R25, R25, 0x1, -R55 ;  /* 0x000000011919c824 */ /* 0x000fc600078e0a37 */
[----:B------:R0:W-:Y:S01]  /*1b9f0*/  STL [R1+0x2c0], R22 ;  /* 0x0002c01601007387 */ /* 0x0001e20000100800 */
[--C-:B------:R-:W-:Y:S02]  /*1ba00*/  @!P6 IMAD.IADD R17, R17, 0x1, -R55.reuse ;  /* 0x000000011111e824 */ /* 0x100fe400078e0a37 */
[----:B------:R-:W-:Y:S01]  /*1ba10*/  @!P3 IMAD.IADD R59, R59, 0x1, -R55 ;  /* 0x000000013b3bb824 */ /* 0x000fe200078e0a37 */
[----:B0-----:R-:W2:Y:S01]  /*1ba20*/  LDL.LU R22, [R1+0x5854] ;  /* 0x0058540001167983 */ /* 0x001ea20000300800 */
[----:B------:R-:W-:-:S03]  /*1ba30*/  ISETP.GT.U32.AND P4, PT, R55, R25, PT ;  /* 0x000000193700720c */ /* 0x000fc60003f84070 */
        /* <DEDUP_REMOVED lines=11> */
[----:B---3--:R-:W-:Y:S01]  /*1baf0*/  IABS R15, R61 ;  /* 0x0000003d000f7213 */ /* 0x008fe20000000000 */
[----:B------:R-:W-:Y:S01]  /*1bb00*/  IMAD R5, R55, R13, R11 ;  /* 0x0000000d37057224 */ /* 0x000fe200078e020b */
[----:B----4-:R-:W-:Y:S01]  /*1bb10*/  IABS R11, R60 ;  /* 0x0000003c000b7213 */ /* 0x010fe20000000000 */
[----:B------:R1:W-:Y:S04]  /*1bb20*/  STL [R1+0x2a4], R25 ;  /* 0x0002a41901007387 */ /* 0x0003e80000100800 */
[----:B------:R-:W3:Y:S04]  /*1bb30*/  LDL R61, [R1+0x4e00] ;  /* 0x004e0000013d7983 */ /* 0x000ee80000100800 */
[----:B------:R-:W4:Y:S04]  /*1bb40*/  LDL R60, [R1+0x4e04] ;  /* 0x004e0400013c7983 */ /* 0x000f280000100800 */
        /* <DEDUP_REMOVED lines=8> */
[----:B------:R-:W-:-:S09]  /*1bbd0*/  ISETP.GT.U32.AND P6, PT, R55, R6, PT ;  /* 0x000000063700720c */ /* 0x000fd20003fc4070 */
[--C-:B------:R-:W-:Y:S02]  /*1bbe0*/  @!P5 IMAD.IADD R0, R0, 0x1, -R55.reuse ;  /* 0x000000010000d824 */ /* 0x100fe400078e0a37 */
[--C-:B------:R-:W-:Y:S02]  /*1bbf0*/  @!P3 IMAD.IADD R26, R26, 0x1, -R55.reuse ;  /* 0x000000011a1ab824 */ /* 0x100fe400078e0a37 */
[----:B------:R-:W-:Y:S01]  /*1bc00*/  @!P6 IMAD.IADD R6, R6, 0x1, -R55 ;  /* 0x000000010606e824 */ /* 0x000fe200078e0a37 */
[C---:B------:R-:W-:Y:S02]  /*1bc10*/  ISETP.GT.U32.AND P5, PT, R55.reuse, R0, PT ;  /* 0x000000003700720c */ /* 0x040fe40003fa4070 */
[C---:B------:R-:W-:Y:S02]  /*1bc20*/  ISETP.GT.U32.AND P4, PT, R55.reuse, R22, PT ;  /* 0x000000163700720c */ /* 0x040fe40003f84070 */
[C---:B------:R-:W-:Y:S02]  /*1bc30*/  ISETP.GT.U32.AND P3, PT, R55.reuse, R26, PT ;  /* 0x0000001a3700720c */ /* 0x040fe40003f64070 */
[----:B------:R-:W-:-:S09]  /*1bc40*/  ISETP.GT.U32.AND P6, PT, R55, R6, PT ;  /* 0x000000063700720c */ /* 0x000fd20003fc4070 */
[----:B------:R-:W-:-:S05]  /*1bc50*/  @!P4 IMAD.IADD R22, R22, 0x1, -R55 ;  /* 0x000000011616c824 */ /* 0x000fca00078e0a37 */
        /* <DEDUP_REMOVED lines=10> */
[C---:B-1----:R-:W-:Y:S01]  /*1bd00*/  IMAD R25, R55.reuse, R18, R15 ;  /* 0x0000001237197224 */ /* 0x042fe200078e020f */
[----:B---3--:R-:W-:Y:S01]  /*1bd10*/  IABS R15, R61 ;  /* 0x0000003d000f7213 */ /* 0x008fe20000000000 */
[----:B------:R-:W-:Y:S01]  /*1bd20*/  IMAD R17, R55, R13, R11 ;  /* 0x0000000d37117224 */ /* 0x000fe200078e020b */
[----:B----4-:R-:W-:Y:S01]  /*1bd30*/  IABS R11, R60 ;  /* 0x0000003c000b7213 */ /* 0x010fe20000000000 */
[----:B0-----:R-:W3:Y:S04]  /*1bd40*/  LDL.LU R0, [R1+0x5850] ;  /* 0x0058500001007983 */ /* 0x001ee80000300800 */
[----:B------:R-:W-:Y:S04]  /*1bd50*/  STL [R1+0x298], R26 ;  /* 0x0002981a01007387 */ /* 0x000fe80000100800 */
[----:B------:R-:W4:Y:S04]  /*1bd60*/  LDL R61, [R1+0x4e0c] ;  /* 0x004e0c00013d7983 */ /* 0x000f280000100800 */
[----:B------:R-:W3:Y:S04]  /*1bd70*/  LDL R60, [R1+0x4e10] ;  /* 0x004e1000013c7983 */ /* 0x000ee80000100800 */
        /* <DEDUP_REMOVED lines=29> */
[----:B------:R-:W-:Y:S01]  /*1bf50*/  IMAD R22, R55, R13, R11 ;  /* 0x0000000d37167224 */ /* 0x000fe200078e020b */
[----:B0-----:R-:W2:Y:S04]  /*1bf60*/  LDL.LU R40, [R1+0x584c] ;  /* 0x00584c0001287983 */ /* 0x001ea80000300800 */
[----:B------:R-:W-:Y:S04]  /*1bf70*/  STL [R1+0x284], R58 ;  /* 0x0002843a01007387 */ /* 0x000fe80000100800 */
[----:B------:R0:W-:Y:S01]  /*1bf80*/  STL [R1+0x290], R19 ;  /* 0x0002901301007387 */ /* 0x0001e20000100800 */
        /* <DEDUP_REMOVED lines=33> */
[----:B0-----:R-:W2:Y:S04]  /*1c1a0*/  LDL.LU R41, [R1+0x5848] ;  /* 0x0058480001297983 */ /* 0x001ea80000300800 */
[----:B------:R0:W-:Y:S01]  /*1c1b0*/  STL [R1+0x27c], R24 ;  /* 0x00027c1801007387 */ /* 0x0001e20000100800 */
        /* <DEDUP_REMOVED lines=97> */
[----:B------:R-:W-:Y:S02]  /*1c7d0*/  @!P3 IMAD.IADD R51, R51, 0x1, -R55 ;  /* 0x000000013333b824 */ /* 0x000fe400078e0a37 */
[----:B------:R-:W-:Y:S02]  /*1c7e0*/  IMAD.MOV R13, RZ, RZ, -R13 ;  /* 0x000000ffff0d7224 */ /* 0x000fe400078e0a0d */
[----:B------:R-:W-:Y:S01]  /*1c7f0*/  @!P4 IMAD.IADD R28, R28, 0x1, -R55 ;  /* 0x000000011c1cc824 */ /* 0x000fe200078e0a37 */
[----:B------:R0:W-:Y:S01]  /*1c800*/  STL [R1+0x230], R49 ;  /* 0x0002303101007387 */ /* 0x0001e20000100800 */
[----:B------:R-:W-:-:S04]  /*1c810*/  IMAD.HI.U32 R18, R2, R15, RZ ;  /* 0x0000000f02127227 */ /* 0x000fc800078e00ff */
[----:B------:R-:W-:Y:S02]  /*1c820*/  IMAD R53, R55, R13, R11 ;  /* 0x0000000d37357224 */ /* 0x000fe400078e020b */
[----:B------:R-:W-:Y:S01]  /*1c830*/  IMAD.MOV R18, RZ, RZ, -R18 ;  /* 0x000000ffff127224 */ /* 0x000fe200078e0a12 */
[----:B0-----:R-:W4:Y:S01]  /*1c840*/  LDL.LU R49, [R1+0x583c] ;  /* 0x00583c0001317983 */ /* 0x001f220000300800 */
[----:B---3--:R-:W-:-:S03]  /*1c850*/  IABS R11, R60 ;  /* 0x0000003c000b7213 */ /* 0x008fc60000000000 */
[----:B------:R-:W-:Y:S01]  /*1c860*/  STL [R1+0x234], R51 ;  /* 0x0002343301007387 */ /* 0x000fe20000100800 */
[----:B------:R-:W-:-:S03]  /*1c870*/  @!P6 IMAD.IADD R10, R10, 0x1, -R55 ;  /* 0x000000010a0ae824 */ /* 0x000fc600078e0a37 */
[----:B------:R0:W-:Y:S04]  /*1c880*/  STL [R1+0x218], R28 ;  /* 0x0002181c01007387 */ /* 0x0001e80000100800 */
[----:B------:R-:W3:Y:S01]  /*1c890*/  LDL R60, [R1+0x4e4c] ;  /* 0x004e4c00013c7983 */ /* 0x000ee20000100800 */
[----:B------:R-:W-:Y:S01]  /*1c8a0*/  IMAD R57, R55, R18, R15 ;  /* 0x0000001237397224 */ /* 0x000fe200078e020f */
[----:B------:R-:W-:Y:S02]  /*1c8b0*/  IABS R15, R61 ;  /* 0x0000003d000f7213 */ /* 0x000fe40000000000 */
[----:B------:R-:W4:Y:S04]  /*1c8c0*/  LDL R61, [R1+0x4e48] ;  /* 0x004e4800013d7983 */ /* 0x000f280000100800 */
[----:B------:R-:W-:Y:S01]  /*1c8d0*/  STL [R1+0x21c], R10 ;  /* 0x00021c0a01007387 */ /* 0x000fe20000100800 */
        /* <DEDUP_REMOVED lines=9> */
[----:B------:R-:W-:-:S03]  /*1c970*/  @!P3 IMAD.IADD R44, R44, 0x1, -R55 ;  /* 0x000000012c2cb824 */ /* 0x000fc600078e0a37 */
[C---:B------:R-:W-:Y:S02]  /*1c980*/  ISETP.GT.U32.AND P5, PT, R55.reuse, R50, PT ;  /* 0x000000323700720c */ /* 0x040fe40003fa4070 */
[C---:B------:R-:W-:Y:S02]  /*1c990*/  ISETP.GT.U32.AND P3, PT, R55.reuse, R44, PT ;  /* 0x0000002c3700720c */ /* 0x040fe40003f64070 */
[----:B------:R-:W-:Y:S01]  /*1c9a0*/  ISETP.GT.U32.AND P6, PT, R55, R16, PT ;  /* 0x000000103700720c */ /* 0x000fe20003fc4070 */
[----:B------:R-:W-:-:S04]  /*1c9b0*/  IMAD.HI.U32 R13, R2, R11, RZ ;  /* 0x0000000b020d7227 */ /* 0x000fc800078e00ff */
[----:B------:R-:W-:-:S04]  /*1c9c0*/  IMAD.MOV R13, RZ, RZ, -R13 ;  /* 0x000000ffff0d7224 */ /* 0x000fc800078e0a0d */
[--C-:B------:R-:W-:Y:S02]  /*1c9d0*/  @!P5 IMAD.IADD R50, R50, 0x1, -R55.reuse ;  /* 0x000000013232d824 */ /* 0x100fe400078e0a37 */
[--C-:B------:R-:W-:Y:S02]  /*1c9e0*/  @!P3 IMAD.IADD R44, R44, 0x1, -R55.reuse ;  /* 0x000000012c2cb824 */ /* 0x100fe400078e0a37 */
[--C-:B------:R-:W-:Y:S01]  /*1c9f0*/  @!P4 IMAD.IADD R29, R29, 0x1, -R55.reuse ;  /* 0x000000011d1dc824 */ /* 0x100fe200078e0a37 */
[----:B------:R0:W-:Y:S01]  /*1ca00*/  STL [R1+0x220], R50 ;  /* 0x0002203201007387 */ /* 0x0001e20000100800 */
[----:B------:R-:W-:Y:S02]  /*1ca10*/  @!P6 IMAD.IADD R16, R16, 0x1, -R55 ;  /* 0x000000011010e824 */ /* 0x000fe400078e0a37 */
[C---:B------:R-:W-:Y:S01]  /*1ca20*/  IMAD R51, R55.reuse, R13, R11 ;  /* 0x0000000d37337224 */ /* 0x040fe200078e020b */
[C---:B------:R-:W-:Y:S02]  /*1ca30*/  ISETP.GT.U32.AND P4, PT, R55.reuse, R29, PT ;  /* 0x0000001d3700720c */ /* 0x040fe40003f84070 */
[----:B------:R-:W-:-:S02]  /*1ca40*/  ISETP.GT.U32.AND P6, PT, R55, R16, PT ;  /* 0x000000103700720c */ /* 0x000fc40003fc4070 */
[----:B---3--:R-:W-:Y:S01]  /*1ca50*/  IABS R11, R60 ;  /* 0x0000003c000b7213 */ /* 0x008fe20000000000 */
[----:B0-----:R-:W3:Y:S04]  /*1ca60*/  LDL.LU R50, [R1+0x5838] ;  /* 0x0058380001327983 */ /* 0x001ee80000300800 */
[----:B------:R0:W-:Y:S04]  /*1ca70*/  STL [R1+0x208], R44 ;  /* 0x0002082c01007387 */ /* 0x0001e80000100800 */
[----:B------:R-:W3:Y:S01]  /*1ca80*/  LDL R60, [R1+0x4e58] ;  /* 0x004e5800013c7983 */ /* 0x000ee20000100800 */
[----:B------:R-:W-:-:S04]  /*1ca90*/  IMAD.HI.U32 R18, R2, R15, RZ ;  /* 0x0000000f02127227 */ /* 0x000fc800078e00ff */
[----:B------:R-:W-:Y:S02]  /*1caa0*/  IMAD.MOV R18, RZ, RZ, -R18 ;  /* 0x000000ffff127224 */ /* 0x000fe400078e0a12 */
[--C-:B------:R-:W-:Y:S02]  /*1cab0*/  @!P4 IMAD.IADD R29, R29, 0x1, -R55.reuse ;  /* 0x000000011d1dc824 */ /* 0x100fe400078e0a37 */
[----:B------:R-:W-:Y:S02]  /*1cac0*/  @!P6 IMAD.IADD R16, R16, 0x1, -R55 ;  /* 0x000000011010e824 */ /* 0x000fe400078e0a37 */
[----:B------:R-:W-:Y:S01]  /*1cad0*/  IMAD R10, R55, R18, R15 ;  /* 0x00000012370a7224 */ /* 0x000fe200078e020f */
[----:B----4-:R-:W-:Y:S02]  /*1cae0*/  IABS R15, R61 ;  /* 0x0000003d000f7213 */ /* 0x010fe40000000000 */
        /* <DEDUP_REMOVED lines=16> */
[C---:B------:R-:W-:Y:S01]  /*1cbf0*/  ISETP.GT.U32.AND P4, PT, R55.reuse, R46, PT ;  /* 0x0000002e3700720c */ /* 0x040fe20003f84070 */
[----:B------:R-:W-:Y:S01]  /*1cc00*/  IMAD.HI.U32 R13, R2, R11, RZ ;  /* 0x0000000b020d7227 */ /* 0x000fe200078e00ff */
[----:B------:R-:W-:-:S03]  /*1cc10*/  ISETP.GT.U32.AND P6, PT, R55, R27, PT ;  /* 0x0000001b3700720c */ /* 0x000fc60003fc4070 */
[----:B------:R-:W-:-:S04]  /*1cc20*/  IMAD.MOV R13, RZ, RZ, -R13 ;  /* 0x000000ffff0d7224 */ /* 0x000fc800078e0a0d */
[--C-:B------:R-:W-:Y:S02]  /*1cc30*/  @!P5 IMAD.IADD R3, R3, 0x1, -R55.reuse ;  /* 0x000000010303d824 */ /* 0x100fe400078e0a37 */
[--C-:B------:R-:W-:Y:S02]  /*1cc40*/  @!P3 IMAD.IADD R56, R56, 0x1, -R55.reuse ;  /* 0x000000013838b824 */ /* 0x100fe400078e0a37 */
[----:B------:R-:W-:Y:S01]  /*1cc50*/  @!P4 IMAD.IADD R46, R46, 0x1, -R55 ;  /* 0x000000012e2ec824 */ /* 0x000fe200078e0a37 */
[----:B------:R0:W-:Y:S01]  /*1cc60*/  STL [R1+0x1f8], R3 ;  /* 0x0001f80301007387 */ /* 0x0001e20000100800 */
[----:B-1----:R-:W-:Y:S01]  /*1cc70*/  IMAD R16, R55, R13, R11 ;  /* 0x0000000d37107224 */ /* 0x002fe200078e020b */
[----:B---3--:R-:W-:Y:S02]  /*1cc80*/  IABS R11, R60 ;  /* 0x0000003c000b7213 */ /* 0x008fe40000000000 */
[----:B0-----:R-:W3:Y:S04]  /*1cc90*/  LDL.LU R3, [R1+0x5834] ;  /* 0x0058340001037983 */ /* 0x001ee80000300800 */
[----:B------:R0:W-:Y:S04]  /*1cca0*/  STL [R1+0x1fc], R56 ;  /* 0x0001fc3801007387 */ /* 0x0001e80000100800 */
[----:B------:R-:W-:Y:S04]  /*1ccb0*/  STL [R1+0x200], R46 ;  /* 0x0002002e01007387 */ /* 0x000fe80000100800 */
[----:B------:R-:W3:Y:S01]  /*1ccc0*/  LDL R60, [R1+0x4e64] ;  /* 0x004e6400013c7983 */ /* 0x000ee20000100800 */
[----:B------:R-:W-:-:S05]  /*1ccd0*/  @!P6 IMAD.IADD R27, R27, 0x1, -R55 ;  /* 0x000000011b1be824 */ /* 0x000fca00078e0a37 */
[----:B------:R-:W-:Y:S01]  /*1cce0*/  ISETP.GT.U32.AND P6, PT, R55, R27, PT ;  /* 0x0000001b3700720c */ /* 0x000fe20003fc4070 */
[----:B------:R-:W-:-:S04]  /*1ccf0*/  IMAD.HI.U32 R18, R2, R15, RZ ;  /* 0x0000000f02127227 */ /* 0x000fc800078e00ff */
[----:B------:R-:W-:-:S04]  /*1cd00*/  IMAD.MOV R18, RZ, RZ, -R18 ;  /* 0x000000ffff127224 */ /* 0x000fc800078e0a12 */
[----:B------:R-:W-:Y:S01]  /*1cd10*/  IMAD R29, R55, R18, R15 ;  /* 0x00000012371d7224 */ /* 0x000fe200078e020f */
[----:B----4-:R-:W-:Y:S02]  /*1cd20*/  IABS R15, R61 ;  /* 0x0000003d000f7213 */ /* 0x010fe40000000000 */
[----:B------:R-:W4:Y:S01]  /*1cd30*/  LDL R61, [R1+0x4e60] ;  /* 0x004e6000013d7983 */ /* 0x000f220000100800 */
[----:B------:R-:W-:-:S05]  /*1cd40*/  @!P6 IMAD.IADD R27, R27, 0x1, -R55 ;  /* 0x000000011b1be824 */ /* 0x000fca00078e0a37 */
[----:B------:R1:W-:Y:S01]  /*1cd50*/  STL [R1+0x1e8], R27 ;  /* 0x0001e81b01007387 */ /* 0x0003e20000100800 */
[----:B--2---:R-:W-:-:S05]  /*1cd60*/  IABS R20, R20 ;  /* 0x0000001400147213 */ /* 0x004fca0000000000 */
[----:B------:R-:W-:-:S04]  /*1cd70*/  IMAD.HI.U32 R21, R2, R20, RZ ;  /* 0x0000001402157227 */ /* 0x000fc800078e00ff */
[----:B------:R-:W-:-:S04]  /*1cd80*/  IMAD.MOV R21, RZ, RZ, -R21 ;  /* 0x000000ffff157224 */ /* 0x000fc800078e0a15 */
[C---:B0-----:R-:W-:Y:S02]  /*1cd90*/  IMAD R56, R55.reuse, R21, R20 ;  /* 0x0000001537387224 */ /* 0x041fe400078e0214 */
        /* <DEDUP_REMOVED lines=8> */
[----:B------:R-:W-:-:S06]  /*1ce20*/  IMAD.MOV R13, RZ, RZ, -R13 ;  /* 0x000000ffff0d7224 */ /* 0x000fcc00078e0a0d */
[--C-:B------:R-:W-:Y:S02]  /*1ce30*/  @!P5 IMAD.IADD R4, R4, 0x1, -R55.reuse ;  /* 0x000000010404d824 */ /* 0x100fe400078e0a37 */
[----:B------:R-:W-:Y:S02]  /*1ce40*/  @!P3 IMAD.IADD R48, R48, 0x1, -R55 ;  /* 0x000000013030b824 */ /* 0x000fe400078e0a37 */
[----:B-1----:R-:W-:Y:S01]  /*1ce50*/  IMAD R27, R55, R13, R11 ;  /* 0x0000000d371b7224 */ /* 0x002fe200078e020b */
[----:B------:R0:W-:Y:S01]  /*1ce60*/  STL [R1+0x1f0], R4 ;  /* 0x0001f00401007387 */ /* 0x0001e20000100800 */
[----:B---3--:R-:W-:-:S03]  /*1ce70*/  IABS R11, R60 ;  /* 0x0000003c000b7213 */ /* 0x008fc60000000000 */
[----:B0-----:R-:W3:Y:S04]  /*1ce80*/  LDL.LU R4, [R1+0x5830] ;  /* 0x0058300001047983 */ /* 0x001ee80000300800 */
[----:B------:R-:W-:Y:S04]  /*1ce90*/  STL [R1+0x1f4], R48 ;  /* 0x0001f43001007387 */ /* 0x000fe80000100800 */
[----:B------:R-:W3:Y:S01]  /*1cea0*/  LDL R60, [R1+0x51e0] ;  /* 0x0051e000013c7983 */ /* 0x000ee20000100800 */
[C---:B------:R-:W-:Y:S02]  /*1ceb0*/  ISETP.GT.U32.AND P4, PT, R55.reuse, R39, PT ;  /* 0x000000273700720c */ /* 0x040fe40003f84070 */
[----:B------:R-:W-:-:S11]  /*1cec0*/  ISETP.GT.U32.AND P6, PT, R55, R14, PT ;  /* 0x0000000e3700720c */ /* 0x000fd60003fc4070 */
[--C-:B------:R-:W-:Y:S02]  /*1ced0*/  @!P4 IMAD.IADD R39, R39, 0x1, -R55.reuse ;  /* 0x000000012727c824 */ /* 0x100fe400078e0a37 */
[----:B------:R-:W-:-:S03]  /*1cee0*/  @!P6 IMAD.IADD R14, R14, 0x1, -R55 ;  /* 0x000000010e0ee824 */ /* 0x000fc600078e0a37 */
[C---:B------:R-:W-:Y:S02]  /*1cef0*/  ISETP.GT.U32.AND P4, PT, R55.reuse, R39, PT ;  /* 0x000000273700720c */ /* 0x040fe40003f84070 */
[----:B------:R-:W-:Y:S01]  /*1cf00*/  ISETP.GT.U32.AND P6, PT, R55, R14, PT ;  /* 0x0000000e3700720c */ /* 0x000fe20003fc4070 */
[----:B------:R-:W-:-:S04]  /*1cf10*/  IMAD.HI.U32 R18, R2, R15, RZ ;  /* 0x0000000f02127227 */ /* 0x000fc800078e00ff */
[----:B------:R-:W-:-:S04]  /*1cf20*/  IMAD.MOV R18, RZ, RZ, -R18 ;  /* 0x000000ffff127224 */ /* 0x000fc800078e0a12 */
[----:B------:R-:W-:Y:S02]  /*1cf30*/  IMAD R46, R55, R18, R15 ;  /* 0x00000012372e7224 */ /* 0x000fe400078e020f */
[--C-:B------:R-:W-:Y:S02]  /*1cf40*/  @!P4 IMAD.IADD R39, R39, 0x1, -R55.reuse ;  /* 0x000000012727c824 */ /* 0x100fe400078e0a37 */
[----:B------:R-:W-:Y:S01]  /*1cf50*/  @!P6 IMAD.IADD R14, R14, 0x1, -R55 ;  /* 0x000000010e0ee824 */ /* 0x000fe200078e0a37 */
        /* <DEDUP_REMOVED lines=21> */
[--C-:B------:R-:W-:Y:S02]  /*1d0b0*/  @!P3 IMAD.IADD R59, R59, 0x1, -R55.reuse ;  /* 0x000000013b3bb824 */ /* 0x100fe400078e0a37 */
[----:B------:R-:W-:Y:S01]  /*1d0c0*/  @!P4 IMAD.IADD R25, R25, 0x1, -R55 ;  /* 0x000000011919c824 */ /* 0x000fe200078e0a37 */
[----:B------:R0:W-:Y:S01]  /*1d0d0*/  STL [R1+0x1e4], R5 ;  /* 0x0001e40501007387 */ /* 0x0001e20000100800 */
[C---:B------:R-:W-:Y:S01]  /*1d0e0*/  IMAD R39, R55.reuse, R13, R11 ;  /* 0x0000000d37277224 */ /* 0x040fe200078e020b */
[----:B---3--:R-:W-:Y:S02]  /*1d0f0*/  IABS R11, R60 ;  /* 0x0000003c000b7213 */ /* 0x008fe40000000000 */
[----:B0-----:R-:W3:Y:S04]  /*1d100*/  LDL.LU R5, [R1+0x582c] ;  /* 0x00582c0001057983 */ /* 0x001ee80000300800 */
[----:B------:R-:W-:Y:S04]  /*1d110*/  STL [R1+0x1c8], R59 ;  /* 0x0001c83b01007387 */ /* 0x000fe80000100800 */
[----:B------:R0:W-:Y:S04]  /*1d120*/  STL [R1+0x1cc], R25 ;  /* 0x0001cc1901007387 */ /* 0x0001e80000100800 */
[----:B------:R-:W3:Y:S01]  /*1d130*/  LDL R60, [R1+0x51ec] ;  /* 0x0051ec00013c7983 */ /* 0x000ee20000100800 */
[----:B------:R-:W-:Y:S01]  /*1d140*/  ISETP.GT.U32.AND P6, PT, R55, R17, PT ;  /* 0x000000113700720c */ /* 0x000fe20003fc4070 */
[----:B------:R-:W-:-:S12]  /*1d150*/  IMAD.HI.U32 R18, R2, R15, RZ ;  /* 0x0000000f02127227 */ /* 0x000fd800078e00ff */
[----:B------:R-:W-:-:S05]  /*1d160*/  @!P6 IMAD.IADD R17, R17, 0x1, -R55 ;  /* 0x000000011111e824 */ /* 0x000fca00078e0a37 */
[----:B------:R-:W-:Y:S01]  /*1d170*/  ISETP.GT.U32.AND P6, PT, R55, R17, PT ;  /* 0x000000113700720c */ /* 0x000fe20003fc4070 */
[----:B------:R-:W-:-:S04]  /*1d180*/  IMAD.MOV R18, RZ, RZ, -R18 ;  /* 0x000000ffff127224 */ /* 0x000fc800078e0a12 */
[----:B------:R-:W-:Y:S01]  /*1d190*/  IMAD R48, R55, R18, R15 ;  /* 0x0000001237307224 */ /* 0x000fe200078e020f */
[----:B----4-:R-:W-:Y:S02]  /*1d1a0*/  IABS R15, R61 ;  /* 0x0000003d000f7213 */ /* 0x010fe40000000000 */
[----:B------:R-:W4:Y:S05]  /*1d1b0*/  LDL R61, [R1+0x51e8] ;  /* 0x0051e800013d7983 */ /* 0x000f2a0000100800 */
[----:B------:R-:W-:-:S05]  /*1d1c0*/  @!P6 IMAD.IADD R17, R17, 0x1, -R55 ;  /* 0x000000011111e824 */ /* 0x000fca00078e0a37 */
        /* <DEDUP_REMOVED lines=16> */
[----:B------:R-:W-:Y:S01]  /*1d2d0*/  IMAD R59, R55, R13, R11 ;  /* 0x0000000d373b7224 */ /* 0x000fe200078e020b */
[----:B------:R0:W-:Y:S01]  /*1d2e0*/  STL [R1+0x1bc], R6 ;  /* 0x0001bc0601007387 */ /* 0x0001e20000100800 */
[----:B---3--:R-:W-:-:S03]  /*1d2f0*/  IABS R11, R60 ;  /* 0x0000003c000b7213 */ /* 0x008fc60000000000 */
[----:B0-----:R-:W3:Y:S04]  /*1d300*/  LDL.LU R6, [R1+0x5828] ;  /* 0x0058280001067983 */ /* 0x001ee80000300800 */
[----:B------:R0:W-:Y:S04]  /*1d310*/  STL [R1+0x1c0], R26 ;  /* 0x0001c01a01007387 */ /* 0x0001e80000100800 */
        /* <DEDUP_REMOVED lines=36> */
[C---:B-1----:R-:W-:Y:S01]  /*1d560*/  IMAD R19, R55.reuse, R13, R11 ;  /* 0x0000000d37137224 */ /* 0x042fe200078e020b */
[----:B---3--:R-:W-:Y:S02]  /*1d570*/  IABS R11, R60 ;  /* 0x0000003c000b7213 */ /* 0x008fe40000000000 */
[----:B0-----:R-:W3:Y:S04]  /*1d580*/  LDL.LU R7, [R1+0x5824] ;  /* 0x0058240001077983 */ /* 0x001ee80000300800 */
[----:B------:R0:W-:Y:S04]  /*1d590*/  STL [R1+0x1b8], R58 ;  /* 0x0001b83a01007387 */ /* 0x0001e80000100800 */
[----:B------:R-:W-:Y:S04]  /*1d5a0*/  STL [R1+0x1a4], R24 ;  /* 0x0001a41801007387 */ /* 0x000fe80000100800 */
        /* <DEDUP_REMOVED lines=10> */
[----:B------:R1:W-:Y:S01]  /*1d650*/  STL [R1+0x1a8], R23 ;  /* 0x0001a81701007387 */ /* 0x0003e20000100800 */
[C---:B------:R-:W-:Y:S02]  /*1d660*/  ISETP.GT.U32.AND P5, PT, R55.reuse, R8, PT ;  /* 0x000000083700720c */ /* 0x040fe40003fa4070 */
[----:B------:R-:W-:Y:S02]  /*1d670*/  ISETP.GT.U32.AND P3, PT, R55, R47, PT ;  /* 0x0000002f3700720c */ /* 0x000fe40003f64070 */
[----:B--2---:R-:W-:-:S05]  /*1d680*/  IABS R20, R20 ;  /* 0x0000001400147213 */ /* 0x004fca0000000000 */
[----:B------:R-:W-:-:S04]  /*1d690*/  IMAD.HI.U32 R21, R2, R20, RZ ;  /* 0x0000001402157227 */ /* 0x000fc800078e00ff */
[----:B------:R-:W-:-:S04]  /*1d6a0*/  IMAD.MOV R21, RZ, RZ, -R21 ;  /* 0x000000ffff157224 */ /* 0x000fc800078e0a15 */
[----:B0-----:R-:W-:Y:S02]  /*1d6b0*/  IMAD R58, R55, R21, R20 ;  /* 0x00000015373a7224 */ /* 0x001fe400078e0214 */
[----:B------:R-:W2:Y:S01]  /*1d6c0*/  LDL R20, [R1+0x51fc] ;  /* 0x0051fc0001147983 */ /* 0x000ea20000100800 */
        /* <DEDUP_REMOVED lines=9> */
[----:B------:R0:W-:Y:S04]  /*1d760*/  STL [R1+0x1ac], R8 ;  /* 0x0001ac0801007387 */ /* 0x0001e80000100800 */
[----:B0-----:R-:W2:Y:S04]  /*1d770*/  LDL.LU R8, [R1+0x5820] ;  /* 0x0058200001087983 */ /* 0x001ea80000300800 */
[----:B------:R-:W-:Y:S01]  /*1d780*/  STL [R1+0x198], R47 ;  /* 0x0001982f01007387 */ /* 0x000fe20000100800 */
[----:B---3--:R-:W-:-:S03]  /*1d790*/  IABS R11, R60 ;  /* 0x0000003c000b7213 */ /* 0x008fc60000000000 */
        /* <DEDUP_REMOVED lines=16> */
[----:B------:R-:W-:-:S02]  /*1d8a0*/  ISETP.GT.U32.AND P5, PT, R55, R9, PT ;  /* 0x000000093700720c */ /* 0x000fc40003fa4070 */
[C---:B------:R-:W-:Y:S02]  /*1d8b0*/  ISETP.GT.U32.AND P3, PT, R55.reuse, R57, PT ;  /* 0x000000393700720c */ /* 0x040fe40003f64070 */
[----:B------:R-:W-:-:S09]  /*1d8c0*/  ISETP.GT.U32.AND P4, PT, R55, R53, PT ;  /* 0x000000353700720c */ /* 0x000fd20003f84070 */
[--C-:B------:R-:W-:Y:S02]  /*1d8d0*/  @!P5 IMAD.IADD R9, R9, 0x1, -R55.reuse ;  /* 0x000000010909d824 */ /* 0x100fe400078e0a37 */
[----:B------:R-:W-:Y:S01]  /*1d8e0*/  @!P3 IMAD.IADD R57, R57, 0x1, -R55 ;  /* 0x000000013939b824 */ /* 0x000fe200078e0a37 */
[----:B--2---:R-:W-:-:S05]  /*1d8f0*/  IABS R20, R20 ;  /* 0x0000001400147213 */ /* 0x004fca0000000000 */
[----:B------:R-:W-:-:S04]  /*1d900*/  IMAD.HI.U32 R21, R2, R20, RZ ;  /* 0x0000001402157227 */ /* 0x000fc800078e00ff */
[----:B------:R-:W-:-:S04]  /*1d910*/  IMAD.MOV R21, RZ, RZ, -R21 ;  /* 0x000000ffff157224 */ /* 0x000fc800078e0a15 */
[----:B0-----:R-:W-:Y:S02]  /*1d920*/  IMAD R12, R55, R21, R20 ;  /* 0x00000015370c7224 */ /* 0x001fe400078e0214 */
[----:B------:R-:W2:Y:S01]  /*1d930*/  LDL R20, [R1+0x5208] ;  /* 0x0052080001147983 */ /* 0x000ea20000100800 */
        /* <DEDUP_REMOVED lines=10> */
[----:B------:R-:W-:-:S03]  /*1d9e0*/  IMAD R45, R55, R13, R11 ;  /* 0x0000000d372d7224 */ /* 0x000fc600078e020b */
[----:B0-----:R-:W2:Y:S01]  /*1d9f0*/  LDL.LU R9, [R1+0x581c] ;  /* 0x00581c0001097983 */ /* 0x001ea20000300800 */
[----:B---3--:R-:W-:-:S03]  /*1da00*/  IABS R11, R60 ;  /* 0x0000003c000b7213 */ /* 0x008fc60000000000 */
[----:B------:R-:W-:Y:S04]  /*1da10*/  STL [R1+0x190], R57 ;  /* 0x0001903901007387 */ /* 0x000fe80000100800 */
        /* <DEDUP_REMOVED lines=13> */
[----:B------:R-:W-:-:S11]  /*1daf0*/  ISETP.GT.U32.AND P3, PT, R55, R51, PT ;  /* 0x000000333700720c */ /* 0x000fd60003f64070 */
[--C-:B------:R-:W-:Y:S02]  /*1db00*/  @!P5 IMAD.IADD R10, R10, 0x1, -R55.reuse ;  /* 0x000000010a0ad824 */ /* 0x100fe400078e0a37 */
[----:B------:R-:W-:-:S03]  /*1db10*/  @!P3 IMAD.IADD R51, R51, 0x1, -R55 ;  /* 0x000000013333b824 */ /* 0x000fc600078e0a37 */
[C---:B------:R-:W-:Y:S02]  /*1db20*/  ISETP.GT.U32.AND P5, PT, R55.reuse, R10, PT ;  /* 0x0000000a3700720c */ /* 0x040fe40003fa4070 */
[----:B------:R-:W-:Y:S01]  /*1db30*/  ISETP.GT.U32.AND P3, PT, R55, R51, PT ;  /* 0x000000333700720c */ /* 0x000fe20003f64070 */
[----:B------:R-:W-:Y:S01]  /*1db40*/  IMAD.HI.U32 R13, R2, R11, RZ ;  /* 0x0000000b020d7227 */ /* 0x000fe200078e00ff */
[----:B--2---:R-:W-:-:S05]  /*1db50*/  IABS R20, R20 ;  /* 0x0000001400147213 */ /* 0x004fca0000000000 */
[----:B------:R-:W-:-:S04]  /*1db60*/  IMAD.HI.U32 R21, R2, R20, RZ ;  /* 0x0000001402157227 */ /* 0x000fc800078e00ff */
[----:B------:R-:W-:-:S04]  /*1db70*/  IMAD.MOV R21, RZ, RZ, -R21 ;  /* 0x000000ffff157224 */ /* 0x000fc800078e0a15 */
[----:B0-----:R-:W-:Y:S02]  /*1db80*/  IMAD R28, R55, R21, R20 ;  /* 0x00000015371c7224 */ /* 0x001fe400078e0214 */
[----:B------:R-:W2:Y:S01]  /*1db90*/  LDL R20, [R1+0x5214] ;  /* 0x0052140001147983 */ /* 0x000ea20000100800 */
[----:B------:R-:W-:Y:S02]  /*1dba0*/  @!P5 IMAD.IADD R10, R10, 0x1, -R55 ;  /* 0x000000010a0ad824 */ /* 0x000fe400078e0a37 */
[----:B------:R-:W-:Y:S02]  /*1dbb0*/  IMAD.MOV R13, RZ, RZ, -R13 ;  /* 0x000000ffff0d7224 */ /* 0x000fe400078e0a0d */
[----:B------:R-:W-:Y:S01]  /*1dbc0*/  @!P3 IMAD.IADD R51, R51, 0x1, -R55 ;  /* 0x000000013333b824 */ /* 0x000fe200078e0a37 */
[----:B------:R0:W-:Y:S01]  /*1dbd0*/  STL [R1+0x184], R10 ;  /* 0x0001840a01007387 */ /* 0x0001e20000100800 */
[----:B------:R-:W-:-:S03]  /*1dbe0*/  IMAD R57, R55, R13, R11 ;  /* 0x0000000d37397224 */ /* 0x000fc600078e020b */
[----:B0-----:R-:W2:Y:S04]  /*1dbf0*/  LDL.LU R10, [R1+0x5818] ;  /* 0x00581800010a7983 */ /* 0x001ea80000300800 */
[----:B------:R0:W-:Y:S01]  /*1dc00*/  STL [R1+0x188], R51 ;  /* 0x0001883301007387 */ /* 0x0001e20000100800 */
        /* <DEDUP_REMOVED lines=15> */
[----:B------:R1:W-:Y:S04]  /*1dd00*/  STL [R1+0x174], R44 ;  /* 0x0001742c01007387 */ /* 0x0003e80000100800 */
[----:B------:R-:W-:Y:S01]  /*1dd10*/  STL [R1+0x178], R29 ;  /* 0x0001781d01007387 */ /* 0x000fe20000100800 */
[----:B------:R-:W-:-:S02]  /*1dd20*/  ISETP.GT.U32.AND P5, PT, R55, R16, PT ;  /* 0x000000103700720c */ /* 0x000fc40003fa4070 */
        /* <DEDUP_REMOVED lines=12> */
[----:B------:R-:W-:Y:S02]  /*1ddf0*/  @!P4 IMAD.IADD R46, R46, 0x1, -R55 ;  /* 0x000000012e2ec824 */ /* 0x000fe400078e0a37 */
[----:B0-----:R-:W-:Y:S01]  /*1de00*/  IMAD R51, R55, R13, R11 ;  /* 0x0000000d37337224 */ /* 0x001fe200078e020b */
[----:B--2---:R-:W-:-:S05]  /*1de10*/  IABS R20, R20 ;  /* 0x0000001400147213 */ /* 0x004fca0000000000 */
[----:B------:R-:W-:-:S04]  /*1de20*/  IMAD.HI.U32 R21, R2, R20, RZ ;  /* 0x0000001402157227 */ /* 0x000fc800078e00ff */
[----:B------:R-:W-:-:S04]  /*1de30*/  IMAD.MOV R21, RZ, RZ, -R21 ;  /* 0x000000ffff157224 */ /* 0x000fc800078e0a15 */
[----:B-1----:R-:W-:Y:S02]  /*1de40*/  IMAD R44, R55, R21, R20 ;  /* 0x00000015372c7224 */ /* 0x002fe400078e0214 */
[----:B------:R-:W2:Y:S04]  /*1de50*/  LDL R20, [R1+0x5220] ;  /* 0x0052200001147983 */ /* 0x000ea80000100800 */
[----:B------:R0:W-:Y:S04]  /*1de60*/  STL [R1+0x17c], R16 ;  /* 0x00017c1001007387 */ /* 0x0001e80000100800 */
        /* <DEDUP_REMOVED lines=25> */
[----:B0-----:R-:W-:Y:S01]  /*1e000*/  IMAD R27, R55, R13, R11 ;  /* 0x0000000d371b7224 */ /* 0x001fe200078e020b */
[----:B--2---:R-:W-:-:S05]  /*1e010*/  IABS R20, R20 ;  /* 0x0000001400147213 */ /* 0x004fca0000000000 */
[----:B------:R-:W-:-:S04]  /*1e020*/  IMAD.HI.U32 R21, R2, R20, RZ ;  /* 0x0000001402157227 */ /* 0x000fc800078e00ff */
[----:B------:R-:W-:-:S04]  /*1e030*/  IMAD.MOV R21, RZ, RZ, -R21 ;  /* 0x000000ffff157224 */ /* 0x000fc800078e0a15 */
[----:B------:R-:W-:Y:S02]  /*1e040*/  IMAD R56, R55, R21, R20 ;  /* 0x0000001537387224 */ /* 0x000fe400078e0214 */
[----:B------:R-:W2:Y:S04]  /*1e050*/  LDL R20, [R1+0x522c] ;  /* 0x00522c0001147983 */ /* 0x000ea80000100800 */
        /* <DEDUP_REMOVED lines=147> */
[----:B------:R0:W-:Y:S04]  /*1e990*/  STL [R1+0x10c], R57 ;  /* 0x00010c3901007387 */ /* 0x0001e80000100800 */
[----:B------:R-:W3:Y:S01]  /*1e9a0*/  LDL R60, [R1+0x5270] ;  /* 0x00527000013c7983 */ /* 0x000ee20000100800 */
[C---:B------:R-:W-:Y:S02]  /*1e9b0*/  ISETP.GT.U32.AND P4, PT, R55.reuse, R44, PT ;  /* 0x0000002c3700720c */ /* 0x040fe40003f84070 */
[----:B------:R-:W-:Y:S01]  /*1e9c0*/  ISETP.GT.U32.AND P6, PT, R55, R29, PT ;  /* 0x0000001d3700720c */ /* 0x000fe20003fc4070 */
[----:B------:R-:W-:Y:S01]  /*1e9d0*/  IMAD.HI.U32 R18, R2, R15, RZ ;  /* 0x0000000f02127227 */ /* 0x000fe200078e00ff */
[----:B0-----:R-:W3:Y:S09]  /*1e9e0*/  LDL R57, [R1+0x526c] ;  /* 0x00526c0001397983 */ /* 0x001ef20000100800 */
[----:B------:R-:W-:-:S02]  /*1e9f0*/  @!P4 IMAD.IADD R44, R44, 0x1, -R55 ;  /* 0x000000012c2cc824 */ /* 0x000fc400078e0a37 */
[----:B------:R-:W-:-:S03]  /*1ea00*/  @!P6 IMAD.IADD R29, R29, 0x1, -R55 ;  /* 0x000000011d1de824 */ /* 0x000fc600078e0a37 */
[C---:B------:R-:W-:Y:S02]  /*1ea10*/  ISETP.GT.U32.AND P4, PT, R55.reuse, R44, PT ;  /* 0x0000002c3700720c */ /* 0x040fe40003f84070 */
[----:B------:R-:W-:Y:S01]  /*1ea20*/  ISETP.GT.U32.AND P6, PT, R55, R29, PT ;  /* 0x0000001d3700720c */ /* 0x000fe20003fc4070 */
[----:B------:R-:W-:-:S04]  /*1ea30*/  IMAD.MOV R18, RZ, RZ, -R18 ;  /* 0x000000ffff127224 */ /* 0x000fc800078e0a12 */
[----:B------:R-:W-:Y:S01]  /*1ea40*/  IMAD R45, R55, R18, R15 ;  /* 0x00000012372d7224 */ /* 0x000fe200078e020f */
[----:B----4-:R-:W-:-:S05]  /*1ea50*/  IABS R15, R61 ;  /* 0x0000003d000f7213 */ /* 0x010fca0000000000 */
[--C-:B------:R-:W-:Y:S02]  /*1ea60*/  @!P4 IMAD.IADD R44, R44, 0x1, -R55.reuse ;  /* 0x000000012c2cc824 */ /* 0x100fe400078e0a37 */
[----:B------:R-:W-:-:S03]  /*1ea70*/  @!P6 IMAD.IADD R29, R29, 0x1, -R55 ;  /* 0x000000011d1de824 */ /* 0x000fc600078e0a37 */
[----:B------:R-:W-:Y:S04]  /*1ea80*/  STL [R1+0xf8], R44 ;  /* 0x0000f82c01007387 */ /* 0x000fe80000100800 */
[----:B------:R0:W-:Y:S01]  /*1ea90*/  STL [R1+0xfc], R29 ;  /* 0x0000fc1d01007387 */ /* 0x0001e20000100800 */
        /* <DEDUP_REMOVED lines=25> */
[----:B------:R-:W4:Y:S01]  /*1ec30*/  LDL R60, [R1+0x527c] ;  /* 0x00527c00013c7983 */ /* 0x000f220000100800 */
[----:B------:R-:W-:Y:S01]  /*1ec40*/  ISETP.GT.U32.AND P6, PT, R55, R27, PT ;  /* 0x0000001b3700720c */ /* 0x000fe20003fc4070 */
[----:B------:R-:W-:-:S12]  /*1ec50*/  IMAD.HI.U32 R18, R2, R15, RZ ;  /* 0x0000000f02127227 */ /* 0x000fd800078e00ff */
[----:B------:R-:W-:-:S05]  /*1ec60*/  @!P6 IMAD.IADD R27, R27, 0x1, -R55 ;  /* 0x000000011b1be824 */ /* 0x000fca00078e0a37 */
[----:B------:R-:W-:Y:S01]  /*1ec70*/  ISETP.GT.U32.AND P6, PT, R55, R27, PT ;  /* 0x0000001b3700720c */ /* 0x000fe20003fc4070 */
[----:B------:R-:W-:-:S04]  /*1ec80*/  IMAD.MOV R18, RZ, RZ, -R18 ;  /* 0x000000ffff127224 */ /* 0x000fc800078e0a12 */
[----:B------:R-:W-:Y:S01]  /*1ec90*/  IMAD R44, R55, R18, R15 ;  /* 0x00000012372c7224 */ /* 0x000fe200078e020f */
[----:B------:R-:W-:Y:S02]  /*1eca0*/  IABS R15, R57 ;  /* 0x00000039000f7213 */ /* 0x000fe40000000000 */
[----:B------:R-:W3:Y:S05]  /*1ecb0*/  LDL R57, [R1+0x5278] ;  /* 0x0052780001397983 */ /* 0x000eea0000100800 */
        /* <DEDUP_REMOVED lines=20> */
[----:B----4-:R-:W-:-:S03]  /*1ee00*/  IABS R11, R60 ;  /* 0x0000003c000b7213 */ /* 0x010fc60000000000 */
[----:B------:R0:W-:Y:S04]  /*1ee10*/  STL [R1+0xe4], R48 ;  /* 0x0000e43001007387 */ /* 0x0001e80000100800 */
[----:B------:R-:W4:Y:S04]  /*1ee20*/  LDL R60, [R1+0x5288] ;  /* 0x00528800013c7983 */ /* 0x000f280000100800 */
[----:B0-----:R-:W4:Y:S01]  /*1ee30*/  LDL R48, [R1+0x5284] ;  /* 0x0052840001307983 */ /* 0x001f220000100800 */
[C---:B------:R-:W-:Y:S02]  /*1ee40*/  ISETP.GT.U32.AND P4, PT, R55.reuse, R25, PT ;  /* 0x000000193700720c */ /* 0x040fe40003f84070 */
[----:B------:R-:W-:-:S11]  /*1ee50*/  ISETP.GT.U32.AND P6, PT, R55, R22, PT ;  /* 0x000000163700720c */ /* 0x000fd60003fc4070 */
[--C-:B------:R-:W-:Y:S02]  /*1ee60*/  @!P4 IMAD.IADD R25, R25, 0x1, -R55.reuse ;  /* 0x000000011919c824 */ /* 0x100fe400078e0a37 */
[----:B------:R-:W-:-:S03]  /*1ee70*/  @!P6 IMAD.IADD R22, R22, 0x1, -R55 ;  /* 0x000000011616e824 */ /* 0x000fc600078e0a37 */
[C---:B------:R-:W-:Y:S02]  /*1ee80*/  ISETP.GT.U32.AND P4, PT, R55.reuse, R25, PT ;  /* 0x000000193700720c */ /* 0x040fe40003f84070 */
[----:B------:R-:W-:-:S11]  /*1ee90*/  ISETP.GT.U32.AND P6, PT, R55, R22, PT ;  /* 0x000000163700720c */ /* 0x000fd60003fc4070 */
[--C-:B------:R-:W-:Y:S02]  /*1eea0*/  @!P4 IMAD.IADD R25, R25, 0x1, -R55.reuse ;  /* 0x000000011919c824 */ /* 0x100fe400078e0a37 */
[----:B------:R-:W-:-:S03]  /*1eeb0*/  @!P6 IMAD.IADD R22, R22, 0x1, -R55 ;  /* 0x000000011616e824 */ /* 0x000fc600078e0a37 */
[----:B------:R-:W-:Y:S04]  /*1eec0*/  STL [R1+0xe8], R25 ;  /* 0x0000e81901007387 */ /* 0x000fe80000100800 */
[----:B------:R0:W-:Y:S01]  /*1eed0*/  STL [R1+0xd4], R22 ;  /* 0x0000d41601007387 */ /* 0x0001e20000100800 */
        /* <DEDUP_REMOVED lines=8> */
[----:B------:R-:W-:Y:S01]  /*1ef60*/  IMAD.MOV R18, RZ, RZ, -R18 ;  /* 0x000000ffff127224 */ /* 0x000fe200078e0a12 */
[C---:B------:R-:W-:Y:S02]  /*1ef70*/  ISETP.GT.U32.AND P3, PT, R55.reuse, R26, PT ;  /* 0x0000001a3700720c */ /* 0x040fe40003f64070 */
[C---:B------:R-:W-:Y:S01]  /*1ef80*/  ISETP.GT.U32.AND P4, PT, R55.reuse, R24, PT ;  /* 0x000000183700720c */ /* 0x040fe20003f84070 */
[----:B------:R-:W-:Y:S01]  /*1ef90*/  IMAD R56, R55, R18, R15 ;  /* 0x0000001237387224 */ /* 0x000fe200078e020f */
[----:B---3--:R-:W-:Y:S01]  /*1efa0*/  IABS R15, R57 ;  /* 0x00000039000f7213 */ /* 0x008fe20000000000 */
[----:B------:R-:W-:-:S04]  /*1efb0*/  IMAD.HI.U32 R13, R2, R11, RZ ;  /* 0x0000000b020d7227 */ /* 0x000fc800078e00ff */
[----:B------:R-:W-:-:S04]  /*1efc0*/  IMAD.HI.U32 R18, R2, R15, RZ ;  /* 0x0000000f02127227 */ /* 0x000fc800078e00ff */
[--C-:B------:R-:W-:Y:S02]  /*1efd0*/  @!P5 IMAD.IADD R59, R59, 0x1, -R55.reuse ;  /* 0x000000013b3bd824 */ /* 0x100fe400078e0a37 */
[--C-:B------:R-:W-:Y:S02]  /*1efe0*/  @!P3 IMAD.IADD R26, R26, 0x1, -R55.reuse ;  /* 0x000000011a1ab824 */ /* 0x100fe400078e0a37 */
[----:B------:R-:W-:Y:S02]  /*1eff0*/  IMAD.MOV R18, RZ, RZ, -R18 ;  /* 0x000000ffff127224 */ /* 0x000fe400078e0a12 */
[----:B------:R-:W-:Y:S02]  /*1f000*/  @!P4 IMAD.IADD R24, R24, 0x1, -R55 ;  /* 0x000000011818c824 */ /* 0x000fe400078e0a37 */
[----:B------:R-:W-:Y:S02]  /*1f010*/  IMAD.MOV R13, RZ, RZ, -R13 ;  /* 0x000000ffff0d7224 */ /* 0x000fe400078e0a0d */
[----:B0-----:R-:W-:-:S02]  /*1f020*/  IMAD R22, R55, R18, R15 ;  /* 0x0000001237167224 */ /* 0x001fc400078e020f */
[----:B------:R-:W-:Y:S01]  /*1f030*/  IMAD R57, R55, R13, R11 ;  /* 0x0000000d37397224 */ /* 0x000fe200078e020b */
[----:B--2---:R-:W-:-:S05]  /*1f040*/  IABS R20, R20 ;  /* 0x0000001400147213 */ /* 0x004fca0000000000 */
[----:B------:R-:W-:-:S04]  /*1f050*/  IMAD.HI.U32 R21, R2, R20, RZ ;  /* 0x0000001402157227 */ /* 0x000fc800078e00ff */
[----:B------:R-:W-:-:S04]  /*1f060*/  IMAD.MOV R21, RZ, RZ, -R21 ;  /* 0x000000ffff157224 */ /* 0x000fc800078e0a15 */
[----:B------:R-:W-:Y:S02]  /*1f070*/  IMAD R25, R55, R21, R20 ;  /* 0x0000001537197224 */ /* 0x000fe400078e0214 */
[----:B------:R-:W2:Y:S04]  /*1f080*/  LDL R20, [R1+0x5280] ;  /* 0x0052800001147983 */ /* 0x000ea80000100800 */
[----:B------:R0:W-:Y:S01]  /*1f090*/  STL [R1+0xd8], R59 ;  /* 0x0000d83b01007387 */ /* 0x0001e20000100800 */
[----:B----4-:R-:W-:-:S03]  /*1f0a0*/  IABS R11, R60 ;  /* 0x0000003c000b7213 */ /* 0x010fc60000000000 */
[----:B0-----:R-:W3:Y:S01]  /*1f0b0*/  LDL.LU R59, [R1+0x57f4] ;  /* 0x0057f400013b7983 */ /* 0x001ee20000300800 */
[----:B------:R-:W-:-:S03]  /*1f0c0*/  IABS R15, R48 ;  /* 0x00000030000f7213 */ /* 0x000fc60000000000 */
[----:B------:R-:W-:Y:S04]  /*1f0d0*/  STL [R1+0xdc], R26 ;  /* 0x0000dc1a01007387 */ /* 0x000fe80000100800 */
[----:B------:R0:W-:Y:S04]  /*1f0e0*/  STL [R1+0xc8], R24 ;  /* 0x0000c81801007387 */ /* 0x0001e80000100800 */
[----:B------:R-:W4:Y:S04]  /*1f0f0*/  LDL R48, [R1+0x5290] ;  /* 0x0052900001307983 */ /* 0x000f280000100800 */
[----:B------:R-:W3:Y:S01]  /*1f100*/  LDL R60, [R1+0x5294] ;  /* 0x00529400013c7983 */ /* 0x000ee20000100800 */
[----:B------:R-:W-:-:S13]  /*1f110*/  ISETP.GT.U32.AND P6, PT, R55, R23, PT ;  /* 0x000000173700720c */ /* 0x000fda0003fc4070 */
[----:B------:R-:W-:-:S05]  /*1f120*/  @!P6 IMAD.IADD R23, R23, 0x1, -R55 ;  /* 0x000000011717e824 */ /* 0x000fca00078e0a37 */
[----:B------:R-:W-:-:S13]  /*1f130*/  ISETP.GT.U32.AND P6, PT, R55, R23, PT ;  /* 0x000000173700720c */ /* 0x000fda0003fc4070 */
        /* <DEDUP_REMOVED lines=13> */
[----:B------:R-:W-:Y:S02]  /*1f210*/  IMAD.MOV R13, RZ, RZ, -R13 ;  /* 0x000000ffff0d7224 */ /* 0x000fe400078e0a0d */
[C---:B0-----:R-:W-:Y:S02]  /*1f220*/  IMAD R24, R55.reuse, R18, R15 ;  /* 0x0000001237187224 */ /* 0x041fe400078e020f */
[----:B-1----:R-:W-:Y:S01]  /*1f230*/  IMAD R23, R55, R13, R11 ;  /* 0x0000000d37177224 */ /* 0x002fe200078e020b */
[----:B--2---:R-:W-:-:S05]  /*1f240*/  IABS R20, R20 ;  /* 0x0000001400147213 */ /* 0x004fca0000000000 */
[----:B------:R-:W-:-:S04]  /*1f250*/  IMAD.HI.U32 R21, R2, R20, RZ ;  /* 0x0000001402157227 */ /* 0x000fc800078e00ff */
[----:B------:R-:W-:-:S04]  /*1f260*/  IMAD.MOV R21, RZ, RZ, -R21 ;  /* 0x000000ffff157224 */ /* 0x000fc800078e0a15 */
[----:B------:R-:W-:Y:S02]  /*1f270*/  IMAD R26, R55, R21, R20 ;  /* 0x00000015371a7224 */ /* 0x000fe400078e0214 */
[----:B------:R-:W2:Y:S04]  /*1f280*/  LDL R20, [R1+0x528c] ;  /* 0x00528c0001147983 */ /* 0x000ea80000100800 */
[----:B------:R0:W-:Y:S01]  /*1f290*/  STL [R1+0xd0], R58 ;  /* 0x0000d03a01007387 */ /* 0x0001e20000100800 */
[----:B----4-:R-:W-:-:S03]  /*1f2a0*/  IABS R15, R48 ;  /* 0x00000030000f7213 */ /* 0x010fc60000000000 */
[----:B0-----:R-:W4:Y:S01]  /*1f2b0*/  LDL.LU R58, [R1+0x57f0] ;  /* 0x0057f000013a7983 */ /* 0x001f220000300800 */
[----:B---3--:R-:W-:-:S03]  /*1f2c0*/  IABS R11, R60 ;  /* 0x0000003c000b7213 */ /* 0x008fc60000000000 */
[----:B------:R-:W-:Y:S04]  /*1f2d0*/  STL [R1+0xbc], R47 ;  /* 0x0000bc2f01007387 */ /* 0x000fe80000100800 */
[----:B------:R-:W3:Y:S04]  /*1f2e0*/  LDL R48, [R1+0x529c] ;  /* 0x00529c0001307983 */ /* 0x000ee80000100800 */
[----:B------:R-:W4:Y:S01]  /*1f2f0*/  LDL R60, [R1+0x52a0] ;  /* 0x0052a000013c7983 */ /* 0x000f220000100800 */
        /* <DEDUP_REMOVED lines=8> */
[----:B------:R0:W-:Y:S04]  /*1f380*/  STL [R1+0xc0], R45 ;  /* 0x0000c02d01007387 */ /* 0x0001e80000100800 */
        /* <DEDUP_REMOVED lines=18> */
[----:B-1----:R-:W-:Y:S01]  /*1f4b0*/  IMAD R28, R55, R13, R11 ;  /* 0x0000000d371c7224 */ /* 0x002fe200078e020b */
        /* <DEDUP_REMOVED lines=8> */
[----:B------:R0:W-:Y:S01]  /*1f540*/  STL [R1+0xb4], R44 ;  /* 0x0000b42c01007387 */ /* 0x0001e20000100800 */
[----:B----4-:R-:W-:-:S03]  /*1f550*/  IABS R11, R60 ;  /* 0x0000003c000b7213 */ /* 0x010fc60000000000 */
[----:B------:R1:W-:Y:S04]  /*1f560*/  STL [R1+0xb8], R29 ;  /* 0x0000b81d01007387 */ /* 0x0003e80000100800 */
[----:B------:R-:W4:Y:S04]  /*1f570*/  LDL R48, [R1+0x52a8] ;  /* 0x0052a80001307983 */ /* 0x000f280000100800 */
[----:B------:R-:W3:Y:S01]  /*1f580*/  LDL R60, [R1+0x52ac] ;  /* 0x0052ac00013c7983 */ /* 0x000ee20000100800 */
[----:B------:R-:W-:-:S13]  /*1f590*/  ISETP.GT.U32.AND P6, PT, R55, R27, PT ;  /* 0x0000001b3700720c */ /* 0x000fda0003fc4070 */
[----:B------:R-:W-:-:S05]  /*1f5a0*/  @!P6 IMAD.IADD R27, R27, 0x1, -R55 ;  /* 0x000000011b1be824 */ /* 0x000fca00078e0a37 */
[C---:B------:R-:W-:Y:S02]  /*1f5b0*/  ISETP.GT.U32.AND P6, PT, R55.reuse, R27, PT ;  /* 0x0000001b3700720c */ /* 0x040fe40003fc4070 */
[C---:B------:R-:W-:Y:S02]  /*1f5c0*/  ISETP.GT.U32.AND P5, PT, R55.reuse, R56, PT ;  /* 0x000000383700720c */ /* 0x040fe40003fa4070 */
[----:B------:R-:W-:-:S09]  /*1f5d0*/  ISETP.GT.U32.AND P3, PT, R55, R46, PT ;  /* 0x0000002e3700720c */ /* 0x000fd20003f64070 */
[----:B------:R-:W-:-:S05]  /*1f5e0*/  @!P6 IMAD.IADD R27, R27, 0x1, -R55 ;  /* 0x000000011b1be824 */ /* 0x000fca00078e0a37 */
[----:B------:R0:W-:Y:S01]  /*1f5f0*/  STL [R1+0xa4], R27 ;  /* 0x0000a41b01007387 */ /* 0x0001e20000100800 */
        /* <DEDUP_REMOVED lines=26> */
[----:B------:R-:W-:-:S05]  /*1f7a0*/  @!P4 IMAD.IADD R25, R25, 0x1, -R55 ;  /* 0x000000011919c824 */ /* 0x000fca00078e0a37 */
[C---:B------:R-:W-:Y:S01]  /*1f7b0*/  ISETP.GT.U32.AND P4, PT, R55.reuse, R25, PT ;  /* 0x000000193700720c */ /* 0x040fe20003f84070 */
[----:B------:R-:W-:Y:S01]  /*1f7c0*/  @!P6 IMAD.IADD R22, R22, 0x1, -R55 ;  /* 0x000000011616e824 */ /* 0x000fe200078e0a37 */
        /* <DEDUP_REMOVED lines=9> */
[----:B------:R-:W-:Y:S01]  /*1f860*/  STL [R1+0x9c], R25 ;  /* 0x00009c1901007387 */ /* 0x000fe20000100800 */
[----:B------:R-:W-:-:S05]  /*1f870*/  ISETP.GT.U32.AND P3, PT, R55, R26, PT ;  /* 0x0000001a3700720c */ /* 0x000fca0003f64070 */
[----:B------:R-:W-:Y:S01]  /*1f880*/  @!P4 IMAD.IADD R24, R24, 0x1, -R55 ;  /* 0x000000011818c824 */ /* 0x000fe200078e0a37 */
[----:B------:R0:W-:Y:S04]  /*1f890*/  STL [R1+0xa0], R22 ;  /* 0x0000a01601007387 */ /* 0x0001e80000100800 */
[----:B------:R-:W-:Y:S01]  /*1f8a0*/  ISETP.GT.U32.AND P4, PT, R55, R24, PT ;  /* 0x000000183700720c */ /* 0x000fe20003f84070 */
[----:B------:R-:W-:-:S04]  /*1f8b0*/  IMAD.HI.U32 R18, R2, R15, RZ ;  /* 0x0000000f02127227 */ /* 0x000fc800078e00ff */
[----:B------:R-:W-:Y:S02]  /*1f8c0*/  @!P5 IMAD.IADD R57, R57, 0x1, -R55 ;  /* 0x000000013939d824 */ /* 0x000fe400078e0a37 */
[----:B------:R-:W-:-:S04]  /*1f8d0*/  IMAD.HI.U32 R13, R2, R11, RZ ;  /* 0x0000000b020d7227 */ /* 0x000fc800078e00ff */
[--C-:B------:R-:W-:Y:S02]  /*1f8e0*/  @!P3 IMAD.IADD R26, R26, 0x1, -R55.reuse ;  /* 0x000000011a1ab824 */ /* 0x100fe400078e0a37 */
[----:B------:R-:W-:Y:S02]  /*1f8f0*/  IMAD.MOV R18, RZ, RZ, -R18 ;  /* 0x000000ffff127224 */ /* 0x000fe400078e0a12 */
[----:B------:R-:W-:Y:S02]  /*1f900*/  @!P4 IMAD.IADD R24, R24, 0x1, -R55 ;  /* 0x000000011818c824 */ /* 0x000fe400078e0a37 */
[----:B------:R-:W-:Y:S02]  /*1f910*/  IMAD.MOV R13, RZ, RZ, -R13 ;  /* 0x000000ffff0d7224 */ /* 0x000fe400078e0a0d */
[C---:B0-----:R-:W-:Y:S02]  /*1f920*/  IMAD R22, R55.reuse, R18, R15 ;  /* 0x0000001237167224 */ /* 0x041fe400078e020f */
[----:B------:R-:W-:Y:S01]  /*1f930*/  IMAD R46, R55, R13, R11 ;  /* 0x0000000d372e7224 */ /* 0x000fe200078e020b */
        /* <DEDUP_REMOVED lines=8> */
[----:B------:R-:W-:Y:S01]  /*1f9c0*/  STL [R1+0x94], R26 ;  /* 0x0000941a01007387 */ /* 0x000fe20000100800 */
[----:B----4-:R-:W-:-:S03]  /*1f9d0*/  IABS R11, R60 ;  /* 0x0000003c000b7213 */ /* 0x010fc60000000000 */
[----:B------:R0:W-:Y:S04]  /*1f9e0*/  STL [R1+0x98], R24 ;  /* 0x0000981801007387 */ /* 0x0001e80000100800 */
[----:B------:R-:W4:Y:S04]  /*1f9f0*/  LDL R48, [R1+0x52c0] ;  /* 0x0052c00001307983 */ /* 0x000f280000100800 */
[----:B------:R-:W3:Y:S01]  /*1fa00*/  LDL R60, [R1+0x52c4] ;  /* 0x0052c400013c7983 */ /* 0x000ee20000100800 */
[C---:B------:R-:W-:Y:S02]  /*1fa10*/  ISETP.GT.U32.AND P6, PT, R55.reuse, R23, PT ;  /* 0x000000173700720c */ /* 0x040fe40003fc4070 */
[----:B------:R-:W-:-:S02]  /*1fa20*/  ISETP.GT.U32.AND P5, PT, R55, R47, PT ;  /* 0x0000002f3700720c */ /* 0x000fc40003fa4070 */
        /* <DEDUP_REMOVED lines=11> */
[----:B------:R-:W-:Y:S01]  /*1fae0*/  IMAD.MOV R18, RZ, RZ, -R18 ;  /* 0x000000ffff127224 */ /* 0x000fe200078e0a12 */
[----:B------:R1:W-:Y:S01]  /*1faf0*/  STL [R1+0x384], R23 ;  /* 0x0003841701007387 */ /* 0x0003e20000100800 */
        /* <DEDUP_REMOVED lines=11> */
[----:B0-----:R-:W4:Y:S01]  /*1fbb0*/  LDL R47, [R1+0x52c8] ;  /* 0x0052c800012f7983 */ /* 0x001f220000100800 */
[----:B---3--:R-:W-:-:S03]  /*1fbc0*/  IABS R11, R60 ;  /* 0x0000003c000b7213 */ /* 0x008fc60000000000 */
[----:B------:R-:W-:Y:S04]  /*1fbd0*/  STL [R1+0x364], R45 ;  /* 0x0003642d01007387 */ /* 0x000fe80000100800 */
[----:B------:R-:W3:Y:S04]  /*1fbe0*/  LDL R48, [R1+0x52cc] ;  /* 0x0052cc0001307983 */ /* 0x000ee80000100800 */
[----:B------:R-:W2:Y:S01]  /*1fbf0*/  LDL R60, [R1+0x52d0] ;  /* 0x0052d000013c7983 */ /* 0x000ea20000100800 */
        /* <DEDUP_REMOVED lines=11> */
[C---:B------:R-:W-:Y:S02]  /*1fcb0*/  ISETP.GT.U32.AND P6, PT, R55.reuse, R27, PT ;  /* 0x0000001b3700720c */ /* 0x040fe40003fc4070 */
[----:B------:R-:W-:-:S05]  /*1fcc0*/  ISETP.GT.U32.AND P5, PT, R55, R44, PT ;  /* 0x0000002c3700720c */ /* 0x000fca0003fa4070 */
[----:B------:R-:W-:Y:S01]  /*1fcd0*/  @!P4 IMAD.IADD R25, R25, 0x1, -R55 ;  /* 0x000000011919c824 */ /* 0x000fe200078e0a37 */
[----:B------:R-:W-:-:S04]  /*1fce0*/  ISETP.GT.U32.AND P3, PT, R55, R29, PT ;  /* 0x0000001d3700720c */ /* 0x000fc80003f64070 */
[----:B------:R-:W-:Y:S01]  /*1fcf0*/  ISETP.GT.U32.AND P4, PT, R55, R25, PT ;  /* 0x000000193700720c */ /* 0x000fe20003f84070 */
[----:B------:R-:W-:-:S04]  /*1fd00*/  IMAD.HI.U32 R18, R2, R15, RZ ;  /* 0x0000000f02127227 */ /* 0x000fc800078e00ff */
[----:B------:R-:W-:-:S04]  /*1fd10*/  IMAD.HI.U32 R13, R2, R11, RZ ;  /* 0x0000000b020d7227 */ /* 0x000fc800078e00ff */
[--C-:B------:R-:W-:Y:S02]  /*1fd20*/  @!P6 IMAD.IADD R27, R27, 0x1, -R55.reuse ;  /* 0x000000011b1be824 */ /* 0x100fe400078e0a37 */
[----:B------:R-:W-:Y:S02]  /*1fd30*/  IMAD.MOV R18, RZ, RZ, -R18 ;  /* 0x000000ffff127224 */ /* 0x000fe400078e0a12 */
[--C-:B------:R-:W-:Y:S01]  /*1fd40*/  @!P5 IMAD.IADD R44, R44, 0x1, -R55.reuse ;  /* 0x000000012c2cd824 */ /* 0x100fe200078e0a37 */
[----:B------:R0:W-:Y:S01]  /*1fd50*/  STL [R1+0x36c], R28 ;  /* 0x00036c1c01007387 */ /* 0x0001e20000100800 */
[----:B------:R-:W-:Y:S02]  /*1fd60*/  @!P3 IMAD.IADD R29, R29, 0x1, -R55 ;  /* 0x000000011d1db824 */ /* 0x000fe400078e0a37 */
[----:B------:R-:W-:Y:S01]  /*1fd70*/  IMAD.MOV R13, RZ, RZ, -R13 ;  /* 0x000000ffff0d7224 */ /* 0x000fe200078e0a0d */
[----:B------:R1:W-:Y:S01]  /*1fd80*/  STL [R1+0x33c], R27 ;  /* 0x00033c1b01007387 */ /* 0x0003e20000100800 */
[----:B------:R-:W-:-:S03]  /*1fd90*/  @!P4 IMAD.IADD R25, R25, 0x1, -R55 ;  /* 0x000000011919c824 */ /* 0x000fc600078e0a37 */
[----:B------:R-:W-:Y:S01]  /*1fda0*/  STL [R1+0x340], R44 ;  /* 0x0003402c01007387 */ /* 0x000fe20000100800 */
[C---:B0-----:R-:W-:Y:S02]  /*1fdb0*/  IMAD R28, R55.reuse, R18, R15 ;  /* 0x00000012371c7224 */ /* 0x041fe400078e020f */
[----:B-1----:R-:W-:Y:S01]  /*1fdc0*/  IMAD R27, R55, R13, R11 ;  /* 0x0000000d371b7224 */ /* 0x002fe200078e020b */
[----:B---3--:R-:W-:Y:S02]  /*1fdd0*/  IABS R15, R48 ;  /* 0x00000030000f7213 */ /* 0x008fe40000000000 */
[----:B------:R-:W3:Y:S01]  /*1fde0*/  LDL R48, [R1+0x52d4] ;  /* 0x0052d40001307983 */ /* 0x000ee20000100800 */
[----:B--2---:R-:W-:-:S03]  /*1fdf0*/  IABS R11, R60 ;  /* 0x0000003c000b7213 */ /* 0x004fc60000000000 */
[----:B------:R0:W-:Y:S04]  /*1fe00*/  STL [R1+0x344], R29 ;  /* 0x0003441d01007387 */ /* 0x0001e80000100800 */
[----:B------:R-:W-:Y:S04]  /*1fe10*/  STL [R1+0x318], R25 ;  /* 0x0003181901007387 */ /* 0x000fe80000100800 */
[----:B------:R-:W2:Y:S04]  /*1fe20*/  LDL R60, [R1+0x52dc] ;  /* 0x0052dc00013c7983 */ /* 0x000ea80000100800 */
[----:B0-----:R-:W2:Y:S01]  /*1fe30*/  LDL R29, [R1+0x52d8] ;  /* 0x0052d800011d7983 */ /* 0x001ea20000100800 */
[----:B------:R-:W-:-:S02]  /*1fe40*/  ISETP.GT.U32.AND P6, PT, R55, R22, PT ;  /* 0x000000163700720c */ /* 0x000fc40003fc4070 */
[C---:B------:R-:W-:Y:S02]  /*1fe50*/  ISETP.GT.U32.AND P5, PT, R55.reuse, R46, PT ;  /* 0x0000002e3700720c */ /* 0x040fe40003fa4070 */
[----:B------:R-:W-:Y:S02]  /*1fe60*/  ISETP.GT.U32.AND P3, PT, R55, R26, PT ;  /* 0x0000001a3700720c */ /* 0x000fe40003f64070 */
[----:B------:R-:W-:-:S05]  /*1fe70*/  IABS R20, R20 ;  /* 0x0000001400147213 */ /* 0x000fca0000000000 */
[----:B------:R-:W-:-:S04]  /*1fe80*/  IMAD.HI.U32 R21, R2, R20, RZ ;  /* 0x0000001402157227 */ /* 0x000fc800078e00ff */
        /* <DEDUP_REMOVED lines=8> */
[----:B----4-:R-:W-:Y:S01]  /*1ff10*/  IABS R20, R47 ;  /* 0x0000002f00147213 */ /* 0x010fe20000000000 */
[----:B------:R-:W-:-:S04]  /*1ff20*/  IMAD.HI.U32 R13, R2, R11, RZ ;  /* 0x0000000b020d7227 */ /* 0x000fc800078e00ff */
[----:B------:R-:W-:-:S04]  /*1ff30*/  IMAD.HI.U32 R21, R2, R20, RZ ;  /* 0x0000001402157227 */ /* 0x000fc800078e00ff */
[----:B------:R-:W-:Y:S02]  /*1ff40*/  @!P6 IMAD.IADD R22, R22, 0x1, -R55 ;  /* 0x000000011616e824 */ /* 0x000fe400078e0a37 */
[----:B------:R-:W-:Y:S02]  /*1ff50*/  IMAD.MOV R21, RZ, RZ, -R21 ;  /* 0x000000ffff157224 */ /* 0x000fe400078e0a15 */
[----:B------:R-:W-:Y:S01]  /*1ff60*/  @!P5 IMAD.IADD R46, R46, 0x1, -R55 ;  /* 0x000000012e2ed824 */ /* 0x000fe200078e0a37 */
[----:B------:R0:W-:Y:S01]  /*1ff70*/  STL [R1+0x31c], R22 ;  /* 0x00031c1601007387 */ /* 0x0001e20000100800 */
[----:B------:R-:W-:Y:S02]  /*1ff80*/  IMAD.MOV R13, RZ, RZ, -R13 ;  /* 0x000000ffff0d7224 */ /* 0x000fe400078e0a0d */
[----:B------:R-:W-:Y:S01]  /*1ff90*/  @!P3 IMAD.IADD R26, R26, 0x1, -R55 ;  /* 0x000000011a1ab824 */ /* 0x000fe200078e0a37 */
[----:B------:R-:W-:Y:S01]  /*1ffa0*/  STL [R1+0x324], R46 ;  /* 0x0003242e01007387 */ /* 0x000fe20000100800 */
[----:B------:R-:W-:-:S04]  /*1ffb0*/  IMAD.HI.U32 R18, R2, R15, RZ ;  /* 0x0000000f02127227 */ /* 0x000fc800078e00ff */
[C---:B0-----:R-:W-:Y:S02]  /*1ffc0*/  IMAD R22, R55.reuse, R21, R20 ;  /* 0x0000001537167224 */ /* 0x041fe400078e0214 */
[----:B------:R-:W-:Y:S02]  /*1ffd0*/  IMAD R25, R55, R13, R11 ;  /* 0x0000000d37197224 */ /* 0x000fe400078e020b */
[----:B------:R-:W-:-:S04]  /*1ffe0*/  IMAD.MOV R18, RZ, RZ, -R18 ;  /* 0x000000ffff127224 */ /* 0x000fc800078e0a12 */
[----:B------:R-:W-:Y:S01]  /*1fff0*/  IMAD R44, R55, R18, R15 ;  /* 0x00000012372c7224 */ /* 0x000fe200078e020f */
[----:B---3--:R-:W-:Y:S02]  /*20000*/  IABS R20, R48 ;  /* 0x0000003000147213 */ /* 0x008fe40000000000 */
[----:B------:R-:W3:Y:S04]  /*20010*/  LDL R48, [R1+0x52e0] ;  /* 0x0052e00001307983 */ /* 0x000ee80000100800 */
[----:B------:R-:W-:Y:S01]  /*20020*/  STL [R1+0x2f4], R26 ;  /* 0x0002f41a01007387 */ /* 0x000fe20000100800 */
[----:B--2---:R-:W-:-:S03]  /*20030*/  IABS R11, R60 ;  /* 0x0000003c000b7213 */ /* 0x004fc60000000000 */
[----:B------:R-:W2:Y:S01]  /*20040*/  LDL R60, [R1+0x52e8] ;  /* 0x0052e800013c7983 */ /* 0x000ea20000100800 */
[----:B------:R-:W-:-:S03]  /*20050*/  IABS R15, R29 ;  /* 0x0000001d000f7213 */ /* 0x000fc60000000000 */
[----:B------:R-:W4:Y:S01]  /*20060*/  LDL R29, [R1+0x52e4] ;  /* 0x0052e400011d7983 */ /* 0x000f220000100800 */
        /* <DEDUP_REMOVED lines=18> */
[----:B------:R-:W-:Y:S02]  /*20190*/  @!P6 IMAD.IADD R23, R23, 0x1, -R55 ;  /* 0x000000011717e824 */ /* 0x000fe400078e0a37 */
        /* <DEDUP_REMOVED lines=8> */
[----:B0-----:R-:W-:Y:S02]  /*20220*/  IMAD R24, R55, R21, R20 ;  /* 0x0000001537187224 */ /* 0x001fe400078e0214 */
[----:B------:R-:W-:-:S04]  /*20230*/  IMAD.HI.U32 R18, R2, R15, RZ ;  /* 0x0000000f02127227 */ /* 0x000fc800078e00ff */
[----:B------:R-:W-:Y:S02]  /*20240*/  IMAD R26, R55, R13, R11 ;  /* 0x0000000d371a7224 */ /* 0x000fe400078e020b */
[----:B------:R-:W-:-:S04]  /*20250*/  IMAD.MOV R18, RZ, RZ, -R18 ;  /* 0x000000ffff127224 */ /* 0x000fc800078e0a12 */
[----:B-1----:R-:W-:Y:S01]  /*20260*/  IMAD R23, R55, R18, R15 ;  /* 0x0000001237177224 */ /* 0x002fe200078e020f */
[----:B---3--:R-:W-:Y:S02]  /*20270*/  IABS R20, R48 ;  /* 0x0000003000147213 */ /* 0x008fe40000000000 */
[----:B------:R-:W3:Y:S04]  /*20280*/  LDL R48, [R1+0x52ec] ;  /* 0x0052ec0001307983 */ /* 0x000ee80000100800 */
[----:B------:R-:W-:Y:S04]  /*20290*/  STL [R1+0x2d4], R28 ;  /* 0x0002d41c01007387 */ /* 0x000fe80000100800 */
[----:B------:R0:W-:Y:S01]  /*202a0*/  STL [R1+0x2dc], R27 ;  /* 0x0002dc1b01007387 */ /* 0x0001e20000100800 */
[----:B--2---:R-:W-:-:S03]  /*202b0*/  IABS R11, R60 ;  /* 0x0000003c000b7213 */ /* 0x004fc60000000000 */
[----:B------:R-:W2:Y:S01]  /*202c0*/  LDL R60, [R1+0x52f4] ;  /* 0x0052f400013c7983 */ /* 0x000ea20000100800 */
[----:B----4-:R-:W-:-:S03]  /*202d0*/  IABS R15, R29 ;  /* 0x0000001d000f7213 */ /* 0x010fc60000000000 */
[----:B------:R-:W4:Y:S01]  /*202e0*/  LDL R29, [R1+0x52f0] ;  /* 0x0052f000011d7983 */ /* 0x000f220000100800 */
        /* <DEDUP_REMOVED lines=13> */
[----:B------:R-:W-:Y:S02]  /*203c0*/  @!P5 IMAD.IADD R44, R44, 0x1, -R55 ;  /* 0x000000012c2cd824 */ /* 0x000fe400078e0a37 */
[----:B------:R-:W-:Y:S02]  /*203d0*/  IMAD.MOV R13, RZ, RZ, -R13 ;  /* 0x000000ffff0d7224 */ /* 0x000fe400078e0a0d */
[----:B------:R-:W-:Y:S01]  /*203e0*/  @!P3 IMAD.IADD R25, R25, 0x1, -R55 ;  /* 0x000000011919b824 */ /* 0x000fe200078e0a37 */
[----:B------:R1:W-:Y:S01]  /*203f0*/  STL [R1+0x2ac], R22 ;  /* 0x0002ac1601007387 */ /* 0x0003e20000100800 */
[----:B0-----:R-:W-:-:S02]  /*20400*/  IMAD R27, R55, R21, R20 ;  /* 0x00000015371b7224 */ /* 0x001fc400078e0214 */
[----:B------:R-:W-:Y:S01]  /*20410*/  IMAD.HI.U32 R18, R2, R15, RZ ;  /* 0x0000000f02127227 */ /* 0x000fe200078e00ff */
[----:B------:R-:W-:Y:S03]  /*20420*/  STL [R1+0x2b0], R44 ;  /* 0x0002b02c01007387 */ /* 0x000fe60000100800 */
[----:B-1----:R-:W-:Y:S02]  /*20430*/  IMAD R22, R55, R13, R11 ;  /* 0x0000000d37167224 */ /* 0x002fe400078e020b */
[----:B------:R-:W-:-:S04]  /*20440*/  IMAD.MOV R18, RZ, RZ, -R18 ;  /* 0x000000ffff127224 */ /* 0x000fc800078e0a12 */
[----:B------:R-:W-:Y:S01]  /*20450*/  IMAD R28, R55, R18, R15 ;  /* 0x00000012371c7224 */ /* 0x000fe200078e020f */
[----:B---3--:R-:W-:Y:S02]  /*20460*/  IABS R20, R48 ;  /* 0x0000003000147213 */ /* 0x008fe40000000000 */
[----:B------:R-:W3:Y:S04]  /*20470*/  LDL R48, [R1+0x52f8] ;  /* 0x0052f80001307983 */ /* 0x000ee80000100800 */
[----:B------:R-:W-:Y:S01]  /*20480*/  STL [R1+0x2b4], R25 ;  /* 0x0002b41901007387 */ /* 0x000fe20000100800 */
[----:B--2---:R-:W-:-:S03]  /*20490*/  IABS R11, R60 ;  /* 0x0000003c000b7213 */ /* 0x004fc60000000000 */
[----:B------:R-:W2:Y:S01]  /*204a0*/  LDL R60, [R1+0x5300] ;  /* 0x00530000013c7983 */ /* 0x000ea20000100800 */
[----:B----4-:R-:W-:-:S03]  /*204b0*/  IABS R15, R29 ;  /* 0x0000001d000f7213 */ /* 0x010fc60000000000 */
        /* <DEDUP_REMOVED lines=13> */
[C---:B------:R-:W-:Y:S02]  /*20590*/  ISETP.GT.U32.AND P5, PT, R55.reuse, R26, PT ;  /* 0x0000001a3700720c */ /* 0x040fe40003fa4070 */
[----:B------:R-:W-:-:S03]  /*205a0*/  ISETP.GT.U32.AND P3, PT, R55, R27, PT ;  /* 0x0000001b3700720c */ /* 0x000fc60003f64070 */
[----:B------:R-:W-:-:S05]  /*205b0*/  @!P4 IMAD.IADD R28, R28, 0x1, -R55 ;  /* 0x000000011c1cc824 */ /* 0x000fca00078e0a37 */
[----:B------:R-:W-:Y:S01]  /*205c0*/  ISETP.GT.U32.AND P4, PT, R55, R28, PT ;  /* 0x0000001c3700720c */ /* 0x000fe20003f84070 */
[--C-:B------:R-:W-:Y:S02]  /*205d0*/  @!P6 IMAD.IADD R23, R23, 0x1, -R55.reuse ;  /* 0x000000011717e824 */ /* 0x100fe400078e0a37 */
[----:B------:R-:W-:Y:S01]  /*205e0*/  @!P5 IMAD.IADD R26, R26, 0x1, -R55 ;  /* 0x000000011a1ad824 */ /* 0x000fe200078e0a37 */
[----:B------:R-:W-:Y:S01]  /*205f0*/  STL [R1+0x288], R24 ;  /* 0x0002881801007387 */ /* 0x000fe20000100800 */
[----:B------:R-:W-:-:S04]  /*20600*/  IMAD.HI.U32 R13, R2, R11, RZ ;  /* 0x0000000b020d7227 */ /* 0x000fc800078e00ff */
[----:B------:R-:W-:Y:S01]  /*20610*/  @!P3 IMAD.IADD R27, R27, 0x1, -R55 ;  /* 0x000000011b1bb824 */ /* 0x000fe200078e0a37 */
[----:B------:R0:W-:Y:S01]  /*20620*/  STL [R1+0x28c], R23 ;  /* 0x00028c1701007387 */ /* 0x0001e20000100800 */
[----:B------:R-:W-:Y:S02]  /*20630*/  IMAD.MOV R13, RZ, RZ, -R13 ;  /* 0x000000ffff0d7224 */ /* 0x000fe400078e0a0d */
[----:B------:R-:W-:Y:S01]  /*20640*/  @!P4 IMAD.IADD R28, R28, 0x1, -R55 ;  /* 0x000000011c1cc824 */ /* 0x000fe200078e0a37 */
[----:B------:R1:W-:Y:S01]  /*20650*/  STL [R1+0x294], R26 ;  /* 0x0002941a01007387 */ /* 0x0003e20000100800 */
[----:B------:R-:W-:-:S04]  /*20660*/  IMAD.HI.U32 R18, R2, R15, RZ ;  /* 0x0000000f02127227 */ /* 0x000fc800078e00ff */
[----:B0-----:R-:W-:Y:S01]  /*20670*/  IMAD R23, R55, R13, R11 ;  /* 0x0000000d37177224 */ /* 0x001fe200078e020b */
[----:B-1----:R-:W3:Y:S04]  /*20680*/  LDL.LU R26, [R1+0x4] ;  /* 0x00000400011a7983 */ /* 0x002ee80000300800 */
[----:B------:R0:W-:Y:S01]  /*20690*/  STL [R1+0x264], R27 ;  /* 0x0002641b01007387 */ /* 0x0001e20000100800 */
[----:B------:R-:W-:-:S03]  /*206a0*/  IMAD.MOV R18, RZ, RZ, -R18 ;  /* 0x000000ffff127224 */ /* 0x000fc600078e0a12 */
[----:B0-----:R-:W3:Y:S04]  /*206b0*/  LDL R27, [R1+0x5304] ;  /* 0x00530400011b7983 */ /* 0x001ee80000100800 */
[----:B------:R0:W-:Y:S01]  /*206c0*/  STL [R1+0x268], R28 ;  /* 0x0002681c01007387 */ /* 0x0001e20000100800 */
[----:B------:R-:W-:-:S03]  /*206d0*/  IMAD R24, R55, R18, R15 ;  /* 0x0000001237187224 */ /* 0x000fc600078e020f */
[----:B0-----:R-:W3:Y:S01]  /*206e0*/  LDL R28, [R1+0x5308] ;  /* 0x00530800011c7983 */ /* 0x001ee20000100800 */
[----:B--2---:R-:W-:-:S03]  /*206f0*/  IABS R11, R60 ;  /* 0x0000003c000b7213 */ /* 0x004fc60000000000 */
[----:B------:R-:W2:Y:S01]  /*20700*/  LDL R60, [R1+0x5310] ;  /* 0x00531000013c7983 */ /* 0x000ea20000100800 */
[----:B----4-:R-:W-:-:S03]  /*20710*/  IABS R18, R29 ;  /* 0x0000001d00127213 */ /* 0x010fc60000000000 */
[----:B------:R-:W4:Y:S01]  /*20720*/  LDL R29, [R1+0x530c] ;  /* 0x00530c00011d7983 */ /* 0x000f220000100800 */
[----:B------:R-:W-:Y:S01]  /*20730*/  IMAD.HI.U32 R21, R2, R20, RZ ;  /* 0x0000001402157227 */ /* 0x000fe200078e00ff */
[----:B------:R-:W-:-:S03]  /*20740*/  ISETP.GT.U32.AND P6, PT, R55, R22, PT ;  /* 0x000000163700720c */ /* 0x000fc60003fc4070 */
[----:B------:R-:W-:-:S04]  /*20750*/  IMAD.MOV R21, RZ, RZ, -R21 ;  /* 0x000000ffff157224 */ /* 0x000fc800078e0a15 */
[C---:B------:R-:W-:Y:S01]  /*20760*/  IMAD R25, R55.reuse, R21, R20 ;  /* 0x0000001537197224 */ /* 0x040fe200078e0214 */
[----:B------:R-:W-:-:S04]  /*20770*/  ISETP.GT.U32.AND P3, PT, R55, R24, PT ;  /* 0x000000183700720c */ /* 0x000fc80003f64070 */
[C---:B------:R-:W-:Y:S02]  /*20780*/  ISETP.GT.U32.AND P5, PT, R55.reuse, R25, PT ;  /* 0x000000193700720c */ /* 0x040fe40003fa4070 */
[----:B------:R-:W-:Y:S01]  /*20790*/  ISETP.GT.U32.AND P4, PT, R55, R23, PT ;  /* 0x000000173700720c */ /* 0x000fe20003f84070 */
[----:B------:R-:W-:-:S05]  /*207a0*/  @!P6 IMAD.IADD R22, R22, 0x1, -R55 ;  /* 0x000000011616e824 */ /* 0x000fca00078e0a37 */
[----:B------:R-:W-:Y:S01]  /*207b0*/  ISETP.GT.U32.AND P6, PT, R55, R22, PT ;  /* 0x000000163700720c */ /* 0x000fe20003fc4070 */
[----:B------:R-:W-:-:S04]  /*207c0*/  @!P3 IMAD.IADD R24, R24, 0x1, -R55 ;  /* 0x000000011818b824 */ /* 0x000fc800078e0a37 */
[--C-:B------:R-:W-:Y:S01]  /*207d0*/  @!P5 IMAD.IADD R25, R25, 0x1, -R55.reuse ;  /* 0x000000011919d824 */ /* 0x100fe200078e0a37 */
[----:B---3--:R-:W-:Y:S01]  /*207e0*/  IABS R13, R48 ;  /* 0x00000030000d7213 */ /* 0x008fe20000000000 */
[----:B------:R-:W-:Y:S01]  /*207f0*/  @!P4 IMAD.IADD R23, R23, 0x1, -R55 ;  /* 0x000000011717c824 */ /* 0x000fe200078e0a37 */
[C---:B------:R-:W-:Y:S02]  /*20800*/  ISETP.GT.U32.AND P3, PT, R55.reuse, R24, PT ;  /* 0x000000183700720c */ /* 0x040fe40003f64070 */
[C---:B------:R-:W-:Y:S01]  /*20810*/  ISETP.GT.U32.AND P5, PT, R55.reuse, R25, PT ;  /* 0x000000193700720c */ /* 0x040fe20003fa4070 */
[----:B------:R-:W-:Y:S01]  /*20820*/  IMAD.HI.U32 R21, R2, R13, RZ ;  /* 0x0000000d02157227 */ /* 0x000fe200078e00ff */
[----:B------:R-:W-:-:S03]  /*20830*/  ISETP.GT.U32.AND P4, PT, R55, R23, PT ;  /* 0x000000173700720c */ /* 0x000fc60003f84070 */
[----:B------:R-:W-:Y:S02]  /*20840*/  @!P6 IMAD.IADD R22, R22, 0x1, -R55 ;  /* 0x000000011616e824 */ /* 0x000fe400078e0a37 */
[----:B------:R-:W-:Y:S02]  /*20850*/  IMAD.MOV R21, RZ, RZ, -R21 ;  /* 0x000000ffff157224 */ /* 0x000fe400078e0a15 */
[C---:B------:R-:W-:Y:S01]  /*20860*/  IMAD.HI.U32 R20, R2.reuse, R18, RZ ;  /* 0x0000001202147227 */ /* 0x040fe200078e00ff */
[----:B------:R0:W-:Y:S03]  /*20870*/  STL [R1+0x26c], R22 ;  /* 0x00026c1601007387 */ /* 0x0001e60000100800 */
[----:B------:R-:W-:-:S04]  /*20880*/  IMAD.HI.U32 R15, R2, R11, RZ ;  /* 0x0000000b020f7227 */ /* 0x000fc800078e00ff */
[----:B------:R-:W-:Y:S02]  /*20890*/  @!P5 IMAD.IADD R25, R25, 0x1, -R55 ;  /* 0x000000011919d824 */ /* 0x000fe400078e0a37 */
[C---:B0-----:R-:W-:Y:S02]  /*208a0*/  IMAD R22, R55.reuse, R21, R13 ;  /* 0x0000001537167224 */ /* 0x041fe400078e020d */
[----:B------:R-:W-:Y:S02]  /*208b0*/  IMAD.MOV R20, RZ, RZ, -R20 ;  /* 0x000000ffff147224 */ /* 0x000fe400078e0a14 */
[----:B------:R-:W-:Y:S01]  /*208c0*/  @!P3 IMAD.IADD R24, R24, 0x1, -R55 ;  /* 0x000000011818b824 */ /* 0x000fe200078e0a37 */
[----:B------:R-:W-:Y:S01]  /*208d0*/  ISETP.GT.U32.AND P5, PT, R55, R22, PT ;  /* 0x000000163700720c */ /* 0x000fe20003fa4070 */
[----:B------:R-:W-:Y:S02]  /*208e0*/  IMAD.MOV R15, RZ, RZ, -R15 ;  /* 0x000000ffff0f7224 */ /* 0x000fe400078e0a0f */
[----:B------:R-:W-:Y:S01]  /*208f0*/  @!P4 IMAD.IADD R23, R23, 0x1, -R55 ;  /* 0x000000011717c824 */ /* 0x000fe200078e0a37 */
[----:B------:R0:W-:Y:S04]  /*20900*/  STL [R1+0x240], R25 ;  /* 0x0002401901007387 */ /* 0x0001e80000100800 */
[----:B------:R-:W-:Y:S01]  /*20910*/  STL [R1+0x244], R24 ;  /* 0x0002441801007387 */ /* 0x000fe20000100800 */
[----:B------:R-:W-:Y:S01]  /*20920*/  ISETP.GE.AND P6, PT, R26, RZ, PT ;  /* 0x000000ff1a00720c */ /* 0x000fe20003fc6270 */
[C---:B------:R-:W-:Y:S01]  /*20930*/  IMAD R26, R55.reuse, R15, R11 ;  /* 0x0000000f371a7224 */ /* 0x040fe200078e020b */
[----:B------:R-:W-:Y:S01]  /*20940*/  IABS R13, R27 ;  /* 0x0000001b000d7213 */ /* 0x000fe20000000000 */
[----:B------:R-:W-:-:S02]  /*20950*/  IMAD R27, R55, R20, R18 ;  /* 0x00000014371b7224 */ /* 0x000fc400078e0212 */
[----:B------:R-:W-:Y:S01]  /*20960*/  @!P5 IMAD.IADD R22, R22, 0x1, -R55 ;  /* 0x000000011616d824 */ /* 0x000fe200078e0a37 */
[----:B------:R-:W-:Y:S02]  /*20970*/  IABS R20, R28 ;  /* 0x0000001c00147213 */ /* 0x000fe40000000000 */
[----:B------:R-:W3:Y:S04]  /*20980*/  LDL R28, [R1+0x5314] ;  /* 0x00531400011c7983 */ /* 0x000ee80000100800 */
[----:B------:R-:W-:Y:S01]  /*20990*/  STL [R1+0x24c], R23 ;  /* 0x00024c1701007387 */ /* 0x000fe20000100800 */
[----:B------:R-:W-:-:S03]  /*209a0*/  ISETP.GE.AND P5, PT, R57, RZ, PT ;  /* 0x000000ff3900720c */ /* 0x000fc60003fa6270 */
[----:B------:R-:W3:Y:S01]  /*209b0*/  LDL R57, [R1+0x5320] ;  /* 0x0053200001397983 */ /* 0x000ee20000100800 */
[----:B--2---:R-:W-:-:S03]  /*209c0*/  IABS R11, R60 ;  /* 0x0000003c000b7213 */ /* 0x004fc60000000000 */
[----:B------:R-:W2:Y:S01]  /*209d0*/  LDL R60, [R1+0x531c] ;  /* 0x00531c00013c7983 */ /* 0x000ea20000100800 */
[----:B----4-:R-:W-:-:S03]  /*209e0*/  IABS R15, R29 ;  /* 0x0000001d000f7213 */ /* 0x010fc60000000000 */
[----:B------:R-:W4:Y:S01]  /*209f0*/  LDL R29, [R1+0x5318] ;  /* 0x00531800011d7983 */ /* 0x000f220000100800 */
[C---:B------:R-:W-:Y:S02]  /*20a00*/  ISETP.GT.U32.AND P3, PT, R55.reuse, R27, PT ;  /* 0x0000001b3700720c */ /* 0x040fe40003f64070 */
[----:B------:R-:W-:Y:S01]  /*20a10*/  ISETP.GT.U32.AND P4, PT, R55, R26, PT ;  /* 0x0000001a3700720c */ /* 0x000fe20003f84070 */
[----:B------:R-:W-:Y:S02]  /*20a20*/  @!P2 IMAD.MOV R12, RZ, RZ, -R12 ;  /* 0x000000ffff0ca224 */ /* 0x000fe400078e0a0c */
[----:B------:R-:W-:-:S08]  /*20a30*/  IMAD.HI.U32 R18, R2, R13, RZ ;  /* 0x0000000d02127227 */ /* 0x000fd000078e00ff */
[--C-:B------:R-:W-:Y:S02]  /*20a40*/  @!P3 IMAD.IADD R27, R27, 0x1, -R55.reuse ;  /* 0x000000011b1bb824 */ /* 0x100fe400078e0a37 */
[----:B------:R-:W-:Y:S01]  /*20a50*/  @!P4 IMAD.IADD R26, R26, 0x1, -R55 ;  /* 0x000000011a1ac824 */ /* 0x000fe200078e0a37 */
[C---:B------:R-:W-:Y:S02]  /*20a60*/  ISETP.GT.U32.AND P3, PT, R55.reuse, R22, PT ;  /* 0x000000163700720c */ /* 0x040fe40003f64070 */
[C---:B------:R-:W-:Y:S02]  /*20a70*/  ISETP.GT.U32.AND P4, PT, R55.reuse, R27, PT ;  /* 0x0000001b3700720c */ /* 0x040fe40003f84070 */
[----:B------:R-:W-:Y:S01]  /*20a80*/  ISETP.GT.U32.AND P2, PT, R55, R26, PT ;  /* 0x0000001a3700720c */ /* 0x000fe20003f44070 */
[----:B------:R-:W-:-:S04]  /*20a90*/  IMAD.MOV R18, RZ, RZ, -R18 ;  /* 0x000000ffff127224 */ /* 0x000fc800078e0a12 */
[----:B0-----:R-:W-:Y:S02]  /*20aa0*/  IMAD R25, R55, R18, R13 ;  /* 0x0000001237197224 */ /* 0x001fe400078e020d */
[----:B------:R-:W-:-:S04]  /*20ab0*/  IMAD.HI.U32 R13, R2, R11, RZ ;  /* 0x0000000b020d7227 */ /* 0x000fc800078e00ff */
[--C-:B------:R-:W-:Y:S02]  /*20ac0*/  @!P3 IMAD.IADD R22, R22, 0x1, -R55.reuse ;  /* 0x000000011616b824 */ /* 0x100fe400078e0a37 */
[--C-:B------:R-:W-:Y:S02]  /*20ad0*/  @!P4 IMAD.IADD R27, R27, 0x1, -R55.reuse ;  /* 0x000000011b1bc824 */ /* 0x100fe400078e0a37 */
[----:B------:R-:W-:Y:S01]  /*20ae0*/  @!P2 IMAD.IADD R26, R26, 0x1, -R55 ;  /* 0x000000011a1aa824 */ /* 0x000fe200078e0a37 */
[----:B------:R-:W-:Y:S01]  /*20af0*/  STL [R1+0x714], R12 ;  /* 0x0007140c01007387 */ /* 0x000fe20000100800 */
[----:B------:R-:W-:Y:S02]  /*20b00*/  IMAD.MOV R13, RZ, RZ, -R13 ;  /* 0x000000ffff0d7224 */ /* 0x000fe400078e0a0d */
[----:B------:R-:W-:Y:S01]  /*20b10*/  @!P1 IMAD.MOV R19, RZ, RZ, -R19 ;  /* 0x000000ffff139224 */ /* 0x000fe200078e0a13 */
[----:B------:R0:W-:Y:S01]  /*20b20*/  STL [R1+0x204], R22 ;  /* 0x0002041601007387 */ /* 0x0001e20000100800 */
[----:B------:R-:W-:-:S03]  /*20b30*/  IMAD.HI.U32 R18, R2, R15, RZ ;  /* 0x0000000f02127227 */ /* 0x000fc600078e00ff */
[----:B------:R-:W-:Y:S04]  /*20b40*/  STL [R1+0x228], R27 ;  /* 0x0002281b01007387 */ /* 0x000fe80000100800 */
[----:B------:R-:W-:Y:S01]  /*20b50*/  STL [R1+0x22c], R26 ;  /* 0x00022c1a01007387 */ /* 0x000fe20000100800 */
[C---:B0-----:R-:W-:Y:S02]  /*20b60*/  IMAD R22, R55.reuse, R13, R11 ;  /* 0x0000000d37167224 */ /* 0x041fe400078e020b */
[----:B------:R-:W-:Y:S02]  /*20b70*/  IMAD.MOV R18, RZ, RZ, -R18 ;  /* 0x000000ffff127224 */ /* 0x000fe400078e0a12 */
[----:B------:R-:W-:Y:S02]  /*20b80*/  @!P0 IMAD.MOV R17, RZ, RZ, -R17 ;  /* 0x000000ffff118224 */ /* 0x000fe400078e0a11 */
[----:B------:R-:W-:Y:S01]  /*20b90*/  IMAD R23, R55, R18, R15 ;  /* 0x0000001237177224 */ /* 0x000fe200078e020f */
[----:B---3--:R-:W-:-:S02]  /*20ba0*/  IABS R12, R28 ;  /* 0x0000001c000c7213 */ /* 0x008fc40000000000 */
[----:B------:R-:W3:Y:S04]  /*20bb0*/  LDL.LU R28, [R1+0x10] ;  /* 0x00001000011c7983 */ /* 0x000ee80000300800 */
[----:B------:R0:W-:Y:S01]  /*20bc0*/  STL [R1+0x710], R19 ;  /* 0x0007101301007387 */ /* 0x0001e20000100800 */
[----:B------:R-:W-:Y:S02]  /*20bd0*/  IABS R11, R57 ;  /* 0x00000039000b7213 */ /* 0x000fe40000000000 */
[----:B------:R-:W-:-:S13]  /*20be0*/  ISETP.GT.U32.AND P2, PT, R55, R23, PT ;  /* 0x000000173700720c */ /* 0x000fda0003f44070 */
[----:B------:R-:W-:Y:S01]  /*20bf0*/  @!P2 IMAD.IADD R23, R23, 0x1, -R55 ;  /* 0x000000011717a824 */ /* 0x000fe200078e0a37 */
[----:B------:R-:W-:Y:S02]  /*20c00*/  ISETP.GE.AND P2, PT, R56, RZ, PT ;  /* 0x000000ff3800720c */ /* 0x000fe40003f46270 */
[----:B--2---:R-:W-:Y:S02]  /*20c10*/  IABS R13, R60 ;  /* 0x0000003c000d7213 */ /* 0x004fe40000000000 */
[----:B------:R-:W2:Y:S01]  /*20c20*/  LDL R60, [R1+0x5328] ;  /* 0x00532800013c7983 */ /* 0x000ea20000100800 */
[----:B----4-:R-:W-:-:S03]  /*20c30*/  IABS R15, R29 ;  /* 0x0000001d000f7213 */ /* 0x010fc60000000000 */
[----:B------:R-:W4:Y:S04]  /*20c40*/  LDL R29, [R1+0x5324] ;  /* 0x00532400011d7983 */ /* 0x000f280000100800 */
[----:B------:R-:W-:Y:S04]  /*20c50*/  STL [R1+0x70c], R17 ;  /* 0x00070c1101007387 */ /* 0x000fe80000100800 */
[----:B------:R-:W3:Y:S04]  /*20c60*/  LDL R57, [R1+0x532c] ;  /* 0x00532c0001397983 */ /* 0x000ee80000100800 */
[----:B------:R-:W4:Y:S01]  /*20c70*/  LDL R56, [R1+0x5330] ;  /* 0x0053300001387983 */ /* 0x000f220000100800 */
[----:B------:R-:W-:-:S04]  /*20c80*/  IMAD.HI.U32 R21, R2, R20, RZ ;  /* 0x0000001402157227 */ /* 0x000fc800078e00ff */
[----:B------:R-:W-:-:S04]  /*20c90*/  IMAD.MOV R21, RZ, RZ, -R21 ;  /* 0x000000ffff157224 */ /* 0x000fc800078e0a15 */
[C---:B------:R-:W-:Y:S01]  /*20ca0*/  IMAD R24, R55.reuse, R21, R20 ;  /* 0x0000001537187224 */ /* 0x040fe200078e0214 */
[----:B------:R-:W-:Y:S01]  /*20cb0*/  ISETP.GT.U32.AND P3, PT, R55, R25, PT ;  /* 0x000000193700720c */ /* 0x000fe20003f64070 */
[----:B------:R-:W-:-:S03]  /*20cc0*/  IMAD.HI.U32 R18, R2, R12, RZ ;  /* 0x0000000c02127227 */ /* 0x000fc600078e00ff */
[----:B------:R-:W-:Y:S01]  /*20cd0*/  ISETP.GT.U32.AND P4, PT, R55, R24, PT ;  /* 0x000000183700720c */ /* 0x000fe20003f84070 */
[----:B------:R-:W-:-:S04]  /*20ce0*/  IMAD.MOV R18, RZ, RZ, -R18 ;  /* 0x000000ffff127224 */ /* 0x000fc800078e0a12 */
[----:B------:R-:W-:-:S04]  /*20cf0*/  IMAD R21, R55, R18, R12 ;  /* 0x0000001237157224 */ /* 0x000fc800078e020c */
[----:B------:R-:W-:Y:S01]  /*20d00*/  @!P3 IMAD.IADD R25, R25, 0x1, -R55 ;  /* 0x000000011919b824 */ /* 0x000fe200078e0a37 */
[----:B------:R-:W-:-:S03]  /*20d10*/  ISETP.GT.U32.AND P3, PT, R55, R22, PT ;  /* 0x000000163700720c */ /* 0x000fc60003f64070 */
[----:B------:R-:W-:Y:S01]  /*20d20*/  @!P4 IMAD.IADD R24, R24, 0x1, -R55 ;  /* 0x000000011818c824 */ /* 0x000fe200078e0a37 */
[C---:B------:R-:W-:Y:S02]  /*20d30*/  ISETP.GT.U32.AND P4, PT, R55.reuse, R21, PT ;  /* 0x000000153700720c */ /* 0x040fe40003f84070 */
[C---:B------:R-:W-:Y:S01]  /*20d40*/  ISETP.GT.U32.AND P1, PT, R55.reuse, R25, PT ;  /* 0x000000193700720c */ /* 0x040fe20003f24070 */
[----:B------:R-:W-:Y:S01]  /*20d50*/  @!P6 IMAD.MOV R14, RZ, RZ, -R14 ;  /* 0x000000ffff0ee224 */ /* 0x000fe200078e0a0e */
[----:B------:R-:W-:-:S05]  /*20d60*/  ISETP.GT.U32.AND P0, PT, R55, R23, PT ;  /* 0x000000173700720c */ /* 0x000fca0003f04070 */
[----:B------:R-:W-:Y:S01]  /*20d70*/  @!P3 IMAD.IADD R22, R22, 0x1, -R55 ;  /* 0x000000011616b824 */ /* 0x000fe200078e0a37 */
[----:B------:R-:W-:-:S03]  /*20d80*/  ISETP.GT.U32.AND P3, PT, R55, R24, PT ;  /* 0x000000183700720c */ /* 0x000fc60003f64070 */
[----:B------:R-:W-:Y:S01]  /*20d90*/  @!P4 IMAD.IADD R21, R21, 0x1, -R55 ;  /* 0x000000011515c824 */ /* 0x000fe200078e0a37 */
[----:B------:R-:W-:-:S04]  /*20da0*/  ISETP.GT.U32.AND P6, PT, R55, R22, PT ;  /* 0x000000163700720c */ /* 0x000fc80003fc4070 */
[----:B------:R-:W-:Y:S01]  /*20db0*/  ISETP.GT.U32.AND P4, PT, R55, R21, PT ;  /* 0x000000153700720c */ /* 0x000fe20003f84070 */
[----:B------:R-:W-:-:S04]  /*20dc0*/  IMAD.HI.U32 R18, R2, R13, RZ ;  /* 0x0000000d02127227 */ /* 0x000fc800078e00ff */
[----:B------:R-:W-:-:S04]  /*20dd0*/  IMAD.HI.U32 R12, R2, R11, RZ ;  /* 0x0000000b020c7227 */ /* 0x000fc800078e00ff */
[--C-:B------:R-:W-:Y:S02]  /*20de0*/  @!P1 IMAD.IADD R25, R25, 0x1, -R55.reuse ;  /* 0x0000000119199824 */ /* 0x100fe400078e0a37 */
[--C-:B------:R-:W-:Y:S02]  /*20df0*/  @!P3 IMAD.IADD R24, R24, 0x1, -R55.reuse ;  /* 0x000000011818b824 */ /* 0x100fe400078e0a37 */
[--C-:B------:R-:W-:Y:S01]  /*20e00*/  @!P0 IMAD.IADD R23, R23, 0x1, -R55.reuse ;  /* 0x0000000117178824 */ /* 0x100fe200078e0a37 */
[----:B------:R-:W-:Y:S01]  /*20e10*/  STL [R1+0x708], R14 ;  /* 0x0007080e01007387 */ /* 0x000fe20000100800 */
[----:B------:R-:W-:Y:S02]  /*20e20*/  IMAD.MOV R18, RZ, RZ, -R18 ;  /* 0x000000ffff127224 */ /* 0x000fe400078e0a12 */
[----:B------:R-:W-:Y:S01]  /*20e30*/  @!P6 IMAD.IADD R22, R22, 0x1, -R55 ;  /* 0x000000011616e824 */ /* 0x000fe200078e0a37 */
[----:B------:R-:W-:Y:S01]  /*20e40*/  STL [R1+0x214], R25 ;  /* 0x0002141901007387 */ /* 0x000fe20000100800 */
[----:B------:R-:W-:-:S02]  /*20e50*/  IMAD.MOV R12, RZ, RZ, -R12 ;  /* 0x000000ffff0c7224 */ /* 0x000fc400078e0a0c */
[----:B------:R-:W-:Y:S01]  /*20e60*/  @!P4 IMAD.IADD R21, R21, 0x1, -R55 ;  /* 0x000000011515c824 */ /* 0x000fe200078e0a37 */
[----:B------:R-:W-:Y:S01]  /*20e70*/  STL [R1+0x1c], R24 ;  /* 0x00001c1801007387 */ /* 0x000fe20000100800 */
[C---:B0-----:R-:W-:Y:S02]  /*20e80*/  IMAD R19, R55.reuse, R18, R13 ;  /* 0x0000001237137224 */ /* 0x041fe400078e020d */
[----:B------:R-:W-:Y:S01]  /*20e90*/  IMAD R18, R55, R12, R11 ;  /* 0x0000000c37127224 */ /* 0x000fe200078e020b */
[----:B------:R-:W-:Y:S04]  /*20ea0*/  STL [R1+0x1d4], R23 ;  /* 0x0001d41701007387 */ /* 0x000fe80000100800 */
[----:B------:R-:W-:Y:S04]  /*20eb0*/  STL [R1+0x1ec], R22 ;  /* 0x0001ec1601007387 */ /* 0x000fe80000100800 */
[----:B------:R0:W-:Y:S02]  /*20ec0*/  STL [R1+0x1dc], R21 ;  /* 0x0001dc1501007387 */ /* 0x0001e40000100800 */
[----:B0-----:R-:W-:-:S04]  /*20ed0*/  IMAD.MOV.U32 R21, RZ, RZ, R16 ;  /* 0x000000ffff157224 */ /* 0x001fc800078e0010 */
[----:B------:R-:W-:Y:S01]  /*20ee0*/  @!P5 IMAD.MOV R21, RZ, RZ, -R21 ;  /* 0x000000ffff15d224 */ /* 0x000fe200078e0a15 */
[----:B--2---:R-:W-:Y:S02]  /*20ef0*/  IABS R12, R60 ;  /* 0x0000003c000c7213 */ /* 0x004fe40000000000 */
[----:B------:R-:W2:Y:S04]  /*20f00*/  LDL R60, [R1+0x5334] ;  /* 0x00533400013c7983 */ /* 0x000ea80000100800 */
[----:B------:R-:W-:Y:S01]  /*20f10*/  STL [R1+0x704], R21 ;  /* 0x0007041501007387 */ /* 0x000fe20000100800 */
[----:B---3--:R-:W-:-:S03]  /*20f20*/  IABS R13, R57 ;  /* 0x00000039000d7213 */ /* 0x008fc60000000000 */
[----:B------:R-:W3:Y:S01]  /*20f30*/  LDL R57, [R1+0x533c] ;  /* 0x00533c0001397983 */ /* 0x000ee20000100800 */
[----:B----4-:R-:W-:-:S03]  /*20f40*/  IABS R11, R56 ;  /* 0x00000038000b7213 */ /* 0x010fc60000000000 */
[----:B------:R-:W4:Y:S01]  /*20f50*/  LDL R56, [R1+0x5340] ;  /* 0x0053400001387983 */ /* 0x000f220000100800 */
[----:B------:R-:W-:-:S04]  /*20f60*/  IMAD.HI.U32 R20, R2, R15, RZ ;  /* 0x0000000f02147227 */ /* 0x000fc800078e00ff */
[----:B------:R-:W-:Y:S01]  /*20f70*/  IMAD.MOV R20, RZ, RZ, -R20 ;  /* 0x000000ffff147224 */ /* 0x000fe200078e0a14 */
[----:B------:R-:W-:-:S03]  /*20f80*/  ISETP.GT.U32.AND P0, PT, R55, R19, PT ;  /* 0x000000133700720c */ /* 0x000fc60003f04070 */
[----:B------:R-:W-:-:S05]  /*20f90*/  IMAD R20, R55, R20, R15 ;  /* 0x0000001437147224 */ /* 0x000fca00078e020f */
[----:B------:R-:W-:Y:S02]  /*20fa0*/  ISETP.GT.U32.AND P1, PT, R55, R20, PT ;  /* 0x000000143700720c */ /* 0x000fe40003f24070 */
[----:B------:R-:W-:-:S03]  /*20fb0*/  IABS R15, R29 ;  /* 0x0000001d000f7213 */ /* 0x000fc60000000000 */
[----:B------:R-:W-:Y:S02]  /*20fc0*/  @!P0 IMAD.IADD R19, R19, 0x1, -R55 ;  /* 0x0000000113138824 */ /* 0x000fe400078e0a37 */
[----:B------:R-:W-:-:S03]  /*20fd0*/  IMAD.HI.U32 R14, R2, R12, RZ ;  /* 0x0000000c020e7227 */ /* 0x000fc600078e00ff */
[----:B------:R-:W-:-:S03]  /*20fe0*/  ISETP.GT.U32.AND P5, PT, R55, R19, PT ;  /* 0x000000133700720c */ /* 0x000fc60003fa4070 */
[----:B------:R-:W-:Y:S02]  /*20ff0*/  @!P1 IMAD.IADD R20, R20, 0x1, -R55 ;  /* 0x0000000114149824 */ /* 0x000fe400078e0a37 */
[----:B------:R-:W-:-:S03]  /*21000*/  IMAD.HI.U32 R17, R2, R15, RZ ;  /* 0x0000000f02117227 */ /* 0x000fc600078e00ff */
[C---:B------:R-:W-:Y:S01]  /*21010*/  ISETP.GT.U32.AND P0, PT, R55.reuse, R20, PT ;  /* 0x000000143700720c */ /* 0x040fe20003f04070 */
[----:B------:R-:W-:Y:S02]  /*21020*/  IMAD.MOV R14, RZ, RZ, -R14 ;  /* 0x000000ffff0e7224 */ /* 0x000fe400078e0a0e */
[----:B------:R-:W-:Y:S01]  /*21030*/  IMAD.MOV R16, RZ, RZ, -R17 ;  /* 0x000000ffff107224 */ /* 0x000fe200078e0a11 */
[C---:B------:R-:W-:Y:S01]  /*21040*/  ISETP.GT.U32.AND P4, PT, R55.reuse, R18, PT ;  /* 0x000000123700720c */ /* 0x040fe20003f84070 */
[C---:B------:R-:W-:Y:S02]  /*21050*/  IMAD R17, R55.reuse, R14, R12 ;  /* 0x0000000e37117224 */ /* 0x040fe400078e020c */
[----:B------:R-:W-:Y:S02]  /*21060*/  IMAD R16, R55, R16, R15 ;  /* 0x0000001037107224 */ /* 0x000fe400078e020f */
[----:B------:R-:W-:Y:S01]  /*21070*/  @!P5 IMAD.IADD R19, R19, 0x1, -R55 ;  /* 0x000000011313d824 */ /* 0x000fe200078e0a37 */
[----:B------:R-:W-:Y:S01]  /*21080*/  ISETP.GT.U32.AND P5, PT, R55, R17, PT ;  /* 0x000000113700720c */ /* 0x000fe20003fa4070 */
[----:B------:R-:W-:-:S04]  /*21090*/  IMAD.HI.U32 R12, R2, R11, RZ ;  /* 0x0000000b020c7227 */ /* 0x000fc800078e00ff */
[----:B------:R-:W-:Y:S01]  /*210a0*/  @!P0 IMAD.IADD R20, R20, 0x1, -R55 ;  /* 0x0000000114148824 */ /* 0x000fe200078e0a37 */
[----:B------:R-:W-:Y:S01]  /*210b0*/  ISETP.GT.U32.AND P0, PT, R55, R16, PT ;  /* 0x000000103700720c */ /* 0x000fe20003f04070 */
[----:B------:R-:W-:-:S04]  /*210c0*/  IMAD.HI.U32 R14, R2, R13, RZ ;  /* 0x0000000d020e7227 */ /* 0x000fc800078e00ff */
[----:B------:R-:W-:Y:S02]  /*210d0*/  IMAD.MOV R12, RZ, RZ, -R12 ;  /* 0x000000ffff0c7224 */ /* 0x000fe400078e0a0c */
[----:B------:R-:W-:Y:S02]  /*210e0*/  IMAD.MOV R14, RZ, RZ, -R14 ;  /* 0x000000ffff0e7224 */ /* 0x000fe400078e0a0e */
[----:B------:R-:W-:Y:S02]  /*210f0*/  @!P4 IMAD.IADD R18, R18, 0x1, -R55 ;  /* 0x000000011212c824 */ /* 0x000fe400078e0a37 */
[C---:B------:R-:W-:Y:S02]  /*21100*/  IMAD R15, R55.reuse, R12, R11 ;  /* 0x0000000c370f7224 */ /* 0x040fe400078e020b */
[C---:B------:R-:W-:Y:S01]  /*21110*/  IMAD R13, R55.reuse, R14, R13 ;  /* 0x0000000e370d7224 */ /* 0x040fe200078e020d */
[----:B------:R-:W-:Y:S01]  /*21120*/  ISETP.GT.U32.AND P4, PT, R55, R18, PT ;  /* 0x000000123700720c */ /* 0x000fe20003f84070 */
[--C-:B------:R-:W-:Y:S01]  /*21130*/  @!P5 IMAD.IADD R17, R17, 0x1, -R55.reuse ;  /* 0x000000011111d824 */ /* 0x100fe200078e0a37 */
[C---:B------:R-:W-:Y:S01]  /*21140*/  ISETP.GT.U32.AND P5, PT, R55.reuse, R15, PT ;  /* 0x0000000f3700720c */ /* 0x040fe20003fa4070 */
[----:B------:R-:W-:Y:S01]  /*21150*/  @!P0 IMAD.IADD R16, R16, 0x1, -R55 ;  /* 0x0000000110108824 */ /* 0x000fe200078e0a37 */
[----:B------:R-:W-:-:S02]  /*21160*/  ISETP.GT.U32.AND P0, PT, R55, R13, PT ;  /* 0x0000000d3700720c */ /* 0x000fc40003f04070 */
[----:B------:R-:W-:Y:S02]  /*21170*/  ISETP.GE.AND P3, PT, R28, RZ, PT ;  /* 0x000000ff1c00720c */ /* 0x000fe40003f66270 */
[----:B------:R-:W-:Y:S02]  /*21180*/  ISETP.GE.AND P6, PT, R61, RZ, PT ;  /* 0x000000ff3d00720c */ /* 0x000fe40003fc6270 */
[----:B------:R-:W-:Y:S01]  /*21190*/  ISETP.GE.AND P1, PT, R58, RZ, PT ;  /* 0x000000ff3a00720c */ /* 0x000fe20003f26270 */
[----:B------:R-:W-:Y:S02]  /*211a0*/  IMAD.MOV.U32 R58, RZ, RZ, R54 ;  /* 0x000000ffff3a7224 */ /* 0x000fe400078e0036 */
[----:B------:R-:W-:Y:S01]  /*211b0*/  IMAD.MOV.U32 R12, RZ, RZ, R10 ;  /* 0x000000ffff0c7224 */ /* 0x000fe200078e000a */
[----:B------:R-:W4:Y:S01]  /*211c0*/  LDL R54, [R1+0x5344] ;  /* 0x0053440001367983 */ /* 0x000f220000100800 */
[--C-:B------:R-:W-:Y:S01]  /*211d0*/  @!P4 IMAD.IADD R18, R18, 0x1, -R55.reuse ;  /* 0x000000011212c824 */ /* 0x100fe200078e0a37 */
[----:B------:R-:W-:Y:S01]  /*211e0*/  ISETP.GE.AND P4, PT, R59, RZ, PT ;  /* 0x000000ff3b00720c */ /* 0x000fe20003f86270 */
[----:B------:R-:W-:-:S02]  /*211f0*/  @!P5 IMAD.IADD R15, R15, 0x1, -R55 ;  /* 0x000000010f0fd824 */ /* 0x000fc400078e0a37 */
[----:B------:R-:W-:Y:S01]  /*21200*/  @!P0 IMAD.IADD R13, R13, 0x1, -R55 ;  /* 0x000000010d0d8824 */ /* 0x000fe200078e0a37 */
[C---:B------:R-:W-:Y:S01]  /*21210*/  ISETP.GT.U32.AND P0, PT, R55.reuse, R16, PT ;  /* 0x000000103700720c */ /* 0x040fe20003f04070 */
[----:B------:R-:W-:Y:S01]  /*21220*/  @!P2 IMAD.MOV R12, RZ, RZ, -R12 ;  /* 0x000000ffff0ca224 */ /* 0x000fe200078e0a0c */
[----:B------:R-:W-:Y:S01]  /*21230*/  STL [R1+0x18], R20 ;  /* 0x0000181401007387 */ /* 0x000fe20000100800 */
[----:B------:R-:W-:Y:S01]  /*21240*/  @!P3 IMAD.MOV R9, RZ, RZ, -R9 ;  /* 0x000000ffff09b224 */ /* 0x000fe200078e0a09 */
[C---:B------:R-:W-:Y:S02]  /*21250*/  ISETP.GT.U32.AND P2, PT, R55.reuse, R17, PT ;  /* 0x000000113700720c */ /* 0x040fe40003f44070 */
[----:B------:R-:W-:Y:S01]  /*21260*/  STL [R1+0x14], R19 ;  /* 0x0000141301007387 */ /* 0x000fe20000100800 */
[----:B------:R-:W-:-:S03]  /*21270*/  ISETP.GT.U32.AND P5, PT, R55, R15, PT ;  /* 0x0000000f3700720c */ /* 0x000fc60003fa4070 */
[----:B------:R-:W-:Y:S04]  /*21280*/  STL [R1+0x10], R18 ;  /* 0x0000101201007387 */ /* 0x000fe80000100800 */
[----:B------:R-:W-:Y:S04]  /*21290*/  STL [R1+0x700], R12 ;  /* 0x0007000c01007387 */ /* 0x000fe80000100800 */
[----:B------:R0:W-:Y:S01]  /*212a0*/  STL [R1+0x6fc], R9 ;  /* 0x0006fc0901007387 */ /* 0x0001e20000100800 */
[--C-:B------:R-:W-:Y:S02]  /*212b0*/  @!P0 IMAD.IADD R16, R16, 0x1, -R55.reuse ;  /* 0x0000000110108824 */ /* 0x100fe400078e0a37 */
[----:B------:R-:W-:-:S02]  /*212c0*/  @!P2 IMAD.IADD R17, R17, 0x1, -R55 ;  /* 0x000000011111a824 */ /* 0x000fc400078e0a37 */
[--C-:B------:R-:W-:Y:S01]  /*212d0*/  @!P5 IMAD.IADD R15, R15, 0x1, -R55.reuse ;  /* 0x000000010f0fd824 */ /* 0x100fe200078e0a37 */
[----:B------:R-:W-:Y:S01]  /*212e0*/  ISETP.GT.U32.AND P3, PT, R55, R13, PT ;  /* 0x0000000d3700720c */ /* 0x000fe20003f64070 */
[----:B------:R-:W-:Y:S04]  /*212f0*/  STL [R1+0xc], R16 ;  /* 0x00000c1001007387 */ /* 0x000fe80000100800 */
[----:B------:R1:W-:Y:S08]  /*21300*/  STL [R1+0x8], R17 ;  /* 0x0000081101007387 */ /* 0x0003f00000100800 */
[----:B------:R-:W-:-:S05]  /*21310*/  @!P3 IMAD.IADD R13, R13, 0x1, -R55 ;  /* 0x000000010d0db824 */ /* 0x000fca00078e0a37 */
[----:B------:R-:W-:Y:S04]  /*21320*/  STL [R1+0x4], R13 ;  /* 0x0000040d01007387 */ /* 0x000fe80000100800 */
[----:B------:R-:W-:Y:S01]  /*21330*/  STL [R1], R15 ;  /* 0x0000000f01007387 */ /* 0x000fe20000100800 */
[----:B--2---:R-:W-:-:S05]  /*21340*/  IABS R61, R60 ;  /* 0x0000003c003d7213 */ /* 0x004fca0000000000 */
[----:B------:R-:W-:Y:S01]  /*21350*/  IMAD.HI.U32 R11, R2, R61, RZ ;  /* 0x0000003d020b7227 */ /* 0x000fe200078e00ff */
[----:B------:R-:W-:-:S03]  /*21360*/  IABS R60, R58 ;  /* 0x0000003a003c7213 */ /* 0x000fc60000000000 */
[----:B------:R-:W-:Y:S01]  /*21370*/  IMAD.MOV R11, RZ, RZ, -R11 ;  /* 0x000000ffff0b7224 */ /* 0x000fe200078e0a0b */
[----:B---3--:R-:W-:-:S03]  /*21380*/  IABS R59, R57 ;  /* 0x00000039003b7213 */ /* 0x008fc60000000000 */
[----:B------:R-:W-:Y:S02]  /*21390*/  IMAD R61, R55, R11, R61 ;  /* 0x0000000b373d7224 */ /* 0x000fe400078e023d */
[----:B------:R-:W-:-:S04]  /*213a0*/  IMAD.HI.U32 R11, R2, R60, RZ ;  /* 0x0000003c020b7227 */ /* 0x000fc800078e00ff */
[----:B------:R-:W-:-:S04]  /*213b0*/  IMAD.HI.U32 R10, R2, R59, RZ ;  /* 0x0000003b020a7227 */ /* 0x000fc800078e00ff */
[----:B0-----:R-:W-:Y:S02]  /*213c0*/  IMAD.MOV R9, RZ, RZ, -R11 ;  /* 0x000000ffff097224 */ /* 0x001fe400078e0a0b */
[----:B------:R-:W-:Y:S02]  /*213d0*/  IMAD.MOV R10, RZ, RZ, -R10 ;  /* 0x000000ffff0a7224 */ /* 0x000fe400078e0a0a */
[C---:B------:R-:W-:Y:S02]  /*213e0*/  IMAD R60, R55.reuse, R9, R60 ;  /* 0x00000009373c7224 */ /* 0x040fe400078e023c */
[C---:B------:R-:W-:Y:S01]  /*213f0*/  IMAD R59, R55.reuse, R10, R59 ;  /* 0x0000000a373b7224 */ /* 0x040fe200078e023b */
        /* <DEDUP_REMOVED lines=8> */
[----:B------:R-:W-:Y:S02]  /*21480*/  ISETP.GT.U32.AND P5, PT, R55, R59, PT ;  /* 0x0000003b3700720c */ /* 0x000fe40003fa4070 */
[----:B----4-:R-:W-:-:S02]  /*21490*/  IABS R58, R56 ;  /* 0x00000038003a7213 */ /* 0x010fc40000000000 */
[----:B------:R-:W-:-:S05]  /*214a0*/  IABS R56, R38 ;  /* 0x0000002600387213 */ /* 0x000fca0000000000 */
[--C-:B------:R-:W-:Y:S02]  /*214b0*/  @!P0 IMAD.IADD R61, R61, 0x1, -R55.reuse ;  /* 0x000000013d3d8824 */ /* 0x100fe400078e0a37 */
[--C-:B------:R-:W-:Y:S02]  /*214c0*/  @!P2 IMAD.IADD R60, R60, 0x1, -R55.reuse ;  /* 0x000000013c3ca824 */ /* 0x100fe400078e0a37 */
[----:B------:R-:W-:Y:S01]  /*214d0*/  @!P5 IMAD.IADD R59, R59, 0x1, -R55 ;  /* 0x000000013b3bd824 */ /* 0x000fe200078e0a37 */
[----:B------:R-:W-:Y:S01]  /*214e0*/  IABS R38, R36 ;  /* 0x0000002400267213 */ /* 0x000fe20000000000 */
[----:B------:R-:W-:Y:S01]  /*214f0*/  STL [R1+0x57bc], R61 ;  /* 0x0057bc3d01007387 */ /* 0x000fe20000100800 */
[----:B------:R-:W-:Y:S02]  /*21500*/  IABS R36, R34 ;  /* 0x0000002200247213 */ /* 0x000fe40000000000 */
[----:B------:R-:W-:Y:S01]  /*21510*/  IABS R34, R32 ;  /* 0x0000002000227213 */ /* 0x000fe20000000000 */
[----:B------:R-:W-:Y:S01]  /*21520*/  STL [R1+0x57c0], R60 ;  /* 0x0057c03c01007387 */ /* 0x000fe20000100800 */
[----:B------:R-:W-:-:S03]  /*21530*/  IMAD.MOV.U32 R32, RZ, RZ, R52 ;  /* 0x000000ffff207224 */ /* 0x000fc600078e0034 */
[----:B------:R-:W-:Y:S04]  /*21540*/  STL [R1+0x57c4], R59 ;  /* 0x0057c43b01007387 */ /* 0x000fe80000100800 */
[----:B------:R-:W2:Y:S01]  /*21550*/  LDL R52, [R1+0x5378] ;  /* 0x0053780001347983 */ /* 0x000ea20000100800 */
[----:B------:R-:W-:-:S04]  /*21560*/  IMAD.HI.U32 R12, R2, R58, RZ ;  /* 0x0000003a020c7227 */ /* 0x000fc800078e00ff */
[----:B------:R-:W-:Y:S01]  /*21570*/  IMAD.MOV R10, RZ, RZ, -R12 ;  /* 0x000000ffff0a7224 */ /* 0x000fe200078e0a0c */
[----:B------:R-:W-:-:S05]  /*21580*/  IABS R57, R54 ;  /* 0x0000003600397213 */ /* 0x000fca0000000000 */
[----:B------:R-:W-:-:S04]  /*21590*/  IMAD.HI.U32 R9, R2, R57, RZ ;  /* 0x0000003902097227 */ /* 0x000fc800078e00ff */
[----:B------:R-:W-:Y:S02]  /*215a0*/  IMAD.MOV R9, RZ, RZ, -R9 ;  /* 0x000000ffff097224 */ /* 0x000fe400078e0a09 */
[C---:B------:R-:W-:Y:S02]  /*215b0*/  IMAD R58, R55.reuse, R10, R58 ;  /* 0x0000000a373a7224 */ /* 0x040fe400078e023a */
[----:B------:R-:W-:-:S03]  /*215c0*/  IMAD R57, R55, R9, R57 ;  /* 0x0000000937397224 */ /* 0x000fc600078e0239 */
[C---:B------:R-:W-:Y:S02]  /*215d0*/  ISETP.GT.U32.AND P0, PT, R55.reuse, R58, PT ;  /* 0x0000003a3700720c */ /* 0x040fe40003f04070 */
[----:B------:R-:W-:-:S11]  /*215e0*/  ISETP.GT.U32.AND P2, PT, R55, R57, PT ;  /* 0x000000393700720c */ /* 0x000fd60003f44070 */
[--C-:B------:R-:W-:Y:S02]  /*215f0*/  @!P0 IMAD.IADD R58, R58, 0x1, -R55.reuse ;  /* 0x000000013a3a8824 */ /* 0x100fe400078e0a37 */
[----:B------:R-:W-:-:S03]  /*21600*/  @!P2 IMAD.IADD R57, R57, 0x1, -R55 ;  /* 0x000000013939a824 */ /* 0x000fc600078e0a37 */
[C---:B------:R-:W-:Y:S02]  /*21610*/  ISETP.GT.U32.AND P0, PT, R55.reuse, R58, PT ;  /* 0x0000003a3700720c */ /* 0x040fe40003f04070 */
[----:B------:R-:W-:Y:S02]  /*21620*/  ISETP.GT.U32.AND P2, PT, R55, R57, PT ;  /* 0x000000393700720c */ /* 0x000fe40003f44070 */
[----:B------:R-:W-:Y:S02]  /*21630*/  ISETP.GE.AND P3, PT, R39, RZ, PT ;  /* 0x000000ff2700720c */ /* 0x000fe40003f66270 */
[----:B------:R-:W-:Y:S02]  /*21640*/  IABS R39, R37 ;  /* 0x0000002500277213 */ /* 0x000fe40000000000 */
[----:B------:R-:W-:Y:S02]  /*21650*/  IABS R37, R35 ;  /* 0x0000002300257213 */ /* 0x000fe40000000000 */
[----:B------:R-:W-:-:S03]  /*21660*/  IABS R35, R33 ;  /* 0x0000002100237213 */ /* 0x000fc60000000000 */
[--C-:B------:R-:W-:Y:S01]  /*21670*/  @!P0 IMAD.IADD R58, R58, 0x1, -R55.reuse ;  /* 0x000000013a3a8824 */ /* 0x100fe200078e0a37 */
[----:B------:R-:W-:Y:S01]  /*21680*/  IABS R33, R31 ;  /* 0x0000001f00217213 */ /* 0x000fe20000000000 */
[----:B------:R-:W-:Y:S02]  /*21690*/  @!P2 IMAD.IADD R57, R57, 0x1, -R55 ;  /* 0x000000013939a824 */ /* 0x000fe400078e0a37 */
[----:B------:R-:W-:Y:S02]  /*216a0*/  IMAD.MOV.U32 R31, RZ, RZ, R30 ;  /* 0x000000ffff1f7224 */ /* 0x000fe400078e001e */
[----:B------:R-:W3:Y:S04]  /*216b0*/  LDL R30, [R1+0x5374] ;  /* 0x00537400011e7983 */ /* 0x000ee80000100800 */
[----:B------:R-:W-:Y:S04]  /*216c0*/  STL [R1+0x57c8], R58 ;  /* 0x0057c83a01007387 */ /* 0x000fe80000100800 */
[----:B------:R-:W-:Y:S04]  /*216d0*/  STL [R1+0x57cc], R57 ;  /* 0x0057cc3901007387 */ /* 0x000fe80000100800 */
[----:B------:R-:W4:Y:S04]  /*216e0*/  LDL R54, [R1+0x5384] ;  /* 0x0053840001367983 */ /* 0x000f280000100800 */
[----:B------:R-:W3:Y:S04]  /*216f0*/  LDL R48, [R1+0x53a0] ;  /* 0x0053a00001307983 */ /* 0x000ee80000100800 */
[----:B------:R-:W3:Y:S04]  /*21700*/  LDL R28, [R1+0x537c] ;  /* 0x00537c00011c7983 */ /* 0x000ee80000100800 */
[----:B------:R-:W3:Y:S04]  /*21710*/  LDL R24, [R1+0x538c] ;  /* 0x00538c0001187983 */ /* 0x000ee80000100800 */
[----:B------:R-:W3:Y:S04]  /*21720*/  LDL R27, [R1+0x5380] ;  /* 0x00538000011b7983 */ /* 0x000ee80000100800 */
[----:B------:R-:W3:Y:S04]  /*21730*/  LDL R47, [R1+0x539c] ;  /* 0x00539c00012f7983 */ /* 0x000ee80000100800 */
[----:B------:R-:W3:Y:S01]  /*21740*/  LDL R23, [R1+0x5390] ;  /* 0x0053900001177983 */ /* 0x000ee20000100800 */
[----:B--2---:R-:W-:-:S03]  /*21750*/  IABS R29, R52 ;  /* 0x00000034001d7213 */ /* 0x004fc60000000000 */
[----:B------:R-:W2:Y:S02]  /*21760*/  LDL R52, [R1+0x5388] ;  /* 0x0053880001347983 */ /* 0x000ea40000100800 */
[----:B--2---:R-:W-:Y:S02]  /*21770*/  IABS R25, R52 ;  /* 0x0000003400197213 */ /* 0x004fe40000000000 */
[----:B------:R-:W2:Y:S01]  /*21780*/  LDL R52, [R1+0x5398] ;  /* 0x0053980001347983 */ /* 0x000ea20000100800 */
[----:B----4-:R-:W-:-:S03]  /*21790*/  IABS R26, R54 ;  /* 0x00000036001a7213 */ /* 0x010fc60000000000 */
[----:B------:R-:W4:Y:S01]  /*217a0*/  LDL R54, [R1+0x5394] ;  /* 0x0053940001367983 */ /* 0x000f220000100800 */
[----:B------:R-:W-:Y:S01]  /*217b0*/  @!P6 IMAD.MOV R8, RZ, RZ, -R8 ;  /* 0x000000ffff08e224 */ /* 0x000fe200078e0a08 */
[----:B--2---:R-:W-:Y:S02]  /*217c0*/  IABS R21, R52 ;  /* 0x0000003400157213 */ /* 0x004fe40000000000 */
[----:B------:R-:W1:Y:S01]  /*217d0*/  LDL R52, [R1+0x53a8] ;  /* 0x0053a80001347983 */ /* 0x000e620000100800 */
[----:B----4-:R-:W-:-:S03]  /*217e0*/  IABS R22, R54 ;  /* 0x0000003600167213 */ /* 0x010fc60000000000 */
[----:B------:R-:W2:Y:S01]  /*217f0*/  LDL R54, [R1+0x53a4] ;  /* 0x0053a40001367983 */ /* 0x000ea20000100800 */
[----:B---3--:R-:W-:-:S03]  /*21800*/  IABS R19, R48 ;  /* 0x0000003000137213 */ /* 0x008fc60000000000 */
[----:B------:R0:W-:Y:S04]  /*21810*/  STL [R1+0x6f8], R8 ;  /* 0x0006f80801007387 */ /* 0x0001e80000100800 */
[----:B------:R-:W3:Y:S01]  /*21820*/  LDL.LU R48, [R1+0x88] ;  /* 0x0000880001307983 */ /* 0x000ee20000300800 */
[----:B------:R-:W-:-:S04]  /*21830*/  IMAD.HI.U32 R9, R2, R56, RZ ;  /* 0x0000003802097227 */ /* 0x000fc800078e00ff */
[----:B------:R-:W-:-:S04]  /*21840*/  IMAD.HI.U32 R10, R2, R39, RZ ;  /* 0x00000027020a7227 */ /* 0x000fc800078e00ff */
[----:B------:R-:W-:-:S04]  /*21850*/  IMAD.HI.U32 R12, R2, R38, RZ ;  /* 0x00000026020c7227 */ /* 0x000fc800078e00ff */
[----:B------:R-:W-:Y:S01]  /*21860*/  IMAD.HI.U32 R11, R2, R37, RZ ;  /* 0x00000025020b7227 */ /* 0x000fe200078e00ff */
[----:B------:R-:W-:Y:S01]  /*21870*/  IABS R32, R32 ;  /* 0x0000002000207213 */ /* 0x000fe20000000000 */
[----:B------:R-:W4:Y:S02]  /*21880*/  LDL R45, [R1+0x53b4] ;  /* 0x0053b400012d7983 */ /* 0x000f240000100800 */
[----:B------:R-:W-:-:S04]  /*21890*/  IMAD.MOV R9, RZ, RZ, -R9 ;  /* 0x000000ffff097224 */ /* 0x000fc800078e0a09 */
[----:B------:R-:W-:-:S05]  /*218a0*/  IMAD R56, R55, R9, R56 ;  /* 0x0000000937387224 */ /* 0x000fca00078e0238 */
[C---:B------:R-:W-:Y:S01]  /*218b0*/  ISETP.GT.U32.AND P5, PT, R55.reuse, R56, PT ;  /* 0x000000383700720c */ /* 0x040fe20003fa4070 */
[----:B------:R-:W-:Y:S02]  /*218c0*/  IMAD.MOV R10, RZ, RZ, -R10 ;  /* 0x000000ffff0a7224 */ /* 0x000fe400078e0a0a */
[----:B------:R-:W-:Y:S02]  /*218d0*/  IMAD.MOV R9, RZ, RZ, -R12 ;  /* 0x000000ffff097224 */ /* 0x000fe400078e0a0c */
[C---:B------:R-:W-:Y:S02]  /*218e0*/  IMAD R39, R55.reuse, R10, R39 ;  /* 0x0000000a37277224 */ /* 0x040fe400078e0227 */
[----:B------:R-:W-:-:S06]  /*218f0*/  IMAD R38, R55, R9, R38 ;  /* 0x0000000937267224 */ /* 0x000fcc00078e0226 */
[----:B------:R-:W-:Y:S01]  /*21900*/  @!P5 IMAD.IADD R56, R56, 0x1, -R55 ;  /* 0x000000013838d824 */ /* 0x000fe200078e0a37 */
[----:B------:R-:W-:-:S04]  /*21910*/  ISETP.GT.U32.AND P0, PT, R55, R39, PT ;  /* 0x000000273700720c */ /* 0x000fc80003f04070 */
[C---:B------:R-:W-:Y:S01]  /*21920*/  ISETP.GT.U32.AND P5, PT, R55.reuse, R56, PT ;  /* 0x000000383700720c */ /* 0x040fe20003fa4070 */
[----:B------:R-:W-:Y:S01]  /*21930*/  IMAD.MOV R10, RZ, RZ, -R11 ;  /* 0x000000ffff0a7224 */ /* 0x000fe200078e0a0b */
[----:B------:R-:W-:-:S03]  /*21940*/  ISETP.GT.U32.AND P2, PT, R55, R38, PT ;  /* 0x000000263700720c */ /* 0x000fc60003f44070 */
[----:B------:R-:W-:-:S04]  /*21950*/  IMAD R37, R55, R10, R37 ;  /* 0x0000000a37257224 */ /* 0x000fc800078e0225 */
[----:B------:R-:W-:-:S04]  /*21960*/  @!P0 IMAD.IADD R39, R39, 0x1, -R55 ;  /* 0x0000000127278824 */ /* 0x000fc800078e0a37 */
[--C-:B------:R-:W-:Y:S01]  /*21970*/  @!P5 IMAD.IADD R56, R56, 0x1, -R55.reuse ;  /* 0x000000013838d824 */ /* 0x100fe200078e0a37 */
[C---:B------:R-:W-:Y:S01]  /*21980*/  ISETP.GT.U32.AND P5, PT, R55.reuse, R37, PT ;  /* 0x000000253700720c */ /* 0x040fe20003fa4070 */
[----:B------:R-:W-:Y:S01]  /*21990*/  @!P2 IMAD.IADD R38, R38, 0x1, -R55 ;  /* 0x000000012626a824 */ /* 0x000fe200078e0a37 */
[----:B------:R-:W-:Y:S01]  /*219a0*/  ISETP.GT.U32.AND P0, PT, R55, R39, PT ;  /* 0x000000273700720c */ /* 0x000fe20003f04070 */
[----:B------:R-:W-:-:S03]  /*219b0*/  IMAD.HI.U32 R9, R2, R36, RZ ;  /* 0x0000002402097227 */ /* 0x000fc600078e00ff */
[----:B------:R-:W-:Y:S01]  /*219c0*/  ISETP.GT.U32.AND P2, PT, R55, R38, PT ;  /* 0x000000263700720c */ /* 0x000fe20003f44070 */
[----:B------:R-:W-:Y:S02]  /*219d0*/  IMAD.MOV R9, RZ, RZ, -R9 ;  /* 0x000000ffff097224 */ /* 0x000fe400078e0a09 */
[----:B------:R-:W-:-:S04]  /*219e0*/  IMAD.HI.U32 R11, R2, R35, RZ ;  /* 0x00000023020b7227 */ /* 0x000fc800078e00ff */
[----:B------:R-:W-:Y:S02]  /*219f0*/  IMAD R36, R55, R9, R36 ;  /* 0x0000000937247224 */ /* 0x000fe400078e0224 */
[----:B------:R-:W-:Y:S02]  /*21a00*/  @!P5 IMAD.IADD R37, R37, 0x1, -R55 ;  /* 0x000000012525d824 */ /* 0x000fe400078e0a37 */
[----:B------:R-:W-:Y:S02]  /*21a10*/  IMAD.MOV R9, RZ, RZ, -R11 ;  /* 0x000000ffff097224 */ /* 0x000fe400078e0a0b */
[----:B------:R-:W-:Y:S01]  /*21a20*/  @!P0 IMAD.IADD R39, R39, 0x1, -R55 ;  /* 0x0000000127278824 */ /* 0x000fe200078e0a37 */
[C---:B------:R-:W-:Y:S01]  /*21a30*/  ISETP.GT.U32.AND P5, PT, R55.reuse, R37, PT ;  /* 0x000000253700720c */ /* 0x040fe20003fa4070 */
[C---:B------:R-:W-:Y:S01]  /*21a40*/  IMAD R35, R55.reuse, R9, R35 ;  /* 0x0000000937237224 */ /* 0x040fe200078e0223 */
[----:B------:R-:W-:Y:S01]  /*21a50*/  ISETP.GT.U32.AND P0, PT, R55, R36, PT ;  /* 0x000000243700720c */ /* 0x000fe20003f04070 */
[----:B------:R-:W-:-:S04]  /*21a60*/  IMAD.HI.U32 R10, R2, R34, RZ ;  /* 0x00000022020a7227 */ /* 0x000fc800078e00ff */
[----:B------:R-:W-:Y:S01]  /*21a70*/  @!P2 IMAD.IADD R38, R38, 0x1, -R55 ;  /* 0x000000012626a824 */ /* 0x000fe200078e0a37 */
[----:B------:R-:W-:Y:S01]  /*21a80*/  ISETP.GT.U32.AND P2, PT, R55, R35, PT ;  /* 0x000000233700720c */ /* 0x000fe20003f44070 */
[----:B------:R-:W-:-:S04]  /*21a90*/  IMAD.MOV R10, RZ, RZ, -R10 ;  /* 0x000000ffff0a7224 */ /* 0x000fc800078e0a0a */
[----:B------:R-:W-:Y:S02]  /*21aa0*/  IMAD R34, R55, R10, R34 ;  /* 0x0000000a37227224 */ /* 0x000fe400078e0222 */
[--C-:B------:R-:W-:Y:S02]  /*21ab0*/  @!P5 IMAD.IADD R37, R37, 0x1, -R55.reuse ;  /* 0x000000012525d824 */ /* 0x100fe400078e0a37 */
[----:B------:R-:W-:Y:S01]  /*21ac0*/  @!P0 IMAD.IADD R36, R36, 0x1, -R55 ;  /* 0x0000000124248824 */ /* 0x000fe200078e0a37 */
[----:B------:R-:W-:Y:S01]  /*21ad0*/  ISETP.GT.U32.AND P5, PT, R55, R34, PT ;  /* 0x000000223700720c */ /* 0x000fe20003fa4070 */
[----:B------:R-:W-:-:S03]  /*21ae0*/  IMAD.HI.U32 R12, R2, R33, RZ ;  /* 0x00000021020c7227 */ /* 0x000fc600078e00ff */
[----:B------:R-:W-:Y:S01]  /*21af0*/  ISETP.GT.U32.AND P0, PT, R55, R36, PT ;  /* 0x000000243700720c */ /* 0x000fe20003f04070 */
[--C-:B------:R-:W-:Y:S02]  /*21b00*/  @!P2 IMAD.IADD R35, R35, 0x1, -R55.reuse ;  /* 0x000000012323a824 */ /* 0x100fe400078e0a37 */
[----:B------:R-:W-:Y:S02]  /*21b10*/  IMAD.MOV R11, RZ, RZ, -R12 ;  /* 0x000000ffff0b7224 */ /* 0x000fe400078e0a0c */
[----:B------:R-:W-:Y:S01]  /*21b20*/  IMAD.HI.U32 R9, R2, R32, RZ ;  /* 0x0000002002097227 */ /* 0x000fe200078e00ff */
[C---:B------:R-:W-:Y:S02]  /*21b30*/  ISETP.GT.U32.AND P2, PT, R55.reuse, R35, PT ;  /* 0x000000233700720c */ /* 0x040fe40003f44070 */
[----:B-1----:R-:W-:Y:S02]  /*21b40*/  IABS R17, R52 ;  /* 0x0000003400117213 */ /* 0x002fe40000000000 */
[----:B------:R-:W4:Y:S01]  /*21b50*/  LDL R52, [R1+0x53b0] ;  /* 0x0053b00001347983 */ /* 0x000f220000100800 */
[----:B------:R-:W-:Y:S01]  /*21b60*/  @!P5 IMAD.IADD R34, R34, 0x1, -R55 ;  /* 0x000000012222d824 */ /* 0x000fe200078e0a37 */
[----:B------:R-:W-:Y:S01]  /*21b70*/  IABS R31, R31 ;  /* 0x0000001f001f7213 */ /* 0x000fe20000000000 */
[----:B------:R-:W-:-:S02]  /*21b80*/  IMAD R33, R55, R11, R33 ;  /* 0x0000000b37217224 */ /* 0x000fc400078e0221 */
[----:B------:R-:W-:Y:S01]  /*21b90*/  IMAD.MOV R9, RZ, RZ, -R9 ;  /* 0x000000ffff097224 */ /* 0x000fe200078e0a09 */
[C---:B------:R-:W-:Y:S01]  /*21ba0*/  ISETP.GT.U32.AND P5, PT, R55.reuse, R34, PT ;  /* 0x000000223700720c */ /* 0x040fe20003fa4070 */
[----:B------:R-:W-:Y:S01]  /*21bb0*/  @!P0 IMAD.IADD R36, R36, 0x1, -R55 ;  /* 0x0000000124248824 */ /* 0x000fe200078e0a37 */
[C---:B------:R-:W-:Y:S01]  /*21bc0*/  ISETP.GT.U32.AND P0, PT, R55.reuse, R33, PT ;  /* 0x000000213700720c */ /* 0x040fe20003f04070 */
[----:B------:R-:W-:Y:S02]  /*21bd0*/  IMAD R32, R55, R9, R32 ;  /* 0x0000000937207224 */ /* 0x000fe400078e0220 */
[----:B------:R-:W-:-:S04]  /*21be0*/  IMAD.HI.U32 R10, R2, R31, RZ ;  /* 0x0000001f020a7227 */ /* 0x000fc800078e00ff */
[----:B------:R-:W-:Y:S01]  /*21bf0*/  @!P2 IMAD.IADD R35, R35, 0x1, -R55 ;  /* 0x000000012323a824 */ /* 0x000fe200078e0a37 */
[----:B------:R-:W-:Y:S01]  /*21c00*/  ISETP.GT.U32.AND P2, PT, R55, R32, PT ;  /* 0x000000203700720c */ /* 0x000fe20003f44070 */
[----:B------:R-:W-:-:S04]  /*21c10*/  IMAD.MOV R10, RZ, RZ, -R10 ;  /* 0x000000ffff0a7224 */ /* 0x000fc800078e0a0a */
[----:B------:R-:W-:Y:S02]  /*21c20*/  IMAD R31, R55, R10, R31 ;  /* 0x0000000a371f7224 */ /* 0x000fe400078e021f */
[--C-:B------:R-:W-:Y:S01]  /*21c30*/  @!P5 IMAD.IADD R34, R34, 0x1, -R55.reuse ;  /* 0x000000012222d824 */ /* 0x100fe200078e0a37 */
[----:B------:R-:W-:Y:S01]  /*21c40*/  IABS R30, R30 ;  /* 0x0000001e001e7213 */ /* 0x000fe20000000000 */
[----:B------:R-:W-:Y:S01]  /*21c50*/  @!P0 IMAD.IADD R33, R33, 0x1, -R55 ;  /* 0x0000000121218824 */ /* 0x000fe200078e0a37 */
[----:B------:R-:W-:-:S03]  /*21c60*/  ISETP.GT.U32.AND P5, PT, R55, R31, PT ;  /* 0x0000001f3700720c */ /* 0x000fc60003fa4070 */
[----:B------:R-:W-:Y:S01]  /*21c70*/  @!P2 IMAD.IADD R32, R32, 0x1, -R55 ;  /* 0x000000012020a824 */ /* 0x000fe200078e0a37 */
[----:B------:R-:W-:Y:S01]  /*21c80*/  ISETP.GT.U32.AND P0, PT, R55, R33, PT ;  /* 0x000000213700720c */ /* 0x000fe20003f04070 */
[----:B------:R-:W-:-:S03]  /*21c90*/  IMAD.HI.U32 R11, R2, R30, RZ ;  /* 0x0000001e020b7227 */ /* 0x000fc600078e00ff */
[----:B------:R-:W-:Y:S01]  /*21ca0*/  ISETP.GT.U32.AND P2, PT, R55, R32, PT ;  /* 0x000000203700720c */ /* 0x000fe20003f44070 */
[----:B------:R-:W-:-:S04]  /*21cb0*/  IMAD.HI.U32 R12, R2, R29, RZ ;  /* 0x0000001d020c7227 */ /* 0x000fc800078e00ff */
[----:B------:R-:W-:Y:S01]  /*21cc0*/  IMAD.MOV R11, RZ, RZ, -R11 ;  /* 0x000000ffff0b7224 */ /* 0x000fe200078e0a0b */
[----:B------:R-:W-:Y:S01]  /*21cd0*/  IABS R28, R28 ;  /* 0x0000001c001c7213 */ /* 0x000fe20000000000 */
[----:B------:R-:W-:Y:S02]  /*21ce0*/  @!P5 IMAD.IADD R31, R31, 0x1, -R55 ;  /* 0x000000011f1fd824 */ /* 0x000fe400078e0a37 */
[----:B------:R-:W-:Y:S02]  /*21cf0*/  IMAD.MOV R12, RZ, RZ, -R12 ;  /* 0x000000ffff0c7224 */ /* 0x000fe400078e0a0c */
[C---:B------:R-:W-:Y:S01]  /*21d00*/  IMAD R30, R55.reuse, R11, R30 ;  /* 0x0000000b371e7224 */ /* 0x040fe200078e021e */
[C---:B------:R-:W-:Y:S01]  /*21d10*/  ISETP.GT.U32.AND P5, PT, R55.reuse, R31, PT ;  /* 0x0000001f3700720c */ /* 0x040fe20003fa4070 */
[----:B------:R-:W-:Y:S02]  /*21d20*/  IMAD R29, R55, R12, R29 ;  /* 0x0000000c371d7224 */ /* 0x000fe400078e021d */
[----:B------:R-:W-:Y:S01]  /*21d30*/  @!P0 IMAD.IADD R33, R33, 0x1, -R55 ;  /* 0x0000000121218824 */ /* 0x000fe200078e0a37 */
        /* <DEDUP_REMOVED lines=9> */
[----:B------:R-:W-:-:S04]  /*21dd0*/  IMAD.HI.U32 R10, R2, R26, RZ ;  /* 0x0000001a020a7227 */ /* 0x000fc800078e00ff */
[----:B------:R-:W-:Y:S01]  /*21de0*/  @!P2 IMAD.IADD R29, R29, 0x1, -R55 ;  /* 0x000000011d1da824 */ /* 0x000fe200078e0a37 */
[----:B------:R-:W-:Y:S01]  /*21df0*/  ISETP.GT.U32.AND P2, PT, R55, R30, PT ;  /* 0x0000001e3700720c */ /* 0x000fe20003f44070 */
[----:B------:R-:W-:Y:S01]  /*21e00*/  IMAD.HI.U32 R12, R2, R25, RZ ;  /* 0x00000019020c7227 */ /* 0x000fe200078e00ff */
[----:B------:R-:W-:-:S03]  /*21e10*/  IABS R24, R24 ;  /* 0x0000001800187213 */ /* 0x000fc60000000000 */
[----:B------:R-:W-:Y:S02]  /*21e20*/  IMAD.MOV R10, RZ, RZ, -R10 ;  /* 0x000000ffff0a7224 */ /* 0x000fe400078e0a0a */
[----:B------:R-:W-:Y:S02]  /*21e30*/  IMAD.MOV R9, RZ, RZ, -R12 ;  /* 0x000000ffff097224 */ /* 0x000fe400078e0a0c */
[----:B------:R-:W-:Y:S01]  /*21e40*/  @!P5 IMAD.IADD R28, R28, 0x1, -R55 ;  /* 0x000000011c1cd824 */ /* 0x000fe200078e0a37 */
[C---:B------:R-:W-:Y:S01]  /*21e50*/  ISETP.GT.U32.AND P5, PT, R55.reuse, R29, PT ;  /* 0x0000001d3700720c */ /* 0x040fe20003fa4070 */
[C---:B------:R-:W-:Y:S02]  /*21e60*/  IMAD R26, R55.reuse, R10, R26 ;  /* 0x0000000a371a7224 */ /* 0x040fe400078e021a */
[----:B------:R-:W-:Y:S02]  /*21e70*/  IMAD R25, R55, R9, R25 ;  /* 0x0000000937197224 */ /* 0x000fe400078e0219 */
[----:B------:R-:W-:-:S04]  /*21e80*/  IMAD.HI.U32 R9, R2, R24, RZ ;  /* 0x0000001802097227 */ /* 0x000fc800078e00ff */
[----:B------:R-:W-:Y:S01]  /*21e90*/  @!P2 IMAD.IADD R30, R30, 0x1, -R55 ;  /* 0x000000011e1ea824 */ /* 0x000fe200078e0a37 */
[----:B------:R-:W-:Y:S01]  /*21ea0*/  ISETP.GT.U32.AND P2, PT, R55, R26, PT ;  /* 0x0000001a3700720c */ /* 0x000fe20003f44070 */
[----:B------:R-:W-:Y:S02]  /*21eb0*/  IMAD.MOV R9, RZ, RZ, -R9 ;  /* 0x000000ffff097224 */ /* 0x000fe400078e0a09 */
[----:B------:R-:W-:-:S04]  /*21ec0*/  IMAD.HI.U32 R12, R2, R22, RZ ;  /* 0x00000016020c7227 */ /* 0x000fc800078e00ff */
[----:B------:R-:W-:Y:S02]  /*21ed0*/  IMAD R24, R55, R9, R24 ;  /* 0x0000000937187224 */ /* 0x000fe400078e0218 */
[----:B------:R-:W-:Y:S02]  /*21ee0*/  IMAD.MOV R9, RZ, RZ, -R12 ;  /* 0x000000ffff097224 */ /* 0x000fe400078e0a0c */
[--C-:B------:R-:W-:Y:S01]  /*21ef0*/  @!P5 IMAD.IADD R29, R29, 0x1, -R55.reuse ;  /* 0x000000011d1dd824 */ /* 0x100fe200078e0a37 */
[C---:B------:R-:W-:Y:S01]  /*21f00*/  ISETP.GT.U32.AND P5, PT, R55.reuse, R25, PT ;  /* 0x000000193700720c */ /* 0x040fe20003fa4070 */
[C---:B------:R-:W-:Y:S01]  /*21f10*/  IMAD R22, R55.reuse, R9, R22 ;  /* 0x0000000937167224 */ /* 0x040fe200078e0216 */
[----:B------:R-:W-:Y:S01]  /*21f20*/  IABS R27, R27 ;  /* 0x0000001b001b7213 */ /* 0x000fe20000000000 */
[----:B------:R-:W-:Y:S01]  /*21f30*/  @!P2 IMAD.IADD R26, R26, 0x1, -R55 ;  /* 0x000000011a1aa824 */ /* 0x000fe200078e0a37 */
[----:B------:R-:W-:Y:S02]  /*21f40*/  IABS R20, R47 ;  /* 0x0000002f00147213 */ /* 0x000fe40000000000 */
[----:B------:R-:W-:Y:S01]  /*21f50*/  ISETP.GT.U32.AND P2, PT, R55, R22, PT ;  /* 0x000000163700720c */ /* 0x000fe20003f44070 */
[----:B------:R-:W-:Y:S01]  /*21f60*/  IMAD.HI.U32 R11, R2, R27, RZ ;  /* 0x0000001b020b7227 */ /* 0x000fe200078e00ff */
[----:B------:R-:W-:-:S02]  /*21f70*/  IABS R23, R23 ;  /* 0x0000001700177213 */ /* 0x000fc40000000000 */
[----:B--2---:R-:W-:Y:S01]  /*21f80*/  IABS R18, R54 ;  /* 0x0000003600127213 */ /* 0x004fe20000000000 */
[C---:B0-----:R-:W-:Y:S01]  /*21f90*/  IMAD.HI.U32 R8, R2.reuse, R20, RZ ;  /* 0x0000001402087227 */ /* 0x041fe200078e00ff */
[----:B------:R-:W2:Y:S03]  /*21fa0*/  LDL R54, [R1+0x53ac] ;  /* 0x0053ac0001367983 */ /* 0x000ea60000100800 */
[----:B------:R-:W-:Y:S01]  /*21fb0*/  IMAD.MOV R11, RZ, RZ, -R11 ;  /* 0x000000ffff0b7224 */ /* 0x000fe200078e0a0b */
[----:B------:R-:W2:Y:S01]  /*21fc0*/  LDL.LU R46, [R1+0x90] ;  /* 0x00009000012e7983 */ /* 0x000ea20000300800 */
[----:B------:R-:W-:Y:S01]  /*21fd0*/  @!P5 IMAD.IADD R25, R25, 0x1, -R55 ;  /* 0x000000011919d824 */ /* 0x000fe200078e0a37 */
[----:B------:R-:W-:Y:S01]  /*21fe0*/  ISETP.GT.U32.AND P5, PT, R55, R26, PT ;  /* 0x0000001a3700720c */ /* 0x000fe20003fa4070 */
[----:B------:R-:W-:-:S04]  /*21ff0*/  IMAD.HI.U32 R10, R2, R23, RZ ;  /* 0x00000017020a7227 */ /* 0x000fc800078e00ff */
[----:B------:R-:W-:-:S04]  /*22000*/  IMAD.HI.U32 R13, R2, R21, RZ ;  /* 0x00000015020d7227 */ /* 0x000fc800078e00ff */
[----:B------:R-:W-:Y:S02]  /*22010*/  IMAD.MOV R8, RZ, RZ, -R8 ;  /* 0x000000ffff087224 */ /* 0x000fe400078e0a08 */
[C---:B------:R-:W-:Y:S02]  /*22020*/  IMAD R27, R55.reuse, R11, R27 ;  /* 0x0000000b371b7224 */ /* 0x040fe400078e021b */
[----:B------:R-:W-:Y:S02]  /*22030*/  IMAD.MOV R11, RZ, RZ, -R10 ;  /* 0x000000ffff0b7224 */ /* 0x000fe400078e0a0a */
[----:B------:R-:W-:Y:S02]  /*22040*/  @!P2 IMAD.IADD R22, R22, 0x1, -R55 ;  /* 0x000000011616a824 */ /* 0x000fe400078e0a37 */
[----:B------:R-:W-:Y:S02]  /*22050*/  IMAD.MOV R10, RZ, RZ, -R13 ;  /* 0x000000ffff0a7224 */ /* 0x000fe400078e0a0d */
[----:B------:R-:W-:-:S02]  /*22060*/  IMAD R20, R55, R8, R20 ;  /* 0x0000000837147224 */ /* 0x000fc400078e0214 */
[----:B------:R-:W-:Y:S01]  /*22070*/  IMAD.HI.U32 R8, R2, R19, RZ ;  /* 0x0000001302087227 */ /* 0x000fe200078e00ff */
[----:B------:R-:W-:-:S03]  /*22080*/  ISETP.GT.U32.AND P2, PT, R55, R22, PT ;  /* 0x000000163700720c */ /* 0x000fc60003f44070 */
[C---:B------:R-:W-:Y:S02]  /*22090*/  IMAD R21, R55.reuse, R10, R21 ;  /* 0x0000000a37157224 */ /* 0x040fe400078e0215 */
[----:B------:R-:W-:Y:S02]  /*220a0*/  IMAD.MOV R8, RZ, RZ, -R8 ;  /* 0x000000ffff087224 */ /* 0x000fe400078e0a08 */
[----:B------:R-:W-:Y:S01]  /*220b0*/  @!P5 IMAD.IADD R26, R26, 0x1, -R55 ;  /* 0x000000011a1ad824 */ /* 0x000fe200078e0a37 */
[C---:B------:R-:W-:Y:S01]  /*220c0*/  ISETP.GT.U32.AND P5, PT, R55.reuse, R21, PT ;  /* 0x000000153700720c */ /* 0x040fe20003fa4070 */
[----:B------:R-:W-:Y:S02]  /*220d0*/  IMAD R19, R55, R8, R19 ;  /* 0x0000000837137224 */ /* 0x000fe400078e0213 */
[----:B------:R-:W-:Y:S02]  /*220e0*/  IMAD.MOV.U32 R8, RZ, RZ, R6 ;  /* 0x000000ffff087224 */ /* 0x000fe400078e0006 */
[----:B------:R-:W-:-:S02]  /*220f0*/  @!P1 IMAD.MOV R7, RZ, RZ, -R7 ;  /* 0x000000ffff079224 */ /* 0x000fc400078e0a07 */
[----:B------:R-:W-:Y:S02]  /*22100*/  @!P4 IMAD.MOV R8, RZ, RZ, -R8 ;  /* 0x000000ffff08c224 */ /* 0x000fe400078e0a08 */
[----:B------:R-:W-:Y:S01]  /*22110*/  @!P2 IMAD.IADD R22, R22, 0x1, -R55 ;  /* 0x000000011616a824 */ /* 0x000fe200078e0a37 */
[----:B------:R0:W-:Y:S01]  /*22120*/  STL [R1+0x6f4], R7 ;  /* 0x0006f40701007387 */ /* 0x0001e20000100800 */
[----:B---3--:R-:W-:-:S03]  /*22130*/  ISETP.GE.AND P2, PT, R48, RZ, PT ;  /* 0x000000ff3000720c */ /* 0x008fc60003f46270 */
[----:B------:R-:W3:Y:S01]  /*22140*/  LDL.LU R47, [R1+0x134] ;  /* 0x00013400012f7983 */ /* 0x000ee20000300800 */
[----:B------:R-:W-:-:S03]  /*22150*/  @!P5 IMAD.IADD R21, R21, 0x1, -R55 ;  /* 0x000000011515d824 */ /* 0x000fc600078e0a37 */
[----:B------:R-:W3:Y:S01]  /*22160*/  LDL R48, [R1+0x53b8] ;  /* 0x0053b80001307983 */ /* 0x000ee20000100800 */
[----:B------:R-:W-:-:S03]  /*22170*/  ISETP.GE.AND P5, PT, R51, RZ, PT ;  /* 0x000000ff3300720c */ /* 0x000fc60003fa6270 */
[----:B------:R1:W-:Y:S04]  /*22180*/  STL [R1+0x6f0], R8 ;  /* 0x0006f00801007387 */ /* 0x0003e80000100800 */
[----:B------:R-:W3:Y:S01]  /*22190*/  LDL R51, [R1+0x53c0] ;  /* 0x0053c00001337983 */ /* 0x000ee20000100800 */
[----:B----4-:R-:W-:-:S03]  /*221a0*/  IABS R15, R52 ;  /* 0x00000034000f7213 */ /* 0x010fc60000000000 */
[----:B------:R-:W4:Y:S01]  /*221b0*/  LDL R52, [R1+0x53c4] ;  /* 0x0053c40001347983 */ /* 0x000f220000100800 */
[----:B------:R-:W-:-:S13]  /*221c0*/  ISETP.GT.U32.AND P0, PT, R55, R27, PT ;  /* 0x0000001b3700720c */ /* 0x000fda0003f04070 */
[----:B------:R-:W-:Y:S01]  /*221d0*/  @!P0 IMAD.IADD R27, R27, 0x1, -R55 ;  /* 0x000000011b1b8824 */ /* 0x000fe200078e0a37 */
[----:B------:R-:W-:-:S04]  /*221e0*/  ISETP.GT.U32.AND P0, PT, R55, R28, PT ;  /* 0x0000001c3700720c */ /* 0x000fc80003f04070 */
[----:B------:R-:W-:-:S09]  /*221f0*/  ISETP.GT.U32.AND P6, PT, R55, R27, PT ;  /* 0x0000001b3700720c */ /* 0x000fd20003fc4070 */
[----:B------:R-:W-:Y:S01]  /*22200*/  @!P0 IMAD.IADD R28, R28, 0x1, -R55 ;  /* 0x000000011c1c8824 */ /* 0x000fe200078e0a37 */
[C---:B------:R-:W-:Y:S01]  /*22210*/  ISETP.GT.U32.AND P0, PT, R55.reuse, R24, PT ;  /* 0x000000183700720c */ /* 0x040fe20003f04070 */
[----:B------:R-:W-:Y:S02]  /*22220*/  IMAD R23, R55, R11, R23 ;  /* 0x0000000b37177224 */ /* 0x000fe400078e0217 */
[----:B------:R-:W-:-:S10]  /*22230*/  @!P6 IMAD.IADD R27, R27, 0x1, -R55 ;  /* 0x000000011b1be824 */ /* 0x000fd400078e0a37 */
[----:B------:R-:W-:Y:S01]  /*22240*/  @!P0 IMAD.IADD R24, R24, 0x1, -R55 ;  /* 0x0000000118188824 */ /* 0x000fe200078e0a37 */
[C---:B------:R-:W-:Y:S02]  /*22250*/  ISETP.GT.U32.AND P0, PT, R55.reuse, R25, PT ;  /* 0x000000193700720c */ /* 0x040fe40003f04070 */
[----:B------:R-:W-:Y:S01]  /*22260*/  ISETP.GT.U32.AND P6, PT, R55, R23, PT ;  /* 0x000000173700720c */ /* 0x000fe20003fc4070 */
[----:B------:R-:W-:-:S10]  /*22270*/  IMAD.HI.U32 R9, R2, R18, RZ ;  /* 0x0000001202097227 */ /* 0x000fd400078e00ff */
[--C-:B------:R-:W-:Y:S01]  /*22280*/  @!P0 IMAD.IADD R25, R25, 0x1, -R55.reuse ;  /* 0x0000000119198824 */ /* 0x100fe200078e0a37 */
[----:B------:R-:W-:Y:S01]  /*22290*/  ISETP.GT.U32.AND P0, PT, R55, R20, PT ;  /* 0x000000143700720c */ /* 0x000fe20003f04070 */
[----:B------:R-:W-:Y:S02]  /*222a0*/  @!P6 IMAD.IADD R23, R23, 0x1, -R55 ;  /* 0x000000011717e824 */ /* 0x000fe400078e0a37 */
[----:B0-----:R-:W-:Y:S01]  /*222b0*/  IMAD.MOV R7, RZ, RZ, -R9 ;  /* 0x000000ffff077224 */ /* 0x001fe200078e0a09 */
[C---:B------:R-:W-:Y:S02]  /*222c0*/  ISETP.GT.U32.AND P6, PT, R55.reuse, R24, PT ;  /* 0x000000183700720c */ /* 0x040fe40003fc4070 */
        /* <DEDUP_REMOVED lines=8> */
[C---:B------:R-:W-:Y:S01]  /*22350*/  ISETP.GT.U32.AND P1, PT, R55.reuse, R18, PT ;  /* 0x000000123700720c */ /* 0x040fe20003f24070 */
[----:B------:R-:W-:Y:S01]  /*22360*/  @!P6 IMAD.IADD R24, R24, 0x1, -R55 ;  /* 0x000000011818e824 */ /* 0x000fe200078e0a37 */
[----:B------:R-:W-:-:S03]  /*22370*/  ISETP.GT.U32.AND P6, PT, R55, R19, PT ;  /* 0x000000133700720c */ /* 0x000fc60003fc4070 */
[----:B------:R-:W-:Y:S01]  /*22380*/  @!P0 IMAD.IADD R21, R21, 0x1, -R55 ;  /* 0x0000000115158824 */ /* 0x000fe200078e0a37 */
[----:B------:R-:W-:Y:S01]  /*22390*/  ISETP.GT.U32.AND P0, PT, R55, R17, PT ;  /* 0x000000113700720c */ /* 0x000fe20003f04070 */
[----:B-1----:R-:W-:-:S04]  /*223a0*/  IMAD.MOV.U32 R8, RZ, RZ, R5 ;  /* 0x000000ffff087224 */ /* 0x002fc800078e0005 */
[----:B------:R-:W-:Y:S01]  /*223b0*/  @!P3 IMAD.MOV R8, RZ, RZ, -R8 ;  /* 0x000000ffff08b224 */ /* 0x000fe200078e0a08 */
[----:B--2---:R-:W-:Y:S02]  /*223c0*/  IABS R16, R54 ;  /* 0x0000003600107213 */ /* 0x004fe40000000000 */
[----:B------:R-:W2:Y:S04]  /*223d0*/  LDL R54, [R1+0x53bc] ;  /* 0x0053bc0001367983 */ /* 0x000ea80000100800 */
[----:B------:R-:W2:Y:S01]  /*223e0*/  LDL.LU R61, [R1+0x70] ;  /* 0x00007000013d7983 */ /* 0x000ea20000300800 */
[--C-:B------:R-:W-:Y:S02]  /*223f0*/  @!P1 IMAD.IADD R18, R18, 0x1, -R55.reuse ;  /* 0x0000000112129824 */ /* 0x100fe400078e0a37 */
[--C-:B------:R-:W-:Y:S01]  /*22400*/  @!P6 IMAD.IADD R19, R19, 0x1, -R55.reuse ;  /* 0x000000011313e824 */ /* 0x100fe200078e0a37 */
[----:B------:R-:W-:Y:S01]  /*22410*/  ISETP.GT.U32.AND P6, PT, R55, R20, PT ;  /* 0x000000143700720c */ /* 0x000fe20003fc4070 */
[----:B------:R-:W-:Y:S01]  /*22420*/  @!P0 IMAD.IADD R17, R17, 0x1, -R55 ;  /* 0x0000000111118824 */ /* 0x000fe200078e0a37 */
[----:B------:R-:W-:-:S02]  /*22430*/  ISETP.GE.AND P0, PT, R53, RZ, PT ;  /* 0x000000ff3500720c */ /* 0x000fc40003f06270 */
[----:B------:R-:W-:Y:S01]  /*22440*/  ISETP.GT.U32.AND P1, PT, R55, R18, PT ;  /* 0x000000123700720c */ /* 0x000fe20003f24070 */
[----:B------:R-:W2:Y:S04]  /*22450*/  LDL R53, [R1+0x53c8] ;  /* 0x0053c80001357983 */ /* 0x000ea80000100800 */
[----:B------:R0:W-:Y:S01]  /*22460*/  STL [R1+0x6ec], R8 ;  /* 0x0006ec0801007387 */ /* 0x0001e20000100800 */
[----:B------:R-:W-:Y:S01]  /*22470*/  IMAD.MOV.U32 R44, RZ, RZ, R4 ;  /* 0x000000ffff2c7224 */ /* 0x000fe200078e0004 */
[----:B------:R-:W-:-:S03]  /*22480*/  IABS R14, R45 ;  /* 0x0000002d000e7213 */ /* 0x000fc60000000000 */
[----:B------:R-:W-:Y:S02]  /*22490*/  @!P2 IMAD.MOV R44, RZ, RZ, -R44 ;  /* 0x000000ffff2ca224 */ /* 0x000fe400078e0a2c */
[--C-:B------:R-:W-:Y:S01]  /*224a0*/  @!P6 IMAD.IADD R20, R20, 0x1, -R55.reuse ;  /* 0x000000011414e824 */ /* 0x100fe200078e0a37 */
[----:B------:R-:W-:Y:S01]  /*224b0*/  ISETP.GE.AND P6, PT, R46, RZ, PT ;  /* 0x000000ff2e00720c */ /* 0x000fe20003fc6270 */
[----:B------:R-:W-:Y:S01]  /*224c0*/  @!P1 IMAD.IADD R18, R18, 0x1, -R55 ;  /* 0x0000000112129824 */ /* 0x000fe200078e0a37 */
[----:B---3--:R-:W-:Y:S02]  /*224d0*/  ISETP.GE.AND P1, PT, R47, RZ, PT ;  /* 0x000000ff2f00720c */ /* 0x008fe40003f26270 */
[----:B------:R-:W-:Y:S02]  /*224e0*/  IABS R11, R51 ;  /* 0x00000033000b7213 */ /* 0x000fe40000000000 */
[----:B------:R-:W3:Y:S01]  /*224f0*/  LDL R51, [R1+0x53cc] ;  /* 0x0053cc0001337983 */ /* 0x000ee20000100800 */
[----:B------:R-:W-:-:S02]  /*22500*/  IABS R13, R48 ;  /* 0x00000030000d7213 */ /* 0x000fc40000000000 */
[----:B----4-:R-:W-:Y:S02]  /*22510*/  IABS R10, R52 ;  /* 0x00000034000a7213 */ /* 0x010fe40000000000 */
[----:B------:R-:W4:Y:S04]  /*22520*/  LDL R52, [R1+0x53d0] ;  /* 0x0053d00001347983 */ /* 0x000f280000100800 */
[----:B------:R-:W4:Y:S04]  /*22530*/  LDL.LU R45, [R1+0x2344] ;  /* 0x00234400012d7983 */ /* 0x000f280000300800 */
[----:B------:R-:W4:Y:S04]  /*22540*/  LDL.LU R46, [R1+0x2348] ;  /* 0x00234800012e7983 */ /* 0x000f280000300800 */
[----:B------:R-:W-:Y:S04]  /*22550*/  STL [R1+0x6e8], R44 ;  /* 0x0006e82c01007387 */ /* 0x000fe80000100800 */
[----:B------:R-:W4:Y:S04]  /*22560*/  LDL.LU R47, [R1+0x234c] ;  /* 0x00234c00012f7983 */ /* 0x000f280000300800 */
[----:B------:R-:W4:Y:S01]  /*22570*/  LDL R48, [R1+0x53d4] ;  /* 0x0053d40001307983 */ /* 0x000f220000100800 */
[----:B------:R-:W-:-:S04]  /*22580*/  IMAD.HI.U32 R6, R2, R16, RZ ;  /* 0x0000001002067227 */ /* 0x000fc800078e00ff */
        /* <DEDUP_REMOVED lines=11> */
[----:B------:R-:W-:Y:S01]  /*22640*/  IMAD R13, R55, R5, R13 ;  /* 0x00000005370d7224 */ /* 0x000fe200078e020d */
[----:B--2---:R-:W-:Y:S02]  /*22650*/  IABS R12, R54 ;  /* 0x00000036000c7213 */ /* 0x004fe40000000000 */
[----:B------:R-:W-:-:S03]  /*22660*/  IABS R54, R61 ;  /* 0x0000003d00367213 */ /* 0x000fc60000000000 */
[C---:B------:R-:W-:Y:S01]  /*22670*/  IMAD.HI.U32 R6, R2.reuse, R12, RZ ;  /* 0x0000000c02067227 */ /* 0x040fe200078e00ff */
[----:B0-----:R-:W0:Y:S03]  /*22680*/  I2F.RP R8, R54 ;  /* 0x0000003600087306 */ /* 0x001e260000209400 */
[----:B------:R-:W-:Y:S02]  /*22690*/  IMAD.MOV R5, RZ, RZ, -R6 ;  /* 0x000000ffff057224 */ /* 0x000fe400078e0a06 */
[----:B------:R-:W-:-:S04]  /*226a0*/  IMAD.HI.U32 R6, R2, R10, RZ ;  /* 0x0000000a02067227 */ /* 0x000fc800078e00ff */
[C---:B------:R-:W-:Y:S02]  /*226b0*/  IMAD R12, R55.reuse, R5, R12 ;  /* 0x00000005370c7224 */ /* 0x040fe400078e020c */
[----:B------:R-:W-:Y:S02]  /*226c0*/  IMAD.MOV R5, RZ, RZ, -R7 ;  /* 0x000000ffff057224 */ /* 0x000fe400078e0a07 */
[----:B------:R-:W-:Y:S02]  /*226d0*/  IMAD.MOV R6, RZ, RZ, -R6 ;  /* 0x000000ffff067224 */ /* 0x000fe400078e0a06 */
[C---:B------:R-:W-:Y:S02]  /*226e0*/  IMAD R11, R55.reuse, R5, R11 ;  /* 0x00000005370b7224 */ /* 0x040fe400078e020b */
[----:B0-----:R-:W0:Y:S01]  /*226f0*/  MUFU.RCP R5, R8 ;  /* 0x0000000800057308 */ /* 0x001e220000001000 */
[----:B------:R-:W-:Y:S02]  /*22700*/  IMAD R10, R55, R6, R10 ;  /* 0x00000006370a7224 */ /* 0x000fe400078e020a */
[----:B------:R-:W-:Y:S01]  /*22710*/  IMAD.MOV.U32 R6, RZ, RZ, R3 ;  /* 0x000000ffff067224 */ /* 0x000fe200078e0003 */
[----:B------:R-:W-:-:S02]  /*22720*/  IABS R9, R53 ;  /* 0x0000003500097213 */ /* 0x000fc40000000000 */
[----:B------:R-:W2:Y:S01]  /*22730*/  LDL R53, [R1+0x53d8] ;  /* 0x0053d80001357983 */ /* 0x000ea20000100800 */
[----:B------:R-:W-:Y:S02]  /*22740*/  @!P5 IMAD.MOV R6, RZ, RZ, -R6 ;  /* 0x000000ffff06d224 */ /* 0x000fe400078e0a06 */
[----:B------:R-:W-:-:S04]  /*22750*/  IMAD.HI.U32 R4, R2, R9, RZ ;  /* 0x0000000902047227 */ /* 0x000fc800078e00ff */
[----:B------:R-:W-:Y:S02]  /*22760*/  IMAD.MOV R3, RZ, RZ, -R4 ;  /* 0x000000ffff037224 */ /* 0x000fe400078e0a04 */
[----:B0-----:R-:W-:-:S04]  /*22770*/  VIADD R4, R5, 0xffffffe ;  /* 0x0ffffffe05047836 */ /* 0x001fc80000000000 */
[----:B------:R0:W1:Y:S01]  /*22780*/  F2I.FTZ.U32.TRUNC.NTZ R5, R4 ;  /* 0x0000000400057305 */ /* 0x000062000021f000 */
[----:B---3--:R-:W-:Y:S02]  /*22790*/  IABS R8, R51 ;  /* 0x0000003300087213 */ /* 0x008fe40000000000 */
[----:B----4-:R-:W-:Y:S02]  /*227a0*/  IABS R7, R52 ;  /* 0x0000003400077213 */ /* 0x010fe40000000000 */
[----:B------:R-:W3:Y:S04]  /*227b0*/  LDL R52, [R1+0x53dc] ;  /* 0x0053dc0001347983 */ /* 0x000ee80000100800 */
[----:B------:R4:W-:Y:S04]  /*227c0*/  STL [R1+0x6e4], R6 ;  /* 0x0006e40601007387 */ /* 0x0009e80000100800 */
[----:B------:R-:W3:Y:S04]  /*227d0*/  LDL R51, [R1+0x53e4] ;  /* 0x0053e40001337983 */ /* 0x000ee80000100800 */
[----:B------:R-:W3:Y:S01]  /*227e0*/  LDL R57, [R1+0x128] ;  /* 0x0001280001397983 */ /* 0x000ee20000100800 */
[----:B----4-:R-:W-:-:S03]  /*227f0*/  IMAD.HI.U32 R6, R2, R7, RZ ;  /* 0x0000000702067227 */ /* 0x010fc600078e00ff */
[----:B------:R-:W4:Y:S01]  /*22800*/  LDL R58, [R1+0x12c] ;  /* 0x00012c00013a7983 */ /* 0x000f220000100800 */
[----:B0-----:R-:W-:Y:S01]  /*22810*/  IMAD.MOV R4, RZ, RZ, -R6 ;  /* 0x000000ffff047224 */ /* 0x001fe200078e0a06 */
[----:B------:R-:W-:Y:S02]  /*22820*/  IABS R6, R48 ;  /* 0x0000003000067213 */ /* 0x000fe40000000000 */
[----:B------:R-:W4:Y:S04]  /*22830*/  LDL R59, [R1+0x130] ;  /* 0x00013000013b7983 */ /* 0x000f280000100800 */
[----:B------:R-:W4:Y:S04]  /*22840*/  LDL R48, [R1+0x120] ;  /* 0x0001200001307983 */ /* 0x000f280000100800 */
[----:B------:R-:W4:Y:S01]  /*22850*/  LDL R60, [R1+0x124] ;  /* 0x00012400013c7983 */ /* 0x000f220000100800 */
[----:B------:R-:W-:-:S13]  /*22860*/  ISETP.GT.U32.AND P4, PT, R55, R19, PT ;  /* 0x000000133700720c */ /* 0x000fda0003f84070 */
[----:B------:R-:W-:Y:S01]  /*22870*/  @!P4 IMAD.IADD R19, R19, 0x1, -R55 ;  /* 0x000000011313c824 */ /* 0x000fe200078e0a37 */
[C---:B------:R-:W-:Y:S02]  /*22880*/  ISETP.GT.U32.AND P4, PT, R55.reuse, R16, PT ;  /* 0x000000103700720c */ /* 0x040fe40003f84070 */
[----:B------:R-:W-:-:S11]  /*22890*/  ISETP.GT.U32.AND P3, PT, R55, R17, PT ;  /* 0x000000113700720c */ /* 0x000fd60003f64070 */
[----:B------:R-:W-:-:S05]  /*228a0*/  @!P4 IMAD.IADD R16, R16, 0x1, -R55 ;  /* 0x000000011010c824 */ /* 0x000fca00078e0a37 */
[----:B------:R-:W-:Y:S01]  /*228b0*/  ISETP.GT.U32.AND P4, PT, R55, R16, PT ;  /* 0x000000103700720c */ /* 0x000fe20003f84070 */
[----:B------:R-:W-:Y:S01]  /*228c0*/  @!P3 IMAD.IADD R17, R17, 0x1, -R55 ;  /* 0x000000011111b824 */ /* 0x000fe200078e0a37 */
[----:B------:R-:W-:-:S11]  /*228d0*/  ISETP.GT.U32.AND P3, PT, R55, R15, PT ;  /* 0x0000000f3700720c */ /* 0x000fd60003f64070 */
[--C-:B------:R-:W-:Y:S01]  /*228e0*/  @!P4 IMAD.IADD R16, R16, 0x1, -R55.reuse ;  /* 0x000000011010c824 */ /* 0x100fe200078e0a37 */
[----:B------:R-:W-:Y:S01]  /*228f0*/  ISETP.GT.U32.AND P4, PT, R55, R14, PT ;  /* 0x0000000e3700720c */ /* 0x000fe20003f84070 */
[----:B------:R-:W-:Y:S01]  /*22900*/  @!P3 IMAD.IADD R15, R15, 0x1, -R55 ;  /* 0x000000010f0fb824 */ /* 0x000fe200078e0a37 */
[----:B------:R-:W-:-:S11]  /*22910*/  ISETP.GT.U32.AND P3, PT, R55, R13, PT ;  /* 0x0000000d3700720c */ /* 0x000fd60003f64070 */
[--C-:B------:R-:W-:Y:S01]  /*22920*/  @!P4 IMAD.IADD R14, R14, 0x1, -R55.reuse ;  /* 0x000000010e0ec824 */ /* 0x100fe200078e0a37 */
[----:B------:R-:W-:Y:S01]  /*22930*/  ISETP.GT.U32.AND P4, PT, R55, R12, PT ;  /* 0x0000000c3700720c */ /* 0x000fe20003f84070 */
[----:B------:R-:W-:Y:S01]  /*22940*/  @!P3 IMAD.IADD R13, R13, 0x1, -R55 ;  /* 0x000000010d0db824 */ /* 0x000fe200078e0a37 */
[C---:B------:R-:W-:Y:S02]  /*22950*/  ISETP.GT.U32.AND P3, PT, R55.reuse, R15, PT ;  /* 0x0000000f3700720c */ /* 0x040fe40003f64070 */
[C---:B------:R-:W-:Y:S01]  /*22960*/  ISETP.GT.U32.AND P2, PT, R55.reuse, R14, PT ;  /* 0x0000000e3700720c */ /* 0x040fe20003f44070 */
[----:B------:R-:W-:-:S08]  /*22970*/  IMAD R9, R55, R3, R9 ;  /* 0x0000000337097224 */ /* 0x000fd000078e0209 */
[----:B------:R-:W-:Y:S02]  /*22980*/  @!P4 IMAD.IADD R12, R12, 0x1, -R55 ;  /* 0x000000010c0cc824 */ /* 0x000fe400078e0a37 */
[----:B------:R-:W-:-:S03]  /*22990*/  IMAD.HI.U32 R3, R2, R8, RZ ;  /* 0x0000000802037227 */ /* 0x000fc600078e00ff */
[----:B------:R-:W-:Y:S01]  /*229a0*/  ISETP.GT.U32.AND P4, PT, R55, R12, PT ;  /* 0x0000000c3700720c */ /* 0x000fe20003f84070 */
[----:B------:R-:W-:Y:S01]  /*229b0*/  @!P3 IMAD.IADD R15, R15, 0x1, -R55 ;  /* 0x000000010f0fb824 */ /* 0x000fe200078e0a37 */
[C---:B------:R-:W-:Y:S01]  /*229c0*/  ISETP.GT.U32.AND P3, PT, R55.reuse, R11, PT ;  /* 0x0000000b3700720c */ /* 0x040fe20003f64070 */
[----:B------:R-:W-:Y:S02]  /*229d0*/  IMAD.MOV R3, RZ, RZ, -R3 ;  /* 0x000000ffff037224 */ /* 0x000fe400078e0a03 */
[----:B------:R-:W-:Y:S02]  /*229e0*/  @!P2 IMAD.IADD R14, R14, 0x1, -R55 ;  /* 0x000000010e0ea824 */ /* 0x000fe400078e0a37 */
[C---:B------:R-:W-:Y:S01]  /*229f0*/  IMAD R8, R55.reuse, R3, R8 ;  /* 0x0000000337087224 */ /* 0x040fe200078e0208 */
[C---:B------:R-:W-:Y:S01]  /*22a00*/  ISETP.GT.U32.AND P2, PT, R55.reuse, R10, PT ;  /* 0x0000000a3700720c */ /* 0x040fe20003f44070 */
[----:B------:R-:W-:-:S04]  /*22a10*/  IMAD R7, R55, R4, R7 ;  /* 0x0000000437077224 */ /* 0x000fc800078e0207 */
[--C-:B------:R-:W-:Y:S01]  /*22a20*/  @!P4 IMAD.IADD R12, R12, 0x1, -R55.reuse ;  /* 0x000000010c0cc824 */ /* 0x100fe200078e0a37 */
[----:B------:R-:W-:Y:S01]  /*22a30*/  ISETP.GE.AND P4, PT, R45, RZ, PT ;  /* 0x000000ff2d00720c */ /* 0x000fe20003f86270 */
[----:B------:R-:W-:Y:S02]  /*22a40*/  IMAD.MOV.U32 R4, RZ, RZ, RZ ;  /* 0x000000ffff047224 */ /* 0x000fe400078e00ff */
[--C-:B------:R-:W-:Y:S01]  /*22a50*/  @!P3 IMAD.IADD R11, R11, 0x1, -R55.reuse ;  /* 0x000000010b0bb824 */ /* 0x100fe200078e0a37 */
[----:B------:R-:W-:Y:S02]  /*22a60*/  ISETP.GE.AND P3, PT, R46, RZ, PT ;  /* 0x000000ff2e00720c */ /* 0x000fe40003f66270 */
[----:B--2---:R-:W-:Y:S01]  /*22a70*/  IABS R3, R53 ;  /* 0x0000003500037213 */ /* 0x004fe20000000000 */
[----:B------:R-:W-:-:S04]  /*22a80*/  @!P2 IMAD.IADD R10, R10, 0x1, -R55 ;  /* 0x000000010a0aa824 */ /* 0x000fc800078e0a37 */
[----:B------:R-:W-:Y:S01]  /*22a90*/  IMAD.HI.U32 R46, R2, R3, RZ ;  /* 0x00000003022e7227 */ /* 0x000fe200078e00ff */
[----:B------:R-:W-:-:S03]  /*22aa0*/  ISETP.GE.AND P2, PT, R47, RZ, PT ;  /* 0x000000ff2f00720c */ /* 0x000fc60003f46270 */
[----:B------:R-:W-:Y:S02]  /*22ab0*/  IMAD.MOV R46, RZ, RZ, -R46 ;  /* 0x000000ffff2e7224 */ /* 0x000fe400078e0a2e */
[----:B------:R-:W-:-:S04]  /*22ac0*/  IMAD.HI.U32 R47, R2, R6, RZ ;  /* 0x00000006022f7227 */ /* 0x000fc800078e00ff */
[----:B------:R-:W-:-:S04]  /*22ad0*/  IMAD.MOV R47, RZ, RZ, -R47 ;  /* 0x000000ffff2f7224 */ /* 0x000fc800078e0a2f */
[----:B------:R-:W-:Y:S01]  /*22ae0*/  IMAD R6, R55, R47, R6 ;  /* 0x0000002f37067224 */ /* 0x000fe200078e0206 */
[----:B---3--:R-:W-:-:S05]  /*22af0*/  IABS R52, R52 ;  /* 0x0000003400347213 */ /* 0x008fca0000000000 */
[----:B------:R-:W-:Y:S01]  /*22b00*/  IMAD.HI.U32 R45, R2, R52, RZ ;  /* 0x00000034022d7227 */ /* 0x000fe200078e00ff */
[----:B------:R-:W-:-:S03]  /*22b10*/  IABS R53, R51 ;  /* 0x0000003300357213 */ /* 0x000fc60000000000 */
[----:B-1----:R-:W-:Y:S02]  /*22b20*/  IMAD.MOV R51, RZ, RZ, -R5 ;  /* 0x000000ffff337224 */ /* 0x002fe400078e0a05 */
[----:B------:R-:W-:Y:S02]  /*22b30*/  IMAD.MOV R45, RZ, RZ, -R45 ;  /* 0x000000ffff2d7224 */ /* 0x000fe400078e0a2d */
[----:B------:R-:W-:Y:S02]  /*22b40*/  IMAD R51, R51, R54, RZ ;  /* 0x0000003633337224 */ /* 0x000fe400078e02ff */
[----:B------:R-:W-:-:S04]  /*22b50*/  IMAD.HI.U32 R44, R2, R53, RZ ;  /* 0x00000035022c7227 */ /* 0x000fc800078e00ff */
[----:B------:R-:W-:-:S04]  /*22b60*/  IMAD.HI.U32 R51, R5, R51, R4 ;  /* 0x0000003305337227 */ /* 0x000fc800078e0004 */
[C---:B------:R-:W-:Y:S01]  /*22b70*/  IMAD R4, R55.reuse, R45, R52 ;  /* 0x0000002d37047224 */ /* 0x040fe200078e0234 */
[----:B----4-:R-:W-:Y:S01]  /*22b80*/  IABS R52, R48 ;  /* 0x0000003000347213 */ /* 0x010fe20000000000 */
[----:B------:R-:W-:Y:S02]  /*22b90*/  IMAD.MOV R44, RZ, RZ, -R44 ;  /* 0x000000ffff2c7224 */ /* 0x000fe400078e0a2c */
[----:B------:R-:W-:Y:S02]  /*22ba0*/  IMAD R5, R55, R46, R3 ;  /* 0x0000002e37057224 */ /* 0x000fe400078e0203 */
[----:B------:R-:W-:Y:S01]  /*22bb0*/  IMAD.HI.U32 R2, R2, R52, RZ ;  /* 0x0000003402027227 */ /* 0x000fe200078e00ff */
[----:B------:R-:W-:-:S03]  /*22bc0*/  IABS R45, R58 ;  /* 0x0000003a002d7213 */ /* 0x000fc60000000000 */
[----:B------:R-:W-:Y:S01]  /*22bd0*/  IMAD R3, R55, R44, R53 ;  /* 0x0000002c37037224 */ /* 0x000fe200078e0235 */
[----:B------:R-:W-:Y:S01]  /*22be0*/  IABS R53, R57 ;  /* 0x0000003900357213 */ /* 0x000fe20000000000 */
[----:B------:R-:W-:Y:S01]  /*22bf0*/  IMAD.MOV R2, RZ, RZ, -R2 ;  /* 0x000000ffff027224 */ /* 0x000fe200078e0a02 */
[----:B------:R-:W-:Y:S01]  /*22c00*/  IABS R44, R59 ;  /* 0x0000003b002c7213 */ /* 0x000fe20000000000 */
[----:B------:R-:W-:Y:S01]  /*22c10*/  IMAD.HI.U32 R48, R51, R45, RZ ;  /* 0x0000002d33307227 */ /* 0x000fe200078e00ff */
[----:B------:R-:W-:-:S03]  /*22c20*/  IABS R46, R60 ;  /* 0x0000003c002e7213 */ /* 0x000fc60000000000 */
[----:B------:R-:W-:Y:S02]  /*22c30*/  IMAD R2, R55, R2, R52 ;  /* 0x0000000237027224 */ /* 0x000fe400078e0234 */
[----:B------:R-:W-:-:S04]  /*22c40*/  IMAD.HI.U32 R52, R51, R53, RZ ;  /* 0x0000003533347227 */ /* 0x000fc800078e00ff */
[----:B------:R-:W-:Y:S02]  /*22c50*/  IMAD.MOV.U32 R47, RZ, RZ, R44 ;  /* 0x000000ffff2f7224 */ /* 0x000fe400078e002c */
[----:B------:R-:W-:Y:S02]  /*22c60*/  IMAD.MOV R52, RZ, RZ, -R52 ;  /* 0x000000ffff347224 */ /* 0x000fe400078e0a34 */
[----:B------:R-:W-:Y:S02]  /*22c70*/  IMAD.MOV R48, RZ, RZ, -R48 ;  /* 0x000000ffff307224 */ /* 0x000fe400078e0a30 */
[----:B------:R-:W-:-:S04]  /*22c80*/  IMAD.HI.U32 R44, R51, R47, RZ ;  /* 0x0000002f332c7227 */ /* 0x000fc800078e00ff */
[----:B------:R-:W-:-:S04]  /*22c90*/  IMAD.HI.U32 R46, R51, R46, RZ ;  /* 0x0000002e332e7227 */ /* 0x000fc800078e00ff */
[C---:B------:R-:W-:Y:S02]  /*22ca0*/  IMAD R51, R54.reuse, R52, R53 ;  /* 0x0000003436337224 */ /* 0x040fe400078e0235 */
[----:B------:R-:W-:Y:S02]  /*22cb0*/  IMAD R52, R54, R48, R45 ;  /* 0x0000003036347224 */ /* 0x000fe400078e022d */
[----:B------:R-:W2:Y:S04]  /*22cc0*/  LDL.LU R45, [R1+0x57e0] ;  /* 0x0057e000012d7983 */ /* 0x000ea80000300800 */
[----:B------:R-:W3:Y:S01]  /*22cd0*/  LDL.LU R48, [R1+0x57dc] ;  /* 0x0057dc0001307983 */ /* 0x000ee20000300800 */
[----:B------:R-:W-:-:S04]  /*22ce0*/  IMAD.MOV R44, RZ, RZ, -R44 ;  /* 0x000000ffff2c7224 */ /* 0x000fc800078e0a2c */
[----:B------:R-:W-:Y:S02]  /*22cf0*/  IMAD R53, R54, R44, R47 ;  /* 0x0000002c36357224 */ /* 0x000fe400078e022f */
[----:B------:R-:W-:Y:S01]  /*22d00*/  IMAD.MOV.U32 R44, RZ, RZ, R50 ;  /* 0x000000ffff2c7224 */ /* 0x000fe200078e0032 */
[----:B------:R-:W4:Y:S01]  /*22d10*/  LDL.LU R47, [R1+0x57d8] ;  /* 0x0057d800012f7983 */ /* 0x000f220000300800 */
[----:B------:R-:W-:-:S03]  /*22d20*/  IMAD.MOV R50, RZ, RZ, -R46 ;  /* 0x000000ffff327224 */ /* 0x000fc600078e0a2e */
[----:B------:R-:W2:Y:S01]  /*22d30*/  LDL.LU R46, [R1+0x57d4] ;  /* 0x0057d400012e7983 */ /* 0x000ea20000300800 */
[----:B------:R-:W-:-:S05]  /*22d40*/  @!P6 IMAD.MOV R44, RZ, RZ, -R44 ;  /* 0x000000ffff2ce224 */ /* 0x000fca00078e0a2c */
[----:B------:R3:W-:Y:S01]  /*22d50*/  STL [R1+0x6dc], R44 ;  /* 0x0006dc2c01007387 */ /* 0x0007e20000100800 */
[----:B------:R-:W-:-:S05]  /*22d60*/  @!P1 IMAD.MOV R49, RZ, RZ, -R49 ;  /* 0x000000ffff319224 */ /* 0x000fca00078e0a31 */
[----:B------:R-:W-:Y:S01]  /*22d70*/  STL [R1+0x6d8], R49 ;  /* 0x0006d83101007387 */ /* 0x000fe20000100800 */
[----:B------:R-:W-:-:S13]  /*22d80*/  ISETP.GT.U32.AND P5, PT, R55, R13, PT ;  /* 0x0000000d3700720c */ /* 0x000fda0003fa4070 */
[----:B------:R-:W-:Y:S01]  /*22d90*/  @!P5 IMAD.IADD R13, R13, 0x1, -R55 ;  /* 0x000000010d0dd824 */ /* 0x000fe200078e0a37 */
[----:B------:R-:W-:-:S13]  /*22da0*/  ISETP.GT.U32.AND P5, PT, R55, R9, PT ;  /* 0x000000093700720c */ /* 0x000fda0003fa4070 */
[----:B------:R-:W-:Y:S01]  /*22db0*/  @!P5 IMAD.IADD R9, R9, 0x1, -R55 ;  /* 0x000000010909d824 */ /* 0x000fe200078e0a37 */
[----:B------:R-:W-:Y:S01]  /*22dc0*/  ISETP.GT.U32.AND P5, PT, R55, R8, PT ;  /* 0x000000083700720c */ /* 0x000fe20003fa4070 */
[----:B---3--:R-:W-:-:S04]  /*22dd0*/  IMAD.MOV.U32 R44, RZ, RZ, R48 ;  /* 0x000000ffff2c7224 */ /* 0x008fc800078e0030 */
[----:B------:R-:W-:-:S05]  /*22de0*/  @!P0 IMAD.MOV R44, RZ, RZ, -R44 ;  /* 0x000000ffff2c8224 */ /* 0x000fca00078e0a2c */
[----:B------:R0:W-:Y:S04]  /*22df0*/  STL [R1+0x6d4], R44 ;  /* 0x0006d42c01007387 */ /* 0x0001e80000100800 */
[----:B0-----:R-:W3:Y:S01]  /*22e00*/  LDL.LU R44, [R1+0x2350] ;  /* 0x00235000012c7983 */ /* 0x001ee20000300800 */
[----:B------:R-:W-:Y:S01]  /*22e10*/  @!P5 IMAD.IADD R8, R8, 0x1, -R55 ;  /* 0x000000010808d824 */ /* 0x000fe200078e0a37 */
[----:B------:R-:W-:-:S13]  /*22e20*/  ISETP.GT.U32.AND P5, PT, R55, R7, PT ;  /* 0x000000073700720c */ /* 0x000fda0003fa4070 */
[----:B------:R-:W-:Y:S01]  /*22e30*/  @!P5 IMAD.IADD R7, R7, 0x1, -R55 ;  /* 0x000000010707d824 */ /* 0x000fe200078e0a37 */
[----:B------:R-:W-:-:S13]  /*22e40*/  ISETP.GT.U32.AND P5, PT, R55, R6, PT ;  /* 0x000000063700720c */ /* 0x000fda0003fa4070 */
[----:B------:R-:W-:Y:S01]  /*22e50*/  @!P5 IMAD.IADD R6, R6, 0x1, -R55 ;  /* 0x000000010606d824 */ /* 0x000fe200078e0a37 */
[----:B------:R-:W-:Y:S01]  /*22e60*/  ISETP.GT.U32.AND P5, PT, R55, R5, PT ;  /* 0x000000053700720c */ /* 0x000fe20003fa4070 */
[----:B--2---:R-:W-:Y:S02]  /*22e70*/  IMAD.MOV.U32 R48, RZ, RZ, R46 ;  /* 0x000000ffff307224 */ /* 0x004fe400078e002e */
[----:B------:R-:W-:Y:S01]  /*22e80*/  IMAD.MOV.U32 R49, RZ, RZ, R45 ;  /* 0x000000ffff317224 */ /* 0x000fe200078e002d */
[----:B------:R-:W2:Y:S09]  /*22e90*/  LDL.LU R46, [R1+0x2358] ;  /* 0x00235800012e7983 */ /* 0x000eb20000300800 */
[----:B------:R-:W-:Y:S01]  /*22ea0*/  @!P5 IMAD.IADD R5, R5, 0x1, -R55 ;  /* 0x000000010505d824 */ /* 0x000fe200078e0a37 */
[----:B------:R-:W-:Y:S01]  /*22eb0*/  ISETP.GT.U32.AND P5, PT, R55, R11, PT ;  /* 0x0000000b3700720c */ /* 0x000fe20003fa4070 */
[----:B------:R-:W-:-:S02]  /*22ec0*/  IMAD.MOV.U32 R45, RZ, RZ, R48 ;  /* 0x000000ffff2d7224 */ /* 0x000fc400078e0030 */
[----:B----4-:R-:W-:Y:S01]  /*22ed0*/  @!P4 IMAD.MOV R47, RZ, RZ, -R47 ;  /* 0x000000ffff2fc224 */ /* 0x010fe200078e0a2f */
[----:B------:R-:W-:Y:S01]  /*22ee0*/  STL [R1+0x6cc], R48 ;  /* 0x0006cc3001007387 */ /* 0x000fe20000100800 */
[----:B------:R-:W-:-:S03]  /*22ef0*/  @!P3 IMAD.MOV R45, RZ, RZ, -R45 ;  /* 0x000000ffff2db224 */ /* 0x000fc600078e0a2d */
[----:B------:R0:W-:Y:S05]  /*22f00*/  STL [R1+0x6d0], R47 ;  /* 0x0006d02f01007387 */ /* 0x0001ea0000100800 */
[----:B------:R-:W-:Y:S01]  /*22f10*/  @!P5 IMAD.IADD R11, R11, 0x1, -R55 ;  /* 0x000000010b0bd824 */ /* 0x000fe200078e0a37 */
[----:B------:R-:W-:Y:S01]  /*22f20*/  ISETP.GT.U32.AND P5, PT, R55, R4, PT ;  /* 0x000000043700720c */ /* 0x000fe20003fa4070 */
[----:B------:R-:W-:Y:S01]  /*22f30*/  @!P2 IMAD.MOV R49, RZ, RZ, -R49 ;  /* 0x000000ffff31a224 */ /* 0x000fe200078e0a31 */
[----:B0-----:R-:W4:Y:S04]  /*22f40*/  LDL.LU R47, [R1+0x235c] ;  /* 0x00235c00012f7983 */ /* 0x001f280000300800 */
[----:B------:R-:W4:Y:S04]  /*22f50*/  LDL.LU R48, [R1+0x2360] ;  /* 0x0023600001307983 */ /* 0x000f280000300800 */
[----:B------:R0:W-:Y:S03]  /*22f60*/  @!P3 STL [R1+0x6cc], R45 ;  /* 0x0006cc2d0100b387 */ /* 0x0001e60000100800 */
[----:B------:R-:W-:Y:S01]  /*22f70*/  @!P5 IMAD.IADD R4, R4, 0x1, -R55 ;  /* 0x000000010404d824 */ /* 0x000fe200078e0a37 */
[----:B------:R1:W-:Y:S01]  /*22f80*/  STL [R1+0x6c8], R49 ;  /* 0x0006c83101007387 */ /* 0x0003e20000100800 */
[----:B0-----:R-:W-:-:S03]  /*22f90*/  IABS R45, R60 ;  /* 0x0000003c002d7213 */ /* 0x001fc60000000000 */
[----:B-1----:R-:W4:Y:S02]  /*22fa0*/  LDL.LU R49, [R1+0x2364] ;  /* 0x0023640001317983 */ /* 0x002f240000300800 */
[----:B------:R-:W-:Y:S02]  /*22fb0*/  IMAD R45, R54, R50, R45 ;  /* 0x00000032362d7224 */ /* 0x000fe400078e022d */
[----:B------:R-:W4:Y:S01]  /*22fc0*/  LDL.LU R50, [R1+0x2354] ;  /* 0x0023540001327983 */ /* 0x000f220000300800 */
[----:B---3--:R-:W-:-:S03]  /*22fd0*/  ISETP.GE.AND P5, PT, R44, RZ, PT ;  /* 0x000000ff2c00720c */ /* 0x008fc60003fa6270 */
[----:B------:R-:W3:Y:S01]  /*22fe0*/  LDL.LU R44, [R1+0x57d0] ;  /* 0x0057d000012c7983 */ /* 0x000ee20000300800 */
[C---:B------:R-:W-:Y:S02]  /*22ff0*/  ISETP.GT.U32.AND P0, PT, R55.reuse, R9, PT ;  /* 0x000000093700720c */ /* 0x040fe40003f04070 */
[C---:B------:R-:W-:Y:S02]  /*23000*/  ISETP.GT.U32.AND P1, PT, R55.reuse, R10, PT ;  /* 0x0000000a3700720c */ /* 0x040fe40003f24070 */
[----:B------:R-:W-:-:S09]  /*23010*/  ISETP.GT.U32.AND P4, PT, R55, R8, PT ;  /* 0x000000083700720c */ /* 0x000fd20003f84070 */
[--C-:B------:R-:W-:Y:S01]  /*23020*/  @!P0 IMAD.IADD R9, R9, 0x1, -R55.reuse ;  /* 0x0000000109098824 */ /* 0x100fe200078e0a37 */
[C---:B------:R-:W-:Y:S01]  /*23030*/  ISETP.GT.U32.AND P0, PT, R55.reuse, R2, PT ;  /* 0x000000023700720c */ /* 0x040fe20003f04070 */
[--C-:B------:R-:W-:Y:S01]  /*23040*/  @!P1 IMAD.IADD R10, R10, 0x1, -R55.reuse ;  /* 0x000000010a0a9824 */ /* 0x100fe200078e0a37 */
[----:B------:R-:W-:Y:S01]  /*23050*/  ISETP.GT.U32.AND P1, PT, R55, R3, PT ;  /* 0x000000033700720c */ /* 0x000fe20003f24070 */
[----:B------:R-:W-:Y:S01]  /*23060*/  @!P4 IMAD.IADD R8, R8, 0x1, -R55 ;  /* 0x000000010808c824 */ /* 0x000fe200078e0a37 */
[----:B------:R-:W-:-:S09]  /*23070*/  ISETP.GT.U32.AND P4, PT, R54, R51, PT ;  /* 0x000000333600720c */ /* 0x000fd20003f84070 */
[--C-:B------:R-:W-:Y:S01]  /*23080*/  @!P0 IMAD.IADD R2, R2, 0x1, -R55.reuse ;  /* 0x0000000102028824 */ /* 0x100fe200078e0a37 */
[----:B--2---:R-:W-:Y:S01]  /*23090*/  ISETP.GE.AND P0, PT, R46, RZ, PT ;  /* 0x000000ff2e00720c */ /* 0x004fe20003f06270 */
[----:B------:R-:W-:Y:S02]  /*230a0*/  @!P1 IMAD.IADD R3, R3, 0x1, -R55 ;  /* 0x0000000103039824 */ /* 0x000fe400078e0a37 */
[----:B------:R-:W-:Y:S01]  /*230b0*/  @!P4 IMAD.IADD R51, R51, 0x1, -R54 ;  /* 0x000000013333c824 */ /* 0x000fe200078e0a36 */
[C---:B------:R-:W-:Y:S02]  /*230c0*/  ISETP.GT.U32.AND P3, PT, R55.reuse, R7, PT ;  /* 0x000000073700720c */ /* 0x040fe40003f64070 */
[----:B------:R-:W-:Y:S02]  /*230d0*/  ISETP.GT.U32.AND P2, PT, R55, R6, PT ;  /* 0x000000063700720c */ /* 0x000fe40003f44070 */
[----:B----4-:R-:W-:-:S09]  /*230e0*/  ISETP.GE.AND P4, PT, R47, RZ, PT ;  /* 0x000000ff2f00720c */ /* 0x010fd20003f86270 */
[--C-:B------:R-:W-:Y:S01]  /*230f0*/  @!P3 IMAD.IADD R7, R7, 0x1, -R55.reuse ;  /* 0x000000010707b824 */ /* 0x100fe200078e0a37 */
[----:B------:R-:W-:Y:S02]  /*23100*/  ISETP.GT.U32.AND P3, PT, R54, R52, PT ;  /* 0x000000343600720c */ /* 0x000fe40003f64070 */
[----:B------:R-:W-:Y:S01]  /*23110*/  ISETP.GE.AND P1, PT, R50, RZ, PT ;  /* 0x000000ff3200720c */ /* 0x000fe20003f26270 */
[----:B------:R-:W-:Y:S01]  /*23120*/  @!P2 IMAD.IADD R6, R6, 0x1, -R55 ;  /* 0x000000010606a824 */ /* 0x000fe200078e0a37 */
[----:B------:R-:W-:-:S09]  /*23130*/  ISETP.GT.U32.AND P2, PT, R54, R53, PT ;  /* 0x000000353600720c */ /* 0x000fd20003f44070 */
[--C-:B------:R-:W-:Y:S01]  /*23140*/  @!P3 IMAD.IADD R52, R52, 0x1, -R54.reuse ;  /* 0x000000013434b824 */ /* 0x100fe200078e0a36 */
[----:B------:R-:W-:Y:S02]  /*23150*/  ISETP.GT.U32.AND P6, PT, R55, R5, PT ;  /* 0x000000053700720c */ /* 0x000fe40003fc4070 */
[----:B------:R-:W-:Y:S01]  /*23160*/  ISETP.GE.AND P3, PT, R48, RZ, PT ;  /* 0x000000ff3000720c */ /* 0x000fe20003f66270 */
[----:B------:R-:W-:Y:S01]  /*23170*/  @!P2 IMAD.IADD R53, R53, 0x1, -R54 ;  /* 0x000000013535a824 */ /* 0x000fe200078e0a36 */
[----:B------:R-:W-:-:S09]  /*23180*/  ISETP.GE.AND P2, PT, R49, RZ, PT ;  /* 0x000000ff3100720c */ /* 0x000fd20003f46270 */
[----:B------:R-:W-:Y:S01]  /*23190*/  @!P6 IMAD.IADD R5, R5, 0x1, -R55 ;  /* 0x000000010505e824 */ /* 0x000fe200078e0a37 */
[C---:B------:R-:W-:Y:S01]  /*231a0*/  ISETP.GT.U32.AND P6, PT, R54.reuse, R45, PT ;  /* 0x0000002d3600720c */ /* 0x040fe20003fc4070 */
[----:B------:R-:W-:Y:S01]  /*231b0*/  @!P3 IMAD.MOV R40, RZ, RZ, -R40 ;  /* 0x000000ffff28b224 */ /* 0x000fe200078e0a28 */
[C---:B------:R-:W-:Y:S01]  /*231c0*/  ISETP.GT.U32.AND P3, PT, R54.reuse, R52, PT ;  /* 0x000000343600720c */ /* 0x040fe20003f64070 */
[----:B------:R-:W-:Y:S01]  /*231d0*/  @!P1 IMAD.MOV R43, RZ, RZ, -R43 ;  /* 0x000000ffff2b9224 */ /* 0x000fe200078e0a2b */
[C---:B------:R-:W-:Y:S01]  /*231e0*/  ISETP.GT.U32.AND P1, PT, R55.reuse, R3, PT ;  /* 0x000000033700720c */ /* 0x040fe20003f24070 */
[----:B------:R-:W-:Y:S01]  /*231f0*/  @!P0 IMAD.MOV R42, RZ, RZ, -R42 ;  /* 0x000000ffff2a8224 */ /* 0x000fe200078e0a2a */
[----:B------:R-:W-:Y:S01]  /*23200*/  ISETP.GT.U32.AND P0, PT, R55, R2, PT ;  /* 0x000000023700720c */ /* 0x000fe20003f04070 */
[----:B------:R-:W-:Y:S01]  /*23210*/  @!P2 IMAD.MOV R0, RZ, RZ, -R0 ;  /* 0x000000ffff00a224 */ /* 0x000fe200078e0a00 */
[----:B------:R-:W-:-:S05]  /*23220*/  ISETP.GT.U32.AND P2, PT, R54, R53, PT ;  /* 0x000000353600720c */ /* 0x000fca0003f44070 */
[--C-:B------:R-:W-:Y:S02]  /*23230*/  @!P6 IMAD.IADD R45, R45, 0x1, -R54.reuse ;  /* 0x000000012d2de824 */ /* 0x100fe400078e0a36 */
[----:B------:R-:W-:Y:S01]  /*23240*/  @!P3 IMAD.IADD R52, R52, 0x1, -R54 ;  /* 0x000000013434b824 */ /* 0x000fe200078e0a36 */
[----:B------:R-:W-:Y:S01]  /*23250*/  ISETP.GE.AND P3, PT, R59, RZ, PT ;  /* 0x000000ff3b00720c */ /* 0x000fe20003f66270 */
[----:B------:R-:W-:Y:S01]  /*23260*/  @!P4 IMAD.MOV R41, RZ, RZ, -R41 ;  /* 0x000000ffff29c224 */ /* 0x000fe200078e0a29 */
[C---:B------:R-:W-:Y:S02]  /*23270*/  ISETP.GT.U32.AND P4, PT, R54.reuse, R51, PT ;  /* 0x000000333600720c */ /* 0x040fe40003f84070 */
[----:B------:R-:W-:Y:S01]  /*23280*/  ISETP.GT.U32.AND P6, PT, R54, R45, PT ;  /* 0x0000002d3600720c */ /* 0x000fe20003fc4070 */
[--C-:B------:R-:W-:Y:S01]  /*23290*/  @!P1 IMAD.IADD R3, R3, 0x1, -R55.reuse ;  /* 0x0000000103039824 */ /* 0x100fe200078e0a37 */
[----:B------:R-:W-:Y:S01]  /*232a0*/  ISETP.GE.AND P1, PT, R57, RZ, PT ;  /* 0x000000ff3900720c */ /* 0x000fe20003f26270 */
[----:B------:R-:W-:-:S02]  /*232b0*/  @!P0 IMAD.IADD R2, R2, 0x1, -R55 ;  /* 0x0000000102028824 */ /* 0x000fc400078e0a37 */
[----:B------:R-:W-:Y:S01]  /*232c0*/  @!P2 IMAD.IADD R53, R53, 0x1, -R54 ;  /* 0x000000013535a824 */ /* 0x000fe200078e0a36 */
[----:B------:R-:W-:-:S03]  /*232d0*/  ISETP.GE.AND P0, PT, R58, RZ, PT ;  /* 0x000000ff3a00720c */ /* 0x000fc60003f06270 */
[----:B------:R-:W-:Y:S01]  /*232e0*/  @!P3 IMAD.MOV R53, RZ, RZ, -R53 ;  /* 0x000000ffff35b224 */ /* 0x000fe200078e0a35 */
[----:B------:R-:W-:Y:S01]  /*232f0*/  ISETP.GE.AND P3, PT, R60, RZ, PT ;  /* 0x000000ff3c00720c */ /* 0x000fe20003f66270 */
[--C-:B------:R-:W-:Y:S02]  /*23300*/  @!P4 IMAD.IADD R51, R51, 0x1, -R54.reuse ;  /* 0x000000013333c824 */ /* 0x100fe400078e0a36 */
[----:B------:R-:W-:Y:S02]  /*23310*/  @!P6 IMAD.IADD R45, R45, 0x1, -R54 ;  /* 0x000000012d2de824 */ /* 0x000fe400078e0a36 */
[----:B---3--:R-:W-:Y:S02]  /*23320*/  IMAD.MOV.U32 R46, RZ, RZ, R44 ;  /* 0x000000ffff2e7224 */ /* 0x008fe400078e002c */
[----:B------:R-:W2:Y:S02]  /*23330*/  LDL.LU R44, [R1+0x2368] ;  /* 0x00236800012c7983 */ /* 0x000ea40000300800 */
[----:B------:R-:W-:-:S02]  /*23340*/  @!P5 IMAD.MOV R46, RZ, RZ, -R46 ;  /* 0x000000ffff2ed224 */ /* 0x000fc400078e0a2e */
[----:B------:R-:W3:Y:S04]  /*23350*/  LDL.LU R50, [R1+0x236c] ;  /* 0x00236c0001327983 */ /* 0x000ee80000300800 */
[----:B------:R0:W-:Y:S04]  /*23360*/  STL [R1+0x6c4], R46 ;  /* 0x0006c42e01007387 */ /* 0x0001e80000100800 */
[----:B0-----:R-:W4:Y:S04]  /*23370*/  LDL.LU R46, [R1+0x2370] ;  /* 0x00237000012e7983 */ /* 0x001f280000300800 */
[----:B------:R-:W2:Y:S04]  /*23380*/  LDL.LU R47, [R1+0x2374] ;  /* 0x00237400012f7983 */ /* 0x000ea80000300800 */
[----:B------:R-:W3:Y:S04]  /*23390*/  LDL.LU R48, [R1+0x2378] ;  /* 0x0023780001307983 */ /* 0x000ee80000300800 */
[----:B------:R-:W-:Y:S04]  /*233a0*/  STL [R1+0x6c0], R43 ;  /* 0x0006c02b01007387 */ /* 0x000fe80000100800 */
[----:B------:R-:W4:Y:S04]  /*233b0*/  LDL.LU R49, [R1+0x237c] ;  /* 0x00237c0001317983 */ /* 0x000f280000300800 */
[----:B------:R-:W-:Y:S04]  /*233c0*/  STL [R1+0x6bc], R42 ;  /* 0x0006bc2a01007387 */ /* 0x000fe80000100800 */
[----:B------:R-:W-:Y:S04]  /*233d0*/  STL [R1+0x6b8], R41 ;  /* 0x0006b82901007387 */ /* 0x000fe80000100800 */
[----:B------:R0:W-:Y:S04]  /*233e0*/  STL [R1+0x6b4], R40 ;  /* 0x0006b42801007387 */ /* 0x0001e80000100800 */
[----:B------:R1:W-:Y:S04]  /*233f0*/  STL [R1+0x6b0], R0 ;  /* 0x0006b00001007387 */ /* 0x0003e80000100800 */
[----:B------:R-:W4:Y:S04]  /*23400*/  LDL.LU R57, [R1+0x57cc] ;  /* 0x0057cc0001397983 */ /* 0x000f280000300800 */
[----:B------:R-:W4:Y:S04]  /*23410*/  LDL.LU R58, [R1+0x57c8] ;  /* 0x0057c800013a7983 */ /* 0x000f280000300800 */
[----:B------:R-:W4:Y:S04]  /*23420*/  LDL.LU R59, [R1+0x57c4] ;  /* 0x0057c400013b7983 */ /* 0x000f280000300800 */
[----:B------:R-:W4:Y:S04]  /*23430*/  LDL.LU R60, [R1+0x57c0] ;  /* 0x0057c000013c7983 */ /* 0x000f280000300800 */
[----:B------:R-:W4:Y:S01]  /*23440*/  LDL R54, [R1+0x3f00] ;  /* 0x003f000001367983 */ /* 0x000f220000100800 */
[----:B------:R-:W-:Y:S01]  /*23450*/  ISETP.GT.U32.AND P5, PT, R55, R4, PT ;  /* 0x000000043700720c */ /* 0x000fe20003fa4070 */
[----:B------:R-:W-:-:S02]  /*23460*/  @!P1 IMAD.MOV R51, RZ, RZ, -R51 ;  /* 0x000000ffff339224 */ /* 0x000fc400078e0a33 */
[----:B------:R-:W-:Y:S01]  /*23470*/  @!P3 IMAD.MOV R45, RZ, RZ, -R45 ;  /* 0x000000ffff2db224 */ /* 0x000fe200078e0a2d */
[----:B------:R-:W-:-:S09]  /*23480*/  ISETP.NE.AND P3, PT, R61, RZ, PT ;  /* 0x000000ff3d00720c */ /* 0x000fd20003f65270 */
[----:B------:R-:W-:Y:S02]  /*23490*/  @!P5 IMAD.IADD R4, R4, 0x1, -R55 ;  /* 0x000000010404d824 */ /* 0x000fe400078e0a37 */
[----:B------:R-:W-:Y:S01]  /*234a0*/  @!P0 IMAD.MOV R52, RZ, RZ, -R52 ;  /* 0x000000ffff348224 */ /* 0x000fe200078e0a34 */
[----:B--2---:R-:W-:Y:S02]  /*234b0*/  ISETP.GE.AND P6, PT, R47, RZ, PT ;  /* 0x000000ff2f00720c */ /* 0x004fe40003fc6270 */
[----:B------:R-:W0:Y:S01]  /*234c0*/  S2R R47, SR_TID.X ;  /* 0x00000000002f7919 */ /* 0x000e220000002100 */
[----:B------:R-:W-:Y:S02]  /*234d0*/  ISETP.GE.AND P5, PT, R44, RZ, PT ;  /* 0x000000ff2c00720c */ /* 0x000fe40003fa6270 */
[----:B---3--:R-:W-:Y:S02]  /*234e0*/  ISETP.GE.AND P4, PT, R50, RZ, PT ;  /* 0x000000ff3200720c */ /* 0x008fe40003f86270 */
[----:B----4-:R-:W-:Y:S01]  /*234f0*/  ISETP.GE.AND P2, PT, R46, RZ, PT ;  /* 0x000000ff2e00720c */ /* 0x010fe20003f46270 */
[----:B------:R-:W2:Y:S04]  /*23500*/  LDL R50, [R1+0x3d4c] ;  /* 0x003d4c0001327983 */ /* 0x000ea80000100800 */
[----:B------:R-:W3:Y:S01]  /*23510*/  LDL R46, [R1+0x3d50] ;  /* 0x003d5000012e7983 */ /* 0x000ee20000100800 */
[----:B0-----:R-:W-:-:S02]  /*23520*/  LOP3.LUT R40, R47, 0x3, RZ, 0xc0, !PT ;  /* 0x000000032f287812 */ /* 0x001fc400078ec0ff */
[--C-:B------:R-:W-:Y:S02]  /*23530*/  SHF.R.S32.HI R41, RZ, 0x2, R47.reuse ;  /* 0x00000002ff297819 */ /* 0x100fe4000001142f */
[----:B------:R-:W-:Y:S01]  /*23540*/  SHF.R.U32.HI R42, RZ, 0x2, R47 ;  /* 0x00000002ff2a7819 */ /* 0x000fe2000001162f */
[C---:B-1----:R-:W-:Y:S01]  /*23550*/  IMAD.SHL.U32 R0, R40.reuse, 0x20, RZ ;  /* 0x0000002028007824 */ /* 0x042fe200078e00ff */
[----:B------:R-:W-:Y:S01]  /*23560*/  SGXT R41, R41, 0x1 ;  /* 0x000000012929781a */ /* 0x000fe20000000200 */
[----:B------:R-:W-:Y:S01]  /*23570*/  IMAD.SHL.U32 R43, R40, 0x200, RZ ;  /* 0x00000200282b7824 */ /* 0x000fe200078e00ff */
[----:B------:R-:W-:Y:S01]  /*23580*/  SGXT.U32 R42, R42, 0x3 ;  /* 0x000000032a2a781a */ /* 0x000fe20000000000 */
[C---:B------:R-:W-:Y:S01]  /*23590*/  IMAD.SHL.U32 R44, R47.reuse, 0x2, RZ ;  /* 0x000000022f2c7824 */ /* 0x040fe200078e00ff */
[C---:B------:R-:W-:Y:S01]  /*235a0*/  LOP3.LUT R40, R0.reuse, 0x90, R41, 0xf8, !PT ;  /* 0x0000009000287812 */ /* 0x040fe200078ef829 */
[----:B------:R-:W-:Y:S01]  /*235b0*/  IMAD.SHL.U32 R41, R47, 0x10, RZ ;  /* 0x000000102f297824 */ /* 0x000fe200078e00ff */
[----:B------:R-:W-:-:S02]  /*235c0*/  LOP3.LUT R0, R0, R43, R42, 0xfe, !PT ;  /* 0x0000002b00007212 */ /* 0x000fc400078efe2a */
[----:B------:R-:W-:Y:S01]  /*235d0*/  LOP3.LUT R40, R40, 0x10, R44, 0x78, !PT ;  /* 0x0000001028287812 */ /* 0x000fe200078e782c */
[----:B------:R-:W4:Y:S01]  /*235e0*/  LDL R43, [R1+0x3d48] ;  /* 0x003d4800012b7983 */ /* 0x000f220000100800 */
[----:B------:R-:W-:Y:S02]  /*235f0*/  LOP3.LUT R42, R41, 0x100, RZ, 0xc0, !PT ;  /* 0x00000100292a7812 */ /* 0x000fe400078ec0ff */
[----:B------:R-:W-:Y:S01]  /*23600*/  LOP3.LUT R41, RZ, R61, RZ, 0x33, !PT ;  /* 0x0000003dff297212 */ /* 0x000fe200078e33ff */
[----:B------:R0:W-:Y:S01]  /*23610*/  STL [R1+0x56c0], R0 ;  /* 0x0056c00001007387 */ /* 0x0001e20000100800 */
[----:B------:R-:W-:Y:S02]  /*23620*/  ISETP.GE.AND P1, PT, R48, RZ, PT ;  /* 0x000000ff3000720c */ /* 0x000fe40003f26270 */
[----:B------:R-:W-:Y:S01]  /*23630*/  SEL R44, R41, R51, !P3 ;  /* 0x00000033292c7207 */ /* 0x000fe20005800000 */
[----:B------:R-:W2:Y:S01]  /*23640*/  LDL.LU R61, [R1+0x57bc] ;  /* 0x0057bc00013d7983 */ /* 0x000ea20000300800 */
[----:B------:R-:W-:-:S03]  /*23650*/  ISETP.GE.AND P0, PT, R49, RZ, PT ;  /* 0x000000ff3100720c */ /* 0x000fc60003f06270 */
[----:B------:R-:W2:Y:S01]  /*23660*/  LDL R48, [R1+0x3d54] ;  /* 0x003d540001307983 */ /* 0x000ea20000100800 */
[----:B0-----:R-:W-:-:S03]  /*23670*/  IADD3 R0, PT, PT, R40, UR6, R42 ;  /* 0x0000000628007c10 */ /* 0x001fc6000fffe02a */
[----:B------:R-:W2:Y:S01]  /*23680*/  LDL.LU R42, [R1+0x6c] ;  /* 0x00006c00012a7983 */ /* 0x000ea20000300800 */
[----:B------:R-:W-:-:S03]  /*23690*/  SEL R40, R41, R52, !P3 ;  /* 0x0000003429287207 */ /* 0x000fc60005800000 */
[----:B------:R0:W-:Y:S04]  /*236a0*/  STL [R1+0x134], R0 ;  /* 0x0001340001007387 */ /* 0x0001e80000100800 */
[----:B------:R-:W3:Y:S04]  /*236b0*/  LDL R49, [R1+0x3d58] ;  /* 0x003d580001317983 */ /* 0x000ee80000100800 */
[----:B------:R1:W-:Y:S01]  /*236c0*/  STL [R1+0x92c], R44 ;  /* 0x00092c2c01007387 */ /* 0x0003e20000100800 */
[----:B0-----:R-:W-:-:S03]  /*236d0*/  SEL R0, R41, R53, !P3 ;  /* 0x0000003529007207 */ /* 0x001fc60005800000 */
[----:B------:R-:W3:Y:S04]  /*236e0*/  LDL R55, [R1+0x3d5c] ;  /* 0x003d5c0001377983 */ /* 0x000ee80000100800 */
[----:B------:R-:W-:Y:S04]  /*236f0*/  STL [R1+0x928], R40 ;  /* 0x0009282801007387 */ /* 0x000fe80000100800 */
[----:B-1----:R-:W3:Y:S04]  /*23700*/  LDL R44, [R1+0x3d68] ;  /* 0x003d6800012c7983 */ /* 0x002ee80000100800 */
[----:B------:R0:W-:Y:S02]  /*23710*/  STL [R1+0x924], R0 ;  /* 0x0009240001007387 */ /* 0x0001e40000100800 */
[----:B0-----:R-:W-:-:S02]  /*23720*/  SEL R0, R41, R45, !P3 ;  /* 0x0000002d29007207 */ /* 0x001fc40005800000 */
[----:B------:R-:W-:-:S03]  /*23730*/  ISETP.GE.AND P3, PT, R54, RZ, PT ;  /* 0x000000ff3600720c */ /* 0x000fc60003f66270 */
[----:B------:R0:W-:Y:S04]  /*23740*/  STL [R1+0x56c4], R0 ;  /* 0x0056c40001007387 */ /* 0x0001e80000100800 */
[----:B------:R-:W3:Y:S04]  /*23750*/  LDL.LU R40, [R1+0x68] ;  /* 0x0000680001287983 */ /* 0x000ee80000300800 */
[----:B------:R-:W4:Y:S04]  /*23760*/  LDL R54, [R1+0x3d6c] ;  /* 0x003d6c0001367983 */ /* 0x000f280000100800 */
[----:B0-----:R-:W4:Y:S01]  /*23770*/  LDL.LU R0, [R1+0x64] ;  /* 0x0000640001007983 */ /* 0x001f220000300800 */
[----:B--2---:R-:W-:-:S05]  /*23780*/  @!P5 IMAD.MOV R42, RZ, RZ, -R42 ;  /* 0x000000ffff2ad224 */ /* 0x004fca00078e0a2a */
[----:B------:R-:W-:Y:S01]  /*23790*/  STL [R1+0x6ac], R42 ;  /* 0x0006ac2a01007387 */ /* 0x000fe20000100800 */
[----:B---3--:R-:W-:Y:S01]  /*237a0*/  @!P4 IMAD.MOV R40, RZ, RZ, -R40 ;  /* 0x000000ffff28c224 */ /* 0x008fe200078e0a28 */
[----:B----4-:R-:W-:Y:S02]  /*237b0*/  ISETP.GE.AND P4, PT, R43, RZ, PT ;  /* 0x000000ff2b00720c */ /* 0x010fe40003f86270 */
[----:B------:R-:W2:Y:S01]  /*237c0*/  LDL R43, [R1+0x3d78] ;  /* 0x003d7800012b7983 */ /* 0x000ea20000100800 */
[----:B------:R-:W-:-:S03]  /*237d0*/  @!P2 IMAD.MOV R0, RZ, RZ, -R0 ;  /* 0x000000ffff00a224 */ /* 0x000fc600078e0a00 */
[----:B------:R0:W-:Y:S01]  /*237e0*/  STL [R1+0x6a8], R40 ;  /* 0x0006a82801007387 */ /* 0x0001e20000100800 */
[----:B------:R-:W-:-:S03]  /*237f0*/  ISETP.GE.AND P2, PT, R50, RZ, PT ;  /* 0x000000ff3200720c */ /* 0x000fc60003f46270 */
[----:B0-----:R-:W3:Y:S04]  /*23800*/  LDL.LU R40, [R1+0x60] ;  /* 0x0000600001287983 */ /* 0x001ee80000300800 */
[----:B------:R-:W4:Y:S04]  /*23810*/  LDL R50, [R1+0x3d7c] ;  /* 0x003d7c0001327983 */ /* 0x000f280000100800 */
[----:B------:R0:W-:Y:S04]  /*23820*/  STL [R1+0x6a4], R0 ;  /* 0x0006a40001007387 */ /* 0x0001e80000100800 */
[----:B0-----:R-:W2:Y:S01]  /*23830*/  LDL.LU R0, [R1+0x5c] ;  /* 0x00005c0001007983 */ /* 0x001ea20000300800 */
[----:B------:R-:W-:-:S03]  /*23840*/  ISETP.GE.AND P5, PT, R46, RZ, PT ;  /* 0x000000ff2e00720c */ /* 0x000fc60003fa6270 */
[----:B------:R-:W4:Y:S01]  /*23850*/  LDL R46, [R1+0x3d80] ;  /* 0x003d8000012e7983 */ /* 0x000f220000100800 */
[----:B---3--:R-:W-:-:S05]  /*23860*/  @!P6 IMAD.MOV R40, RZ, RZ, -R40 ;  /* 0x000000ffff28e224 */ /* 0x008fca00078e0a28 */
[----:B------:R0:W-:Y:S04]  /*23870*/  STL [R1+0x6a0], R40 ;  /* 0x0006a02801007387 */ /* 0x0001e80000100800 */
[----:B0-----:R-:W3:Y:S01]  /*23880*/  LDL.LU R40, [R1+0x58] ;  /* 0x0000580001287983 */ /* 0x001ee20000300800 */
[----:B--2---:R-:W-:Y:S01]  /*23890*/  @!P1 IMAD.MOV R0, RZ, RZ, -R0 ;  /* 0x000000ffff009224 */ /* 0x004fe200078e0a00 */
[----:B------:R-:W-:Y:S02]  /*238a0*/  ISETP.GE.AND P1, PT, R48, RZ, PT ;  /* 0x000000ff3000720c */ /* 0x000fe40003f26270 */
[----:B------:R-:W2:Y:S04]  /*238b0*/  LDL R48, [R1+0x3d84] ;  /* 0x003d840001307983 */ /* 0x000ea80000100800 */
[----:B------:R0:W-:Y:S04]  /*238c0*/  STL [R1+0x69c], R0 ;  /* 0x00069c0001007387 */ /* 0x0001e80000100800 */
[----:B0-----:R-:W2:Y:S01]  /*238d0*/  LDL.LU R0, [R1+0x54] ;  /* 0x0000540001007983 */ /* 0x001ea20000300800 */
[----:B---3--:R-:W-:Y:S01]  /*238e0*/  @!P0 IMAD.MOV R40, RZ, RZ, -R40 ;  /* 0x000000ffff288224 */ /* 0x008fe200078e0a28 */
[----:B------:R-:W-:-:S02]  /*238f0*/  ISETP.GE.AND P0, PT, R49, RZ, PT ;  /* 0x000000ff3100720c */ /* 0x000fc40003f06270 */
[----:B------:R-:W3:Y:S04]  /*23900*/  LDL R49, [R1+0x3d88] ;  /* 0x003d880001317983 */ /* 0x000ee80000100800 */
[----:B------:R0:W-:Y:S04]  /*23910*/  STL [R1+0x698], R40 ;  /* 0x0006982801007387 */ /* 0x0001e80000100800 */
[----:B0-----:R-:W3:Y:S01]  /*23920*/  LDL.LU R40, [R1+0x50] ;  /* 0x0000500001287983 */ /* 0x001ee20000300800 */
[----:B--2---:R-:W-:Y:S01]  /*23930*/  @!P3 IMAD.MOV R0, RZ, RZ, -R0 ;  /* 0x000000ffff00b224 */ /* 0x004fe200078e0a00 */
[----:B------:R-:W-:-:S02]  /*23940*/  ISETP.GE.AND P3, PT, R55, RZ, PT ;  /* 0x000000ff3700720c */ /* 0x000fc40003f66270 */
        /* <DEDUP_REMOVED lines=19> */
[----:B----4-:R-:W-:-:S02]  /*23a80*/  ISETP.GE.AND P1, PT, R50, RZ, PT ;  /* 0x000000ff3200720c */ /* 0x010fc40003f26270 */
[----:B------:R-:W2:Y:S04]  /*23a90*/  LDL R50, [R1+0x3db4] ;  /* 0x003db40001327983 */ /* 0x000ea80000100800 */
[----:B------:R0:W-:Y:S04]  /*23aa0*/  STL [R1+0x684], R0 ;  /* 0x0006840001007387 */ /* 0x0001e80000100800 */
[----:B0-----:R-:W4:Y:S01]  /*23ab0*/  LDL.LU R0, [R1+0x650] ;  /* 0x0006500001007983 */ /* 0x001f220000300800 */
[----:B---3--:R-:W-:Y:S01]  /*23ac0*/  @!P0 IMAD.MOV R40, RZ, RZ, -R40 ;  /* 0x000000ffff288224 */ /* 0x008fe200078e0a28 */
[----:B------:R-:W-:-:S02]  /*23ad0*/  ISETP.GE.AND P0, PT, R46, RZ, PT ;  /* 0x000000ff2e00720c */ /* 0x000fc40003f06270 */
[----:B------:R-:W3:Y:S04]  /*23ae0*/  LDL R46, [R1+0x3db8] ;  /* 0x003db800012e7983 */ /* 0x000ee80000100800 */
[----:B------:R0:W-:Y:S04]  /*23af0*/  STL [R1+0x680], R40 ;  /* 0x0006802801007387 */ /* 0x0001e80000100800 */
[----:B0-----:R-:W2:Y:S01]  /*23b00*/  LDL.LU R40, [R1+0x654] ;  /* 0x0006540001287983 */ /* 0x001ea20000300800 */
[----:B----4-:R-:W-:Y:S01]  /*23b10*/  @!P3 IMAD.MOV R0, RZ, RZ, -R0 ;  /* 0x000000ffff00b224 */ /* 0x010fe200078e0a00 */
[----:B------:R-:W-:-:S02]  /*23b20*/  ISETP.GE.AND P3, PT, R48, RZ, PT ;  /* 0x000000ff3000720c */ /* 0x000fc40003f66270 */
[----:B------:R-:W4:Y:S04]  /*23b30*/  LDL R48, [R1+0x3dbc] ;  /* 0x003dbc0001307983 */ /* 0x000f280000100800 */
        /* <DEDUP_REMOVED lines=38> */
[----:B----4-:R-:W-:-:S02]  /*23da0*/  ISETP.GE.AND P2, PT, R48, RZ, PT ;  /* 0x000000ff3000720c */ /* 0x010fc40003f46270 */
[----:B------:R-:W3:Y:S04]  /*23db0*/  LDL R48, [R1+0x3de4] ;  /* 0x003de40001307983 */ /* 0x000ee80000100800 */
[----:B------:R0:W-:Y:S04]  /*23dc0*/  STL [R1+0x65c], R0 ;  /* 0x00065c0001007387 */ /* 0x0001e80000100800 */
[----:B0-----:R-:W4:Y:S01]  /*23dd0*/  LDL.LU R0, [R1+0x634] ;  /* 0x0006340001007983 */ /* 0x001f220000300800 */
[----:B--2---:R-:W-:Y:S01]  /*23de0*/  @!P5 IMAD.MOV R40, RZ, RZ, -R40 ;  /* 0x000000ffff28d224 */ /* 0x004fe200078e0a28 */
[----:B------:R-:W-:-:S02]  /*23df0*/  ISETP.GE.AND P5, PT, R49, RZ, PT ;  /* 0x000000ff3100720c */ /* 0x000fc40003fa6270 */
[----:B------:R-:W2:Y:S04]  /*23e00*/  LDL R49, [R1+0x3de8] ;  /* 0x003de80001317983 */ /* 0x000ea80000100800 */
        /* <DEDUP_REMOVED lines=1672> */
[----:B---3--:R-:W-:-:S05]  /*2a690*/  @!P2 IMAD.MOV R0, RZ, RZ, -R0 ;  /* 0x000000ffff00a224 */ /* 0x008fca00078e0a00 */
[----:B------:R0:W-:Y:S04]  /*2a6a0*/  STL [R1+0x70], R0 ;  /* 0x0000700001007387 */ /* 0x0001e80000100800 */
[----:B0-----:R-:W3:Y:S01]  /*2a6b0*/  LDL.LU R0, [R1+0x2f4] ;  /* 0x0002f40001007983 */ /* 0x001ee20000300800 */
[----:B------:R-:W-:-:S03]  /*2a6c0*/  ISETP.GE.AND P2, PT, R48, RZ, PT ;  /* 0x000000ff3000720c */ /* 0x000fc60003f46270 */
[----:B------:R-:W4:Y:S01]  /*2a6d0*/  LDL R48, [R1+0x52e0] ;  /* 0x0052e00001307983 */ /* 0x000f220000100800 */
[----:B--2---:R-:W-:Y:S01]  /*2a6e0*/  @!P5 IMAD.MOV R40, RZ, RZ, -R40 ;  /* 0x000000ffff28d224 */ /* 0x004fe200078e0a28 */
[----:B------:R-:W-:-:S04]  /*2a6f0*/  ISETP.GE.AND P5, PT, R49, RZ, PT ;  /* 0x000000ff3100720c */ /* 0x000fc80003fa6270 */
[----:B------:R0:W-:Y:S04]  /*2a700*/  STL [R1+0x6c], R40 ;  /* 0x00006c2801007387 */ /* 0x0001e80000100800 */
[----:B0-----:R-:W2:Y:S04]  /*2a710*/  LDL.LU R40, [R1+0x2f8] ;  /* 0x0002f80001287983 */ /* 0x001ea80000300800 */
[----:B------:R-:W4:Y:S01]  /*2a720*/  LDL R49, [R1+0x52e4] ;  /* 0x0052e40001317983 */ /* 0x000f220000100800 */
[----:B---3--:R-:W-:-:S05]  /*2a730*/  @!P1 IMAD.MOV R0, RZ, RZ, -R0 ;  /* 0x000000ffff009224 */ /* 0x008fca00078e0a00 */
[----:B------:R0:W-:Y:S04]  /*2a740*/  STL [R1+0x68], R0 ;  /* 0x0000680001007387 */ /* 0x0001e80000100800 */
[----:B0-----:R-:W3:Y:S01]  /*2a750*/  LDL.LU R0, [R1+0x2fc] ;  /* 0x0002fc0001007983 */ /* 0x001ee20000300800 */
[----:B------:R-:W-:-:S03]  /*2a760*/  ISETP.GE.AND P1, PT, R55, RZ, PT ;  /* 0x000000ff3700720c */ /* 0x000fc60003f26270 */
[----:B------:R-:W4:Y:S01]  /*2a770*/  LDL R55, [R1+0x52e8] ;  /* 0x0052e80001377983 */ /* 0x000f220000100800 */
[----:B--2---:R-:W-:-:S05]  /*2a780*/  @!P0 IMAD.MOV R40, RZ, RZ, -R40 ;  /* 0x000000ffff288224 */ /* 0x004fca00078e0a28 */
[----:B------:R0:W-:Y:S04]  /*2a790*/  STL [R1+0x64], R40 ;  /* 0x0000642801007387 */ /* 0x0001e80000100800 */
[----:B0-----:R-:W2:Y:S04]  /*2a7a0*/  LDL.LU R40, [R1+0x2d0] ;  /* 0x0002d00001287983 */ /* 0x001ea80000300800 */
[----:B------:R-:W2:Y:S01]  /*2a7b0*/  LDL R42, [R1+0x52ec] ;  /* 0x0052ec00012a7983 */ /* 0x000ea20000100800 */
        /* <DEDUP_REMOVED lines=39> */
[----:B0-----:R-:W2:Y:S01]  /*2aa30*/  LDL.LU R40, [R1+0x294] ;  /* 0x0002940001287983 */ /* 0x001ea20000300800 */
[----:B---3--:R-:W-:Y:S01]  /*2aa40*/  @!P2 IMAD.MOV R0, RZ, RZ, -R0 ;  /* 0x000000ffff00a224 */ /* 0x008fe200078e0a00 */
[----:B------:R-:W-:Y:S02]  /*2aa50*/  ISETP.GE.AND P2, PT, R54, RZ, PT ;  /* 0x000000ff3600720c */ /* 0x000fe40003f46270 */
[----:B------:R-:W3:Y:S04]  /*2aa60*/  LDL R54, [R1+0x5310] ;  /* 0x0053100001367983 */ /* 0x000ee80000100800 */
[----:B------:R0:W-:Y:S04]  /*2aa70*/  STL [R1+0x40], R0 ;  /* 0x0000400001007387 */ /* 0x0001e80000100800 */
[----:B0-----:R-:W3:Y:S01]  /*2aa80*/  LDL.LU R0, [R1+0x264] ;  /* 0x0002640001007983 */ /* 0x001ee20000300800 */
[----:B--2---:R-:W-:Y:S01]  /*2aa90*/  @!P5 IMAD.MOV R40, RZ, RZ, -R40 ;  /* 0x000000ffff28d224 */ /* 0x004fe200078e0a28 */
[----:B------:R-:W-:-:S04]  /*2aaa0*/  ISETP.GE.AND P5, PT, R43, RZ, PT ;  /* 0x000000ff2b00720c */ /* 0x000fc80003fa6270 */
[----:B------:R0:W-:Y:S04]  /*2aab0*/  STL [R1+0x3c], R40 ;  /* 0x00003c2801007387 */ /* 0x0001e80000100800 */
[----:B0-----:R-:W2:Y:S04]  /*2aac0*/  LDL.LU R40, [R1+0x268] ;  /* 0x0002680001287983 */ /* 0x001ea80000300800 */
[----:B------:R-:W2:Y:S01]  /*2aad0*/  LDL R43, [R1+0x5314] ;  /* 0x00531400012b7983 */ /* 0x000ea20000100800 */
[----:B---3--:R-:W-:-:S05]  /*2aae0*/  @!P1 IMAD.MOV R0, RZ, RZ, -R0 ;  /* 0x000000ffff009224 */ /* 0x008fca00078e0a00 */
[----:B------:R0:W-:Y:S04]  /*2aaf0*/  STL [R1+0x38], R0 ;  /* 0x0000380001007387 */ /* 0x0001e80000100800 */
[----:B0-----:R-:W3:Y:S01]  /*2ab00*/  LDL.LU R0, [R1+0x26c] ;  /* 0x00026c0001007983 */ /* 0x001ee20000300800 */
[----:B----4-:R-:W-:-:S03]  /*2ab10*/  ISETP.GE.AND P1, PT, R50, RZ, PT ;  /* 0x000000ff3200720c */ /* 0x010fc60003f26270 */
        /* <DEDUP_REMOVED lines=9> */
[----:B------:R-:W-:-:S13]  /*2abb0*/  ISETP.GE.AND P4, PT, R42, RZ, PT ;  /* 0x000000ff2a00720c */ /* 0x000fda0003f86270 */
[----:B--2---:R-:W-:Y:S01]  /*2abc0*/  @!P4 IMAD.MOV R40, RZ, RZ, -R40 ;  /* 0x000000ffff28c224 */ /* 0x004fe200078e0a28 */
[----:B------:R-:W-:-:S04]  /*2abd0*/  ISETP.GE.AND P4, PT, R48, RZ, PT ;  /* 0x000000ff3000720c */ /* 0x000fc80003f86270 */
[----:B------:R0:W-:Y:S04]  /*2abe0*/  STL [R1+0x2c], R40 ;  /* 0x00002c2801007387 */ /* 0x0001e80000100800 */
[----:B0-----:R-:W2:Y:S01]  /*2abf0*/  LDL.LU R40, [R1+0x24c] ;  /* 0x00024c0001287983 */ /* 0x001ea20000300800 */
[----:B---3--:R-:W-:-:S03]  /*2ac00*/  @!P2 IMAD.MOV R0, RZ, RZ, -R0 ;  /* 0x000000ffff00a224 */ /* 0x008fc600078e0a00 */
[----:B------:R-:W3:Y:S04]  /*2ac10*/  LDL R48, [R1+0x5320] ;  /* 0x0053200001307983 */ /* 0x000ee80000100800 */
[----:B------:R0:W-:Y:S04]  /*2ac20*/  STL [R1+0x28], R0 ;  /* 0x0000280001007387 */ /* 0x0001e80000100800 */
[----:B0-----:R-:W3:Y:S01]  /*2ac30*/  LDL.LU R0, [R1+0x204] ;  /* 0x0002040001007983 */ /* 0x001ee20000300800 */
[----:B------:R-:W-:-:S03]  /*2ac40*/  ISETP.GE.AND P2, PT, R49, RZ, PT ;  /* 0x000000ff3100720c */ /* 0x000fc60003f46270 */
[----:B------:R-:W4:Y:S01]  /*2ac50*/  LDL R49, [R1+0x5324] ;  /* 0x0053240001317983 */ /* 0x000f220000100800 */
[----:B--2---:R-:W-:Y:S01]  /*2ac60*/  @!P5 IMAD.MOV R40, RZ, RZ, -R40 ;  /* 0x000000ffff28d224 */ /* 0x004fe200078e0a28 */
[----:B------:R-:W-:Y:S02]  /*2ac70*/  ISETP.GE.AND P5, PT, R55, RZ, PT ;  /* 0x000000ff3700720c */ /* 0x000fe40003fa6270 */
[----:B------:R-:W2:Y:S04]  /*2ac80*/  LDL.LU R55, [R1+0x228] ;  /* 0x0002280001377983 */ /* 0x000ea80000300800 */
[----:B------:R0:W-:Y:S04]  /*2ac90*/  STL [R1+0x24], R40 ;  /* 0x0000242801007387 */ /* 0x0001e80000100800 */
[----:B0-----:R-:W4:Y:S01]  /*2aca0*/  LDL R40, [R1+0x5328] ;  /* 0x0053280001287983 */ /* 0x001f220000100800 */
[----:B---3--:R-:W-:Y:S01]  /*2acb0*/  @!P1 IMAD.MOV R0, RZ, RZ, -R0 ;  /* 0x000000ffff009224 */ /* 0x008fe200078e0a00 */
[----:B------:R-:W-:-:S04]  /*2acc0*/  ISETP.GE.AND P1, PT, R54, RZ, PT ;  /* 0x000000ff3600720c */ /* 0x000fc80003f26270 */
[----:B------:R-:W-:Y:S04]  /*2acd0*/  STL [R1+0x5744], R0 ;  /* 0x0057440001007387 */ /* 0x000fe80000100800 */
[----:B------:R-:W3:Y:S01]  /*2ace0*/  LDL.LU R54, [R1+0x22c] ;  /* 0x00022c0001367983 */ /* 0x000ee20000300800 */
[----:B------:R-:W-:-:S03]  /*2acf0*/  ISETP.GE.AND P0, PT, R44, RZ, PT ;  /* 0x000000ff2c00720c */ /* 0x000fc60003f06270 */
[----:B------:R-:W4:Y:S10]  /*2ad00*/  LDL R45, [R1+0x532c] ;  /* 0x00532c00012d7983 */ /* 0x000f340000100800 */
[----:B--2---:R-:W-:-:S05]  /*2ad10*/  @!P0 IMAD.MOV R55, RZ, RZ, -R55 ;  /* 0x000000ffff378224 */ /* 0x004fca00078e0a37 */
[----:B------:R-:W-:Y:S04]  /*2ad20*/  STL [R1+0x5748], R55 ;  /* 0x0057483701007387 */ /* 0x000fe80000100800 */
[----:B------:R-:W2:Y:S04]  /*2ad30*/  LDL.LU R53, [R1+0x214] ;  /* 0x0002140001357983 */ /* 0x000ea80000300800 */
[----:B------:R-:W2:Y:S01]  /*2ad40*/  LDL R42, [R1+0x5330] ;  /* 0x00533000012a7983 */ /* 0x000ea20000100800 */
[----:B---3--:R-:W-:-:S05]  /*2ad50*/  @!P3 IMAD.MOV R54, RZ, RZ, -R54 ;  /* 0x000000ffff36b224 */ /* 0x008fca00078e0a36 */
[----:B------:R-:W-:Y:S04]  /*2ad60*/  STL [R1+0x574c], R54 ;  /* 0x00574c3601007387 */ /* 0x000fe80000100800 */
[----:B------:R-:W3:Y:S01]  /*2ad70*/  LDL.LU R52, [R1+0x1c] ;  /* 0x00001c0001347983 */ /* 0x000ee20000300800 */
[----:B------:R-:W-:-:S03]  /*2ad80*/  ISETP.GE.AND P0, PT, R43, RZ, PT ;  /* 0x000000ff2b00720c */ /* 0x000fc60003f06270 */
[----:B------:R-:W3:Y:S01]  /*2ad90*/  LDL R43, [R1+0x5334] ;  /* 0x00533400012b7983 */ /* 0x000ee20000100800 */
[----:B----4-:R-:W-:Y:S01]  /*2ada0*/  ISETP.GE.AND P3, PT, R50, RZ, PT ;  /* 0x000000ff3200720c */ /* 0x010fe20003f66270 */
[----:B--2---:R-:W-:-:S05]  /*2adb0*/  @!P4 IMAD.MOV R53, RZ, RZ, -R53 ;  /* 0x000000ffff35c224 */ /* 0x004fca00078e0a35 */
[----:B------:R-:W-:Y:S04]  /*2adc0*/  STL [R1+0x5750], R53 ;  /* 0x0057503501007387 */ /* 0x000fe80000100800 */
[----:B------:R-:W2:Y:S04]  /*2add0*/  LDL.LU R51, [R1+0x1d4] ;  /* 0x0001d40001337983 */ /* 0x000ea80000300800 */
[----:B------:R-:W4:Y:S01]  /*2ade0*/  LDL R44, [R1+0x5338] ;  /* 0x00533800012c7983 */ /* 0x000f220000100800 */
[----:B---3--:R-:W-:-:S05]  /*2adf0*/  @!P2 IMAD.MOV R52, RZ, RZ, -R52 ;  /* 0x000000ffff34a224 */ /* 0x008fca00078e0a34 */
[----:B------:R-:W-:Y:S04]  /*2ae00*/  STL [R1+0x5754], R52 ;  /* 0x0057543401007387 */ /* 0x000fe80000100800 */
[----:B------:R-:W3:Y:S01]  /*2ae10*/  LDL.LU R50, [R1+0x1ec] ;  /* 0x0001ec0001327983 */ /* 0x000ee20000300800 */
[----:B------:R-:W-:-:S03]  /*2ae20*/  ISETP.GE.AND P2, PT, R48, RZ, PT ;  /* 0x000000ff3000720c */ /* 0x000fc60003f46270 */
[----:B------:R-:W4:Y:S01]  /*2ae30*/  LDL R48, [R1+0x533c] ;  /* 0x00533c0001307983 */ /* 0x000f220000100800 */
[----:B------:R-:W-:Y:S01]  /*2ae40*/  ISETP.GE.AND P4, PT, R46, RZ, PT ;  /* 0x000000ff2e00720c */ /* 0x000fe20003f86270 */
[----:B--2---:R-:W-:Y:S01]  /*2ae50*/  @!P5 IMAD.MOV R51, RZ, RZ, -R51 ;  /* 0x000000ffff33d224 */ /* 0x004fe200078e0a33 */
[----:B------:R-:W-:-:S04]  /*2ae60*/  ISETP.GE.AND P5, PT, R49, RZ, PT ;  /* 0x000000ff3100720c */ /* 0x000fc80003fa6270 */
[----:B------:R0:W-:Y:S04]  /*2ae70*/  STL [R1+0x5758], R51 ;  /* 0x0057583301007387 */ /* 0x0001e80000100800 */
[----:B------:R-:W2:Y:S04]  /*2ae80*/  LDL.LU R49, [R1+0x1dc] ;  /* 0x0001dc0001317983 */ /* 0x000ea80000300800 */
[----:B------:R-:W4:Y:S01]  /*2ae90*/  LDL R46, [R1+0x5340] ;  /* 0x00534000012e7983 */ /* 0x000f220000100800 */
[----:B---3--:R-:W-:Y:S01]  /*2aea0*/  @!P1 IMAD.MOV R50, RZ, RZ, -R50 ;  /* 0x000000ffff329224 */ /* 0x008fe200078e0a32 */
[----:B------:R-:W-:-:S04]  /*2aeb0*/  ISETP.GE.AND P1, PT, R40, RZ, PT ;  /* 0x000000ff2800720c */ /* 0x000fc80003f26270 */
[----:B------:R1:W-:Y:S04]  /*2aec0*/  STL [R1+0x575c], R50 ;  /* 0x00575c3201007387 */ /* 0x0003e80000100800 */
[----:B------:R-:W3:Y:S04]  /*2aed0*/  LDL.LU R40, [R1+0x18] ;  /* 0x0000180001287983 */ /* 0x000ee80000300800 */
[----:B0-----:R-:W4:Y:S01]  /*2aee0*/  LDL R51, [R1+0x5344] ;  /* 0x0053440001337983 */ /* 0x001f220000100800 */
[----:B--2---:R-:W-:-:S05]  /*2aef0*/  @!P0 IMAD.MOV R49, RZ, RZ, -R49 ;  /* 0x000000ffff318224 */ /* 0x004fca00078e0a31 */
[----:B------:R-:W-:Y:S04]  /*2af00*/  STL [R1+0x5760], R49 ;  /* 0x0057603101007387 */ /* 0x000fe80000100800 */
[----:B------:R-:W2:Y:S04]  /*2af10*/  LDL.LU R41, [R1+0x14] ;  /* 0x0000140001297983 */ /* 0x000ea80000300800 */
[----:B------:R-:W4:Y:S01]  /*2af20*/  LDL R52, [R1+0x5348] ;  /* 0x0053480001347983 */ /* 0x000f220000100800 */
[----:B---3--:R-:W-:Y:S01]  /*2af30*/  @!P3 IMAD.MOV R40, RZ, RZ, -R40 ;  /* 0x000000ffff28b224 */ /* 0x008fe200078e0a28 */
[----:B------:R-:W-:-:S04]  /*2af40*/  ISETP.GE.AND P3, PT, R42, RZ, PT ;  /* 0x000000ff2a00720c */ /* 0x000fc80003f66270 */
[----:B------:R0:W-:Y:S04]  /*2af50*/  STL [R1+0x5764], R40 ;  /* 0x0057642801007387 */ /* 0x0001e80000100800 */
[----:B------:R-:W3:Y:S04]  /*2af60*/  LDL.LU R42, [R1+0x10] ;  /* 0x00001000012a7983 */ /* 0x000ee80000300800 */
[----:B------:R-:W4:Y:S01]  /*2af70*/  LDL R53, [R1+0x534c] ;  /* 0x00534c0001357983 */ /* 0x000f220000100800 */
[----:B--2---:R-:W-:Y:S01]  /*2af80*/  @!P4 IMAD.MOV R41, RZ, RZ, -R41 ;  /* 0x000000ffff29c224 */ /* 0x004fe200078e0a29 */
[----:B------:R-:W-:-:S04]  /*2af90*/  ISETP.GE.AND P4, PT, R43, RZ, PT ;  /* 0x000000ff2b00720c */ /* 0x000fc80003f86270 */
[----:B------:R-:W-:Y:S04]  /*2afa0*/  STL [R1+0x5768], R41 ;  /* 0x0057682901007387 */ /* 0x000fe80000100800 */
[----:B------:R-:W2:Y:S04]  /*2afb0*/  LDL.LU R43, [R1+0xc] ;  /* 0x00000c00012b7983 */ /* 0x000ea80000300800 */
[----:B------:R-:W2:Y:S01]  /*2afc0*/  LDL R54, [R1+0x5350] ;  /* 0x0053500001367983 */ /* 0x000ea20000100800 */
[----:B---3--:R-:W-:Y:S01]  /*2afd0*/  @!P2 IMAD.MOV R42, RZ, RZ, -R42 ;  /* 0x000000ffff2aa224 */ /* 0x008fe200078e0a2a */
[----:B----4-:R-:W-:-:S04]  /*2afe0*/  ISETP.GE.AND P2, PT, R44, RZ, PT ;  /* 0x000000ff2c00720c */ /* 0x010fc80003f46270 */
[----:B------:R-:W-:Y:S04]  /*2aff0*/  STL [R1+0x576c], R42 ;  /* 0x00576c2a01007387 */ /* 0x000fe80000100800 */
[----:B------:R-:W3:Y:S04]  /*2b000*/  LDL.LU R44, [R1+0x8] ;  /* 0x00000800012c7983 */ /* 0x000ee80000300800 */
[----:B------:R-:W4:Y:S01]  /*2b010*/  LDL R55, [R1+0x5354] ;  /* 0x0053540001377983 */ /* 0x000f220000100800 */
[----:B------:R-:W-:Y:S01]  /*2b020*/  ISETP.GE.AND P0, PT, R45, RZ, PT ;  /* 0x000000ff2d00720c */ /* 0x000fe20003f06270 */
[----:B--2---:R-:W-:Y:S01]  /*2b030*/  @!P5 IMAD.MOV R43, RZ, RZ, -R43 ;  /* 0x000000ffff2bd224 */ /* 0x004fe200078e0a2b */
[----:B------:R-:W-:-:S04]  /*2b040*/  ISETP.GE.AND P5, PT, R48, RZ, PT ;  /* 0x000000ff3000720c */ /* 0x000fc80003fa6270 */
[----:B------:R-:W-:Y:S04]  /*2b050*/  STL [R1+0x5770], R43 ;  /* 0x0057702b01007387 */ /* 0x000fe80000100800 */
[----:B------:R-:W2:Y:S04]  /*2b060*/  LDL.LU R45, [R1+0x4] ;  /* 0x00000400012d7983 */ /* 0x000ea80000300800 */
[----:B------:R-:W2:Y:S01]  /*2b070*/  LDL R48, [R1+0x5358] ;  /* 0x0053580001307983 */ /* 0x000ea20000100800 */
[----:B---3--:R-:W-:Y:S01]  /*2b080*/  @!P1 IMAD.MOV R44, RZ, RZ, -R44 ;  /* 0x000000ffff2c9224 */ /* 0x008fe200078e0a2c */
[----:B------:R-:W-:-:S04]  /*2b090*/  ISETP.GE.AND P1, PT, R46, RZ, PT ;  /* 0x000000ff2e00720c */ /* 0x000fc80003f26270 */
[----:B------:R-:W-:Y:S04]  /*2b0a0*/  STL [R1+0x5774], R44 ;  /* 0x0057742c01007387 */ /* 0x000fe80000100800 */
[----:B------:R-:W3:Y:S04]  /*2b0b0*/  LDL.LU R46, [R1] ;  /* 0x00000000012e7983 */ /* 0x000ee80000300800 */
[----:B------:R-:W3:Y:S01]  /*2b0c0*/  LDL R0, [R1+0x535c] ;  /* 0x00535c0001007983 */ /* 0x000ee20000100800 */
[----:B------:R-:W-:Y:S02]  /*2b0d0*/  @!P4 IMAD.MOV R61, RZ, RZ, -R61 ;  /* 0x000000ffff3dc224 */ /* 0x000fe400078e0a3d */
[----:B------:R-:W-:-:S02]  /*2b0e0*/  @!P2 IMAD.MOV R60, RZ, RZ, -R60 ;  /* 0x000000ffff3ca224 */ /* 0x000fc400078e0a3c */
[----:B------:R-:W-:Y:S01]  /*2b0f0*/  @!P5 IMAD.MOV R59, RZ, RZ, -R59 ;  /* 0x000000ffff3bd224 */ /* 0x000fe200078e0a3b */
[----:B------:R-:W-:Y:S02]  /*2b100*/  ISETP.GE.AND P4, PT, R53, RZ, PT ;  /* 0x000000ff3500720c */ /* 0x000fe40003f86270 */
[----:B------:R-:W-:Y:S01]  /*2b110*/  ISETP.GE.AND P2, PT, R54, RZ, PT ;  /* 0x000000ff3600720c */ /* 0x000fe20003f46270 */
[----:B------:R-:W-:Y:S01]  /*2b120*/  @!P1 IMAD.MOV R58, RZ, RZ, -R58 ;  /* 0x000000ffff3a9224 */ /* 0x000fe200078e0a3a */
[----:B----4-:R-:W-:Y:S01]  /*2b130*/  ISETP.GE.AND P5, PT, R55, RZ, PT ;  /* 0x000000ff3700720c */ /* 0x010fe20003fa6270 */
[----:B--2---:R-:W-:Y:S01]  /*2b140*/  @!P0 IMAD.MOV R45, RZ, RZ, -R45 ;  /* 0x000000ffff2d8224 */ /* 0x004fe200078e0a2d */
[----:B------:R-:W-:-:S04]  /*2b150*/  ISETP.GE.AND P0, PT, R51, RZ, PT ;  /* 0x000000ff3300720c */ /* 0x000fc80003f06270 */
[----:B------:R-:W-:Y:S04]  /*2b160*/  STL [R1+0x5778], R45 ;  /* 0x0057782d01007387 */ /* 0x000fe80000100800 */
[----:B------:R-:W2:Y:S01]  /*2b170*/  LDL R51, [R1+0x5360] ;  /* 0x0053600001337983 */ /* 0x000ea20000100800 */
[----:B---3--:R-:W-:Y:S01]  /*2b180*/  @!P3 IMAD.MOV R46, RZ, RZ, -R46 ;  /* 0x000000ffff2eb224 */ /* 0x008fe200078e0a2e */
[----:B------:R-:W-:-:S04]  /*2b190*/  ISETP.GE.AND P3, PT, R52, RZ, PT ;  /* 0x000000ff3400720c */ /* 0x000fc80003f66270 */
[----:B------:R-:W-:Y:S04]  /*2b1a0*/  STL [R1+0x577c], R46 ;  /* 0x00577c2e01007387 */ /* 0x000fe80000100800 */
[----:B------:R-:W3:Y:S04]  /*2b1b0*/  LDL R52, [R1+0x5364] ;  /* 0x0053640001347983 */ /* 0x000ee80000100800 */
[----:B------:R-:W-:Y:S04]  /*2b1c0*/  STL [R1+0x5780], R61 ;  /* 0x0057803d01007387 */ /* 0x000fe80000100800 */
[----:B------:R-:W4:Y:S04]  /*2b1d0*/  LDL R53, [R1+0x536c] ;  /* 0x00536c0001357983 */ /* 0x000f280000100800 */
[----:B------:R-:W-:Y:S04]  /*2b1e0*/  STL [R1+0x5784], R60 ;  /* 0x0057843c01007387 */ /* 0x000fe80000100800 */
[----:B------:R-:W4:Y:S04]  /*2b1f0*/  LDL R54, [R1+0x5370] ;  /* 0x0053700001367983 */ /* 0x000f280000100800 */
[----:B------:R-:W-:Y:S04]  /*2b200*/  STL [R1+0x5788], R59 ;  /* 0x0057883b01007387 */ /* 0x000fe80000100800 */
[----:B------:R-:W4:Y:S04]  /*2b210*/  LDL R55, [R1+0x5374] ;  /* 0x0053740001377983 */ /* 0x000f280000100800 */
[----:B------:R-:W-:Y:S01]  /*2b220*/  STL [R1+0x578c], R58 ;  /* 0x00578c3a01007387 */ /* 0x000fe20000100800 */
[----:B------:R-:W-:-:S03]  /*2b230*/  ISETP.GE.AND P1, PT, R48, RZ, PT ;  /* 0x000000ff3000720c */ /* 0x000fc60003f26270 */
[----:B------:R-:W4:Y:S01]  /*2b240*/  LDL R48, [R1+0x5378] ;  /* 0x0053780001307983 */ /* 0x000f220000100800 */
[----:B------:R-:W-:Y:S01]  /*2b250*/  @!P0 IMAD.MOV R57, RZ, RZ, -R57 ;  /* 0x000000ffff398224 */ /* 0x000fe200078e0a39 */
[----:B------:R-:W-:-:S04]  /*2b260*/  ISETP.GE.AND P0, PT, R0, RZ, PT ;  /* 0x000000ff0000720c */ /* 0x000fc80003f06270 */
[----:B------:R-:W-:Y:S04]  /*2b270*/  STL [R1+0x5790], R57 ;  /* 0x0057903901007387 */ /* 0x000fe80000100800 */
[----:B------:R-:W4:Y:S01]  /*2b280*/  LDL R0, [R1+0x537c] ;  /* 0x00537c0001007983 */ /* 0x000f220000100800 */
[----:B------:R-:W-:Y:S02]  /*2b290*/  @!P3 IMAD.MOV R56, RZ, RZ, -R56 ;  /* 0x000000ffff38b224 */ /* 0x000fe400078e0a38 */
[----:B------:R-:W-:Y:S02]  /*2b2a0*/  @!P4 IMAD.MOV R39, RZ, RZ, -R39 ;  /* 0x000000ffff27c224 */ /* 0x000fe400078e0a27 */
[----:B------:R-:W-:Y:S02]  /*2b2b0*/  @!P2 IMAD.MOV R38, RZ, RZ, -R38 ;  /* 0x000000ffff26a224 */ /* 0x000fe400078e0a26 */
[----:B------:R-:W-:Y:S01]  /*2b2c0*/  @!P5 IMAD.MOV R37, RZ, RZ, -R37 ;  /* 0x000000ffff25d224 */ /* 0x000fe200078e0a25 */
[----:B------:R-:W-:Y:S04]  /*2b2d0*/  STL [R1+0x5794], R56 ;  /* 0x0057943801007387 */ /* 0x000fe80000100800 */
[----:B------:R-:W-:Y:S04]  /*2b2e0*/  STL [R1+0x5798], R39 ;  /* 0x0057982701007387 */ /* 0x000fe80000100800 */
[----:B-1----:R-:W4:Y:S01]  /*2b2f0*/  LDL R50, [R1+0x5380] ;  /* 0x0053800001327983 */ /* 0x002f220000100800 */
[----:B------:R-:W-:-:S03]  /*2b300*/  @!P1 IMAD.MOV R36, RZ, RZ, -R36 ;  /* 0x000000ffff249224 */ /* 0x000fc600078e0a24 */
[----:B------:R-:W-:Y:S01]  /*2b310*/  STL [R1+0x579c], R38 ;  /* 0x00579c2601007387 */ /* 0x000fe20000100800 */
[----:B------:R-:W-:Y:S01]  /*2b320*/  @!P0 IMAD.MOV R35, RZ, RZ, -R35 ;  /* 0x000000ffff238224 */ /* 0x000fe200078e0a23 */
[----:B--2---:R-:W-:Y:S02]  /*2b330*/  ISETP.GE.AND P3, PT, R51, RZ, PT ;  /* 0x000000ff3300720c */ /* 0x004fe40003f66270 */
[----:B------:R-:W2:Y:S04]  /*2b340*/  LDL R51, [R1+0x5384] ;  /* 0x0053840001337983 */ /* 0x000ea80000100800 */
[----:B------:R-:W-:Y:S01]  /*2b350*/  STL [R1+0x57a0], R37 ;  /* 0x0057a02501007387 */ /* 0x000fe20000100800 */
[----:B---3--:R-:W-:Y:S02]  /*2b360*/  ISETP.GE.AND P4, PT, R52, RZ, PT ;  /* 0x000000ff3400720c */ /* 0x008fe40003f86270 */
[----:B----4-:R-:W-:Y:S01]  /*2b370*/  ISETP.GE.AND P2, PT, R53, RZ, PT ;  /* 0x000000ff3500720c */ /* 0x010fe20003f46270 */
[----:B------:R-:W3:Y:S04]  /*2b380*/  LDL R52, [R1+0x5388] ;  /* 0x0053880001347983 */ /* 0x000ee80000100800 */
[----:B------:R-:W4:Y:S01]  /*2b390*/  LDL R53, [R1+0x538c] ;  /* 0x00538c0001357983 */ /* 0x000f220000100800 */
[----:B------:R-:W-:-:S03]  /*2b3a0*/  ISETP.GE.AND P5, PT, R54, RZ, PT ;  /* 0x000000ff3600720c */ /* 0x000fc60003fa6270 */
[----:B------:R-:W-:Y:S04]  /*2b3b0*/  STL [R1+0x57a4], R36 ;  /* 0x0057a42401007387 */ /* 0x000fe80000100800 */
[----:B------:R-:W3:Y:S04]  /*2b3c0*/  LDL R54, [R1+0x5390] ;  /* 0x0053900001367983 */ /* 0x000ee80000100800 */
[----:B------:R-:W-:Y:S01]  /*2b3d0*/  STL [R1+0x57a8], R35 ;  /* 0x0057a82301007387 */ /* 0x000fe20000100800 */
[----:B------:R-:W-:-:S03]  /*2b3e0*/  ISETP.GE.AND P0, PT, R48, RZ, PT ;  /* 0x000000ff3000720c */ /* 0x000fc60003f06270 */
[----:B------:R-:W3:Y:S01]  /*2b3f0*/  LDL R48, [R1+0x5394] ;  /* 0x0053940001307983 */ /* 0x000ee20000100800 */
[----:B------:R-:W-:Y:S01]  /*2b400*/  @!P3 IMAD.MOV R34, RZ, RZ, -R34 ;  /* 0x000000ffff22b224 */ /* 0x000fe200078e0a22 */
[----:B------:R-:W-:-:S04]  /*2b410*/  ISETP.GE.AND P1, PT, R55, RZ, PT ;  /* 0x000000ff3700720c */ /* 0x000fc80003f26270 */
[----:B------:R-:W-:Y:S04]  /*2b420*/  STL [R1+0x57ac], R34 ;  /* 0x0057ac2201007387 */ /* 0x000fe80000100800 */
[----:B------:R-:W4:Y:S01]  /*2b430*/  LDL R55, [R1+0x5398] ;  /* 0x0053980001377983 */ /* 0x000f220000100800 */
[----:B------:R-:W-:-:S03]  /*2b440*/  ISETP.GE.AND P3, PT, R0, RZ, PT ;  /* 0x000000ff0000720c */ /* 0x000fc60003f66270 */
[----:B------:R-:W4:Y:S01]  /*2b450*/  LDL R0, [R1+0x539c] ;  /* 0x00539c0001007983 */ /* 0x000f220000100800 */
[----:B------:R-:W-:Y:S02]  /*2b460*/  @!P4 IMAD.MOV R33, RZ, RZ, -R33 ;  /* 0x000000ffff21c224 */ /* 0x000fe400078e0a21 */
[----:B------:R-:W-:Y:S02]  /*2b470*/  @!P2 IMAD.MOV R32, RZ, RZ, -R32 ;  /* 0x000000ffff20a224 */ /* 0x000fe400078e0a20 */
[----:B------:R-:W-:Y:S01]  /*2b480*/  @!P5 IMAD.MOV R31, RZ, RZ, -R31 ;  /* 0x000000ffff1fd224 */ /* 0x000fe200078e0a1f */
[----:B------:R-:W-:Y:S01]  /*2b490*/  ISETP.GE.AND P4, PT, R50, RZ, PT ;  /* 0x000000ff3200720c */ /* 0x000fe20003f86270 */
[----:B------:R-:W-:Y:S04]  /*2b4a0*/  STL [R1+0x57b0], R33 ;  /* 0x0057b02101007387 */ /* 0x000fe80000100800 */
[----:B------:R-:W4:Y:S04]  /*2b4b0*/  LDL R50, [R1+0x53a0] ;  /* 0x0053a00001327983 */ /* 0x000f280000100800 */
[----:B------:R-:W-:Y:S01]  /*2b4c0*/  STL [R1+0x57b4], R32 ;  /* 0x0057b42001007387 */ /* 0x000fe20000100800 */
[----:B------:R-:W-:-:S02]  /*2b4d0*/  @!P3 IMAD.MOV R28, RZ, RZ, -R28 ;  /* 0x000000ffff1cb224 */ /* 0x000fc400078e0a1c */
[----:B------:R-:W-:Y:S02]  /*2b4e0*/  @!P1 IMAD.MOV R30, RZ, RZ, -R30 ;  /* 0x000000ffff1e9224 */ /* 0x000fe400078e0a1e */
[----:B------:R-:W-:Y:S02]  /*2b4f0*/  @!P0 IMAD.MOV R29, RZ, RZ, -R29 ;  /* 0x000000ffff1d8224 */ /* 0x000fe400078e0a1d */
[----:B------:R-:W-:Y:S01]  /*2b500*/  @!P4 IMAD.MOV R27, RZ, RZ, -R27 ;  /* 0x000000ffff1bc224 */ /* 0x000fe200078e0a1b */
[----:B--2---:R-:W-:Y:S02]  /*2b510*/  ISETP.GE.AND P2, PT, R51, RZ, PT ;  /* 0x000000ff3300720c */ /* 0x004fe40003f46270 */
[----:B------:R-:W2:Y:S04]  /*2b520*/  LDL R51, [R1+0x53a4] ;  /* 0x0053a40001337983 */ /* 0x000ea80000100800 */
[----:B------:R1:W-:Y:S04]  /*2b530*/  STL [R1+0x57b8], R31 ;  /* 0x0057b81f01007387 */ /* 0x0003e80000100800 */
[----:B0-----:R-:W2:Y:S04]  /*2b540*/  LDL R40, [R1+0x53c0] ;  /* 0x0053c00001287983 */ /* 0x001ea80000100800 */
[----:B------:R-:W2:Y:S01]  /*2b550*/  LDL R49, [R1+0x53c4] ;  /* 0x0053c40001317983 */ /* 0x000ea20000100800 */
[----:B---3--:R-:W-:-:S03]  /*2b560*/  ISETP.GE.AND P3, PT, R48, RZ, PT ;  /* 0x000000ff3000720c */ /* 0x008fc60003f66270 */
[----:B------:R-:W3:Y:S01]  /*2b570*/  LDL R48, [R1+0x53b4] ;  /* 0x0053b40001307983 */ /* 0x000ee20000100800 */
[----:B------:R-:W-:-:S03]  /*2b580*/  ISETP.GE.AND P5, PT, R52, RZ, PT ;  /* 0x000000ff3400720c */ /* 0x000fc60003fa6270 */
[----:B------:R-:W2:Y:S01]  /*2b590*/  LDL R52, [R1+0x53a8] ;  /* 0x0053a80001347983 */ /* 0x000ea20000100800 */
[----:B----4-:R-:W-:Y:S02]  /*2b5a0*/  ISETP.GE.AND P1, PT, R53, RZ, PT ;  /* 0x000000ff3500720c */ /* 0x010fe40003f26270 */
[----:B------:R-:W-:Y:S01]  /*2b5b0*/  ISETP.GE.AND P0, PT, R54, RZ, PT ;  /* 0x000000ff3600720c */ /* 0x000fe20003f06270 */
[----:B------:R-:W4:Y:S04]  /*2b5c0*/  LDL R53, [R1+0x53ac] ;  /* 0x0053ac0001357983 */ /* 0x000f280000100800 */
[----:B------:R-:W4:Y:S01]  /*2b5d0*/  LDL R54, [R1+0x53b0] ;  /* 0x0053b00001367983 */ /* 0x000f220000100800 */
[----:B------:R-:W-:-:S03]  /*2b5e0*/  ISETP.GE.AND P4, PT, R55, RZ, PT ;  /* 0x000000ff3700720c */ /* 0x000fc60003f86270 */
[----:B------:R-:W4:Y:S01]  /*2b5f0*/  LDL R55, [R1+0x53b8] ;  /* 0x0053b80001377983 */ /* 0x000f220000100800 */
[----:B------:R-:W-:Y:S01]  /*2b600*/  @!P2 IMAD.MOV R26, RZ, RZ, -R26 ;  /* 0x000000ffff1aa224 */ /* 0x000fe200078e0a1a */
[----:B------:R-:W-:Y:S02]  /*2b610*/  ISETP.GE.AND P2, PT, R0, RZ, PT ;  /* 0x000000ff0000720c */ /* 0x000fe40003f46270 */
[----:B------:R-:W4:Y:S11]  /*2b620*/  LDL R0, [R1+0x53bc] ;  /* 0x0053bc0001007983 */ /* 0x000f360000100800 */
[----:B------:R-:W-:-:S02]  /*2b630*/  @!P2 IMAD.MOV R20, RZ, RZ, -R20 ;  /* 0x000000ffff14a224 */ /* 0x000fc400078e0a14 */
[----:B------:R-:W-:Y:S01]  /*2b640*/  @!P5 IMAD.MOV R25, RZ, RZ, -R25 ;  /* 0x000000ffff19d224 */ /* 0x000fe200078e0a19 */
[----:B------:R-:W-:Y:S01]  /*2b650*/  ISETP.GE.AND P5, PT, R50, RZ, PT ;  /* 0x000000ff3200720c */ /* 0x000fe20003fa6270 */
[----:B------:R-:W-:Y:S01]  /*2b660*/  @!P1 IMAD.MOV R24, RZ, RZ, -R24 ;  /* 0x000000ffff189224 */ /* 0x000fe200078e0a18 */
[----:B------:R-:W4:Y:S01]  /*2b670*/  LDL R50, [R1+0x53c8] ;  /* 0x0053c80001327983 */ /* 0x000f220000100800 */
[----:B------:R-:W-:Y:S02]  /*2b680*/  @!P0 IMAD.MOV R23, RZ, RZ, -R23 ;  /* 0x000000ffff178224 */ /* 0x000fe400078e0a17 */
[----:B------:R-:W-:Y:S02]  /*2b690*/  @!P3 IMAD.MOV R22, RZ, RZ, -R22 ;  /* 0x000000ffff16b224 */ /* 0x000fe400078e0a16 */
[----:B------:R-:W-:-:S06]  /*2b6a0*/  @!P4 IMAD.MOV R21, RZ, RZ, -R21 ;  /* 0x000000ffff15c224 */ /* 0x000fcc00078e0a15 */
[----:B------:R-:W-:Y:S01]  /*2b6b0*/  @!P5 IMAD.MOV R19, RZ, RZ, -R19 ;  /* 0x000000ffff13d224 */ /* 0x000fe200078e0a13 */
[----:B---3--:R-:W-:Y:S02]  /*2b6c0*/  ISETP.GE.AND P2, PT, R48, RZ, PT ;  /* 0x000000ff3000720c */ /* 0x008fe40003f46270 */
[----:B------:R-:W3:Y:S01]  /*2b6d0*/  LDL R48, [R1+0x53d8] ;  /* 0x0053d80001307983 */ /* 0x000ee20000100800 */
[----:B--2---:R-:W-:-:S03]  /*2b6e0*/  ISETP.GE.AND P1, PT, R51, RZ, PT ;  /* 0x000000ff3300720c */ /* 0x004fc60003f26270 */
[----:B------:R-:W2:Y:S01]  /*2b6f0*/  LDL R51, [R1+0x53cc] ;  /* 0x0053cc0001337983 */ /* 0x000ea20000100800 */
[----:B------:R-:W-:Y:S02]  /*2b700*/  ISETP.GE.AND P0, PT, R52, RZ, PT ;  /* 0x000000ff3400720c */ /* 0x000fe40003f06270 */
[----:B----4-:R-:W-:Y:S01]  /*2b710*/  ISETP.GE.AND P3, PT, R53, RZ, PT ;  /* 0x000000ff3500720c */ /* 0x010fe20003f66270 */
[----:B------:R-:W4:Y:S01]  /*2b720*/  LDL R52, [R1+0x53d0] ;  /* 0x0053d00001347983 */ /* 0x000f220000100800 */
[----:B------:R-:W-:-:S03]  /*2b730*/  ISETP.GE.AND P4, PT, R54, RZ, PT ;  /* 0x000000ff3600720c */ /* 0x000fc60003f86270 */
[----:B------:R-:W2:Y:S04]  /*2b740*/  LDL R53, [R1+0x53d4] ;  /* 0x0053d40001357983 */ /* 0x000ea80000100800 */
[----:B------:R-:W2:Y:S01]  /*2b750*/  LDL R54, [R1+0x53dc] ;  /* 0x0053dc0001367983 */ /* 0x000ea20000100800 */
[----:B------:R-:W-:-:S03]  /*2b760*/  ISETP.GE.AND P5, PT, R55, RZ, PT ;  /* 0x000000ff3700720c */ /* 0x000fc60003fa6270 */
[----:B------:R-:W2:Y:S01]  /*2b770*/  LDL R55, [R1+0x53e4] ;  /* 0x0053e40001377983 */ /* 0x000ea20000100800 */
[----:B------:R-:W-:Y:S01]  /*2b780*/  @!P1 IMAD.MOV R18, RZ, RZ, -R18 ;  /* 0x000000ffff129224 */ /* 0x000fe200078e0a12 */
[----:B------:R-:W-:Y:S02]  /*2b790*/  ISETP.GE.AND P1, PT, R0, RZ, PT ;  /* 0x000000ff0000720c */ /* 0x000fe40003f26270 */
[----:B------:R-:W2:Y:S01]  /*2b7a0*/  LDL R0, [R1+0x120] ;  /* 0x0001200001007983 */ /* 0x000ea20000100800 */
[----:B------:R-:W-:Y:S01]  /*2b7b0*/  @!P0 IMAD.MOV R17, RZ, RZ, -R17 ;  /* 0x000000ffff118224 */ /* 0x000fe200078e0a11 */
[----:B------:R-:W-:Y:S02]  /*2b7c0*/  ISETP.GE.AND P0, PT, R40, RZ, PT ;  /* 0x000000ff2800720c */ /* 0x000fe40003f06270 */
[----:B------:R-:W-:-:S05]  /*2b7d0*/  LOP3.LUT R47, R47, 0x1f, RZ, 0xc0, !PT ;  /* 0x0000001f2f2f7812 */ /* 0x000fca00078ec0ff */
[----:B-1----:R-:W-:-:S06]  /*2b7e0*/  IMAD R31, R47, UR8, RZ ;  /* 0x000000082f1f7c24 */ /* 0x002fcc000f8e02ff */
[----:B------:R-:W-:Y:S02]  /*2b7f0*/  @!P0 IMAD.MOV R11, RZ, RZ, -R11 ;  /* 0x000000ffff0b8224 */ /* 0x000fe400078e0a0b */
[----:B------:R-:W-:Y:S01]  /*2b800*/  @!P3 IMAD.MOV R16, RZ, RZ, -R16 ;  /* 0x000000ffff10b224 */ /* 0x000fe200078e0a10 */
[----:B------:R-:W-:Y:S01]  /*2b810*/  ISETP.GE.AND P3, PT, R49, RZ, PT ;  /* 0x000000ff3100720c */ /* 0x000fe20003f66270 */
[----:B------:R-:W-:Y:S01]  /*2b820*/  @!P4 IMAD.MOV R15, RZ, RZ, -R15 ;  /* 0x000000ffff0fc224 */ /* 0x000fe200078e0a0f */
[----:B------:R-:W-:Y:S01]  /*2b830*/  ISETP.GE.AND P4, PT, R50, RZ, PT ;  /* 0x000000ff3200720c */ /* 0x000fe20003f86270 */
[----:B------:R-:W-:Y:S02]  /*2b840*/  @!P2 IMAD.MOV R14, RZ, RZ, -R14 ;  /* 0x000000ffff0ea224 */ /* 0x000fe400078e0a0e */
[----:B------:R-:W-:Y:S02]  /*2b850*/  @!P5 IMAD.MOV R13, RZ, RZ, -R13 ;  /* 0x000000ffff0dd224 */ /* 0x000fe400078e0a0d */
[----:B------:R-:W-:-:S06]  /*2b860*/  @!P1 IMAD.MOV R12, RZ, RZ, -R12 ;  /* 0x000000ffff0c9224 */ /* 0x000fcc00078e0a0c */
[----:B------:R-:W-:Y:S02]  /*2b870*/  @!P3 IMAD.MOV R10, RZ, RZ, -R10 ;  /* 0x000000ffff0ab224 */ /* 0x000fe400078e0a0a */
[----:B------:R-:W-:Y:S01]  /*2b880*/  @!P4 IMAD.MOV R9, RZ, RZ, -R9 ;  /* 0x000000ffff09c224 */ /* 0x000fe200078e0a09 */
[----:B---3--:R-:W-:Y:S02]  /*2b890*/  ISETP.GE.AND P0, PT, R48, RZ, PT ;  /* 0x000000ff3000720c */ /* 0x008fe40003f06270 */
[----:B------:R-:W3:Y:S04]  /*2b8a0*/  LDL.LU R48, [R1+0x74] ;  /* 0x0000740001307983 */ /* 0x000ee80000300800 */
[----:B------:R-:W3:Y:S04]  /*2b8b0*/  LDL.LU R59, [R1+0x7e4] ;  /* 0x0007e400013b7983 */ /* 0x000ee80000300800 */
[----:B------:R-:W3:Y:S04]  /*2b8c0*/  LDL.LU R60, [R1+0x7e0] ;  /* 0x0007e000013c7983 */ /* 0x000ee80000300800 */
[----:B------:R-:W3:Y:S04]  /*2b8d0*/  LDL.LU R61, [R1+0x718] ;  /* 0x00071800013d7983 */ /* 0x000ee80000300800 */
[----:B------:R0:W-:Y:S04]  /*2b8e0*/  STL [R1+0x91c], R31 ;  /* 0x00091c1f01007387 */ /* 0x0001e80000100800 */
[----:B------:R-:W3:Y:S04]  /*2b8f0*/  LDL.LU R46, [R1+0x7dc] ;  /* 0x0007dc00012e7983 */ /* 0x000ee80000300800 */
[----:B------:R-:W3:Y:S04]  /*2b900*/  LDL.LU R45, [R1+0x7d0] ;  /* 0x0007d000012d7983 */ /* 0x000ee80000300800 */
[----:B------:R-:W3:Y:S04]  /*2b910*/  LDL.LU R44, [R1+0x71c] ;  /* 0x00071c00012c7983 */ /* 0x000ee80000300800 */
[----:B------:R-:W3:Y:S04]  /*2b920*/  LDL.LU R43, [R1+0x720] ;  /* 0x00072000012b7983 */ /* 0x000ee80000300800 */
[----:B------:R-:W3:Y:S04]  /*2b930*/  LDL.LU R42, [R1+0x7cc] ;  /* 0x0007cc00012a7983 */ /* 0x000ee80000300800 */
[----:B------:R-:W3:Y:S04]  /*2b940*/  LDL.LU R41, [R1+0x7d8] ;  /* 0x0007d80001297983 */ /* 0x000ee80000300800 */
[----:B------:R-:W3:Y:S01]  /*2b950*/  LDL.LU R40, [R1+0x724] ;  /* 0x0007240001287983 */ /* 0x000ee20000300800 */
[----:B--2---:R-:W-:-:S03]  /*2b960*/  ISETP.GE.AND P2, PT, R51, RZ, PT ;  /* 0x000000ff3300720c */ /* 0x004fc60003f46270 */
[----:B------:R-:W2:Y:S04]  /*2b970*/  LDL.LU R49, [R1+0x77c] ;  /* 0x00077c0001317983 */ /* 0x000ea80000300800 */
[----:B------:R-:W2:Y:S04]  /*2b980*/  LDL.LU R50, [R1+0x728] ;  /* 0x0007280001327983 */ /* 0x000ea80000300800 */
[----:B------:R-:W2:Y:S01]  /*2b990*/  LDL.LU R51, [R1+0x72c] ;  /* 0x00072c0001337983 */ /* 0x000ea20000300800 */
[----:B----4-:R-:W-:Y:S02]  /*2b9a0*/  ISETP.GE.AND P5, PT, R52, RZ, PT ;  /* 0x000000ff3400720c */ /* 0x010fe40003fa6270 */
[----:B------:R-:W-:Y:S01]  /*2b9b0*/  ISETP.GE.AND P1, PT, R53, RZ, PT ;  /* 0x000000ff3500720c */ /* 0x000fe20003f26270 */
[----:B------:R-:W4:Y:S01]  /*2b9c0*/  LDL.LU R52, [R1+0x76c] ;  /* 0x00076c0001347983 */ /* 0x000f220000300800 */
[----:B------:R-:W-:-:S03]  /*2b9d0*/  ISETP.GE.AND P3, PT, R54, RZ, PT ;  /* 0x000000ff3600720c */ /* 0x000fc60003f66270 */
[----:B------:R-:W2:Y:S04]  /*2b9e0*/  LDL.LU R53, [R1+0x730] ;  /* 0x0007300001357983 */ /* 0x000ea80000300800 */
[----:B------:R-:W4:Y:S01]  /*2b9f0*/  LDL.LU R54, [R1+0x768] ;  /* 0x0007680001367983 */ /* 0x000f220000300800 */
[----:B------:R-:W-:-:S03]  /*2ba00*/  ISETP.GE.AND P4, PT, R55, RZ, PT ;  /* 0x000000ff3700720c */ /* 0x000fc60003f86270 */
[----:B------:R-:W4:Y:S01]  /*2ba10*/  LDL.LU R55, [R1+0x734] ;  /* 0x0007340001377983 */ /* 0x000f220000300800 */
[----:B------:R-:W-:Y:S01]  /*2ba20*/  @!P2 IMAD.MOV R8, RZ, RZ, -R8 ;  /* 0x000000ffff08a224 */ /* 0x000fe200078e0a08 */
[----:B------:R-:W-:Y:S02]  /*2ba30*/  ISETP.GE.AND P2, PT, R0, RZ, PT ;  /* 0x000000ff0000720c */ /* 0x000fe40003f46270 */
[----:B------:R-:W4:Y:S01]  /*2ba40*/  LDL.LU R0, [R1+0x738] ;  /* 0x0007380001007983 */ /* 0x000f220000300800 */
[----:B------:R-:W-:Y:S02]  /*2ba50*/  @!P5 IMAD.MOV R7, RZ, RZ, -R7 ;  /* 0x000000ffff07d224 */ /* 0x000fe400078e0a07 */
[----:B------:R-:W-:Y:S01]  /*2ba60*/  @!P1 IMAD.MOV R6, RZ, RZ, -R6 ;  /* 0x000000ffff069224 */ /* 0x000fe200078e0a06 */
[----:B------:R-:W-:Y:S01]  /*2ba70*/  IADD3 R47, P1, PT, R31, UR10, RZ ;  /* 0x0000000a1f2f7c10 */ /* 0x000fe2000ff3e0ff */
[----:B------:R-:W-:Y:S02]  /*2ba80*/  @!P0 IMAD.MOV R5, RZ, RZ, -R5 ;  /* 0x000000ffff058224 */ /* 0x000fe400078e0a05 */
[----:B------:R-:W-:Y:S01]  /*2ba90*/  @!P3 IMAD.MOV R4, RZ, RZ, -R4 ;  /* 0x000000ffff04b224 */ /* 0x000fe200078e0a04 */
[----:B------:R-:W1:Y:S01]  /*2baa0*/  LDCU UR10, c[0x0][0x3a8] ;  /* 0x00007500ff0a77ac */ /* 0x000e620008000800 */
[----:B------:R-:W-:Y:S01]  /*2bab0*/  STL [R1+0x56cc], R47 ;  /* 0x0056cc2f01007387 */ /* 0x000fe20000100800 */
[----:B---3--:R-:W-:-:S02]  /*2bac0*/  ISETP.NE.AND P5, PT, R48, RZ, PT ;  /* 0x000000ff3000720c */ /* 0x008fc40003fa5270 */
[----:B------:R-:W-:-:S04]  /*2bad0*/  LOP3.LUT R48, RZ, R48, RZ, 0x33, !PT ;  /* 0x00000030ff307212 */ /* 0x000fc800078e33ff */
[C---:B------:R-:W-:Y:S02]  /*2bae0*/  SEL R32, R48.reuse, R59, !P5 ;  /* 0x0000003b30207207 */ /* 0x040fe40006800000 */
[C---:B0-----:R-:W-:Y:S02]  /*2baf0*/  SEL R31, R48.reuse, R60, !P5 ;  /* 0x0000003c301f7207 */ /* 0x041fe40006800000 */
[C---:B------:R-:W-:Y:S01]  /*2bb00*/  SEL R33, R48.reuse, R61, !P5 ;  /* 0x0000003d30217207 */ /* 0x040fe20006800000 */
[----:B------:R0:W-:Y:S04]  /*2bb10*/  STL [R1+0x228], R32 ;  /* 0x0002282001007387 */ /* 0x0001e80000100800 */
[----:B------:R3:W-:Y:S04]  /*2bb20*/  STL [R1+0x240], R31 ;  /* 0x0002401f01007387 */ /* 0x0007e80000100800 */
[----:B------:R1:W-:Y:S01]  /*2bb30*/  STL [R1+0x24c], R33 ;  /* 0x00024c2101007387 */ /* 0x0003e20000100800 */
[----:B0-----:R-:W-:-:S02]  /*2bb40*/  SEL R32, R48, R46, !P5 ;  /* 0x0000002e30207207 */ /* 0x001fc40006800000 */
[C---:B---3--:R-:W-:Y:S02]  /*2bb50*/  SEL R31, R48.reuse, R45, !P5 ;  /* 0x0000002d301f7207 */ /* 0x048fe40006800000 */
[C---:B-1----:R-:W-:Y:S01]  /*2bb60*/  SEL R33, R48.reuse, R44, !P5 ;  /* 0x0000002c30217207 */ /* 0x042fe20006800000 */
[----:B------:R0:W-:Y:S04]  /*2bb70*/  STL [R1+0x264], R32 ;  /* 0x0002642001007387 */ /* 0x0001e80000100800 */
[----:B------:R1:W-:Y:S04]  /*2bb80*/  STL [R1+0x28c], R31 ;  /* 0x00028c1f01007387 */ /* 0x0003e80000100800 */
[----:B------:R3:W-:Y:S01]  /*2bb90*/  STL [R1+0x2b0], R33 ;  /* 0x0002b02101007387 */ /* 0x0007e20000100800 */
[----:B0-----:R-:W-:-:S02]  /*2bba0*/  SEL R32, R48, R43, !P5 ;  /* 0x0000002b30207207 */ /* 0x001fc40006800000 */
[C---:B-1----:R-:W-:Y:S02]  /*2bbb0*/  SEL R31, R48.reuse, R42, !P5 ;  /* 0x0000002a301f7207 */ /* 0x042fe40006800000 */
[C---:B---3--:R-:W-:Y:S01]  /*2bbc0*/  SEL R33, R48.reuse, R41, !P5 ;  /* 0x0000002930217207 */ /* 0x048fe20006800000 */
[----:B------:R0:W-:Y:S04]  /*2bbd0*/  STL [R1+0x318], R32 ;  /* 0x0003182001007387 */ /* 0x0001e80000100800 */
[----:B------:R2:W-:Y:S04]  /*2bbe0*/  STL [R1+0x324], R31 ;  /* 0x0003241f01007387 */ /* 0x0005e80000100800 */
[----:B------:R1:W-:Y:S01]  /*2bbf0*/  STL [R1+0x360], R33 ;  /* 0x0003602101007387 */ /* 0x0003e20000100800 */
[----:B0-----:R-:W-:-:S02]  /*2bc00*/  SEL R32, R48, R40, !P5 ;  /* 0x0000002830207207 */ /* 0x001fc40006800000 */
[C---:B--2---:R-:W-:Y:S02]  /*2bc10*/  SEL R31, R48.reuse, R49, !P5 ;  /* 0x00000031301f7207 */ /* 0x044fe40006800000 */
[C---:B-1----:R-:W-:Y:S01]  /*2bc20*/  SEL R33, R48.reuse, R50, !P5 ;  /* 0x0000003230217207 */ /* 0x042fe20006800000 */
[----:B------:R0:W-:Y:S04]  /*2bc30*/  STL [R1+0x36c], R32 ;  /* 0x00036c2001007387 */ /* 0x0001e80000100800 */
[----:B------:R4:W-:Y:S04]  /*2bc40*/  STL [R1+0x718], R31 ;  /* 0x0007181f01007387 */ /* 0x0009e80000100800 */
[----:B------:R1:W-:Y:S01]  /*2bc50*/  STL [R1+0x71c], R33 ;  /* 0x00071c2101007387 */ /* 0x0003e20000100800 */
[----:B0-----:R-:W-:-:S02]  /*2bc60*/  SEL R32, R48, R51, !P5 ;  /* 0x0000003330207207 */ /* 0x001fc40006800000 */
[C---:B----4-:R-:W-:Y:S02]  /*2bc70*/  SEL R31, R48.reuse, R52, !P5 ;  /* 0x00000034301f7207 */ /* 0x050fe40006800000 */
[C---:B-1----:R-:W-:Y:S01]  /*2bc80*/  SEL R33, R48.reuse, R53, !P5 ;  /* 0x0000003530217207 */ /* 0x042fe20006800000 */
[----:B------:R0:W-:Y:S04]  /*2bc90*/  STL [R1+0x720], R32 ;  /* 0x0007202001007387 */ /* 0x0001e80000100800 */
[----:B------:R1:W-:Y:S04]  /*2bca0*/  STL [R1+0x724], R31 ;  /* 0x0007241f01007387 */ /* 0x0003e80000100800 */
[----:B------:R-:W-:Y:S01]  /*2bcb0*/  STL [R1+0x728], R33 ;  /* 0x0007282101007387 */ /* 0x000fe20000100800 */
[----:B------:R-:W-:-:S02]  /*2bcc0*/  SEL R0, R48, R0, !P5 ;  /* 0x0000000030007207 */ /* 0x000fc40006800000 */
[C---:B0-----:R-:W-:Y:S02]  /*2bcd0*/  SEL R32, R48.reuse, R54, !P5 ;  /* 0x0000003630207207 */ /* 0x041fe40006800000 */
[----:B-1----:R-:W-:-:S03]  /*2bce0*/  SEL R31, R48, R55, !P5 ;  /* 0x00000037301f7207 */ /* 0x002fc60006800000 */
[----:B------:R-:W-:Y:S04]  /*2bcf0*/  STL [R1+0x72c], R32 ;  /* 0x00072c2001007387 */ /* 0x000fe80000100800 */
[----:B------:R-:W2:Y:S04]  /*2bd00*/  LDL.LU R47, [R1+0x7d4] ;  /* 0x0007d400012f7983 */ /* 0x000ea80000300800 */
[----:B------:R0:W-:Y:S04]  /*2bd10*/  STL [R1+0x730], R31 ;  /* 0x0007301f01007387 */ /* 0x0001e80000100800 */
[----:B0-----:R-:W3:Y:S04]  /*2bd20*/  LDL.LU R31, [R1+0x73c] ;  /* 0x00073c00011f7983 */ /* 0x001ee80000300800 */
[----:B------:R0:W-:Y:S04]  /*2bd30*/  STL [R1+0x734], R0 ;  /* 0x0007340001007387 */ /* 0x0001e80000100800 */
[----:B------:R-:W4:Y:S04]  /*2bd40*/  LDL.LU R32, [R1+0x740] ;  /* 0x0007400001207983 */ /* 0x000f280000300800 */
        /* <DEDUP_REMOVED lines=27> */
[----:B0-----:R-:W4:Y:S01]  /*2bf00*/  LDL.LU R0, [R1+0x7b8] ;  /* 0x0007b80001007983 */ /* 0x001f220000300800 */
[----:B--2---:R-:W-:-:S05]  /*2bf10*/  SEL R47, R48, R47, !P5 ;  /* 0x0000002f302f7207 */ /* 0x004fca0006800000 */
[----:B------:R3:W-:Y:S02]  /*2bf20*/  STL [R1+0x738], R47 ;  /* 0x0007382f01007387 */ /* 0x0007e40000100800 */
[C---:B---3--:R-:W-:Y:S02]  /*2bf30*/  SEL R47, R48.reuse, R31, !P5 ;  /* 0x0000001f302f7207 */ /* 0x048fe40006800000 */
[C---:B----4-:R-:W-:Y:S02]  /*2bf40*/  SEL R31, R48.reuse, R32, !P5 ;  /* 0x00000020301f7207 */ /* 0x050fe40006800000 */
[C---:B------:R-:W-:Y:S02]  /*2bf50*/  SEL R33, R48.reuse, R33, !P5 ;  /* 0x0000002130217207 */ /* 0x040fe40006800000 */
[C---:B------:R-:W-:Y:S01]  /*2bf60*/  SEL R32, R48.reuse, R34, !P5 ;  /* 0x0000002230207207 */ /* 0x040fe20006800000 */
[----:B------:R-:W-:Y:S04]  /*2bf70*/  STL [R1+0x73c], R47 ;  /* 0x00073c2f01007387 */ /* 0x000fe80000100800 */
[----:B------:R0:W-:Y:S04]  /*2bf80*/  STL [R1+0x740], R31 ;  /* 0x0007401f01007387 */ /* 0x0001e80000100800 */
[----:B------:R1:W-:Y:S04]  /*2bf90*/  STL [R1+0x744], R33 ;  /* 0x0007442101007387 */ /* 0x0003e80000100800 */
[----:B------:R2:W-:Y:S01]  /*2bfa0*/  STL [R1+0x748], R32 ;  /* 0x0007482001007387 */ /* 0x0005e20000100800 */
[----:B0-----:R-:W-:-:S02]  /*2bfb0*/  SEL R31, R48, R35, !P5 ;  /* 0x00000023301f7207 */ /* 0x001fc40006800000 */
[C---:B-1----:R-:W-:Y:S02]  /*2bfc0*/  SEL R33, R48.reuse, R36, !P5 ;  /* 0x0000002430217207 */ /* 0x042fe40006800000 */
[C---:B--2---:R-:W-:Y:S01]  /*2bfd0*/  SEL R32, R48.reuse, R37, !P5 ;  /* 0x0000002530207207 */ /* 0x044fe20006800000 */
        /* <DEDUP_REMOVED lines=43> */
[----:B------:R-:W-:Y:S04]  /*2c290*/  STL [R1+0x7a8], R33 ;  /* 0x0007a82101007387 */ /* 0x000fe80000100800 */
[----:B------:R-:W-:Y:S04]  /*2c2a0*/  STL [R1+0x7ac], R32 ;  /* 0x0007ac2001007387 */ /* 0x000fe80000100800 */
[----:B------:R-:W2:Y:S01]  /*2c2b0*/  LDL.LU R47, [R1+0x7bc] ;  /* 0x0007bc00012f7983 */ /* 0x000ea20000300800 */
[----:B------:R-:W-:-:S02]  /*2c2c0*/  SEL R0, R48, R0, !P5 ;  /* 0x0000000030007207 */ /* 0x000fc40006800000 */
[----:B0-----:R-:W-:-:S05]  /*2c2d0*/  SEL R31, R48, R55, !P5 ;  /* 0x00000037301f7207 */ /* 0x001fca0006800000 */
        /* <DEDUP_REMOVED lines=1018> */
[----:B------:R-:W-:Y:S01]  /*30280*/  STL [R1+0x204], R33 ;  /* 0x0002042101007387 */ /* 0x000fe20000100800 */
[----:B------:R-:W-:-:S03]  /*30290*/  SEL R0, R48, R0, !P5 ;  /* 0x0000000030007207 */ /* 0x000fc60006800000 */
[----:B------:R-:W-:Y:S04]  /*302a0*/  STL [R1+0x200], R32 ;  /* 0x0002002001007387 */ /* 0x000fe80000100800 */
[----:B------:R-:W2:Y:S01]  /*302b0*/  LDL.LU R47, [R1+0x11c] ;  /* 0x00011c00012f7983 */ /* 0x000ea20000300800 */
        /* <DEDUP_REMOVED lines=34> */
[----:B------:R-:W-:Y:S01]  /*304e0*/  STL [R1+0x1f4], R47 ;  /* 0x0001f42f01007387 */ /* 0x000fe20000100800 */
[C---:B---3--:R-:W-:Y:S02]  /*304f0*/  SEL R31, R48.reuse, R31, !P5 ;  /* 0x0000001f301f7207 */ /* 0x048fe40006800000 */
[C---:B----4-:R-:W-:Y:S02]  /*30500*/  SEL R32, R48.reuse, R32, !P5 ;  /* 0x0000002030207207 */ /* 0x050fe40006800000 */
[C---:B------:R-:W-:Y:S01]  /*30510*/  SEL R33, R48.reuse, R33, !P5 ;  /* 0x0000002130217207 */ /* 0x040fe20006800000 */
        /* <DEDUP_REMOVED lines=50> */
[----:B------:R-:W-:Y:S01]  /*30840*/  STL [R1+0x188], R33 ;  /* 0x0001882101007387 */ /* 0x000fe20000100800 */
[----:B------:R-:W-:-:S02]  /*30850*/  SEL R0, R48, R0, !P5 ;  /* 0x0000000030007207 */ /* 0x000fc40006800000 */
[C---:B0-----:R-:W-:Y:S02]  /*30860*/  SEL R31, R48.reuse, R54, !P5 ;  /* 0x00000036301f7207 */ /* 0x041fe40006800000 */
[----:B-1----:R-:W-:-:S03]  /*30870*/  SEL R32, R48, R55, !P5 ;  /* 0x0000003730207207 */ /* 0x002fc60006800000 */
[----:B------:R0:W-:Y:S04]  /*30880*/  STL [R1+0x184], R31 ;  /* 0x0001841f01007387 */ /* 0x0001e80000100800 */
[----:B0-----:R-:W2:Y:S04]  /*30890*/  LDL.LU R31, [R1+0xa0] ;  /* 0x0000a000011f7983 */ /* 0x001ea80000300800 */
        /* <DEDUP_REMOVED lines=30> */
[----:B0-----:R-:W4:Y:S04]  /*30a80*/  LDL.LU R0, [R1+0x28] ;  /* 0x0000280001007983 */ /* 0x001f280000300800 */
[----:B------:R-:W4:Y:S01]  /*30a90*/  LDL.LU R47, [R1+0x24] ;  /* 0x00002400012f7983 */ /* 0x000f220000300800 */
[----:B--2---:R-:W-:-:S05]  /*30aa0*/  SEL R31, R48, R31, !P5 ;  /* 0x0000001f301f7207 */ /* 0x004fca0006800000 */
[----:B------:R0:W-:Y:S01]  /*30ab0*/  STL [R1+0x178], R31 ;  /* 0x0001781f01007387 */ /* 0x0001e20000100800 */
[C---:B---3--:R-:W-:Y:S02]  /*30ac0*/  SEL R32, R48.reuse, R32, !P5 ;  /* 0x0000002030207207 */ /* 0x048fe40006800000 */
[C---:B----4-:R-:W-:Y:S02]  /*30ad0*/  SEL R33, R48.reuse, R33, !P5 ;  /* 0x0000002130217207 */ /* 0x050fe40006800000 */
[C---:B------:R-:W-:Y:S01]  /*30ae0*/  SEL R34, R48.reuse, R34, !P5 ;  /* 0x0000002230227207 */ /* 0x040fe20006800000 */
[----:B0-----:R-:W2:Y:S04]  /*30af0*/  LDL.LU R31, [R1+0x57b8] ;  /* 0x0057b800011f7983 */ /* 0x001ea80000300800 */
[----:B------:R0:W-:Y:S01]  /*30b00*/  STL [R1+0x174], R32 ;  /* 0x0001742001007387 */ /* 0x0001e20000100800 */
[----:B------:R-:W-:-:S02]  /*30b10*/  SEL R35, R48, R35, !P5 ;  /* 0x0000002330237207 */ /* 0x000fc40006800000 */
[C---:B------:R-:W-:Y:S02]  /*30b20*/  SEL R36, R48.reuse, R36, !P5 ;  /* 0x0000002430247207 */ /* 0x040fe40006800000 */
[C---:B------:R-:W-:Y:S02]  /*30b30*/  SEL R37, R48.reuse, R37, !P5 ;  /* 0x0000002530257207 */ /* 0x040fe40006800000 */
[C---:B------:R-:W-:Y:S01]  /*30b40*/  SEL R38, R48.reuse, R38, !P5 ;  /* 0x0000002630267207 */ /* 0x040fe20006800000 */
[----:B0-----:R-:W3:Y:S04]  /*30b50*/  LDL.LU R32, [R1+0x57b4] ;  /* 0x0057b40001207983 */ /* 0x001ee80000300800 */
[----:B------:R0:W-:Y:S01]  /*30b60*/  STL [R1+0x170], R33 ;  /* 0x0001702101007387 */ /* 0x0001e20000100800 */
[----:B------:R-:W-:-:S02]  /*30b70*/  SEL R39, R48, R39, !P5 ;  /* 0x0000002730277207 */ /* 0x000fc40006800000 */
[C---:B------:R-:W-:Y:S01]  /*30b80*/  SEL R56, R48.reuse, R56, !P5 ;  /* 0x0000003830387207 */ /* 0x040fe20006800000 */
[----:B0-----:R-:W4:Y:S04]  /*30b90*/  LDL.LU R33, [R1+0x57b0] ;  /* 0x0057b00001217983 */ /* 0x001f280000300800 */
[----:B------:R0:W-:Y:S01]  /*30ba0*/  STL [R1+0x16c], R34 ;  /* 0x00016c2201007387 */ /* 0x0001e20000100800 */
[----:B------:R-:W-:-:S03]  /*30bb0*/  SEL R57, R48, R57, !P5 ;  /* 0x0000003930397207 */ /* 0x000fc60006800000 */
[----:B0-----:R-:W2:Y:S04]  /*30bc0*/  LDL.LU R34, [R1+0x57ac] ;  /* 0x0057ac0001227983 */ /* 0x001ea80000300800 */
        /* <DEDUP_REMOVED lines=17> */
[----:B0-----:R-:W4:Y:S04]  /*30ce0*/  LDL.LU R56, [R1+0x5794] ;  /* 0x0057940001387983 */ /* 0x001f280000300800 */
        /* <DEDUP_REMOVED lines=39> */
[----:B------:R0:W-:Y:S04]  /*30f60*/  STL [R1+0x100], R50 ;  /* 0x0001003201007387 */ /* 0x0001e80000100800 */
        /* <DEDUP_REMOVED lines=12> */
[----:B0-----:R-:W4:Y:S01]  /*31030*/  LDL.LU R0, [R1+0x5744] ;  /* 0x0057440001007983 */ /* 0x001f220000300800 */
[----:B------:R-:W-:-:S05]  /*31040*/  SEL R47, R48, R47, !P5 ;  /* 0x0000002f302f7207 */ /* 0x000fca0006800000 */
[----:B------:R0:W-:Y:S01]  /*31050*/  STL [R1+0xe4], R47 ;  /* 0x0000e42f01007387 */ /* 0x0001e20000100800 */
[C---:B---3--:R-:W-:Y:S02]  /*31060*/  SEL R32, R48.reuse, R32, !P5 ;  /* 0x0000002030207207 */ /* 0x048fe40006800000 */
[C---:B--2---:R-:W-:Y:S02]  /*31070*/  SEL R31, R48.reuse, R31, !P5 ;  /* 0x0000001f301f7207 */ /* 0x044fe40006800000 */
[C---:B------:R-:W-:Y:S02]  /*31080*/  SEL R34, R48.reuse, R34, !P5 ;  /* 0x0000002230227207 */ /* 0x040fe40006800000 */
[C---:B------:R-:W-:Y:S02]  /*31090*/  SEL R35, R48.reuse, R35, !P5 ;  /* 0x0000002330237207 */ /* 0x040fe40006800000 */
[C---:B------:R-:W-:Y:S02]  /*310a0*/  SEL R29, R48.reuse, R29, !P5 ;  /* 0x0000001d301d7207 */ /* 0x040fe40006800000 */
[----:B------:R-:W-:-:S02]  /*310b0*/  SEL R28, R48, R28, !P5 ;  /* 0x0000001c301c7207 */ /* 0x000fc40006800000 */
[C---:B------:R-:W-:Y:S02]  /*310c0*/  SEL R37, R48.reuse, R37, !P5 ;  /* 0x0000002530257207 */ /* 0x040fe40006800000 */
[C---:B------:R-:W-:Y:S02]  /*310d0*/  SEL R38, R48.reuse, R38, !P5 ;  /* 0x0000002630267207 */ /* 0x040fe40006800000 */
[C---:B------:R-:W-:Y:S02]  /*310e0*/  SEL R26, R48.reuse, R26, !P5 ;  /* 0x0000001a301a7207 */ /* 0x040fe40006800000 */
[C---:B------:R-:W-:Y:S02]  /*310f0*/  SEL R25, R48.reuse, R25, !P5 ;  /* 0x0000001930197207 */ /* 0x040fe40006800000 */
[C---:B------:R-:W-:Y:S02]  /*31100*/  SEL R23, R48.reuse, R23, !P5 ;  /* 0x0000001730177207 */ /* 0x040fe40006800000 */
[----:B------:R-:W-:-:S02]  /*31110*/  SEL R21, R48, R21, !P5 ;  /* 0x0000001530157207 */ /* 0x000fc40006800000 */
[C---:B------:R-:W-:Y:S02]  /*31120*/  SEL R20, R48.reuse, R20, !P5 ;  /* 0x0000001430147207 */ /* 0x040fe40006800000 */
[C---:B------:R-:W-:Y:S02]  /*31130*/  SEL R18, R48.reuse, R18, !P5 ;  /* 0x0000001230127207 */ /* 0x040fe40006800000 */
[C---:B------:R-:W-:Y:S02]  /*31140*/  SEL R17, R48.reuse, R17, !P5 ;  /* 0x0000001130117207 */ /* 0x040fe40006800000 */
[C---:B----4-:R-:W-:Y:S02]  /*31150*/  SEL R40, R48.reuse, R40, !P5 ;  /* 0x0000002830287207 */ /* 0x050fe40006800000 */
[C---:B------:R-:W-:Y:S02]  /*31160*/  SEL R51, R48.reuse, R51, !P5 ;  /* 0x0000003330337207 */ /* 0x040fe40006800000 */
[----:B------:R-:W-:-:S02]  /*31170*/  SEL R54, R48, R54, !P5 ;  /* 0x0000003630367207 */ /* 0x000fc40006800000 */
[C---:B0-----:R-:W-:Y:S02]  /*31180*/  SEL R47, R48.reuse, R55, !P5 ;  /* 0x00000037302f7207 */ /* 0x041fe40006800000 */
[----:B------:R-:W-:-:S05]  /*31190*/  SEL R0, R48, R0, !P5 ;  /* 0x0000000030007207 */ /* 0x000fca0006800000 */
[----:B------:R0:W-:Y:S04]  /*311a0*/  STL [R1+0xe0], R0 ;  /* 0x0000e00001007387 */ /* 0x0001e80000100800 */
[----:B------:R1:W-:Y:S04]  /*311b0*/  STL [R1+0xdc], R47 ;  /* 0x0000dc2f01007387 */ /* 0x0003e80000100800 */
[----:B------:R-:W-:Y:S01]  /*311c0*/  STL [R1+0xd8], R54 ;  /* 0x0000d83601007387 */ /* 0x000fe20000100800 */
[C---:B0-----:R-:W-:Y:S02]  /*311d0*/  SEL R0, R48.reuse, R53, !P5 ;  /* 0x0000003530007207 */ /* 0x041fe40006800000 */
[----:B-1----:R-:W-:-:S03]  /*311e0*/  SEL R47, R48, R52, !P5 ;  /* 0x00000034302f7207 */ /* 0x002fc60006800000 */
[----:B------:R0:W-:Y:S04]  /*311f0*/  STL [R1+0xd4], R0 ;  /* 0x0000d40001007387 */ /* 0x0001e80000100800 */
[----:B------:R1:W-:Y:S04]  /*31200*/  STL [R1+0xd0], R47 ;  /* 0x0000d02f01007387 */ /* 0x0003e80000100800 */
[----:B------:R-:W-:Y:S01]  /*31210*/  STL [R1+0xcc], R51 ;  /* 0x0000cc3301007387 */ /* 0x000fe20000100800 */
[C---:B0-----:R-:W-:Y:S02]  /*31220*/  SEL R0, R48.reuse, R50, !P5 ;  /* 0x0000003230007207 */ /* 0x041fe40006800000 */
[----:B-1----:R-:W-:-:S03]  /*31230*/  SEL R47, R48, R49, !P5 ;  /* 0x00000031302f7207 */ /* 0x002fc60006800000 */
[----:B------:R0:W-:Y:S04]  /*31240*/  STL [R1+0xc8], R0 ;  /* 0x0000c80001007387 */ /* 0x0001e80000100800 */
[----:B------:R-:W-:Y:S04]  /*31250*/  STL [R1+0xc4], R47 ;  /* 0x0000c42f01007387 */ /* 0x000fe80000100800 */
[----:B------:R1:W-:Y:S01]  /*31260*/  STL [R1+0xc0], R40 ;  /* 0x0000c02801007387 */ /* 0x0003e20000100800 */
[C---:B0-----:R-:W-:Y:S02]  /*31270*/  SEL R0, R48.reuse, R41, !P5 ;  /* 0x0000002930007207 */ /* 0x041fe40006800000 */
[----:B------:R-:W-:-:S02]  /*31280*/  SEL R41, R48, R42, !P5 ;  /* 0x0000002a30297207 */ /* 0x000fc40006800000 */
[C---:B-1----:R-:W-:Y:S01]  /*31290*/  SEL R40, R48.reuse, R43, !P5 ;  /* 0x0000002b30287207 */ /* 0x042fe20006800000 */
        /* <DEDUP_REMOVED lines=20> */
[----:B------:R-:W-:Y:S01]  /*313e0*/  STL [R1+0x90], R40 ;  /* 0x0000902801007387 */ /* 0x000fe20000100800 */
[----:B0-----:R-:W-:-:S05]  /*313f0*/  SEL R0, R48, R39, !P5 ;  /* 0x0000002730007207 */ /* 0x001fca0006800000 */
        /* <DEDUP_REMOVED lines=18> */
[----:B------:R-:W2:Y:S04]  /*31520*/  LDL.LU R49, [R1+0x6e0] ;  /* 0x0006e00001317983 */ /* 0x000ea80000300800 */
[----:B------:R-:W-:Y:S01]  /*31530*/  STL [R1+0x54], R25 ;  /* 0x0000541901007387 */ /* 0x000fe20000100800 */
[----:B0-----:R-:W-:-:S05]  /*31540*/  SEL R0, R48, R24, !P5 ;  /* 0x0000001830007207 */ /* 0x001fca0006800000 */
[----:B------:R0:W-:Y:S04]  /*31550*/  STL [R1+0x50], R0 ;  /* 0x0000500001007387 */ /* 0x0001e80000100800 */
        /* <DEDUP_REMOVED lines=8> */
[----:B------:R-:W-:Y:S04]  /*315e0*/  STL [R1+0x34], R17 ;  /* 0x0000341101007387 */ /* 0x000fe80000100800 */
[----:B------:R-:W3:Y:S01]  /*315f0*/  LDL.LU R54, [R1+0x91c] ;  /* 0x00091c0001367983 */ /* 0x000ee20000300800 */
[----:B------:R-:W-:-:S02]  /*31600*/  SEL R15, R48, R15, !P5 ;  /* 0x0000000f300f7207 */ /* 0x000fc40006800000 */
[C---:B0-----:R-:W-:Y:S02]  /*31610*/  SEL R0, R48.reuse, R16, !P5 ;  /* 0x0000001030007207 */ /* 0x041fe40006800000 */
[----:B------:R-:W-:-:S03]  /*31620*/  SEL R13, R48, R13, !P5 ;  /* 0x0000000d300d7207 */ /* 0x000fc60006800000 */
[----:B------:R0:W-:Y:S04]  /*31630*/  STL [R1+0x30], R0 ;  /* 0x0000300001007387 */ /* 0x0001e80000100800 */
[----:B------:R-:W-:Y:S01]  /*31640*/  STL [R1+0x2c], R15 ;  /* 0x00002c0f01007387 */ /* 0x000fe20000100800 */
[C---:B------:R-:W-:Y:S02]  /*31650*/  SEL R12, R48.reuse, R12, !P5 ;  /* 0x0000000c300c7207 */ /* 0x040fe40006800000 */
[----:B0-----:R-:W-:-:S05]  /*31660*/  SEL R0, R48, R14, !P5 ;  /* 0x0000000e30007207 */ /* 0x001fca0006800000 */
[----:B------:R0:W-:Y:S04]  /*31670*/  STL [R1+0x28], R0 ;  /* 0x0000280001007387 */ /* 0x0001e80000100800 */
[----:B------:R-:W-:Y:S04]  /*31680*/  STL [R1+0x24], R13 ;  /* 0x0000240d01007387 */ /* 0x000fe80000100800 */
[----:B------:R-:W-:Y:S01]  /*31690*/  STL [R1+0x20], R12 ;  /* 0x0000200c01007387 */ /* 0x000fe20000100800 */
[----:B------:R-:W-:-:S03]  /*316a0*/  SEL R10, R48, R10, !P5 ;  /* 0x0000000a300a7207 */ /* 0x000fc60006800000 */
[----:B------:R-:W4:Y:S01]  /*316b0*/  LDL.LU R50, [R1+0x228] ;  /* 0x0002280001327983 */ /* 0x000f220000300800 */
[C---:B0-----:R-:W-:Y:S02]  /*316c0*/  SEL R0, R48.reuse, R11, !P5 ;  /* 0x0000000b30007207 */ /* 0x041fe40006800000 */
[----:B------:R-:W-:-:S03]  /*316d0*/  SEL R8, R48, R8, !P5 ;  /* 0x0000000830087207 */ /* 0x000fc60006800000 */
[----:B------:R0:W-:Y:S04]  /*316e0*/  STL [R1+0x1c], R0 ;  /* 0x00001c0001007387 */ /* 0x0001e80000100800 */
[----:B------:R-:W-:Y:S04]  /*316f0*/  STL [R1+0x18], R10 ;  /* 0x0000180a01007387 */ /* 0x000fe80000100800 */
[----:B------:R-:W4:Y:S01]  /*31700*/  LDL.LU R51, [R1+0x240] ;  /* 0x0002400001337983 */ /* 0x000f220000300800 */
[----:B0-----:R-:W-:-:S05]  /*31710*/  SEL R0, R48, R9, !P5 ;  /* 0x0000000930007207 */ /* 0x001fca0006800000 */
[----:B------:R0:W-:Y:S04]  /*31720*/  STL [R1+0x14], R0 ;  /* 0x0000140001007387 */ /* 0x0001e80000100800 */
[----:B------:R-:W-:Y:S04]  /*31730*/  STL [R1+0x10], R8 ;  /* 0x0000100801007387 */ /* 0x000fe80000100800 */
[----:B------:R-:W4:Y:S04]  /*31740*/  LDL.LU R46, [R1+0x24c] ;  /* 0x00024c00012e7983 */ /* 0x000f280000300800 */
[----:B------:R-:W4:Y:S01]  /*31750*/  LDL.LU R52, [R1+0x264] ;  /* 0x0002640001347983 */ /* 0x000f220000300800 */
[----:B------:R-:W-:-:S02]  /*31760*/  SEL R47, R48, R6, !P5 ;  /* 0x00000006302f7207 */ /* 0x000fc40006800000 */
[C---:B0-----:R-:W-:Y:S02]  /*31770*/  SEL R0, R48.reuse, R7, !P5 ;  /* 0x0000000730007207 */ /* 0x041fe40006800000 */
[----:B------:R-:W-:-:S03]  /*31780*/  SEL R61, R48, R4, !P5 ;  /* 0x00000004303d7207 */ /* 0x000fc60006800000 */
[----:B------:R0:W-:Y:S04]  /*31790*/  STL [R1+0xc], R0 ;  /* 0x00000c0001007387 */ /* 0x0001e80000100800 */
[----:B------:R-:W4:Y:S04]  /*317a0*/  LDL.LU R53, [R1+0x28c] ;  /* 0x00028c0001357983 */ /* 0x000f280000300800 */
[----:B------:R-:W4:Y:S04]  /*317b0*/  LDL.LU R55, [R1+0x2b0] ;  /* 0x0002b00001377983 */ /* 0x000f280000300800 */
[----:B------:R-:W-:Y:S01]  /*317c0*/  STL [R1+0x56d0], R47 ;  /* 0x0056d02f01007387 */ /* 0x000fe20000100800 */
[----:B------:R-:W-:Y:S01]  /*317d0*/  @!P2 IMAD.MOV R2, RZ, RZ, -R2 ;  /* 0x000000ffff02a224 */ /* 0x000fe200078e0a02 */
[----:B0-----:R-:W-:Y:S01]  /*317e0*/  SEL R0, R48, R5, !P5 ;  /* 0x0000000530007207 */ /* 0x001fe20006800000 */
[----:B------:R-:W-:-:S04]  /*317f0*/  @!P4 IMAD.MOV R3, RZ, RZ, -R3 ;  /* 0x000000ffff03c224 */ /* 0x000fc800078e0a03 */
[----:B------:R2:W-:Y:S04]  /*31800*/  STL [R1+0x56d4], R0 ;  /* 0x0056d40001007387 */ /* 0x0005e80000100800 */
[----:B------:R-:W-:Y:S04]  /*31810*/  STL [R1+0x56d8], R61 ;  /* 0x0056d83d01007387 */ /* 0x000fe80000100800 */
[----:B------:R-:W4:Y:S04]  /*31820*/  LDL.LU R45, [R1+0x318] ;  /* 0x00031800012d7983 */ /* 0x000f280000300800 */
[----:B------:R-:W4:Y:S01]  /*31830*/  LDL.LU R44, [R1+0x324] ;  /* 0x00032400012c7983 */ /* 0x000f220000300800 */
[----:B------:R-:W-:-:S02]  /*31840*/  SEL R2, R48, R2, !P5 ;  /* 0x0000000230027207 */ /* 0x000fc40006800000 */
[C---:B------:R-:W-:Y:S02]  /*31850*/  SEL R3, R48.reuse, R3, !P5 ;  /* 0x0000000330037207 */ /* 0x040fe40006800000 */
[----:B--2---:R-:W-:-:S05]  /*31860*/  SEL R0, R48, R49, !P5 ;  /* 0x0000003130007207 */ /* 0x004fca0006800000 */
[----:B------:R-:W-:Y:S04]  /*31870*/  STL [R1], R0 ;  /* 0x0000000001007387 */ /* 0x000fe80000100800 */
[----:B------:R-:W2:Y:S04]  /*31880*/  LDL.LU R43, [R1+0x360] ;  /* 0x00036000012b7983 */ /* 0x000ea80000300800 */
[----:B------:R-:W2:Y:S04]  /*31890*/  LDL.LU R42, [R1+0x36c] ;  /* 0x00036c00012a7983 */ /* 0x000ea80000300800 */
[----:B------:R-:W2:Y:S04]  /*318a0*/  LDL.LU R41, [R1+0x718] ;  /* 0x0007180001297983 */ /* 0x000ea80000300800 */
[----:B------:R-:W-:Y:S04]  /*318b0*/  STL [R1+0x56dc], R2 ;  /* 0x0056dc0201007387 */ /* 0x000fe80000100800 */
[----:B------:R-:W-:Y:S04]  /*318c0*/  STL [R1+0x56e0], R3 ;  /* 0x0056e00301007387 */ /* 0x000fe80000100800 */
[----:B------:R-:W2:Y:S04]  /*318d0*/  LDL.LU R40, [R1+0x71c] ;  /* 0x00071c0001287983 */ /* 0x000ea80000300800 */
[----:B------:R-:W2:Y:S01]  /*318e0*/  LDL.LU R49, [R1+0x720] ;  /* 0x0007200001317983 */ /* 0x000ea20000300800 */
[----:B---3--:R-:W-:-:S03]  /*318f0*/  LEA.HI.X.SX32 R4, R54, UR11, 0x1, P1 ;  /* 0x0000000b36047c11 */ /* 0x008fc600088f0eff */
[----:B------:R-:W3:Y:S04]  /*31900*/  LDL.LU R54, [R1+0x724] ;  /* 0x0007240001367983 */ /* 0x000ee80000300800 */
[----:B------:R-:W-:Y:S01]  /*31910*/  STL [R1+0x56c8], R4 ;  /* 0x0056c80401007387 */ /* 0x000fe20000100800 */
[----:B----4-:R-:W-:-:S03]  /*31920*/  IMAD R60, R50, UR9, RZ ;  /* 0x00000009323c7c24 */ /* 0x010fc6000f8e02ff */
[----:B------:R-:W4:Y:S04]  /*31930*/  LDL.LU R50, [R1+0x728] ;  /* 0x0007280001327983 */ /* 0x000f280000300800 */
[----:B------:R-:W-:Y:S01]  /*31940*/  STL [R1+0x56e4], R60 ;  /* 0x0056e43c01007387 */ /* 0x000fe20000100800 */
[----:B------:R-:W-:-:S03]  /*31950*/  IMAD R59, R51, UR9, RZ ;  /* 0x00000009333b7c24 */ /* 0x000fc6000f8e02ff */
[----:B------:R-:W4:Y:S04]  /*31960*/  LDL.LU R51, [R1+0x72c] ;  /* 0x00072c0001337983 */ /* 0x000f280000300800 */
[----:B------:R-:W-:Y:S01]  /*31970*/  STL [R1+0x56e8], R59 ;  /* 0x0056e83b01007387 */ /* 0x000fe20000100800 */
[----:B------:R-:W-:Y:S02]  /*31980*/  IMAD R58, R46, UR9, RZ ;  /* 0x000000092e3a7c24 */ /* 0x000fe4000f8e02ff */
[----:B------:R-:W-:-:S03]  /*31990*/  IMAD R57, R52, UR9, RZ ;  /* 0x0000000934397c24 */ /* 0x000fc6000f8e02ff */
[----:B------:R-:W-:Y:S04]  /*319a0*/  STL [R1+0x56ec], R58 ;  /* 0x0056ec3a01007387 */ /* 0x000fe80000100800 */
[----:B------:R-:W4:Y:S04]  /*319b0*/  LDL.LU R52, [R1+0x730] ;  /* 0x0007300001347983 */ /* 0x000f280000300800 */
[----:B------:R-:W-:Y:S01]  /*319c0*/  STL [R1+0x56f0], R57 ;  /* 0x0056f03901007387 */ /* 0x000fe20000100800 */
[----:B------:R-:W-:Y:S02]  /*319d0*/  IMAD R56, R53, UR9, RZ ;  /* 0x0000000935387c24 */ /* 0x000fe4000f8e02ff */
[----:B------:R-:W-:Y:S01]  /*319e0*/  IMAD R55, R55, UR9, RZ ;  /* 0x0000000937377c24 */ /* 0x000fe2000f8e02ff */
[----:B------:R-:W4:Y:S04]  /*319f0*/  LDL.LU R53, [R1+0x734] ;  /* 0x0007340001357983 */ /* 0x000f280000300800 */
[----:B------:R-:W-:Y:S04]  /*31a00*/  STL [R1+0x56f4], R56 ;  /* 0x0056f43801007387 */ /* 0x000fe80000100800 */
[----:B------:R-:W-:Y:S01]  /*31a10*/  STL [R1+0x56f8], R55 ;  /* 0x0056f83701007387 */ /* 0x000fe20000100800 */
[----:B------:R-:W-:-:S02]  /*31a20*/  IMAD R5, R45, UR9, RZ ;  /* 0x000000092d057c24 */ /* 0x000fc4000f8e02ff */
[----:B------:R-:W-:-:S03]  /*31a30*/  IMAD R6, R44, UR9, RZ ;  /* 0x000000092c067c24 */ /* 0x000fc6000f8e02ff */
[----:B------:R-:W-:Y:S04]  /*31a40*/  STL [R1+0x56fc], R5 ;  /* 0x0056fc0501007387 */ /* 0x000fe80000100800 */
[----:B------:R-:W-:Y:S01]  /*31a50*/  STL [R1+0x5700], R6 ;  /* 0x0057000601007387 */ /* 0x000fe20000100800 */
[----:B--2---:R-:W-:Y:S02]  /*31a60*/  IMAD R7, R43, UR9, RZ ;  /* 0x000000092b077c24 */ /* 0x004fe4000f8e02ff */
[----:B------:R-:W-:Y:S02]  /*31a70*/  IMAD R8, R42, UR9, RZ ;  /* 0x000000092a087c24 */ /* 0x000fe4000f8e02ff */
[----:B------:R-:W-:Y:S02]  /*31a80*/  IMAD R9, R41, UR9, RZ ;  /* 0x0000000929097c24 */ /* 0x000fe4000f8e02ff */
[----:B------:R-:W-:-:S02]  /*31a90*/  IMAD R10, R40, UR9, RZ ;  /* 0x00000009280a7c24 */ /* 0x000fc4000f8e02ff */
[----:B------:R-:W-:Y:S01]  /*31aa0*/  IMAD R11, R49, UR9, RZ ;  /* 0x00000009310b7c24 */ /* 0x000fe2000f8e02ff */
[----:B------:R-:W-:Y:S04]  /*31ab0*/  STL [R1+0x5704], R7 ;  /* 0x0057040701007387 */ /* 0x000fe80000100800 */
[----:B------:R-:W-:Y:S04]  /*31ac0*/  STL [R1+0x5708], R8 ;  /* 0x0057080801007387 */ /* 0x000fe80000100800 */
[----:B------:R-:W-:Y:S04]  /*31ad0*/  STL [R1+0x570c], R9 ;  /* 0x00570c0901007387 */ /* 0x000fe80000100800 */
[----:B------:R0:W-:Y:S04]  /*31ae0*/  STL [R1+0x5710], R10 ;  /* 0x0057100a01007387 */ /* 0x0001e80000100800 */
[----:B------:R-:W-:Y:S01]  /*31af0*/  STL [R1+0x5714], R11 ;  /* 0x0057140b01007387 */ /* 0x000fe20000100800 */
[----:B---3--:R-:W-:-:S03]  /*31b00*/  IMAD R12, R54, UR9, RZ ;  /* 0x00000009360c7c24 */ /* 0x008fc6000f8e02ff */
[----:B------:R-:W2:Y:S04]  /*31b10*/  LDL.LU R54, [R1+0x738] ;  /* 0x0007380001367983 */ /* 0x000ea80000300800 */
[----:B------:R1:W-:Y:S04]  /*31b20*/  STL [R1+0x5718], R12 ;  /* 0x0057180c01007387 */ /* 0x0003e80000100800 */
[----:B------:R-:W3:Y:S01]  /*31b30*/  LDL.LU R30, [R1+0x73c] ;  /* 0x00073c00011e7983 */ /* 0x000ee20000300800 */
[----:B----4-:R-:W-:-:S05]  /*31b40*/  IMAD R13, R50, UR9, RZ ;  /* 0x00000009320d7c24 */ /* 0x010fca000f8e02ff */
[----:B------:R-:W-:Y:S04]  /*31b50*/  STL [R1+0x571c], R13 ;  /* 0x00571c0d01007387 */ /* 0x000fe80000100800 */
[----:B------:R-:W4:Y:S04]  /*31b60*/  LDL.LU R31, [R1+0x740] ;  /* 0x00074000011f7983 */ /* 0x000f280000300800 */
[----:B------:R-:W4:Y:S01]  /*31b70*/  LDL.LU R32, [R1+0x744] ;  /* 0x0007440001207983 */ /* 0x000f220000300800 */
[----:B------:R-:W-:-:S05]  /*31b80*/  IMAD R14, R51, UR9, RZ ;  /* 0x00000009330e7c24 */ /* 0x000fca000f8e02ff */
[----:B------:R-:W-:Y:S04]  /*31b90*/  STL [R1+0x5720], R14 ;  /* 0x0057200e01007387 */ /* 0x000fe80000100800 */
[----:B------:R-:W4:Y:S04]  /*31ba0*/  LDL.LU R33, [R1+0x748] ;  /* 0x0007480001217983 */ /* 0x000f280000300800 */
[----:B------:R-:W4:Y:S01]  /*31bb0*/  LDL.LU R34, [R1+0x74c] ;  /* 0x00074c0001227983 */ /* 0x000f220000300800 */
[----:B------:R-:W-:-:S05]  /*31bc0*/  IMAD R15, R52, UR9, RZ ;  /* 0x00000009340f7c24 */ /* 0x000fca000f8e02ff */
[----:B------:R-:W-:Y:S04]  /*31bd0*/  STL [R1+0x5724], R15 ;  /* 0x0057240f01007387 */ /* 0x000fe80000100800 */
        /* <DEDUP_REMOVED lines=11> */
[----:B------:R-:W4:Y:S01]  /*31c90*/  LDL.LU R40, [R1+0x77c] ;  /* 0x00077c0001287983 */ /* 0x000f220000300800 */
[----:B------:R-:W-:-:S03]  /*31ca0*/  IMAD R16, R53, UR9, RZ ;  /* 0x0000000935107c24 */ /* 0x000fc6000f8e02ff */
[----:B------:R-:W4:Y:S04]  /*31cb0*/  LDL.LU R49, [R1+0x780] ;  /* 0x0007800001317983 */ /* 0x000f280000300800 */
[----:B------:R-:W4:Y:S04]  /*31cc0*/  LDL.LU R50, [R1+0x784] ;  /* 0x0007840001327983 */ /* 0x000f280000300800 */
[----:B------:R-:W4:Y:S04]  /*31cd0*/  LDL.LU R51, [R1+0x788] ;  /* 0x0007880001337983 */ /* 0x000f280000300800 */
[----:B------:R-:W4:Y:S04]  /*31ce0*/  LDL.LU R52, [R1+0x78c] ;  /* 0x00078c0001347983 */ /* 0x000f280000300800 */
[----:B------:R-:W4:Y:S04]  /*31cf0*/  LDL.LU R53, [R1+0x790] ;  /* 0x0007900001357983 */ /* 0x000f280000300800 */
[----:B------:R-:W-:Y:S01]  /*31d00*/  STL [R1+0x5728], R16 ;  /* 0x0057281001007387 */ /* 0x000fe20000100800 */
[----:B--2---:R-:W-:-:S03]  /*31d10*/  IMAD R17, R54, UR9, RZ ;  /* 0x0000000936117c24 */ /* 0x004fc6000f8e02ff */
[----:B------:R-:W2:Y:S01]  /*31d20*/  LDL.LU R54, [R1+0x794] ;  /* 0x0007940001367983 */ /* 0x000ea20000300800 */
[----:B---3--:R-:W-:-:S03]  /*31d30*/  IMAD R18, R30, UR9, RZ ;  /* 0x000000091e127c24 */ /* 0x008fc6000f8e02ff */
[----:B------:R-:W-:Y:S04]  /*31d40*/  STL [R1+0x572c], R17 ;  /* 0x00572c1101007387 */ /* 0x000fe80000100800 */
[----:B------:R-:W-:Y:S01]  /*31d50*/  STL [R1+0x5730], R18 ;  /* 0x0057301201007387 */ /* 0x000fe20000100800 */
[----:B----4-:R-:W-:Y:S02]  /*31d60*/  IMAD R19, R31, UR9, RZ ;  /* 0x000000091f137c24 */ /* 0x010fe4000f8e02ff */
[----:B------:R-:W-:-:S03]  /*31d70*/  IMAD R20, R32, UR9, RZ ;  /* 0x0000000920147c24 */ /* 0x000fc6000f8e02ff */
[----:B------:R-:W-:Y:S04]  /*31d80*/  STL [R1+0x5734], R19 ;  /* 0x0057341301007387 */ /* 0x000fe80000100800 */
[----:B------:R-:W-:Y:S01]  /*31d90*/  STL [R1+0x5738], R20 ;  /* 0x0057381401007387 */ /* 0x000fe20000100800 */
[----:B------:R-:W-:Y:S02]  /*31da0*/  IMAD R21, R33, UR9, RZ ;  /* 0x0000000921157c24 */ /* 0x000fe4000f8e02ff */
[----:B------:R-:W-:-:S03]  /*31db0*/  IMAD R22, R34, UR9, RZ ;  /* 0x0000000922167c24 */ /* 0x000fc6000f8e02ff */
[----:B------:R-:W-:Y:S04]  /*31dc0*/  STL [R1+0x573c], R21 ;  /* 0x00573c1501007387 */ /* 0x000fe80000100800 */
[----:B------:R-:W-:Y:S01]  /*31dd0*/  STL [R1+0x5740], R22 ;  /* 0x0057401601007387 */ /* 0x000fe20000100800 */
[----:B------:R-:W-:Y:S02]  /*31de0*/  IMAD R23, R35, UR9, RZ ;  /* 0x0000000923177c24 */ /* 0x000fe4000f8e02ff */
[----:B------:R-:W-:Y:S02]  /*31df0*/  IMAD R24, R36, UR9, RZ ;  /* 0x0000000924187c24 */ /* 0x000fe4000f8e02ff */
[----:B------:R-:W-:Y:S02]  /*31e00*/  IMAD R25, R37, UR9, RZ ;  /* 0x0000000925197c24 */ /* 0x000fe4000f8e02ff */
[----:B------:R-:W-:-:S02]  /*31e10*/  IMAD R28, R46, UR9, RZ ;  /* 0x000000092e1c7c24 */ /* 0x000fc4000f8e02ff */
[----:B------:R-:W-:Y:S02]  /*31e20*/  IMAD R29, R45, UR9, RZ ;  /* 0x000000092d1d7c24 */ /* 0x000fe4000f8e02ff */
[----:B------:R-:W-:Y:S02]  /*31e30*/  IMAD R30, R44, UR9, RZ ;  /* 0x000000092c1e7c24 */ /* 0x000fe4000f8e02ff */
[----:B------:R-:W-:Y:S02]  /*31e40*/  IMAD R31, R43, UR9, RZ ;  /* 0x000000092b1f7c24 */ /* 0x000fe4000f8e02ff */
[----:B------:R-:W-:Y:S02]  /*31e50*/  IMAD R32, R42, UR9, RZ ;  /* 0x000000092a207c24 */ /* 0x000fe4000f8e02ff */
[----:B------:R-:W-:Y:S02]  /*31e60*/  IMAD R33, R41, UR9, RZ ;  /* 0x0000000929217c24 */ /* 0x000fe4000f8e02ff */
[----:B------:R-:W3:Y:S04]  /*31e70*/  LDL.LU R41, [R1+0x798] ;  /* 0x0007980001297983 */ /* 0x000ee80000300800 */
[----:B------:R-:W4:Y:S04]  /*31e80*/  LDL.LU R42, [R1+0x79c] ;  /* 0x00079c00012a7983 */ /* 0x000f280000300800 */
[----:B------:R-:W3:Y:S04]  /*31e90*/  LDL.LU R43, [R1+0x7a0] ;  /* 0x0007a000012b7983 */ /* 0x000ee80000300800 */
[----:B------:R-:W3:Y:S04]  /*31ea0*/  LDL.LU R44, [R1+0x7a8] ;  /* 0x0007a800012c7983 */ /* 0x000ee80000300800 */
[----:B------:R-:W3:Y:S04]  /*31eb0*/  LDL.LU R45, [R1+0x7ac] ;  /* 0x0007ac00012d7983 */ /* 0x000ee80000300800 */
[----:B------:R-:W3:Y:S01]  /*31ec0*/  LDL.LU R46, [R1+0x7b4] ;  /* 0x0007b400012e7983 */ /* 0x000ee20000300800 */
[----:B------:R-:W-:-:S03]  /*31ed0*/  IMAD R35, R49, UR9, RZ ;  /* 0x0000000931237c24 */ /* 0x000fc6000f8e02ff */
[----:B------:R-:W3:Y:S01]  /*31ee0*/  LDL.LU R48, [R1+0x7b8] ;  /* 0x0007b80001307983 */ /* 0x000ee20000300800 */
[----:B------:R-:W-:-:S03]  /*31ef0*/  IMAD R36, R50, UR9, RZ ;  /* 0x0000000932247c24 */ /* 0x000fc6000f8e02ff */
[----:B------:R-:W3:Y:S01]  /*31f00*/  LDL.LU R49, [R1+0x7bc] ;  /* 0x0007bc0001317983 */ /* 0x000ee20000300800 */
[----:B------:R-:W-:Y:S02]  /*31f10*/  IMAD R26, R38, UR9, RZ ;  /* 0x00000009261a7c24 */ /* 0x000fe4000f8e02ff */
[----:B------:R-:W-:Y:S01]  /*31f20*/  IMAD R37, R51, UR9, RZ ;  /* 0x0000000933257c24 */ /* 0x000fe2000f8e02ff */
[----:B------:R-:W3:Y:S01]  /*31f30*/  LDL.LU R50, [R1+0x7c4] ;  /* 0x0007c40001327983 */ /* 0x000ee20000300800 */
[----:B------:R-:W-:Y:S02]  /*31f40*/  IMAD R27, R39, UR9, RZ ;  /* 0x00000009271b7c24 */ /* 0x000fe4000f8e02ff */
[----:B------:R-:W-:Y:S01]  /*31f50*/  IMAD R38, R52, UR9, RZ ;  /* 0x0000000934267c24 */ /* 0x000fe2000f8e02ff */
[----:B------:R-:W3:Y:S01]  /*31f60*/  LDL.LU R51, [R1+0x918] ;  /* 0x0009180001337983 */ /* 0x000ee20000300800 */
[----:B------:R-:W-:Y:S02]  /*31f70*/  IMAD R34, R40, UR9, RZ ;  /* 0x0000000928227c24 */ /* 0x000fe4000f8e02ff */
[----:B------:R-:W-:Y:S01]  /*31f80*/  IMAD R39, R53, UR9, RZ ;  /* 0x0000000935277c24 */ /* 0x000fe2000f8e02ff */
[----:B------:R-:W3:Y:S04]  /*31f90*/  LDL.LU R52, [R1+0x914] ;  /* 0x0009140001347983 */ /* 0x000ee80000300800 */
[----:B------:R-:W3:Y:S01]  /*31fa0*/  LDL.LU R53, [R1+0x910] ;  /* 0x0009100001357983 */ /* 0x000ee20000300800 */
[----:B--2---:R-:W-:-:S03]  /*31fb0*/  IMAD R40, R54, UR9, RZ ;  /* 0x0000000936287c24 */ /* 0x004fc6000f8e02ff */
[----:B------:R-:W2:Y:S04]  /*31fc0*/  LDL.LU R54, [R1+0x90c] ;  /* 0x00090c0001367983 */ /* 0x000ea80000300800 */
[----:B0-----:R-:W1:Y:S04]  /*31fd0*/  LDL.LU R10, [R1+0x908] ;  /* 0x00090800010a7983 */ /* 0x001e680000300800 */
[----:B------:R-:W2:Y:S04]  /*31fe0*/  LDL.LU R9, [R1+0x904] ;  /* 0x0009040001097983 */ /* 0x000ea80000300800 */
[----:B------:R-:W3:Y:S04]  /*31ff0*/  LDL.LU R8, [R1+0x900] ;  /* 0x0009000001087983 */ /* 0x000ee80000300800 */
        /* <DEDUP_REMOVED lines=15> */
[----:B-1----:R-:W-:-:S02]  /*320f0*/  IMAD R12, R10, UR9, RZ ;  /* 0x000000090a0c7c24 */ /* 0x002fc4000f8e02ff */
[----:B--2---:R-:W-:Y:S02]  /*32100*/  IMAD R11, R9, UR9, RZ ;  /* 0x00000009090b7c24 */ /* 0x004fe4000f8e02ff */
[----:B---3--:R-:W-:Y:S02]  /*32110*/  IMAD R10, R8, UR9, RZ ;  /* 0x00000009080a7c24 */ /* 0x008fe4000f8e02ff */
[----:B----4-:R-:W-:Y:S02]  /*32120*/  IMAD R9, R7, UR9, RZ ;  /* 0x0000000907097c24 */ /* 0x010fe4000f8e02ff */
[----:B------:R-:W-:Y:S01]  /*32130*/  IMAD R8, R6, UR9, RZ ;  /* 0x0000000906087c24 */ /* 0x000fe2000f8e02ff */
[----:B------:R-:W-:Y:S01]  /*32140*/  STL [R1+0x210], R12 ;  /* 0x0002100c01007387 */ /* 0x000fe20000100800 */
[----:B------:R-:W-:-:S03]  /*32150*/  IMAD R7, R5, UR9, RZ ;  /* 0x0000000905077c24 */ /* 0x000fc6000f8e02ff */
[----:B------:R-:W-:Y:S01]  /*32160*/  STL [R1+0x218], R11 ;  /* 0x0002180b01007387 */ /* 0x000fe20000100800 */
[----:B------:R-:W-:-:S03]  /*32170*/  IMAD R6, R55, UR9, RZ ;  /* 0x0000000937067c24 */ /* 0x000fc6000f8e02ff */
[----:B------:R-:W-:Y:S01]  /*32180*/  STL [R1+0x228], R10 ;  /* 0x0002280a01007387 */ /* 0x000fe20000100800 */
[----:B------:R-:W-:-:S03]  /*32190*/  IMAD R5, R56, UR9, RZ ;  /* 0x0000000938057c24 */ /* 0x000fc6000f8e02ff */
[----:B------:R-:W-:Y:S04]  /*321a0*/  STL [R1+0x230], R9 ;  /* 0x0002300901007387 */ /* 0x000fe80000100800 */
[----:B------:R-:W-:Y:S04]  /*321b0*/  STL [R1+0x240], R8 ;  /* 0x0002400801007387 */ /* 0x000fe80000100800 */
[----:B------:R0:W-:Y:S04]  /*321c0*/  STL [R1+0x24c], R7 ;  /* 0x00024c0701007387 */ /* 0x0001e80000100800 */
[----:B------:R1:W-:Y:S04]  /*321d0*/  STL [R1+0x258], R6 ;  /* 0x0002580601007387 */ /* 0x0003e80000100800 */
[----:B------:R2:W-:Y:S01]  /*321e0*/  STL [R1+0x264], R5 ;  /* 0x0002640501007387 */ /* 0x0005e20000100800 */
[----:B0-----:R-:W-:-:S02]  /*321f0*/  IMAD R7, R57, UR9, RZ ;  /* 0x0000000939077c24 */ /* 0x001fc4000f8e02ff */
[----:B-1----:R-:W-:Y:S02]  /*32200*/  IMAD R6, R58, UR9, RZ ;  /* 0x000000093a067c24 */ /* 0x002fe4000f8e02ff */
[----:B--2---:R-:W-:Y:S01]  /*32210*/  IMAD R5, R59, UR9, RZ ;  /* 0x000000093b057c24 */ /* 0x004fe2000f8e02ff */
[----:B------:R0:W-:Y:S04]  /*32220*/  STL [R1+0x274], R7 ;  /* 0x0002740701007387 */ /* 0x0001e80000100800 */
[----:B------:R1:W-:Y:S04]  /*32230*/  STL [R1+0x280], R6 ;  /* 0x0002800601007387 */ /* 0x0003e80000100800 */
[----:B------:R2:W-:Y:S01]  /*32240*/  STL [R1+0x28c], R5 ;  /* 0x00028c0501007387 */ /* 0x0005e20000100800 */
[----:B0-----:R-:W-:-:S02]  /*32250*/  IMAD R7, R60, UR9, RZ ;  /* 0x000000093c077c24 */ /* 0x001fc4000f8e02ff */
[----:B-1----:R-:W-:Y:S02]  /*32260*/  IMAD R6, R4, UR9, RZ ;  /* 0x0000000904067c24 */ /* 0x002fe4000f8e02ff */
[----:B--2---:R-:W-:Y:S02]  /*32270*/  IMAD R5, R3, UR9, RZ ;  /* 0x0000000903057c24 */ /* 0x004fe4000f8e02ff */
[----:B------:R-:W-:Y:S01]  /*32280*/  IMAD R4, R2, UR9, RZ ;  /* 0x0000000902047c24 */ /* 0x000fe2000f8e02ff */
[----:B------:R0:W-:Y:S04]  /*32290*/  STL [R1+0x298], R7 ;  /* 0x0002980701007387 */ /* 0x0001e80000100800 */
[----:B------:R1:W-:Y:S01]  /*322a0*/  STL [R1+0x2a8], R6 ;  /* 0x0002a80601007387 */ /* 0x0003e20000100800 */
[----:B------:R-:W-:-:S03]  /*322b0*/  IMAD R3, R61, UR9, RZ ;  /* 0x000000093d037c24 */ /* 0x000fc6000f8e02ff */
[----:B------:R2:W-:Y:S04]  /*322c0*/  STL [R1+0x2b0], R5 ;  /* 0x0002b00501007387 */ /* 0x0005e80000100800 */
[----:B------:R3:W-:Y:S01]  /*322d0*/  STL [R1+0x2c0], R4 ;  /* 0x0002c00401007387 */ /* 0x0007e20000100800 */
[----:B------:R-:W-:-:S03]  /*322e0*/  IMAD R2, R47, UR9, RZ ;  /* 0x000000092f027c24 */ /* 0x000fc6000f8e02ff */
[----:B------:R-:W4:Y:S04]  /*322f0*/  LDL.LU R22, [R1+0x8c0] ;  /* 0x0008c00001167983 */ /* 0x000f280000300800 */
[----:B------:R0:W-:Y:S04]  /*32300*/  STL [R1+0x2cc], R3 ;  /* 0x0002cc0301007387 */ /* 0x0001e80000100800 */
[----:B------:R-:W4:Y:S04]  /*32310*/  LDL.LU R21, [R1+0x8bc] ;  /* 0x0008bc0001157983 */ /* 0x000f280000300800 */
[----:B------:R0:W-:Y:S04]  /*32320*/  STL [R1+0x2d8], R2 ;  /* 0x0002d80201007387 */ /* 0x0001e80000100800 */
[----:B------:R-:W4:Y:S01]  /*32330*/  LDL.LU R47, [R1+0x8b8] ;  /* 0x0008b800012f7983 */ /* 0x000f220000300800 */
[----:B------:R-:W-:-:S03]  /*32340*/  IMAD R0, R0, UR9, RZ ;  /* 0x0000000900007c24 */ /* 0x000fc6000f8e02ff */
[----:B------:R-:W4:Y:S04]  /*32350*/  LDL.LU R20, [R1+0x8b4] ;  /* 0x0008b40001147983 */ /* 0x000f280000300800 */
[----:B------:R-:W4:Y:S04]  /*32360*/  LDL.LU R19, [R1+0x8b0] ;  /* 0x0008b00001137983 */ /* 0x000f280000300800 */
        /* <DEDUP_REMOVED lines=13> */
[----:B-1----:R-:W4:Y:S04]  /*32440*/  LDL.LU R6, [R1+0x87c] ;  /* 0x00087c0001067983 */ /* 0x002f280000300800 */
[----:B--2---:R-:W2:Y:S04]  /*32450*/  LDL.LU R5, [R1+0x878] ;  /* 0x0008780001057983 */ /* 0x004ea80000300800 */
[----:B------:R-:W2:Y:S04]  /*32460*/  LDL.LU R55, [R1+0x874] ;  /* 0x0008740001377983 */ /* 0x000ea80000300800 */
[----:B------:R-:W2:Y:S04]  /*32470*/  LDL.LU R56, [R1+0x870] ;  /* 0x0008700001387983 */ /* 0x000ea80000300800 */
[----:B------:R-:W2:Y:S04]  /*32480*/  LDL.LU R57, [R1+0x86c] ;  /* 0x00086c0001397983 */ /* 0x000ea80000300800 */
[----:B------:R-:W2:Y:S04]  /*32490*/  LDL.LU R58, [R1+0x868] ;  /* 0x00086800013a7983 */ /* 0x000ea80000300800 */
[----:B------:R-:W2:Y:S04]  /*324a0*/  LDL.LU R59, [R1+0x864] ;  /* 0x00086400013b7983 */ /* 0x000ea80000300800 */
[----:B------:R-:W2:Y:S04]  /*324b0*/  LDL.LU R60, [R1+0x860] ;  /* 0x00086000013c7983 */ /* 0x000ea80000300800 */
[----:B---3--:R-:W3:Y:S04]  /*324c0*/  LDL.LU R4, [R1+0x85c] ;  /* 0x00085c0001047983 */ /* 0x008ee80000300800 */
[----:B------:R-:W3:Y:S04]  /*324d0*/  LDL.LU R3, [R1+0x858] ;  /* 0x0008580001037983 */ /* 0x000ee80000300800 */
[----:B------:R-:W3:Y:S04]  /*324e0*/  LDL.LU R2, [R1+0x854] ;  /* 0x0008540001027983 */ /* 0x000ee80000300800 */
[----:B------:R-:W3:Y:S04]  /*324f0*/  LDL.LU R61, [R1+0x850] ;  /* 0x00085000013d7983 */ /* 0x000ee80000300800 */
[----:B------:R-:W3:Y:S01]  /*32500*/  LDL.LU R0, [R1+0x84c] ;  /* 0x00084c0001007983 */ /* 0x000ee20000300800 */
[----:B----4-:R-:W-:-:S05]  /*32510*/  IMAD R22, R22, UR9, RZ ;  /* 0x0000000916167c24 */ /* 0x010fca000f8e02ff */
[----:B------:R0:W-:Y:S02]  /*32520*/  STL [R1+0x2f0], R22 ;  /* 0x0002f01601007387 */ /* 0x0001e40000100800 */
[----:B0-----:R-:W-:Y:S02]  /*32530*/  IMAD R22, R47, UR9, RZ ;  /* 0x000000092f167c24 */ /* 0x001fe4000f8e02ff */
[----:B------:R-:W4:Y:S01]  /*32540*/  LDL.LU R47, [R1+0x848] ;  /* 0x00084800012f7983 */ /* 0x000f220000300800 */
[----:B------:R-:W-:-:S05]  /*32550*/  IMAD R21, R21, UR9, RZ ;  /* 0x0000000915157c24 */ /* 0x000fca000f8e02ff */
[----:B------:R0:W-:Y:S04]  /*32560*/  STL [R1+0x300], R21 ;  /* 0x0003001501007387 */ /* 0x0001e80000100800 */
[----:B------:R-:W-:Y:S01]  /*32570*/  STL [R1+0x30c], R22 ;  /* 0x00030c1601007387 */ /* 0x000fe20000100800 */
[----:B0-----:R-:W-:Y:S02]  /*32580*/  IMAD R21, R20, UR9, RZ ;  /* 0x0000000914157c24 */ /* 0x001fe4000f8e02ff */
[----:B------:R-:W-:Y:S02]  /*32590*/  IMAD R20, R19, UR9, RZ ;  /* 0x0000000913147c24 */ /* 0x000fe4000f8e02ff */
[----:B------:R-:W-:Y:S02]  /*325a0*/  IMAD R19, R18, UR9, RZ ;  /* 0x0000000912137c24 */ /* 0x000fe4000f8e02ff */
[----:B------:R-:W-:-:S02]  /*325b0*/  IMAD R18, R17, UR9, RZ ;  /* 0x0000000911127c24 */ /* 0x000fc4000f8e02ff */
[----:B------:R-:W-:Y:S01]  /*325c0*/  IMAD R17, R16, UR9, RZ ;  /* 0x0000000910117c24 */ /* 0x000fe2000f8e02ff */
[----:B------:R-:W-:Y:S01]  /*325d0*/  STL [R1+0x318], R21 ;  /* 0x0003181501007387 */ /* 0x000fe20000100800 */
[----:B------:R-:W-:-:S03]  /*325e0*/  IMAD R16, R15, UR9, RZ ;  /* 0x000000090f107c24 */ /* 0x000fc6000f8e02ff */
        /* <DEDUP_REMOVED lines=19> */
[----:B--2---:R-:W-:-:S03]  /*32720*/  IMAD R6, R5, UR9, RZ ;  /* 0x0000000905067c24 */ /* 0x004fc6000f8e02ff */
        /* <DEDUP_REMOVED lines=15> */
[----:B---3--:R-:W-:Y:S02]  /*32820*/  IMAD R5, R4, UR9, RZ ;  /* 0x0000000904057c24 */ /* 0x008fe4000f8e02ff */
[----:B------:R-:W-:Y:S02]  /*32830*/  IMAD R4, R3, UR9, RZ ;  /* 0x0000000903047c24 */ /* 0x000fe4000f8e02ff */
[----:B------:R-:W-:Y:S01]  /*32840*/  IMAD R3, R2, UR9, RZ ;  /* 0x0000000902037c24 */ /* 0x000fe2000f8e02ff */
[----:B------:R-:W-:Y:S04]  /*32850*/  STL [R1+0x410], R7 ;  /* 0x0004100701007387 */ /* 0x000fe80000100800 */
[----:B------:R-:W-:Y:S04]  /*32860*/  STL [R1+0x420], R6 ;  /* 0x0004200601007387 */ /* 0x000fe80000100800 */
[----:B------:R-:W-:Y:S04]  /*32870*/  STL [R1+0x42c], R5 ;  /* 0x00042c0501007387 */ /* 0x000fe80000100800 */
[----:B------:R-:W-:Y:S01]  /*32880*/  STL [R1+0x438], R4 ;  /* 0x0004380401007387 */ /* 0x000fe20000100800 */
[----:B------:R-:W-:-:S03]  /*32890*/  IMAD R2, R61, UR9, RZ ;  /* 0x000000093d027c24 */ /* 0x000fc6000f8e02ff */
[----:B------:R-:W-:Y:S04]  /*328a0*/  STL [R1+0x448], R3 ;  /* 0x0004480301007387 */ /* 0x000fe80000100800 */
[----:B------:R-:W2:Y:S01]  /*328b0*/  LDL.LU R22, [R1+0x844] ;  /* 0x0008440001167983 */ /* 0x000ea20000300800 */
[----:B------:R-:W-:-:S03]  /*328c0*/  IMAD R0, R0, UR9, RZ ;  /* 0x0000000900007c24 */ /* 0x000fc6000f8e02ff */
[----:B------:R-:W-:Y:S04]  /*328d0*/  STL [R1+0x450], R2 ;  /* 0x0004500201007387 */ /* 0x000fe80000100800 */
[----:B------:R-:W3:Y:S04]  /*328e0*/  LDL.LU R21, [R1+0x840] ;  /* 0x0008400001157983 */ /* 0x000ee80000300800 */
[----:B------:R0:W-:Y:S04]  /*328f0*/  STL [R1+0x460], R0 ;  /* 0x0004600001007387 */ /* 0x0001e80000100800 */
[----:B0-----:R-:W3:Y:S04]  /*32900*/  LDL.LU R0, [R1+0x83c] ;  /* 0x00083c0001007983 */ /* 0x001ee80000300800 */
[----:B------:R-:W3:Y:S04]  /*32910*/  LDL.LU R20, [R1+0x838] ;  /* 0x0008380001147983 */ /* 0x000ee80000300800 */
[----:B------:R-:W3:Y:S01]  /*32920*/  LDL.LU R19, [R1+0x834] ;  /* 0x0008340001137983 */ /* 0x000ee20000300800 */
[----:B----4-:R-:W-:-:S05]  /*32930*/  IMAD R2, R47, UR9, RZ ;  /* 0x000000092f027c24 */ /* 0x010fca000f8e02ff */
        /* <DEDUP_REMOVED lines=24> */
[----:B------:R-:W4:Y:S04]  /*32ac0*/  LDL.LU R61, [R1+0x5e0] ;  /* 0x0005e000013d7983 */ /* 0x000f280000300800 */
[----:B------:R-:W4:Y:S01]  /*32ad0*/  LDL.LU R47, [R1+0x5ec] ;  /* 0x0005ec00012f7983 */ /* 0x000f220000300800 */
[----:B--2---:R-:W-:-:S05]  /*32ae0*/  IMAD R22, R22, UR9, RZ ;  /* 0x0000000916167c24 */ /* 0x004fca000f8e02ff */
[----:B------:R3:W-:Y:S02]  /*32af0*/  STL [R1+0x478], R22 ;  /* 0x0004781601007387 */ /* 0x0007e40000100800 */
[----:B---3--:R-:W-:Y:S02]  /*32b00*/  IMAD R22, R21, UR9, RZ ;  /* 0x0000000915167c24 */ /* 0x008fe4000f8e02ff */
[----:B------:R-:W-:Y:S02]  /*32b10*/  IMAD R21, R0, UR9, RZ ;  /* 0x0000000900157c24 */ /* 0x000fe4000f8e02ff */
[----:B------:R-:W2:Y:S04]  /*32b20*/  LDL.LU R0, [R1+0x5fc] ;  /* 0x0005fc0001007983 */ /* 0x000ea80000300800 */
[----:B------:R0:W-:Y:S04]  /*32b30*/  STL [R1+0x484], R22 ;  /* 0x0004841601007387 */ /* 0x0001e80000100800 */
[----:B------:R1:W-:Y:S01]  /*32b40*/  STL [R1+0x490], R21 ;  /* 0x0004901501007387 */ /* 0x0003e20000100800 */
[----:B0-----:R-:W-:-:S02]  /*32b50*/  IMAD R22, R20, UR9, RZ ;  /* 0x0000000914167c24 */ /* 0x001fc4000f8e02ff */
[----:B-1----:R-:W-:-:S03]  /*32b60*/  IMAD R21, R19, UR9, RZ ;  /* 0x0000000913157c24 */ /* 0x002fc6000f8e02ff */
[----:B------:R-:W-:Y:S04]  /*32b70*/  STL [R1+0x49c], R22 ;  /* 0x00049c1601007387 */ /* 0x000fe80000100800 */
[----:B------:R-:W-:Y:S01]  /*32b80*/  STL [R1+0x4ac], R21 ;  /* 0x0004ac1501007387 */ /* 0x000fe20000100800 */
[----:B----4-:R-:W-:Y:S02]  /*32b90*/  IMAD R20, R18, UR9, RZ ;  /* 0x0000000912147c24 */ /* 0x010fe4000f8e02ff */
        /* <DEDUP_REMOVED lines=33> */
[----:B---3--:R-:W-:Y:S01]  /*32db0*/  IMAD R5, R59, UR9, RZ ;  /* 0x000000093b057c24 */ /* 0x008fe2000f8e02ff */
[----:B------:R0:W-:Y:S04]  /*32dc0*/  STL [R1+0x584], R7 ;  /* 0x0005840701007387 */ /* 0x0001e80000100800 */
[----:B------:R1:W-:Y:S04]  /*32dd0*/  STL [R1+0x594], R6 ;  /* 0x0005940601007387 */ /* 0x0003e80000100800 */
[----:B------:R3:W-:Y:S01]  /*32de0*/  STL [R1+0x5a0], R5 ;  /* 0x0005a00501007387 */ /* 0x0007e20000100800 */
[----:B0-----:R-:W-:-:S02]  /*32df0*/  IMAD R7, R60, UR9, RZ ;  /* 0x000000093c077c24 */ /* 0x001fc4000f8e02ff */
[----:B-1----:R-:W-:Y:S02]  /*32e00*/  IMAD R6, R4, UR9, RZ ;  /* 0x0000000904067c24 */ /* 0x002fe4000f8e02ff */
[----:B---3--:R-:W-:Y:S02]  /*32e10*/  IMAD R5, R3, UR9, RZ ;  /* 0x0000000903057c24 */ /* 0x008fe4000f8e02ff */
        /* <DEDUP_REMOVED lines=11> */
[----:B------:R-:W4:Y:S04]  /*32ed0*/  LDL.LU R47, [R1+0x620] ;  /* 0x00062000012f7983 */ /* 0x000f280000300800 */
[----:B------:R-:W4:Y:S04]  /*32ee0*/  LDL.LU R20, [R1+0x62c] ;  /* 0x00062c0001147983 */ /* 0x000f280000300800 */
[----:B------:R-:W4:Y:S01]  /*32ef0*/  LDL.LU R19, [R1+0x638] ;  /* 0x0006380001137983 */ /* 0x000f220000300800 */
[----:B--2---:R-:W-:-:S05]  /*32f00*/  IMAD R0, R0, UR9, RZ ;  /* 0x0000000900007c24 */ /* 0x004fca000f8e02ff */
        /* <DEDUP_REMOVED lines=14> */
[----:B---3--:R-:W3:Y:S04]  /*32ff0*/  LDL.LU R5, [R1+0x6a4] ;  /* 0x0006a40001057983 */ /* 0x008ee80000300800 */
[----:B------:R-:W3:Y:S04]  /*33000*/  LDL.LU R55, [R1+0x6ac] ;  /* 0x0006ac0001377983 */ /* 0x000ee80000300800 */
[----:B------:R-:W3:Y:S04]  /*33010*/  LDL.LU R56, [R1+0x6b0] ;  /* 0x0006b00001387983 */ /* 0x000ee80000300800 */
[----:B------:R-:W3:Y:S04]  /*33020*/  LDL.LU R57, [R1+0x6b8] ;  /* 0x0006b80001397983 */ /* 0x000ee80000300800 */
[----:B------:R-:W3:Y:S04]  /*33030*/  LDL.LU R58, [R1+0x6c0] ;  /* 0x0006c000013a7983 */ /* 0x000ee80000300800 */
[----:B------:R-:W3:Y:S04]  /*33040*/  LDL.LU R59, [R1+0x6c4] ;  /* 0x0006c400013b7983 */ /* 0x000ee80000300800 */
[----:B------:R-:W3:Y:S04]  /*33050*/  LDL.LU R60, [R1+0x6cc] ;  /* 0x0006cc00013c7983 */ /* 0x000ee80000300800 */
[----:B----4-:R-:W4:Y:S04]  /*33060*/  LDL.LU R4, [R1+0x6d0] ;  /* 0x0006d00001047983 */ /* 0x010f280000300800 */
[----:B------:R-:W4:Y:S04]  /*33070*/  LDL.LU R3, [R1+0x6d8] ;  /* 0x0006d80001037983 */ /* 0x000f280000300800 */
[----:B------:R-:W4:Y:S04]  /*33080*/  LDL.LU R2, [R1+0x6dc] ;  /* 0x0006dc0001027983 */ /* 0x000f280000300800 */
[----:B------:R-:W4:Y:S04]  /*33090*/  LDL.LU R61, [R1+0x7d8] ;  /* 0x0007d800013d7983 */ /* 0x000f280000300800 */
[----:B--2---:R-:W2:Y:S01]  /*330a0*/  LDL.LU R0, [R1+0x6ec] ;  /* 0x0006ec0001007983 */ /* 0x004ea20000300800 */
[----:B------:R-:W-:-:S05]  /*330b0*/  IMAD R22, R22, UR9, RZ ;  /* 0x0000000916167c24 */ /* 0x000fca000f8e02ff */
[----:B------:R0:W-:Y:S02]  /*330c0*/  STL [R1+0x604], R22 ;  /* 0x0006041601007387 */ /* 0x0001e40000100800 */
[----:B0-----:R-:W-:Y:S02]  /*330d0*/  IMAD R22, R47, UR9, RZ ;  /* 0x000000092f167c24 */ /* 0x001fe4000f8e02ff */
[----:B------:R-:W2:Y:S01]  /*330e0*/  LDL.LU R47, [R1+0x6f0] ;  /* 0x0006f000012f7983 */ /* 0x000ea20000300800 */
        /* <DEDUP_REMOVED lines=29> */
[----:B---3--:R-:W-:-:S03]  /*332c0*/  IMAD R6, R5, UR9, RZ ;  /* 0x0000000905067c24 */ /* 0x008fc6000f8e02ff */
        /* <DEDUP_REMOVED lines=15> */
[----:B----4-:R-:W-:Y:S02]  /*333c0*/  IMAD R5, R4, UR9, RZ ;  /* 0x0000000904057c24 */ /* 0x010fe4000f8e02ff */
        /* <DEDUP_REMOVED lines=8> */
[----:B------:R-:W3:Y:S01]  /*33450*/  LDL.LU R22, [R1+0x6f4] ;  /* 0x0006f40001167983 */ /* 0x000ee20000300800 */
[----:B--2---:R-:W-:-:S03]  /*33460*/  IMAD R0, R0, UR9, RZ ;  /* 0x0000000900007c24 */ /* 0x004fc6000f8e02ff */
[----:B------:R-:W-:Y:S04]  /*33470*/  STL [R1+0x6e0], R2 ;  /* 0x0006e00201007387 */ /* 0x000fe80000100800 */
[----:B------:R-:W2:Y:S04]  /*33480*/  LDL.LU R21, [R1+0x6fc] ;  /* 0x0006fc0001157983 */ /* 0x000ea80000300800 */
[----:B------:R0:W-:Y:S04]  /*33490*/  STL [R1+0x6ec], R0 ;  /* 0x0006ec0001007387 */ /* 0x0001e80000100800 */
[----:B0-----:R-:W4:Y:S04]  /*334a0*/  LDL.LU R0, [R1+0x704] ;  /* 0x0007040001007983 */ /* 0x001f280000300800 */
[----:B------:R-:W4:Y:S04]  /*334b0*/  LDL.LU R20, [R1+0x708] ;  /* 0x0007080001147983 */ /* 0x000f280000300800 */
[----:B------:R-:W4:Y:S01]  /*334c0*/  LDL.LU R19, [R1+0x710] ;  /* 0x0007100001137983 */ /* 0x000f220000300800 */
[----:B------:R-:W-:-:S05]  /*334d0*/  IMAD R2, R47, UR9, RZ ;  /* 0x000000092f027c24 */ /* 0x000fca000f8e02ff */
        /* <DEDUP_REMOVED lines=26> */
[----:B---3--:R-:W-:-:S05]  /*33680*/  IMAD R22, R22, UR9, RZ ;  /* 0x0000000916167c24 */ /* 0x008fca000f8e02ff */
[----:B------:R2:W-:Y:S02]  /*33690*/  STL [R1+0x6f4], R22 ;  /* 0x0006f41601007387 */ /* 0x0005e40000100800 */
[----:B--2---:R-:W-:Y:S02]  /*336a0*/  IMAD R22, R21, UR9, RZ ;  /* 0x0000000915167c24 */ /* 0x004fe4000f8e02ff */
[----:B----4-:R-:W-:Y:S02]  /*336b0*/  IMAD R21, R0, UR9, RZ ;  /* 0x0000000900157c24 */ /* 0x010fe4000f8e02ff */
[----:B------:R-:W2:Y:S04]  /*336c0*/  LDL.LU R0, [R1+0x658] ;  /* 0x0006580001007983 */ /* 0x000ea80000300800 */
[----:B------:R0:W-:Y:S04]  /*336d0*/  STL [R1+0x6fc], R22 ;  /* 0x0006fc1601007387 */ /* 0x0001e80000100800 */
[----:B------:R1:W-:Y:S01]  /*336e0*/  STL [R1+0x704], R21 ;  /* 0x0007041501007387 */ /* 0x0003e20000100800 */
[----:B0-----:R-:W-:-:S02]  /*336f0*/  IMAD R22, R20, UR9, RZ ;  /* 0x0000000914167c24 */ /* 0x001fc4000f8e02ff */
[----:B-1----:R-:W-:-:S03]  /*33700*/  IMAD R21, R19, UR9, RZ ;  /* 0x0000000913157c24 */ /* 0x002fc6000f8e02ff */
[----:B------:R-:W-:Y:S04]  /*33710*/  STL [R1+0x708], R22 ;  /* 0x0007081601007387 */ /* 0x000fe80000100800 */
[----:B------:R-:W-:Y:S01]  /*33720*/  STL [R1+0x710], R21 ;  /* 0x0007101501007387 */ /* 0x000fe20000100800 */
[----:B------:R-:W-:Y:S02]  /*33730*/  IMAD R20, R18, UR9, RZ ;  /* 0x0000000912147c24 */ /* 0x000fe4000f8e02ff */
        /* <DEDUP_REMOVED lines=833> */
[----:B------:R-:W-:-:S03]  /*36b50*/  IMAD R20, R19, UR9, RZ ;  /* 0x0000000913147c24 */ /* 0x000fc6000f8e02ff */
[----:B------:R-:W-:Y:S01]  /*36b60*/  STL [R1+0xf0], R21 ;  /* 0x0000f01501007387 */ /* 0x000fe20000100800 */
[----:B------:R-:W-:Y:S02]  /*36b70*/  IMAD R19, R18, UR9, RZ ;  /* 0x0000000912137c24 */ /* 0x000fe4000f8e02ff */
[----:B------:R-:W-:Y:S02]  /*36b80*/  IMAD R18, R17, UR9, RZ ;  /* 0x0000000911127c24 */ /* 0x000fe4000f8e02ff */
[----:B------:R-:W-:Y:S02]  /*36b90*/  IMAD R17, R16, UR9, RZ ;  /* 0x0000000910117c24 */ /* 0x000fe4000f8e02ff */
        /* <DEDUP_REMOVED lines=40> */
[----:B------:R-:W-:Y:S01]  /*36e20*/  STL [R1+0x9c], R6 ;  /* 0x00009c0601007387 */ /* 0x000fe20000100800 */
[----:B------:R-:W-:-:S03]  /*36e30*/  IMAD R2, R61, UR9, RZ ;  /* 0x000000093d027c24 */ /* 0x000fc6000f8e02ff */
[----:B------:R-:W-:Y:S04]  /*36e40*/  STL [R1+0x98], R5 ;  /* 0x0000980501007387 */ /* 0x000fe80000100800 */
[----:B------:R0:W-:Y:S01]  /*36e50*/  STL [R1+0x94], R4 ;  /* 0x0000940401007387 */ /* 0x0001e20000100800 */
[----:B--2---:R-:W-:-:S03]  /*36e60*/  IMAD R0, R0, UR9, RZ ;  /* 0x0000000900007c24 */ /* 0x004fc6000f8e02ff */
[----:B------:R-:W-:Y:S04]  /*36e70*/  STL [R1+0x90], R3 ;  /* 0x0000900301007387 */ /* 0x000fe80000100800 */
[----:B------:R-:W2:Y:S04]  /*36e80*/  LDL.LU R22, [R1+0x80] ;  /* 0x0000800001167983 */ /* 0x000ea80000300800 */
[----:B------:R-:W-:Y:S04]  /*36e90*/  STL [R1+0x8c], R2 ;  /* 0x00008c0201007387 */ /* 0x000fe80000100800 */
[----:B------:R-:W3:Y:S04]  /*36ea0*/  LDL.LU R21, [R1+0x7c] ;  /* 0x00007c0001157983 */ /* 0x000ee80000300800 */
[----:B------:R1:W-:Y:S04]  /*36eb0*/  STL [R1+0x88], R0 ;  /* 0x0000880001007387 */ /* 0x0003e80000100800 */
[----:B0-----:R-:W4:Y:S04]  /*36ec0*/  LDL.LU R4, [R1+0x78] ;  /* 0x0000780001047983 */ /* 0x001f280000300800 */
[----:B------:R-:W4:Y:S04]  /*36ed0*/  LDL.LU R20, [R1+0x74] ;  /* 0x0000740001147983 */ /* 0x000f280000300800 */
[----:B------:R-:W4:Y:S01]  /*36ee0*/  LDL.LU R19, [R1+0x70] ;  /* 0x0000700001137983 */ /* 0x000f220000300800 */
[----:B-1----:R-:W-:-:S05]  /*36ef0*/  IMAD R0, R47, UR9, RZ ;  /* 0x000000092f007c24 */ /* 0x002fca000f8e02ff */
        /* <DEDUP_REMOVED lines=26> */
[----:B--2---:R-:W-:-:S02]  /*370a0*/  IMAD R22, R22, UR9, RZ ;  /* 0x0000000916167c24 */ /* 0x004fc4000f8e02ff */
[----:B---3--:R-:W-:-:S03]  /*370b0*/  IMAD R21, R21, UR9, RZ ;  /* 0x0000000915157c24 */ /* 0x008fc6000f8e02ff */
[----:B------:R0:W-:Y:S01]  /*370c0*/  STL [R1+0x80], R22 ;  /* 0x0000801601007387 */ /* 0x0001e20000100800 */
[----:B----4-:R-:W-:Y:S02]  /*370d0*/  IMAD R4, R4, UR9, RZ ;  /* 0x0000000904047c24 */ /* 0x010fe4000f8e02ff */
[----:B------:R-:W-:Y:S02]  /*370e0*/  IMAD R20, R20, UR9, RZ ;  /* 0x0000000914147c24 */ /* 0x000fe4000f8e02ff */
[----:B------:R-:W-:Y:S01]  /*370f0*/  IMAD R19, R19, UR9, RZ ;  /* 0x0000000913137c24 */ /* 0x000fe2000f8e02ff */
[----:B0-----:R-:W2:Y:S04]  /*37100*/  LDL.LU R22, [R1+0x5740] ;  /* 0x0057400001167983 */ /* 0x001ea80000300800 */
[----:B------:R0:W-:Y:S04]  /*37110*/  STL [R1+0x7c], R21 ;  /* 0x00007c1501007387 */ /* 0x0001e80000100800 */
[----:B0-----:R-:W3:Y:S04]  /*37120*/  LDL.LU R21, [R1+0x573c] ;  /* 0x00573c0001157983 */ /* 0x001ee80000300800 */
[----:B------:R0:W-:Y:S04]  /*37130*/  STL [R1+0x78], R4 ;  /* 0x0000780401007387 */ /* 0x0001e80000100800 */
[----:B0-----:R-:W4:Y:S04]  /*37140*/  LDL.LU R4, [R1] ;  /* 0x0000000001047983 */ /* 0x001f280000300800 */
[----:B------:R0:W-:Y:S04]  /*37150*/  STL [R1+0x74], R20 ;  /* 0x0000741401007387 */ /* 0x0001e80000100800 */
[----:B0-----:R-:W2:Y:S04]  /*37160*/  LDL.LU R20, [R1+0x5738] ;  /* 0x0057380001147983 */ /* 0x001ea80000300800 */
[----:B------:R0:W-:Y:S04]  /*37170*/  STL [R1+0x70], R19 ;  /* 0x0000701301007387 */ /* 0x0001e80000100800 */
[----:B0-----:R-:W2:Y:S01]  /*37180*/  LDL.LU R19, [R1+0x5734] ;  /* 0x0057340001137983 */ /* 0x001ea20000300800 */
[----:B------:R-:W-:-:S02]  /*37190*/  IMAD R18, R18, UR9, RZ ;  /* 0x0000000912127c24 */ /* 0x000fc4000f8e02ff */
[----:B------:R-:W-:Y:S02]  /*371a0*/  IMAD R17, R17, UR9, RZ ;  /* 0x0000000911117c24 */ /* 0x000fe4000f8e02ff */
[----:B------:R-:W-:Y:S02]  /*371b0*/  IMAD R16, R16, UR9, RZ ;  /* 0x0000000910107c24 */ /* 0x000fe4000f8e02ff */
[----:B------:R-:W-:Y:S01]  /*371c0*/  IMAD R15, R15, UR9, RZ ;  /* 0x000000090f0f7c24 */ /* 0x000fe2000f8e02ff */
[----:B------:R0:W-:Y:S01]  /*371d0*/  STL [R1+0x6c], R18 ;  /* 0x00006c1201007387 */ /* 0x0001e20000100800 */
[----:B------:R-:W-:Y:S02]  /*371e0*/  IMAD R14, R14, UR9, RZ ;  /* 0x000000090e0e7c24 */ /* 0x000fe4000f8e02ff */
[----:B------:R-:W-:Y:S02]  /*371f0*/  IMAD R13, R13, UR9, RZ ;  /* 0x000000090d0d7c24 */ /* 0x000fe4000f8e02ff */
[----:B------:R-:W-:Y:S01]  /*37200*/  IMAD R12, R12, UR9, RZ ;  /* 0x000000090c0c7c24 */ /* 0x000fe2000f8e02ff */
[----:B0-----:R-:W2:Y:S04]  /*37210*/  LDL.LU R18, [R1+0x5730] ;  /* 0x0057300001127983 */ /* 0x001ea80000300800 */
[----:B------:R0:W-:Y:S01]  /*37220*/  STL [R1+0x68], R17 ;  /* 0x0000681101007387 */ /* 0x0001e20000100800 */
[----:B------:R-:W-:-:S02]  /*37230*/  IMAD R11, R11, UR9, RZ ;  /* 0x000000090b0b7c24 */ /* 0x000fc4000f8e02ff */
[----:B------:R-:W-:Y:S01]  /*37240*/  IMAD R10, R10, UR9, RZ ;  /* 0x000000090a0a7c24 */ /* 0x000fe2000f8e02ff */
[----:B0-----:R-:W2:Y:S04]  /*37250*/  LDL.LU R17, [R1+0x572c] ;  /* 0x00572c0001117983 */ /* 0x001ea80000300800 */
[----:B------:R0:W-:Y:S01]  /*37260*/  STL [R1+0x64], R16 ;  /* 0x0000641001007387 */ /* 0x0001e20000100800 */
[----:B------:R-:W-:-:S03]  /*37270*/  IMAD R9, R9, UR9, RZ ;  /* 0x0000000909097c24 */ /* 0x000fc6000f8e02ff */
        /* <DEDUP_REMOVED lines=46> */
[----:B------:R0:W-:Y:S04]  /*37560*/  STL [R1+0x24], R59 ;  /* 0x0000243b01007387 */ /* 0x0001e80000100800 */
        /* <DEDUP_REMOVED lines=12> */
[----:B0-----:R-:W2:Y:S02]  /*37630*/  LDL.LU R47, [R1+0x56d0] ;  /* 0x0056d000012f7983 */ /* 0x001ea40000300800 */
[----:B--2---:R-:W-:-:S05]  /*37640*/  IMAD R47, R47, UR9, RZ ;  /* 0x000000092f2f7c24 */ /* 0x004fca000f8e02ff */
[----:B------:R0:W-:Y:S04]  /*37650*/  STL [R1+0xc], R47 ;  /* 0x00000c2f01007387 */ /* 0x0001e80000100800 */
[----:B0-----:R-:W2:Y:S01]  /*37660*/  LDL.LU R47, [R1+0x56cc] ;  /* 0x0056cc00012f7983 */ /* 0x001ea20000300800 */
[----:B------:R-:W-:-:S05]  /*37670*/  IMAD R61, R61, UR9, RZ ;  /* 0x000000093d3d7c24 */ /* 0x000fca000f8e02ff */
[----:B------:R4:W-:Y:S02]  /*37680*/  STL [R1+0x4], R61 ;  /* 0x0000043d01007387 */ /* 0x0009e40000100800 */
[----:B----4-:R-:W-:Y:S01]  /*37690*/  IMAD R61, R4, UR9, RZ ;  /* 0x00000009043d7c24 */ /* 0x010fe2000f8e02ff */
[----:B--2---:R-:W-:-:S05]  /*376a0*/  IADD3 R4, P4, PT, R60, R47, RZ ;  /* 0x0000002f3c047210 */ /* 0x004fca0007f9e0ff */
[----:B------:R0:W-:Y:S02]  /*376b0*/  STL [R1+0x3ba4], R4 ;  /* 0x003ba40401007387 */ /* 0x0001e40000100800 */
[----:B0-----:R-:W-:-:S05]  /*376c0*/  IADD3 R4, P6, PT, R59, R47, RZ ;  /* 0x0000002f3b047210 */ /* 0x001fca0007fde0ff */
        /* <DEDUP_REMOVED lines=8> */
[----:B------:R0:W-:Y:S04]  /*37750*/  STL [R1+0x3bb8], R4 ;  /* 0x003bb80401007387 */ /* 0x0001e80000100800 */
[----:B0-----:R-:W2:Y:S01]  /*37760*/  LDL.LU R4, [R1+0x56c8] ;  /* 0x0056c80001047983 */ /* 0x001ea20000300800 */
        /* <DEDUP_REMOVED lines=9> */
[----:B------:R-:W-:-:S02]  /*37800*/  IMAD R51, R51, UR9, RZ ;  /* 0x0000000933337c24 */ /* 0x000fc4000f8e02ff */
[----:B------:R-:W-:Y:S01]  /*37810*/  IMAD R52, R52, UR9, RZ ;  /* 0x0000000934347c24 */ /* 0x000fe2000f8e02ff */
[----:B--2---:R-:W-:-:S05]  /*37820*/  LEA.HI.X.SX32 R60, R60, R4, 0x1, P4 ;  /* 0x000000043c3c7211 */ /* 0x004fca00020f0eff */
[----:B------:R0:W-:Y:S01]  /*37830*/  STL [R1+0x3b9c], R60 ;  /* 0x003b9c3c01007387 */ /* 0x0001e20000100800 */
[-C--:B------:R-:W-:Y:S02]  /*37840*/  LEA.HI.X.SX32 R59, R59, R4.reuse, 0x1, P6 ;  /* 0x000000043b3b7211 */ /* 0x080fe400030f0eff */
[----:B------:R-:W-:Y:S02]  /*37850*/  LEA.HI.X.SX32 R58, R58, R4, 0x1, P3 ;  /* 0x000000043a3a7211 */ /* 0x000fe400018f0eff */
[----:B0-----:R-:W-:-:S05]  /*37860*/  IADD3 R60, P5, PT, R5, R47, RZ ;  /* 0x0000002f053c7210 */ /* 0x001fca0007fbe0ff */
[----:B------:R0:W-:Y:S04]  /*37870*/  STL [R1+0x3ba0], R60 ;  /* 0x003ba03c01007387 */ /* 0x0001e80000100800 */
[----:B------:R1:W-:Y:S01]  /*37880*/  STL [R1+0x3b94], R59 ;  /* 0x003b943b01007387 */ /* 0x0003e20000100800 */
[-C--:B------:R-:W-:Y:S02]  /*37890*/  LEA.HI.X.SX32 R57, R57, R4.reuse, 0x1, P1 ;  /* 0x0000000439397211 */ /* 0x080fe400008f0eff */
[-C--:B0-----:R-:W-:Y:S02]  /*378a0*/  IADD3 R60, P4, PT, R6, R47.reuse, RZ ;  /* 0x0000002f063c7210 */ /* 0x081fe40007f9e0ff */
[----:B-1----:R-:W-:Y:S02]  /*378b0*/  IADD3 R59, P3, PT, R7, R47, RZ ;  /* 0x0000002f073b7210 */ /* 0x002fe40007f7e0ff */
[-C--:B------:R-:W-:Y:S01]  /*378c0*/  LEA.HI.X.SX32 R56, R56, R4.reuse, 0x1, P0 ;  /* 0x0000000438387211 */ /* 0x080fe200000f0eff */
[----:B------:R-:W-:Y:S04]  /*378d0*/  STL [R1+0x3b98], R60 ;  /* 0x003b983c01007387 */ /* 0x000fe80000100800 */
[----:B------:R0:W-:Y:S04]  /*378e0*/  STL [R1+0x3b8c], R58 ;  /* 0x003b8c3a01007387 */ /* 0x0001e80000100800 */
[----:B------:R-:W-:Y:S04]  /*378f0*/  STL [R1+0x3b90], R59 ;  /* 0x003b903b01007387 */ /* 0x000fe80000100800 */
[----:B------:R1:W-:Y:S01]  /*37900*/  STL [R1+0x3b84], R57 ;  /* 0x003b843901007387 */ /* 0x0003e20000100800 */
[----:B------:R-:W-:-:S02]  /*37910*/  LEA.HI.X.SX32 R55, R55, R4, 0x1, P2 ;  /* 0x0000000437377211 */ /* 0x000fc400010f0eff */
[-C--:B0-----:R-:W-:Y:S02]  /*37920*/  IADD3 R58, P1, PT, R8, R47.reuse, RZ ;  /* 0x0000002f083a7210 */ /* 0x081fe40007f3e0ff */
[----:B-1----:R-:W-:-:S03]  /*37930*/  IADD3 R57, P0, PT, R9, R47, RZ ;  /* 0x0000002f09397210 */ /* 0x002fc60007f1e0ff */
[----:B------:R-:W-:Y:S04]  /*37940*/  STL [R1+0x3b88], R58 ;  /* 0x003b883a01007387 */ /* 0x000fe80000100800 */
[----:B------:R0:W-:Y:S01]  /*37950*/  STL [R1+0x3b7c], R56 ;  /* 0x003b7c3801007387 */ /* 0x0001e20000100800 */
[----:B------:R-:W-:-:S03]  /*37960*/  LEA.HI.X.SX32 R5, R5, R4, 0x1, P5 ;  /* 0x0000000405057211 */ /* 0x000fc600028f0eff */
[----:B------:R-:W-:Y:S04]  /*37970*/  STL [R1+0x3b80], R57 ;  /* 0x003b803901007387 */ /* 0x000fe80000100800 */
[----:B------:R1:W-:Y:S01]  /*37980*/  STL [R1+0x3b74], R55 ;  /* 0x003b743701007387 */ /* 0x0003e20000100800 */
[----:B------:R-:W-:Y:S02]  /*37990*/  LEA.HI.X.SX32 R6, R6, R4, 0x1, P4 ;  /* 0x0000000406067211 */ /* 0x000fe400020f0eff */
[-C--:B0-----:R-:W-:Y:S02]  /*379a0*/  IADD3 R56, P2, PT, R10, R47.reuse, RZ ;  /* 0x0000002f0a387210 */ /* 0x081fe40007f5e0ff */
[----:B-1----:R-:W-:-:S03]  /*379b0*/  IADD3 R55, P5, PT, R11, R47, RZ ;  /* 0x0000002f0b377210 */ /* 0x002fc60007fbe0ff */
[----:B------:R-:W-:Y:S04]  /*379c0*/  STL [R1+0x3b78], R56 ;  /* 0x003b783801007387 */ /* 0x000fe80000100800 */
[----:B------:R0:W-:Y:S01]  /*379d0*/  STL [R1+0x3b6c], R5 ;  /* 0x003b6c0501007387 */ /* 0x0001e20000100800 */
[----:B------:R-:W-:-:S03]  /*379e0*/  LEA.HI.X.SX32 R7, R7, R4, 0x1, P3 ;  /* 0x0000000407077211 */ /* 0x000fc600018f0eff */
[----:B------:R-:W-:Y:S04]  /*379f0*/  STL [R1+0x3b70], R55 ;  /* 0x003b703701007387 */ /* 0x000fe80000100800 */
[----:B------:R1:W-:Y:S01]  /*37a00*/  STL [R1+0x3b64], R6 ;  /* 0x003b640601007387 */ /* 0x0003e20000100800 */
[-C--:B0-----:R-:W-:Y:S02]  /*37a10*/  IADD3 R5, P4, PT, R12, R47.reuse, RZ ;  /* 0x0000002f0c057210 */ /* 0x081fe40007f9e0ff */
[----:B-1----:R-:W-:-:S03]  /*37a20*/  IADD3 R6, P3, PT, R13, R47, RZ ;  /* 0x0000002f0d067210 */ /* 0x002fc60007f7e0ff */
[----:B------:R0:W-:Y:S04]  /*37a30*/  STL [R1+0x3b68], R5 ;  /* 0x003b680501007387 */ /* 0x0001e80000100800 */
[----:B------:R1:W-:Y:S04]  /*37a40*/  STL [R1+0x3b5c], R7 ;  /* 0x003b5c0701007387 */ /* 0x0003e80000100800 */
[----:B------:R2:W-:Y:S01]  /*37a50*/  STL [R1+0x3b60], R6 ;  /* 0x003b600601007387 */ /* 0x0005e20000100800 */
[----:B0-----:R-:W-:Y:S02]  /*37a60*/  LEA.HI.X.SX32 R5, R8, R4, 0x1, P1 ;  /* 0x0000000408057211 */ /* 0x001fe400008f0eff */
[----:B-1----:R-:W-:-:S02]  /*37a70*/  IADD3 R7, P1, PT, R14, R47, RZ ;  /* 0x0000002f0e077210 */ /* 0x002fc40007f3e0ff */
[----:B--2---:R-:W-:Y:S01]  /*37a80*/  LEA.HI.X.SX32 R6, R9, R4, 0x1, P0 ;  /* 0x0000000409067211 */ /* 0x004fe200000f0eff */
[----:B------:R0:W-:Y:S04]  /*37a90*/  STL [R1+0x3b54], R5 ;  /* 0x003b540501007387 */ /* 0x0001e80000100800 */
[----:B------:R1:W-:Y:S04]  /*37aa0*/  STL [R1+0x3b58], R7 ;  /* 0x003b580701007387 */ /* 0x0003e80000100800 */
[----:B------:R2:W-:Y:S01]  /*37ab0*/  STL [R1+0x3b4c], R6 ;  /* 0x003b4c0601007387 */ /* 0x0005e20000100800 */
[----:B0-----:R-:W-:-:S02]  /*37ac0*/  IADD3 R5, P0, PT, R15, R47, RZ ;  /* 0x0000002f0f057210 */ /* 0x001fc40007f1e0ff */
[-C--:B-1----:R-:W-:Y:S02]  /*37ad0*/  LEA.HI.X.SX32 R7, R10, R4.reuse, 0x1, P2 ;  /* 0x000000040a077211 */ /* 0x082fe400010f0eff */
[----:B--2---:R-:W-:Y:S01]  /*37ae0*/  IADD3 R6, P2, PT, R16, R47, RZ ;  /* 0x0000002f10067210 */ /* 0x004fe20007f5e0ff */
[----:B------:R0:W-:Y:S04]  /*37af0*/  STL [R1+0x3b50], R5 ;  /* 0x003b500501007387 */ /* 0x0001e80000100800 */
[----:B------:R1:W-:Y:S04]  /*37b00*/  STL [R1+0x3b44], R7 ;  /* 0x003b440701007387 */ /* 0x0003e80000100800 */
[----:B------:R2:W-:Y:S01]  /*37b10*/  STL [R1+0x3b48], R6 ;  /* 0x003b480601007387 */ /* 0x0005e20000100800 */
[----:B0-----:R-:W-:-:S02]  /*37b20*/  LEA.HI.X.SX32 R5, R11, R4, 0x1, P5 ;  /* 0x000000040b057211 */ /* 0x001fc400028f0eff */
[-C--:B-1----:R-:W-:Y:S02]  /*37b30*/  IADD3 R7, P5, PT, R17, R47.reuse, RZ ;  /* 0x0000002f11077210 */ /* 0x082fe40007fbe0ff */
        /* <DEDUP_REMOVED lines=16> */
[----:B---3--:R-:W-:-:S02]  /*37c40*/  IADD3 R5, P0, PT, R21, R47, RZ ;  /* 0x0000002f15057210 */ /* 0x008fc40007f1e0ff */
[-C--:B0-----:R-:W-:Y:S02]  /*37c50*/  LEA.HI.X.SX32 R7, R16, R4.reuse, 0x1, P2 ;  /* 0x0000000410077211 */ /* 0x081fe400010f0eff */
[----:B-1----:R-:W-:Y:S01]  /*37c60*/  IADD3 R6, P2, PT, R22, R47, RZ ;  /* 0x0000002f16067210 */ /* 0x002fe20007f5e0ff */
        /* <DEDUP_REMOVED lines=85> */
[----:B------:R-:W-:Y:S04]  /*381c0*/  STL [R1+0x3a6c], R7 ;  /* 0x003a6c0701007387 */ /* 0x000fe80000100800 */
[----:B------:R-:W2:Y:S04]  /*381d0*/  LDL.LU R56, [R1+0x210] ;  /* 0x0002100001387983 */ /* 0x000ea80000300800 */
[----:B------:R1:W-:Y:S01]  /*381e0*/  STL [R1+0x3a70], R6 ;  /* 0x003a700601007387 */ /* 0x0003e20000100800 */
[----:B0-----:R-:W-:-:S02]  /*381f0*/  LEA.HI.X.SX32 R5, R38, R4, 0x1, P1 ;  /* 0x0000000426057211 */ /* 0x001fc400008f0eff */
[----:B-1----:R-:W-:-:S03]  /*38200*/  IADD3 R6, P1, PT, R44, R47, RZ ;  /* 0x0000002f2c067210 */ /* 0x002fc60007f3e0ff */
[----:B------:R0:W-:Y:S04]  /*38210*/  STL [R1+0x3a64], R5 ;  /* 0x003a640501007387 */ /* 0x0001e80000100800 */
[----:B------:R-:W3:Y:S04]  /*38220*/  LDL.LU R57, [R1+0x218] ;  /* 0x0002180001397983 */ /* 0x000ee80000300800 */
[----:B------:R1:W-:Y:S01]  /*38230*/  STL [R1+0x3a68], R6 ;  /* 0x003a680601007387 */ /* 0x0003e20000100800 */
[----:B0-----:R-:W-:Y:S02]  /*38240*/  LEA.HI.X.SX32 R5, R39, R4, 0x1, P0 ;  /* 0x0000000427057211 */ /* 0x001fe400000f0eff */
[----:B-1----:R-:W-:-:S03]  /*38250*/  IADD3 R6, P0, PT, R45, R47, RZ ;  /* 0x0000002f2d067210 */ /* 0x002fc60007f1e0ff */
[----:B------:R0:W-:Y:S04]  /*38260*/  STL [R1+0x3a5c], R5 ;  /* 0x003a5c0501007387 */ /* 0x0001e80000100800 */
[----:B------:R-:W4:Y:S04]  /*38270*/  LDL.LU R11, [R1+0x228] ;  /* 0x00022800010b7983 */ /* 0x000f280000300800 */
        /* <DEDUP_REMOVED lines=31> */
[----:B0-----:R-:W-:-:S05]  /*38470*/  LEA.HI.X.SX32 R5, R46, R4, 0x1, P2 ;  /* 0x000000042e057211 */ /* 0x001fca00010f0eff */
[----:B------:R0:W-:Y:S04]  /*38480*/  STL [R1+0x3a24], R5 ;  /* 0x003a240501007387 */ /* 0x0001e80000100800 */
[----:B------:R-:W4:Y:S01]  /*38490*/  LDL.LU R9, [R1+0x280] ;  /* 0x0002800001097983 */ /* 0x000f220000300800 */
[----:B------:R-:W-:Y:S02]  /*384a0*/  IMAD R53, R53, UR9, RZ ;  /* 0x0000000935357c24 */ /* 0x000fe4000f8e02ff */
[----:B------:R-:W-:-:S03]  /*384b0*/  IMAD R54, R54, UR9, RZ ;  /* 0x0000000936367c24 */ /* 0x000fc6000f8e02ff */
[----:B-1----:R-:W-:Y:S02]  /*384c0*/  IADD3 R6, P2, PT, R53, R47, RZ ;  /* 0x0000002f35067210 */ /* 0x002fe40007f5e0ff */
[----:B0-----:R-:W-:-:S03]  /*384d0*/  LEA.HI.X.SX32 R5, R48, R4, 0x1, P5 ;  /* 0x0000000430057211 */ /* 0x001fc600028f0eff */
[----:B------:R0:W-:Y:S04]  /*384e0*/  STL [R1+0x3a28], R6 ;  /* 0x003a280601007387 */ /* 0x0001e80000100800 */
[----:B------:R1:W-:Y:S04]  /*384f0*/  STL [R1+0x3a1c], R5 ;  /* 0x003a1c0501007387 */ /* 0x0003e80000100800 */
[----:B------:R-:W4:Y:S01]  /*38500*/  LDL.LU R8, [R1+0x28c] ;  /* 0x00028c0001087983 */ /* 0x000f220000300800 */
[----:B0-----:R-:W-:Y:S02]  /*38510*/  IADD3 R6, P5, PT, R54, R47, RZ ;  /* 0x0000002f36067210 */ /* 0x001fe40007fbe0ff */
[----:B-1----:R-:W-:-:S03]  /*38520*/  LEA.HI.X.SX32 R5, R49, R4, 0x1, P4 ;  /* 0x0000000431057211 */ /* 0x002fc600020f0eff */
[----:B------:R-:W-:Y:S04]  /*38530*/  STL [R1+0x3a20], R6 ;  /* 0x003a200601007387 */ /* 0x000fe80000100800 */
[----:B------:R0:W-:Y:S04]  /*38540*/  STL [R1+0x3a14], R5 ;  /* 0x003a140501007387 */ /* 0x0001e80000100800 */
[----:B------:R-:W4:Y:S01]  /*38550*/  LDL.LU R7, [R1+0x298] ;  /* 0x0002980001077983 */ /* 0x000f220000300800 */
[----:B0-----:R-:W-:Y:S02]  /*38560*/  LEA.HI.X.SX32 R5, R50, R4, 0x1, P3 ;  /* 0x0000000432057211 */ /* 0x001fe400018f0eff */
[----:B--2---:R-:W-:-:S05]  /*38570*/  IADD3 R6, P4, PT, R56, R47, RZ ;  /* 0x0000002f38067210 */ /* 0x004fca0007f9e0ff */
[----:B------:R0:W-:Y:S04]  /*38580*/  STL [R1+0x3a18], R6 ;  /* 0x003a180601007387 */ /* 0x0001e80000100800 */
[----:B------:R1:W-:Y:S01]  /*38590*/  STL [R1+0x3a0c], R5 ;  /* 0x003a0c0501007387 */ /* 0x0003e20000100800 */
[----:B---3--:R-:W-:-:S03]  /*385a0*/  IADD3 R12, P3, PT, R57, R47, RZ ;  /* 0x0000002f390c7210 */ /* 0x008fc60007f7e0ff */
[----:B0-----:R-:W2:Y:S01]  /*385b0*/  LDL.LU R6, [R1+0x2a8] ;  /* 0x0002a80001067983 */ /* 0x001ea20000300800 */
[----:B-1----:R-:W-:-:S03]  /*385c0*/  LEA.HI.X.SX32 R5, R51, R4, 0x1, P1 ;  /* 0x0000000433057211 */ /* 0x002fc600008f0eff */
[----:B------:R0:W-:Y:S04]  /*385d0*/  STL [R1+0x3a10], R12 ;  /* 0x003a100c01007387 */ /* 0x0001e80000100800 */
[----:B------:R1:W-:Y:S01]  /*385e0*/  STL [R1+0x3a04], R5 ;  /* 0x003a040501007387 */ /* 0x0003e20000100800 */
[-C--:B----4-:R-:W-:Y:S02]  /*385f0*/  IADD3 R15, P1, PT, R11, R47.reuse, RZ ;  /* 0x0000002f0b0f7210 */ /* 0x090fe40007f3e0ff */
[----:B0-----:R-:W-:Y:S01]  /*38600*/  LEA.HI.X.SX32 R12, R52, R4, 0x1, P0 ;  /* 0x00000004340c7211 */ /* 0x001fe200000f0eff */
[----:B-1----:R-:W3:Y:S04]  /*38610*/  LDL.LU R5, [R1+0x2b0] ;  /* 0x0002b00001057983 */ /* 0x002ee80000300800 */
[----:B------:R0:W-:Y:S04]  /*38620*/  STL [R1+0x3a08], R15 ;  /* 0x003a080f01007387 */ /* 0x0001e80000100800 */
[----:B------:R1:W-:Y:S04]  /*38630*/  STL [R1+0x39fc], R12 ;  /* 0x0039fc0c01007387 */ /* 0x0003e80000100800 */
[----:B------:R-:W4:Y:S01]  /*38640*/  LDL.LU R55, [R1+0x2c0] ;  /* 0x0002c00001377983 */ /* 0x000f220000300800 */
[----:B0-----:R-:W-:-:S02]  /*38650*/  IADD3 R15, P0, PT, R58, R47, RZ ;  /* 0x0000002f3a0f7210 */ /* 0x001fc40007f1e0ff */
[----:B-1----:R-:W-:-:S03]  /*38660*/  LEA.HI.X.SX32 R12, R53, R4, 0x1, P2 ;  /* 0x00000004350c7211 */ /* 0x002fc600010f0eff */
[----:B------:R0:W-:Y:S04]  /*38670*/  STL [R1+0x3a00], R15 ;  /* 0x003a000f01007387 */ /* 0x0001e80000100800 */
[----:B------:R1:W-:Y:S01]  /*38680*/  STL [R1+0x39f4], R12 ;  /* 0x0039f40c01007387 */ /* 0x0003e20000100800 */
[-C--:B------:R-:W-:Y:S02]  /*38690*/  IADD3 R16, P2, PT, R59, R47.reuse, RZ ;  /* 0x0000002f3b107210 */ /* 0x080fe40007f5e0ff */
[----:B0-----:R-:W-:Y:S01]  /*386a0*/  LEA.HI.X.SX32 R15, R54, R4, 0x1, P5 ;  /* 0x00000004360f7211 */ /* 0x001fe200028f0eff */
[----:B-1----:R-:W4:Y:S04]  /*386b0*/  LDL.LU R12, [R1+0x2cc] ;  /* 0x0002cc00010c7983 */ /* 0x002f280000300800 */
[----:B------:R0:W-:Y:S04]  /*386c0*/  STL [R1+0x39f8], R16 ;  /* 0x0039f81001007387 */ /* 0x0001e80000100800 */
[----:B------:R1:W-:Y:S01]  /*386d0*/  STL [R1+0x2bd8], R15 ;  /* 0x002bd80f01007387 */ /* 0x0003e20000100800 */
[----:B0-----:R-:W-:-:S02]  /*386e0*/  IADD3 R16, P5, PT, R60, R47, RZ ;  /* 0x0000002f3c107210 */ /* 0x001fc40007fbe0ff */
[----:B-1----:R-:W-:Y:S02]  /*386f0*/  LEA.HI.X.SX32 R15, R56, R4, 0x1, P4 ;  /* 0x00000004380f7211 */ /* 0x002fe400020f0eff */
[----:B------:R-:W4:Y:S04]  /*38700*/  LDL.LU R56, [R1+0x2d8] ;  /* 0x0002d80001387983 */ /* 0x000f280000300800 */
        /* <DEDUP_REMOVED lines=18> */
[-C--:B-1----:R-:W-:Y:S02]  /*38830*/  LEA.HI.X.SX32 R15, R59, R4.reuse, 0x1, P2 ;  /* 0x000000043b0f7211 */ /* 0x082fe400010f0eff */
[----:B------:R-:W4:Y:S04]  /*38840*/  LDL.LU R59, [R1+0x30c] ;  /* 0x00030c00013b7983 */ /* 0x000f280000300800 */
[----:B------:R-:W-:Y:S04]  /*38850*/  STL [R1+0x2c14], R16 ;  /* 0x002c141001007387 */ /* 0x000fe80000100800 */
[----:B------:R0:W-:Y:S02]  /*38860*/  STL [R1+0x2bec], R15 ;  /* 0x002bec0f01007387 */ /* 0x0001e40000100800 */
[----:B0-----:R-:W-:-:S02]  /*38870*/  LEA.HI.X.SX32 R15, R60, R4, 0x1, P5 ;  /* 0x000000043c0f7211 */ /* 0x001fc400028f0eff */
[----:B------:R-:W4:Y:S01]  /*38880*/  LDL.LU R60, [R1+0x318] ;  /* 0x00031800013c7983 */ /* 0x000f220000300800 */
[----:B------:R-:W-:-:S05]  /*38890*/  IADD3 R16, P2, PT, R8, R47, RZ ;  /* 0x0000002f08107210 */ /* 0x000fca0007f5e0ff */
[----:B------:R0:W-:Y:S04]  /*388a0*/  STL [R1+0x2c1c], R16 ;  /* 0x002c1c1001007387 */ /* 0x0001e80000100800 */
[----:B------:R1:W-:Y:S01]  /*388b0*/  STL [R1+0x2bf0], R15 ;  /* 0x002bf00f01007387 */ /* 0x0003e20000100800 */
[----:B0-----:R-:W-:Y:S02]  /*388c0*/  IADD3 R16, P5, PT, R7, R47, RZ ;  /* 0x0000002f07107210 */ /* 0x001fe40007fbe0ff */
[-C--:B-1----:R-:W-:Y:S02]  /*388d0*/  LEA.HI.X.SX32 R15, R14, R4.reuse, 0x1, P4 ;  /* 0x000000040e0f7211 */ /* 0x082fe400020f0eff */
[----:B------:R-:W4:Y:S04]  /*388e0*/  LDL.LU R14, [R1+0x324] ;  /* 0x00032400010e7983 */ /* 0x000f280000300800 */
[----:B------:R-:W-:Y:S04]  /*388f0*/  STL [R1+0x2c24], R16 ;  /* 0x002c241001007387 */ /* 0x000fe80000100800 */
[----:B------:R0:W-:Y:S02]  /*38900*/  STL [R1+0x2bf8], R15 ;  /* 0x002bf80f01007387 */ /* 0x0001e40000100800 */
[----:B0-----:R-:W-:-:S02]  /*38910*/  LEA.HI.X.SX32 R15, R13, R4, 0x1, P3 ;  /* 0x000000040d0f7211 */ /* 0x001fc400018f0eff */
[----:B------:R-:W4:Y:S01]  /*38920*/  LDL.LU R13, [R1+0x330] ;  /* 0x00033000010d7983 */ /* 0x000f220000300800 */
[----:B--2---:R-:W-:-:S05]  /*38930*/  IADD3 R16, P4, PT, R6, R47, RZ ;  /* 0x0000002f06107210 */ /* 0x004fca0007f9e0ff */
[----:B------:R3:W-:Y:S04]  /*38940*/  STL [R1+0x2c2c], R16 ;  /* 0x002c2c1001007387 */ /* 0x0007e80000100800 */
[----:B------:R0:W-:Y:S01]  /*38950*/  STL [R1+0x2c00], R15 ;  /* 0x002c000f01007387 */ /* 0x0001e20000100800 */
[-C--:B---3--:R-:W-:Y:S02]  /*38960*/  IADD3 R16, P3, PT, R5, R47.reuse, RZ ;  /* 0x0000002f05107210 */ /* 0x088fe40007f7e0ff */
[----:B0-----:R-:W-:Y:S02]  /*38970*/  LEA.HI.X.SX32 R15, R10, R4, 0x1, P1 ;  /* 0x000000040a0f7211 */ /* 0x001fe400008f0eff */
[----:B------:R-:W2:Y:S04]  /*38980*/  LDL.LU R10, [R1+0x338] ;  /* 0x00033800010a7983 */ /* 0x000ea80000300800 */
[----:B------:R4:W-:Y:S04]  /*38990*/  STL [R1+0x2c34], R16 ;  /* 0x002c341001007387 */ /* 0x0009e80000100800 */
[----:B------:R0:W-:Y:S01]  /*389a0*/  STL [R1+0x2c08], R15 ;  /* 0x002c080f01007387 */ /* 0x0001e20000100800 */
[----:B----4-:R-:W-:-:S02]  /*389b0*/  IADD3 R16, P1, PT, R55, R47, RZ ;  /* 0x0000002f37107210 */ /* 0x010fc40007f3e0ff */
[-C--:B0-----:R-:W-:Y:S02]  /*389c0*/  LEA.HI.X.SX32 R15, R9, R4.reuse, 0x1, P0 ;  /* 0x00000004090f7211 */ /* 0x081fe400000f0eff */
[----:B------:R-:W3:Y:S04]  /*389d0*/  LDL.LU R9, [R1+0x348] ;  /* 0x0003480001097983 */ /* 0x000ee80000300800 */
[----:B------:R-:W-:Y:S04]  /*389e0*/  STL [R1+0x2c3c], R16 ;  /* 0x002c3c1001007387 */ /* 0x000fe80000100800 */
[----:B------:R0:W-:Y:S02]  /*389f0*/  STL [R1+0x2c10], R15 ;  /* 0x002c100f01007387 */ /* 0x0001e40000100800 */
[----:B0-----:R-:W-:-:S02]  /*38a00*/  LEA.HI.X.SX32 R15, R8, R4, 0x1, P2 ;  /* 0x00000004080f7211 */ /* 0x001fc400010f0eff */
[-C--:B------:R-:W-:Y:S01]  /*38a10*/  IADD3 R16, P0, PT, R12, R47.reuse, RZ ;  /* 0x0000002f0c107210 */ /* 0x080fe20007f1e0ff */
        /* <DEDUP_REMOVED lines=765> */
[-C--:B------:R-:W-:Y:S02]  /*3b9f0*/  LEA.HI.X.SX32 R14, R14, R4.reuse, 0x1, P2 ;  /* 0x000000040e0e7211 */ /* 0x080fe400010f0eff */
[----:B------:R-:W-:Y:S02]  /*3ba00*/  LEA.HI.X.SX32 R13, R13, R4, 0x1, P5 ;  /* 0x000000040d0d7211 */ /* 0x000fe400028f0eff */
        /* <DEDUP_REMOVED lines=9> */
[----:B0-----:R-:W-:Y:S02]  /*3baa0*/  LEA.HI.X.SX32 R15, R60, R4, 0x1, P0 ;  /* 0x000000043c0f7211 */ /* 0x001fe400000f0eff */
[----:B------:R-:W3:Y:S04]  /*3bab0*/  LDL.LU R60, [R1+0x570] ;  /* 0x00057000013c7983 */ /* 0x000ee80000300800 */
[----:B------:R-:W-:Y:S04]  /*3bac0*/  STL [R1+0x311c], R16 ;  /* 0x00311c1001007387 */ /* 0x000fe80000100800 */
[----:B------:R0:W-:Y:S04]  /*3bad0*/  STL [R1+0x30f0], R15 ;  /* 0x0030f00f01007387 */ /* 0x0001e80000100800 */
[----:B0-----:R-:W4:Y:S01]  /*3bae0*/  LDL.LU R15, [R1+0x568] ;  /* 0x00056800010f7983 */ /* 0x001f220000300800 */
[----:B------:R-:W-:-:S05]  /*3baf0*/  IADD3 R16, P0, PT, R7, R47, RZ ;  /* 0x0000002f07107210 */ /* 0x000fca0007f1e0ff */
[----:B------:R0:W-:Y:S04]  /*3bb00*/  STL [R1+0x3124], R16 ;  /* 0x0031241001007387 */ /* 0x0001e80000100800 */
[----:B------:R1:W-:Y:S01]  /*3bb10*/  STL [R1+0x30f8], R14 ;  /* 0x0030f80e01007387 */ /* 0x0003e20000100800 */
[----:B0-----:R-:W-:-:S03]  /*3bb20*/  IADD3 R16, P2, PT, R6, R47, RZ ;  /* 0x0000002f06107210 */ /* 0x001fc60007f5e0ff */
[----:B-1----:R-:W4:Y:S04]  /*3bb30*/  LDL.LU R14, [R1+0x560] ;  /* 0x00056000010e7983 */ /* 0x002f280000300800 */
[----:B------:R0:W-:Y:S04]  /*3bb40*/  STL [R1+0x312c], R16 ;  /* 0x00312c1001007387 */ /* 0x0001e80000100800 */
[----:B------:R1:W-:Y:S01]  /*3bb50*/  STL [R1+0x3100], R13 ;  /* 0x0031000d01007387 */ /* 0x0003e20000100800 */
[----:B------:R-:W-:Y:S02]  /*3bb60*/  LEA.HI.X.SX32 R9, R9, R4, 0x1, P3 ;  /* 0x0000000409097211 */ /* 0x000fe400018f0eff */
[----:B0-----:R-:W-:-:S02]  /*3bb70*/  IADD3 R16, P5, PT, R5, R47, RZ ;  /* 0x0000002f05107210 */ /* 0x001fc40007fbe0ff */
[-C--:B-1----:R-:W-:Y:S02]  /*3bb80*/  LEA.HI.X.SX32 R13, R10, R4.reuse, 0x1, P4 ;  /* 0x000000040a0d7211 */ /* 0x082fe400020f0eff */
[----:B------:R-:W4:Y:S04]  /*3bb90*/  LDL.LU R10, [R1+0x55c] ;  /* 0x00055c00010a7983 */ /* 0x000f280000300800 */
[----:B------:R0:W-:Y:S04]  /*3bba0*/  STL [R1+0x3134], R16 ;  /* 0x0031341001007387 */ /* 0x0001e80000100800 */
[----:B------:R1:W-:Y:S01]  /*3bbb0*/  STL [R1+0x3108], R13 ;  /* 0x0031080d01007387 */ /* 0x0003e20000100800 */
[----:B------:R-:W-:-:S02]  /*3bbc0*/  LEA.HI.X.SX32 R8, R8, R4, 0x1, P1 ;  /* 0x0000000408087211 */ /* 0x000fc400008f0eff */
[----:B0-----:R-:W-:Y:S01]  /*3bbd0*/  IADD3 R16, P4, PT, R55, R47, RZ ;  /* 0x0000002f37107210 */ /* 0x001fe20007f9e0ff */
[----:B-1----:R-:W4:Y:S04]  /*3bbe0*/  LDL.LU R13, [R1+0x558] ;  /* 0x00055800010d7983 */ /* 0x002f280000300800 */
        /* <DEDUP_REMOVED lines=8> */
[-C--:B0-----:R-:W-:Y:S01]  /*3bc70*/  IADD3 R16, P1, PT, R56, R47.reuse, RZ ;  /* 0x0000002f38107210 */ /* 0x081fe20007f3e0ff */
[----:B-1----:R-:W4:Y:S04]  /*3bc80*/  LDL.LU R8, [R1+0x54c] ;  /* 0x00054c0001087983 */ /* 0x002f280000300800 */
[----:B------:R0:W-:Y:S04]  /*3bc90*/  STL [R1+0x314c], R16 ;  /* 0x00314c1001007387 */ /* 0x0001e80000100800 */
[----:B------:R1:W-:Y:S01]  /*3bca0*/  STL [R1+0x3120], R7 ;  /* 0x0031200701007387 */ /* 0x0003e20000100800 */
[----:B0-----:R-:W-:-:S03]  /*3bcb0*/  IADD3 R16, P0, PT, R57, R47, RZ ;  /* 0x0000002f39107210 */ /* 0x001fc60007f1e0ff */
[----:B-1----:R-:W4:Y:S04]  /*3bcc0*/  LDL.LU R7, [R1+0x548] ;  /* 0x0005480001077983 */ /* 0x002f280000300800 */
[----:B------:R-:W-:Y:S04]  /*3bcd0*/  STL [R1+0x3154], R16 ;  /* 0x0031541001007387 */ /* 0x000fe80000100800 */
[----:B------:R0:W-:Y:S04]  /*3bce0*/  STL [R1+0x3128], R6 ;  /* 0x0031280601007387 */ /* 0x0001e80000100800 */
[----:B0-----:R-:W4:Y:S01]  /*3bcf0*/  LDL.LU R6, [R1+0x540] ;  /* 0x0005400001067983 */ /* 0x001f220000300800 */
[----:B------:R-:W-:-:S02]  /*3bd00*/  IADD3 R16, P2, PT, R11, R47, RZ ;  /* 0x0000002f0b107210 */ /* 0x000fc40007f5e0ff */
[----:B------:R-:W-:-:S03]  /*3bd10*/  LEA.HI.X.SX32 R17, R5, R4, 0x1, P5 ;  /* 0x0000000405117211 */ /* 0x000fc600028f0eff */
[----:B------:R0:W-:Y:S04]  /*3bd20*/  STL [R1+0x315c], R16 ;  /* 0x00315c1001007387 */ /* 0x0001e80000100800 */
[----:B------:R-:W4:Y:S04]  /*3bd30*/  LDL.LU R5, [R1+0x53c] ;  /* 0x00053c0001057983 */ /* 0x000f280000300800 */
[----:B------:R1:W-:Y:S01]  /*3bd40*/  STL [R1+0x3130], R17 ;  /* 0x0031301101007387 */ /* 0x0003e20000100800 */
[----:B0-----:R-:W-:Y:S02]  /*3bd50*/  IADD3 R16, P5, PT, R58, R47, RZ ;  /* 0x0000002f3a107210 */ /* 0x001fe40007fbe0ff */
[----:B-1----:R-:W-:-:S03]  /*3bd60*/  LEA.HI.X.SX32 R17, R55, R4, 0x1, P4 ;  /* 0x0000000437117211 */ /* 0x002fc600020f0eff */
[----:B------:R-:W-:Y:S04]  /*3bd70*/  STL [R1+0x3164], R16 ;  /* 0x0031641001007387 */ /* 0x000fe80000100800 */
[----:B------:R-:W4:Y:S04]  /*3bd80*/  LDL.LU R55, [R1+0x534] ;  /* 0x0005340001377983 */ /* 0x000f280000300800 */
[----:B------:R0:W-:Y:S02]  /*3bd90*/  STL [R1+0x3138], R17 ;  /* 0x0031381101007387 */ /* 0x0001e40000100800 */
[----:B0-----:R-:W-:-:S02]  /*3bda0*/  LEA.HI.X.SX32 R17, R12, R4, 0x1, P3 ;  /* 0x000000040c117211 */ /* 0x001fc400018f0eff */
[----:B--2---:R-:W-:-:S05]  /*3bdb0*/  IADD3 R16, P4, PT, R59, R47, RZ ;  /* 0x0000002f3b107210 */ /* 0x004fca0007f9e0ff */
[----:B------:R3:W-:Y:S04]  /*3bdc0*/  STL [R1+0x316c], R16 ;  /* 0x00316c1001007387 */ /* 0x0007e80000100800 */
[----:B------:R-:W2:Y:S04]  /*3bdd0*/  LDL.LU R12, [R1+0x530] ;  /* 0x00053000010c7983 */ /* 0x000ea80000300800 */
[----:B------:R0:W-:Y:S01]  /*3bde0*/  STL [R1+0x3140], R17 ;  /* 0x0031401101007387 */ /* 0x0001e20000100800 */
[----:B---3--:R-:W-:Y:S02]  /*3bdf0*/  IADD3 R16, P3, PT, R60, R47, RZ ;  /* 0x0000002f3c107210 */ /* 0x008fe40007f7e0ff */
[----:B0-----:R-:W-:-:S03]  /*3be00*/  LEA.HI.X.SX32 R17, R56, R4, 0x1, P1 ;  /* 0x0000000438117211 */ /* 0x001fc600008f0eff */
[----:B------:R4:W-:Y:S04]  /*3be10*/  STL [R1+0x3174], R16 ;  /* 0x0031741001007387 */ /* 0x0009e80000100800 */
[----:B------:R-:W3:Y:S04]  /*3be20*/  LDL.LU R56, [R1+0x52c] ;  /* 0x00052c0001387983 */ /* 0x000ee80000300800 */
[----:B------:R0:W-:Y:S01]  /*3be30*/  STL [R1+0x3148], R17 ;  /* 0x0031481101007387 */ /* 0x0001e20000100800 */
[----:B----4-:R-:W-:Y:S02]  /*3be40*/  IADD3 R16, P1, PT, R15, R47, RZ ;  /* 0x0000002f0f107210 */ /* 0x010fe40007f3e0ff */
[----:B0-----:R-:W-:-:S03]  /*3be50*/  LEA.HI.X.SX32 R17, R57, R4, 0x1, P0 ;  /* 0x0000000439117211 */ /* 0x001fc600000f0eff */
[----:B------:R0:W-:Y:S04]  /*3be60*/  STL [R1+0x317c], R16 ;  /* 0x00317c1001007387 */ /* 0x0001e80000100800 */
[----:B------:R-:W4:Y:S04]  /*3be70*/  LDL.LU R57, [R1+0x524] ;  /* 0x0005240001397983 */ /* 0x000f280000300800 */
[----:B------:R1:W-:Y:S01]  /*3be80*/  STL [R1+0x3150], R17 ;  /* 0x0031501101007387 */ /* 0x0003e20000100800 */
[----:B0-----:R-:W-:Y:S02]  /*3be90*/  IADD3 R16, P0, PT, R14, R47, RZ ;  /* 0x0000002f0e107210 */ /* 0x001fe40007f1e0ff */
[----:B-1----:R-:W-:-:S03]  /*3bea0*/  LEA.HI.X.SX32 R17, R11, R4, 0x1, P2 ;  /* 0x000000040b117211 */ /* 0x002fc600010f0eff */
        /* <DEDUP_REMOVED lines=18> */
[----:B------:R-:W-:Y:S02]  /*3bfd0*/  LEA.HI.X.SX32 R15, R15, R4, 0x1, P1 ;  /* 0x000000040f0f7211 */ /* 0x000fe400008f0eff */
[----:B0-----:R-:W-:-:S05]  /*3bfe0*/  IADD3 R16, P3, PT, R8, R47, RZ ;  /* 0x0000002f08107210 */ /* 0x001fca0007f7e0ff */
[----:B------:R0:W-:Y:S04]  /*3bff0*/  STL [R1+0x31a4], R16 ;  /* 0x0031a41001007387 */ /* 0x0001e80000100800 */
[----:B------:R0:W-:Y:S01]  /*3c000*/  STL [R1+0x3178], R15 ;  /* 0x0031780f01007387 */ /* 0x0001e20000100800 */
[-C--:B-1----:R-:W-:Y:S02]  /*3c010*/  IADD3 R17, P1, PT, R7, R47.reuse, RZ ;  /* 0x0000002f07117210 */ /* 0x082fe40007f3e0ff */
[-C--:B0-----:R-:W-:Y:S02]  /*3c020*/  LEA.HI.X.SX32 R16, R14, R4.reuse, 0x1, P0 ;  /* 0x000000040e107211 */ /* 0x081fe400000f0eff */
[----:B------:R-:W-:Y:S01]  /*3c030*/  LEA.HI.X.SX32 R14, R10, R4, 0x1, P2 ;  /* 0x000000040a0e7211 */ /* 0x000fe200010f0eff */
[----:B------:R-:W-:Y:S04]  /*3c040*/  STL [R1+0x31ac], R17 ;  /* 0x0031ac1101007387 */ /* 0x000fe80000100800 */
[----:B------:R-:W-:Y:S04]  /*3c050*/  STL [R1+0x3180], R16 ;  /* 0x0031801001007387 */ /* 0x000fe80000100800 */
[----:B------:R-:W4:Y:S01]  /*3c060*/  LDL.LU R10, [R1+0x508] ;  /* 0x00050800010a7983 */ /* 0x000f220000300800 */
[----:B------:R-:W-:-:S05]  /*3c070*/  IADD3 R15, P0, PT, R6, R47, RZ ;  /* 0x0000002f060f7210 */ /* 0x000fca0007f1e0ff */
[----:B------:R-:W-:Y:S04]  /*3c080*/  STL [R1+0x31b4], R15 ;  /* 0x0031b40f01007387 */ /* 0x000fe80000100800 */
[----:B------:R0:W-:Y:S04]  /*3c090*/  STL [R1+0x3188], R14 ;  /* 0x0031880e01007387 */ /* 0x0001e80000100800 */
[----:B0-----:R-:W4:Y:S01]  /*3c0a0*/  LDL.LU R14, [R1+0x500] ;  /* 0x00050000010e7983 */ /* 0x001f220000300800 */
[----:B------:R-:W-:Y:S02]  /*3c0b0*/  IADD3 R15, P2, PT, R5, R47, RZ ;  /* 0x0000002f050f7210 */ /* 0x000fe40007f5e0ff */
[----:B------:R-:W-:-:S03]  /*3c0c0*/  LEA.HI.X.SX32 R13, R13, R4, 0x1, P5 ;  /* 0x000000040d0d7211 */ /* 0x000fc600028f0eff */
        /* <DEDUP_REMOVED lines=20> */
[----:B------:R0:W-:Y:S04]  /*3c210*/  STL [R1+0x31dc], R15 ;  /* 0x0031dc0f01007387 */ /* 0x0001e80000100800 */
[----:B------:R1:W-:Y:S01]  /*3c220*/  STL [R1+0x31b0], R13 ;  /* 0x0031b00d01007387 */ /* 0x0003e20000100800 */
[----:B0-----:R-:W-:-:S02]  /*3c230*/  IADD3 R15, P0, PT, R11, R47, RZ ;  /* 0x0000002f0b0f7210 */ /* 0x001fc40007f1e0ff */
[-C--:B-1----:R-:W-:Y:S02]  /*3c240*/  LEA.HI.X.SX32 R13, R5, R4.reuse, 0x1, P2 ;  /* 0x00000004050d7211 */ /* 0x082fe400010f0eff */
[----:B------:R-:W4:Y:S04]  /*3c250*/  LDL.LU R5, [R1+0x4e4] ;  /* 0x0004e40001057983 */ /* 0x000f280000300800 */
[----:B------:R-:W-:Y:S04]  /*3c260*/  STL [R1+0x31e4], R15 ;  /* 0x0031e40f01007387 */ /* 0x000fe80000100800 */
[----:B------:R0:W-:Y:S01]  /*3c270*/  STL [R1+0x31b8], R13 ;  /* 0x0031b80d01007387 */ /* 0x0001e20000100800 */
[----:B------:R-:W-:-:S02]  /*3c280*/  LEA.HI.X.SX32 R12, R12, R4, 0x1, P4 ;  /* 0x000000040c0c7211 */ /* 0x000fc400020f0eff */
[----:B0-----:R-:W-:Y:S02]  /*3c290*/  LEA.HI.X.SX32 R13, R55, R4, 0x1, P5 ;  /* 0x00000004370d7211 */ /* 0x001fe400028f0eff */
[-C--:B------:R-:W-:Y:S01]  /*3c2a0*/  IADD3 R15, P2, PT, R58, R47.reuse, RZ ;  /* 0x0000002f3a0f7210 */ /* 0x080fe20007f5e0ff */
[----:B------:R-:W4:Y:S04]  /*3c2b0*/  LDL.LU R55, [R1+0x4dc] ;  /* 0x0004dc0001377983 */ /* 0x000f280000300800 */
[----:B------:R0:W-:Y:S04]  /*3c2c0*/  STL [R1+0x31ec], R15 ;  /* 0x0031ec0f01007387 */ /* 0x0001e80000100800 */
[----:B------:R1:W-:Y:S01]  /*3c2d0*/  STL [R1+0x31c0], R13 ;  /* 0x0031c00d01007387 */ /* 0x0003e20000100800 */
[----:B0-----:R-:W-:-:S03]  /*3c2e0*/  IADD3 R15, P5, PT, R59, R47, RZ ;  /* 0x0000002f3b0f7210 */ /* 0x001fc60007fbe0ff */
[----:B-1----:R-:W4:Y:S04]  /*3c2f0*/  LDL.LU R13, [R1+0x4d8] ;  /* 0x0004d800010d7983 */ /* 0x002f280000300800 */
[----:B------:R0:W-:Y:S04]  /*3c300*/  STL [R1+0x31f4], R15 ;  /* 0x0031f40f01007387 */ /* 0x0001e80000100800 */
[----:B------:R1:W-:Y:S01]  /*3c310*/  STL [R1+0x31c8], R12 ;  /* 0x0031c80c01007387 */ /* 0x0003e20000100800 */
[----:B0-----:R-:W-:Y:S02]  /*3c320*/  IADD3 R15, P4, PT, R60, R47, RZ ;  /* 0x0000002f3c0f7210 */ /* 0x001fe40007f9e0ff */
[----:B-1----:R-:W-:-:S02]  /*3c330*/  LEA.HI.X.SX32 R12, R56, R4, 0x1, P3 ;  /* 0x00000004380c7211 */ /* 0x002fc400018f0eff */
[----:B------:R-:W4:Y:S04]  /*3c340*/  LDL.LU R56, [R1+0x4d4] ;  /* 0x0004d40001387983 */ /* 0x000f280000300800 */
[----:B------:R0:W-:Y:S04]  /*3c350*/  STL [R1+0x31fc], R15 ;  /* 0x0031fc0f01007387 */ /* 0x0001e80000100800 */
[----:B------:R1:W-:Y:S01]  /*3c360*/  STL [R1+0x31d0], R12 ;  /* 0x0031d00c01007387 */ /* 0x0003e20000100800 */
[----:B------:R-:W-:Y:S02]  /*3c370*/  LEA.HI.X.SX32 R11, R11, R4, 0x1, P0 ;  /* 0x000000040b0b7211 */ /* 0x000fe400000f0eff */
[----:B0-----:R-:W-:-:S02]  /*3c380*/  IADD3 R15, P3, PT, R61, R47, RZ ;  /* 0x0000002f3d0f7210 */ /* 0x001fc40007f7e0ff */
[----:B-1----:R-:W-:Y:S02]  /*3c390*/  LEA.HI.X.SX32 R12, R57, R4, 0x1, P1 ;  /* 0x00000004390c7211 */ /* 0x002fe400008f0eff */
[----:B------:R-:W4:Y:S04]  /*3c3a0*/  LDL.LU R57, [R1+0x4cc] ;  /* 0x0004cc0001397983 */ /* 0x000f280000300800 */
[----:B------:R0:W-:Y:S04]  /*3c3b0*/  STL [R1+0x3204], R15 ;  /* 0x0032040f01007387 */ /* 0x0001e80000100800 */
[----:B------:R1:W-:Y:S01]  /*3c3c0*/  STL [R1+0x31d8], R12 ;  /* 0x0031d80c01007387 */ /* 0x0003e20000100800 */
[----:B0-----:R-:W-:-:S03]  /*3c3d0*/  IADD3 R15, P1, PT, R10, R47, RZ ;  /* 0x0000002f0a0f7210 */ /* 0x001fc60007f3e0ff */
[----:B-1----:R-:W4:Y:S04]  /*3c3e0*/  LDL.LU R12, [R1+0x4c8] ;  /* 0x0004c800010c7983 */ /* 0x002f280000300800 */
[----:B------:R0:W-:Y:S04]  /*3c3f0*/  STL [R1+0x320c], R15 ;  /* 0x00320c0f01007387 */ /* 0x0001e80000100800 */
[----:B------:R1:W-:Y:S01]  /*3c400*/  STL [R1+0x31e0], R11 ;  /* 0x0031e00b01007387 */ /* 0x0003e20000100800 */
[----:B0-----:R-:W-:-:S03]  /*3c410*/  LEA.HI.X.SX32 R15, R58, R4, 0x1, P2 ;  /* 0x000000043a0f7211 */ /* 0x001fc600010f0eff */
[----:B-1----:R-:W4:Y:S01]  /*3c420*/  LDL.LU R11, [R1+0x4c0] ;  /* 0x0004c000010b7983 */ /* 0x002f220000300800 */
[----:B------:R-:W-:-:S05]  /*3c430*/  IADD3 R16, P0, PT, R14, R47, RZ ;  /* 0x0000002f0e107210 */ /* 0x000fca0007f1e0ff */
[----:B------:R-:W-:Y:S04]  /*3c440*/  STL [R1+0x3214], R16 ;  /* 0x0032141001007387 */ /* 0x000fe80000100800 */
[----:B------:R0:W-:Y:S04]  /*3c450*/  STL [R1+0x31e8], R15 ;  /* 0x0031e80f01007387 */ /* 0x0001e80000100800 */
[----:B------:R-:W4:Y:S01]  /*3c460*/  LDL.LU R58, [R1+0x4bc] ;  /* 0x0004bc00013a7983 */ /* 0x000f220000300800 */
[----:B0-----:R-:W-:Y:S02]  /*3c470*/  LEA.HI.X.SX32 R15, R59, R4, 0x1, P5 ;  /* 0x000000043b0f7211 */ /* 0x001fe400028f0eff */
[----:B------:R-:W-:-:S05]  /*3c480*/  IADD3 R16, P2, PT, R9, R47, RZ ;  /* 0x0000002f09107210 */ /* 0x000fca0007f5e0ff */
        /* <DEDUP_REMOVED lines=896> */
[----:B------:R0:W-:Y:S04]  /*3fc90*/  STL [R1+0x3788], R15 ;  /* 0x0037880f01007387 */ /* 0x0001e80000100800 */
[----:B0-----:R-:W4:Y:S01]  /*3fca0*/  LDL.LU R15, [R1+0xf4] ;  /* 0x0000f400010f7983 */ /* 0x001f220000300800 */
[----:B------:R-:W-:-:S02]  /*3fcb0*/  LEA.HI.X.SX32 R14, R14, R4, 0x1, P5 ;  /* 0x000000040e0e7211 */ /* 0x000fc400028f0eff */
        /* <DEDUP_REMOVED lines=26> */
[----:B------:R0:W-:Y:S04]  /*3fe60*/  STL [R1+0x37e4], R16 ;  /* 0x0037e41001007387 */ /* 0x0001e80000100800 */
[----:B------:R1:W-:Y:S01]  /*3fe70*/  STL [R1+0x37b8], R14 ;  /* 0x0037b80e01007387 */ /* 0x0003e20000100800 */
[----:B------:R-:W-:-:S02]  /*3fe80*/  LEA.HI.X.SX32 R13, R13, R4, 0x1, P4 ;  /* 0x000000040d0d7211 */ /* 0x000fc400020f0eff */
[-C--:B0-----:R-:W-:Y:S02]  /*3fe90*/  IADD3 R16, P2, PT, R11, R47.reuse, RZ ;  /* 0x0000002f0b107210 */ /* 0x081fe40007f5e0ff */
[----:B-1----:R-:W-:Y:S02]  /*3fea0*/  LEA.HI.X.SX32 R14, R55, R4, 0x1, P5 ;  /* 0x00000004370e7211 */ /* 0x002fe400028f0eff */
[----:B------:R-:W4:Y:S04]  /*3feb0*/  LDL.LU R55, [R1+0xdc] ;  /* 0x0000dc0001377983 */ /* 0x000f280000300800 */
[----:B------:R-:W-:Y:S04]  /*3fec0*/  STL [R1+0x37ec], R16 ;  /* 0x0037ec1001007387 */ /* 0x000fe80000100800 */
[----:B------:R0:W-:Y:S04]  /*3fed0*/  STL [R1+0x37c0], R14 ;  /* 0x0037c00e01007387 */ /* 0x0001e80000100800 */
[----:B0-----:R-:W4:Y:S01]  /*3fee0*/  LDL.LU R14, [R1+0xd8] ;  /* 0x0000d800010e7983 */ /* 0x001f220000300800 */
[----:B------:R-:W-:-:S05]  /*3fef0*/  IADD3 R16, P5, PT, R58, R47, RZ ;  /* 0x0000002f3a107210 */ /* 0x000fca0007fbe0ff */
[----:B------:R0:W-:Y:S04]  /*3ff00*/  STL [R1+0x37f4], R16 ;  /* 0x0037f41001007387 */ /* 0x0001e80000100800 */
[----:B------:R1:W-:Y:S01]  /*3ff10*/  STL [R1+0x37c8], R13 ;  /* 0x0037c80d01007387 */ /* 0x0003e20000100800 */
[-C--:B0-----:R-:W-:Y:S02]  /*3ff20*/  IADD3 R16, P4, PT, R59, R47.reuse, RZ ;  /* 0x0000002f3b107210 */ /* 0x081fe40007f9e0ff */
[----:B-1----:R-:W-:Y:S02]  /*3ff30*/  LEA.HI.X.SX32 R13, R56, R4, 0x1, P3 ;  /* 0x00000004380d7211 */ /* 0x002fe400018f0eff */
[----:B------:R-:W4:Y:S04]  /*3ff40*/  LDL.LU R56, [R1+0xd4] ;  /* 0x0000d40001387983 */ /* 0x000f280000300800 */
        /* <DEDUP_REMOVED lines=8> */
[----:B------:R-:W-:Y:S02]  /*3ffd0*/  LEA.HI.X.SX32 R11, R11, R4, 0x1, P2 ;  /* 0x000000040b0b7211 */ /* 0x000fe400010f0eff */
[-C--:B0-----:R-:W-:Y:S01]  /*3ffe0*/  IADD3 R16, P1, PT, R10, R47.reuse, RZ ;  /* 0x0000002f0a107210 */ /* 0x081fe20007f3e0ff */
[----:B-1----:R-:W4:Y:S04]  /*3fff0*/  LDL.LU R13, [R1+0xcc] ;  /* 0x0000cc00010d7983 */ /* 0x002f280000300800 */
[----:B------:R0:W-:Y:S04]  /*40000*/  STL [R1+0x380c], R16 ;  /* 0x00380c1001007387 */ /* 0x0001e80000100800 */
[----:B------:R1:W-:Y:S01]  /*40010*/  STL [R1+0x37e0], R12 ;  /* 0x0037e00c01007387 */ /* 0x0003e20000100800 */
[----:B0-----:R-:W-:-:S03]  /*40020*/  IADD3 R16, P0, PT, R15, R47, RZ ;  /* 0x0000002f0f107210 */ /* 0x001fc60007f1e0ff */
[----:B-1----:R-:W4:Y:S04]  /*40030*/  LDL.LU R12, [R1+0xc8] ;  /* 0x0000c800010c7983 */ /* 0x002f280000300800 */
        /* <DEDUP_REMOVED lines=11> */
[----:B------:R0:W-:Y:S01]  /*400f0*/  STL [R1+0x37f8], R11 ;  /* 0x0037f80b01007387 */ /* 0x0001e20000100800 */
[----:B------:R-:W-:-:S02]  /*40100*/  LEA.HI.X.SX32 R10, R10, R4, 0x1, P1 ;  /* 0x000000040a0a7211 */ /* 0x000fc400008f0eff */
[-C--:B0-----:R-:W-:Y:S02]  /*40110*/  LEA.HI.X.SX32 R11, R60, R4.reuse, 0x1, P3 ;  /* 0x000000043c0b7211 */ /* 0x081fe400018f0eff */
[----:B------:R-:W4:Y:S01]  /*40120*/  LDL.LU R60, [R1+0xbc] ;  /* 0x0000bc00013c7983 */ /* 0x000f220000300800 */
[-C--:B------:R-:W-:Y:S02]  /*40130*/  LEA.HI.X.SX32 R17, R15, R4.reuse, 0x1, P0 ;  /* 0x000000040f117211 */ /* 0x080fe400000f0eff */
[----:B------:R-:W-:Y:S02]  /*40140*/  LEA.HI.X.SX32 R15, R9, R4, 0x1, P2 ;  /* 0x00000004090f7211 */ /* 0x000fe400010f0eff */
[----:B--2---:R-:W-:-:S05]  /*40150*/  IADD3 R16, P4, PT, R7, R47, RZ ;  /* 0x0000002f07107210 */ /* 0x004fca0007f9e0ff */
[----:B------:R3:W-:Y:S04]  /*40160*/  STL [R1+0x382c], R16 ;  /* 0x00382c1001007387 */ /* 0x0007e80000100800 */
[----:B------:R0:W-:Y:S01]  /*40170*/  STL [R1+0x3800], R11 ;  /* 0x0038000b01007387 */ /* 0x0001e20000100800 */
[----:B---3--:R-:W-:-:S03]  /*40180*/  IADD3 R16, P3, PT, R6, R47, RZ ;  /* 0x0000002f06107210 */ /* 0x008fc60007f7e0ff */
[----:B0-----:R-:W2:Y:S04]  /*40190*/  LDL.LU R11, [R1+0xb8] ;  /* 0x0000b800010b7983 */ /* 0x001ea80000300800 */
[----:B------:R4:W-:Y:S04]  /*401a0*/  STL [R1+0x3834], R16 ;  /* 0x0038341001007387 */ /* 0x0009e80000100800 */
[----:B------:R0:W-:Y:S01]  /*401b0*/  STL [R1+0x3808], R10 ;  /* 0x0038080a01007387 */ /* 0x0001e20000100800 */
[----:B----4-:R-:W-:-:S03]  /*401c0*/  IADD3 R16, P1, PT, R5, R47, RZ ;  /* 0x0000002f05107210 */ /* 0x010fc60007f3e0ff */
[----:B0-----:R-:W3:Y:S04]  /*401d0*/  LDL.LU R10, [R1+0xb4] ;  /* 0x0000b400010a7983 */ /* 0x001ee80000300800 */
[----:B------:R0:W-:Y:S04]  /*401e0*/  STL [R1+0x383c], R16 ;  /* 0x00383c1001007387 */ /* 0x0001e80000100800 */
[----:B------:R-:W-:Y:S04]  /*401f0*/  STL [R1+0x3810], R17 ;  /* 0x0038101101007387 */ /* 0x000fe80000100800 */
[----:B------:R-:W4:Y:S01]  /*40200*/  LDL.LU R9, [R1+0xb0] ;  /* 0x0000b00001097983 */ /* 0x000f220000300800 */
[----:B0-----:R-:W-:-:S05]  /*40210*/  IADD3 R16, P0, PT, R55, R47, RZ ;  /* 0x0000002f37107210 */ /* 0x001fca0007f1e0ff */
        /* <DEDUP_REMOVED lines=27> */
[----:B0-----:R-:W-:-:S02]  /*403d0*/  LEA.HI.X.SX32 R16, R14, R4, 0x1, P2 ;  /* 0x000000040e107211 */ /* 0x001fc400010f0eff */
[----:B------:R-:W-:Y:S01]  /*403e0*/  IADD3 R17, P0, PT, R58, R47, RZ ;  /* 0x0000002f3a117210 */ /* 0x000fe20007f1e0ff */
        /* <DEDUP_REMOVED lines=15> */
[----:B------:R-:W-:Y:S02]  /*404e0*/  LEA.HI.X.SX32 R17, R59, R4, 0x1, P2 ;  /* 0x000000043b117211 */ /* 0x000fe400010f0eff */
[----:B--2---:R-:W-:-:S05]  /*404f0*/  IADD3 R14, P4, PT, R11, R47, RZ ;  /* 0x0000002f0b0e7210 */ /* 0x004fca0007f9e0ff */
[----:B------:R0:W-:Y:S01]  /*40500*/  STL [R1+0x388c], R14 ;  /* 0x00388c0e01007387 */ /* 0x0001e20000100800 */
[----:B---3--:R-:W-:-:S03]  /*40510*/  IADD3 R13, P3, PT, R10, R47, RZ ;  /* 0x0000002f0a0d7210 */ /* 0x008fc60007f7e0ff */
[----:B0-----:R-:W2:Y:S04]  /*40520*/  LDL.LU R14, [R1+0x8c] ;  /* 0x00008c00010e7983 */ /* 0x001ea80000300800 */
[----:B------:R4:W-:Y:S04]  /*40530*/  STL [R1+0x3860], R16 ;  /* 0x0038601001007387 */ /* 0x0009e80000100800 */
[----:B------:R0:W-:Y:S01]  /*40540*/  STL [R1+0x3894], R13 ;  /* 0x0038940d01007387 */ /* 0x0001e20000100800 */
[----:B----4-:R-:W-:-:S03]  /*40550*/  IADD3 R16, P1, PT, R9, R47, RZ ;  /* 0x0000002f09107210 */ /* 0x010fc60007f3e0ff */
[----:B0-----:R-:W3:Y:S04]  /*40560*/  LDL.LU R13, [R1+0x88] ;  /* 0x00008800010d7983 */ /* 0x001ee80000300800 */
[----:B------:R0:W-:Y:S02]  /*40570*/  STL [R1+0x3868], R12 ;  /* 0x0038680c01007387 */ /* 0x0001e40000100800 */
[----:B0-----:R-:W-:Y:S02]  /*40580*/  LEA.HI.X.SX32 R12, R58, R4, 0x1, P0 ;  /* 0x000000043a0c7211 */ /* 0x001fe400000f0eff */
[----:B------:R-:W4:Y:S04]  /*40590*/  LDL.LU R58, [R1+0x84] ;  /* 0x00008400013a7983 */ /* 0x000f280000300800 */
[----:B------:R0:W-:Y:S04]  /*405a0*/  STL [R1+0x389c], R16 ;  /* 0x00389c1001007387 */ /* 0x0001e80000100800 */
[----:B------:R1:W-:Y:S01]  /*405b0*/  STL [R1+0x3870], R12 ;  /* 0x0038700c01007387 */ /* 0x0003e20000100800 */
[----:B0-----:R-:W-:-:S03]  /*405c0*/  IADD3 R16, P0, PT, R8, R47, RZ ;  /* 0x0000002f08107210 */ /* 0x001fc60007f1e0ff */
[----:B-1----:R-:W4:Y:S04]  /*405d0*/  LDL.LU R12, [R1+0x80] ;  /* 0x00008000010c7983 */ /* 0x002f280000300800 */
[----:B------:R0:W-:Y:S04]  /*405e0*/  STL [R1+0x38a4], R16 ;  /* 0x0038a41001007387 */ /* 0x0001e80000100800 */
[----:B------:R1:W-:Y:S04]  /*405f0*/  STL [R1+0x3878], R17 ;  /* 0x0038781101007387 */ /* 0x0003e80000100800 */
[----:B------:R-:W4:Y:S01]  /*40600*/  LDL.LU R59, [R1+0x7c] ;  /* 0x00007c00013b7983 */ /* 0x000f220000300800 */
[----:B0-----:R-:W-:-:S02]  /*40610*/  IADD3 R16, P2, PT, R7, R47, RZ ;  /* 0x0000002f07107210 */ /* 0x001fc40007f5e0ff */
[----:B-1----:R-:W-:-:S03]  /*40620*/  LEA.HI.X.SX32 R17, R60, R4, 0x1, P5 ;  /* 0x000000043c117211 */ /* 0x002fc600028f0eff */
[----:B------:R0:W-:Y:S04]  /*40630*/  STL [R1+0x38ac], R16 ;  /* 0x0038ac1001007387 */ /* 0x0001e80000100800 */
[----:B------:R-:W-:Y:S01]  /*40640*/  STL [R1+0x3880], R17 ;  /* 0x0038801101007387 */ /* 0x000fe20000100800 */
[----:B------:R-:W-:-:S03]  /*40650*/  LEA.HI.X.SX32 R11, R11, R4, 0x1, P4 ;  /* 0x000000040b0b7211 */ /* 0x000fc600020f0eff */
[----:B------:R-:W4:Y:S01]  /*40660*/  LDL.LU R60, [R1+0x78] ;  /* 0x00007800013c7983 */ /* 0x000f220000300800 */
[----:B0-----:R-:W-:Y:S02]  /*40670*/  IADD3 R16, P5, PT, R6, R47, RZ ;  /* 0x0000002f06107210 */ /* 0x001fe40007fbe0ff */
[----:B------:R-:W-:-:S03]  /*40680*/  LEA.HI.X.SX32 R10, R10, R4, 0x1, P3 ;  /* 0x000000040a0a7211 */ /* 0x000fc600018f0eff */
[----:B------:R0:W-:Y:S04]  /*40690*/  STL [R1+0x38b4], R16 ;  /* 0x0038b41001007387 */ /* 0x0001e80000100800 */
[----:B------:R1:W-:Y:S01]  /*406a0*/  STL [R1+0x3888], R11 ;  /* 0x0038880b01007387 */ /* 0x0003e20000100800 */
[----:B------:R-:W-:Y:S02]  /*406b0*/  LEA.HI.X.SX32 R9, R9, R4, 0x1, P1 ;  /* 0x0000000409097211 */ /* 0x000fe400008f0eff */
[-C--:B0-----:R-:W-:Y:S01]  /*406c0*/  IADD3 R16, P4, PT, R5, R47.reuse, RZ ;  /* 0x0000002f05107210 */ /* 0x081fe20007f9e0ff */
[----:B-1----:R-:W4:Y:S04]  /*406d0*/  LDL.LU R11, [R1+0x74] ;  /* 0x00007400010b7983 */ /* 0x002f280000300800 */
[----:B------:R0:W-:Y:S04]  /*406e0*/  STL [R1+0x38bc], R16 ;  /* 0x0038bc1001007387 */ /* 0x0001e80000100800 */
[----:B------:R1:W-:Y:S01]  /*406f0*/  STL [R1+0x3890], R10 ;  /* 0x0038900a01007387 */ /* 0x0003e20000100800 */
[----:B0-----:R-:W-:-:S03]  /*40700*/  IADD3 R16, P3, PT, R55, R47, RZ ;  /* 0x0000002f37107210 */ /* 0x001fc60007f7e0ff */
[----:B-1----:R-:W4:Y:S01]  /*40710*/  LDL.LU R10, [R1+0x70] ;  /* 0x00007000010a7983 */ /* 0x002f220000300800 */
[----:B------:R-:W-:-:S03]  /*40720*/  IADD3 R17, P1, PT, R15, R47, RZ ;  /* 0x0000002f0f117210 */ /* 0x000fc60007f3e0ff */
[----:B------:R0:W-:Y:S04]  /*40730*/  STL [R1+0x38c4], R16 ;  /* 0x0038c41001007387 */ /* 0x0001e80000100800 */
[----:B------:R1:W-:Y:S01]  /*40740*/  STL [R1+0x3898], R9 ;  /* 0x0038980901007387 */ /* 0x0003e20000100800 */
[----:B0-----:R-:W-:-:S03]  /*40750*/  LEA.HI.X.SX32 R16, R8, R4, 0x1, P0 ;  /* 0x0000000408107211 */ /* 0x001fc600000f0eff */
[----:B-1----:R-:W4:Y:S04]  /*40760*/  LDL.LU R9, [R1+0x6c] ;  /* 0x00006c0001097983 */ /* 0x002f280000300800 */
[----:B------:R0:W-:Y:S04]  /*40770*/  STL [R1+0x38cc], R17 ;  /* 0x0038cc1101007387 */ /* 0x0001e80000100800 */
[----:B------:R-:W4:Y:S04]  /*40780*/  LDL.LU R8, [R1+0x68] ;  /* 0x0000680001087983 */ /* 0x000f280000300800 */
[----:B------:R1:W-:Y:S01]  /*40790*/  STL [R1+0x38a0], R16 ;  /* 0x0038a01001007387 */ /* 0x0003e20000100800 */
[----:B0-----:R-:W-:-:S02]  /*407a0*/  IADD3 R17, P0, PT, R56, R47, RZ ;  /* 0x0000002f38117210 */ /* 0x001fc40007f1e0ff */
        /* <DEDUP_REMOVED lines=9> */
[----:B0-----:R-:W-:Y:S02]  /*40840*/  LEA.HI.X.SX32 R17, R5, R4, 0x1, P4 ;  /* 0x0000000405117211 */ /* 0x001fe400020f0eff */
[----:B--2---:R-:W-:-:S05]  /*40850*/  IADD3 R18, P5, PT, R14, R47, RZ ;  /* 0x0000002f0e127210 */ /* 0x004fca0007fbe0ff */
[----:B------:R-:W-:Y:S04]  /*40860*/  STL [R1+0x38e4], R18 ;  /* 0x0038e41201007387 */ /* 0x000fe80000100800 */
        /* <DEDUP_REMOVED lines=8> */
[----:B0-----:R-:W-:-:S02]  /*408f0*/  LEA.HI.X.SX32 R17, R15, R4, 0x1, P1 ;  /* 0x000000040f117211 */ /* 0x001fc400008f0eff */
[----:B------:R-:W-:Y:S01]  /*40900*/  LEA.HI.X.SX32 R15, R56, R4, 0x1, P0 ;  /* 0x00000004380f7211 */ /* 0x000fe200000f0eff */
[----:B------:R0:W-:Y:S04]  /*40910*/  STL [R1+0x38f4], R16 ;  /* 0x0038f41001007387 */ /* 0x0001e80000100800 */
[----:B------:R1:W-:Y:S04]  /*40920*/  STL [R1+0x38c8], R17 ;  /* 0x0038c81101007387 */ /* 0x0003e80000100800 */
[----:B------:R-:W4:Y:S01]  /*40930*/  LDL.LU R56, [R1+0x54] ;  /* 0x0000540001387983 */ /* 0x000f220000300800 */
[----:B0-----:R-:W-:-:S02]  /*40940*/  IADD3 R16, P1, PT, R12, R47, RZ ;  /* 0x0000002f0c107210 */ /* 0x001fc40007f3e0ff */
[----:B-1----:R-:W-:-:S03]  /*40950*/  IADD3 R17, P0, PT, R59, R47, RZ ;  /* 0x0000002f3b117210 */ /* 0x002fc60007f1e0ff */
[----:B------:R-:W-:Y:S04]  /*40960*/  STL [R1+0x38fc], R16 ;  /* 0x0038fc1001007387 */ /* 0x000fe80000100800 */
[----:B------:R0:W-:Y:S04]  /*40970*/  STL [R1+0x38d0], R15 ;  /* 0x0038d00f01007387 */ /* 0x0001e80000100800 */
[----:B------:R1:W-:Y:S01]  /*40980*/  STL [R1+0x3904], R17 ;  /* 0x0039041101007387 */ /* 0x0003e20000100800 */
[-C--:B0-----:R-:W-:Y:S02]  /*40990*/  LEA.HI.X.SX32 R15, R57, R4.reuse, 0x1, P2 ;  /* 0x00000004390f7211 */ /* 0x081fe400010f0eff */
[----:B------:R-:W-:Y:S01]  /*409a0*/  IADD3 R16, P2, PT, R60, R47, RZ ;  /* 0x0000002f3c107210 */ /* 0x000fe20007f5e0ff */
[----:B------:R-:W4:Y:S04]  /*409b0*/  LDL.LU R57, [R1+0x50] ;  /* 0x0000500001397983 */ /* 0x000f280000300800 */
[----:B------:R0:W-:Y:S04]  /*409c0*/  STL [R1+0x38d8], R15 ;  /* 0x0038d80f01007387 */ /* 0x0001e80000100800 */
[----:B------:R0:W-:Y:S04]  /*409d0*/  STL [R1+0x390c], R16 ;  /* 0x00390c1001007387 */ /* 0x0001e80000100800 */
[----:B-1----:R-:W4:Y:S01]  /*409e0*/  LDL.LU R17, [R1+0x4c] ;  /* 0x00004c0001117983 */ /* 0x002f220000300800 */
[----:B------:R-:W-:-:S02]  /*409f0*/  LEA.HI.X.SX32 R13, R13, R4, 0x1, P4 ;  /* 0x000000040d0d7211 */ /* 0x000fc400020f0eff */
[----:B0-----:R-:W-:-:S05]  /*40a00*/  LEA.HI.X.SX32 R15, R14, R4, 0x1, P5 ;  /* 0x000000040e0f7211 */ /* 0x001fca00028f0eff */
[----:B------:R0:W-:Y:S04]  /*40a10*/  STL [R1+0x38e0], R15 ;  /* 0x0038e00f01007387 */ /* 0x0001e80000100800 */
[----:B------:R-:W4:Y:S01]  /*40a20*/  LDL.LU R16, [R1+0x48] ;  /* 0x0000480001107983 */ /* 0x000f220000300800 */
[----:B------:R-:W-:-:S05]  /*40a30*/  IADD3 R14, P5, PT, R11, R47, RZ ;  /* 0x0000002f0b0e7210 */ /* 0x000fca0007fbe0ff */
[----:B------:R1:W-:Y:S04]  /*40a40*/  STL [R1+0x3914], R14 ;  /* 0x0039140e01007387 */ /* 0x0003e80000100800 */
[----:B------:R1:W-:Y:S01]  /*40a50*/  STL [R1+0x38e8], R13 ;  /* 0x0038e80d01007387 */ /* 0x0003e20000100800 */
[----:B0-----:R-:W-:Y:S02]  /*40a60*/  IADD3 R15, P4, PT, R10, R47, RZ ;  /* 0x0000002f0a0f7210 */ /* 0x001fe40007f9e0ff */
[----:B-1----:R-:W-:-:S03]  /*40a70*/  LEA.HI.X.SX32 R14, R58, R4, 0x1, P3 ;  /* 0x000000043a0e7211 */ /* 0x002fc600018f0eff */
[----:B------:R-:W-:Y:S04]  /*40a80*/  STL [R1+0x391c], R15 ;  /* 0x00391c0f01007387 */ /* 0x000fe80000100800 */
[----:B------:R-:W4:Y:S04]  /*40a90*/  LDL.LU R58, [R1+0x44] ;  /* 0x00004400013a7983 */ /* 0x000f280000300800 */
[----:B------:R0:W-:Y:S01]  /*40aa0*/  STL [R1+0x38f0], R14 ;  /* 0x0038f00e01007387 */ /* 0x0001e20000100800 */
[----:B------:R-:W-:Y:S02]  /*40ab0*/  IADD3 R13, P3, PT, R9, R47, RZ ;  /* 0x0000002f090d7210 */ /* 0x000fe40007f7e0ff */
        /* <DEDUP_REMOVED lines=9> */
[----:B------:R-:W-:Y:S01]  /*40b50*/  STL [R1+0x3934], R14 ;  /* 0x0039340e01007387 */ /* 0x000fe20000100800 */
[----:B0-----:R-:W-:-:S03]  /*40b60*/  LEA.HI.X.SX32 R12, R60, R4, 0x1, P2 ;  /* 0x000000043c0c7211 */ /* 0x001fc600010f0eff */
[----:B------:R-:W4:Y:S01]  /*40b70*/  LDL.LU R60, [R1+0x3c] ;  /* 0x00003c00013c7983 */ /* 0x000f220000300800 */
[----:B------:R-:W-:-:S03]  /*40b80*/  IADD3 R13, P2, PT, R6, R47, RZ ;  /* 0x0000002f060d7210 */ /* 0x000fc60007f5e0ff */
[----:B------:R0:W-:Y:S04]  /*40b90*/  STL [R1+0x3908], R12 ;  /* 0x0039080c01007387 */ /* 0x0001e80000100800 */
[----:B------:R1:W-:Y:S04]  /*40ba0*/  STL [R1+0x393c], R13 ;  /* 0x00393c0d01007387 */ /* 0x0003e80000100800 */
[----:B------:R-:W4:Y:S01]  /*40bb0*/  LDL.LU R15, [R1+0x38] ;  /* 0x00003800010f7983 */ /* 0x000f220000300800 */
[-C--:B------:R-:W-:Y:S02]  /*40bc0*/  LEA.HI.X.SX32 R10, R10, R4.reuse, 0x1, P4 ;  /* 0x000000040a0a7211 */ /* 0x080fe400020f0eff */
[----:B0-----:R-:W-:-:S05]  /*40bd0*/  LEA.HI.X.SX32 R12, R11, R4, 0x1, P5 ;  /* 0x000000040b0c7211 */ /* 0x001fca00028f0eff */
[----:B------:R-:W-:Y:S04]  /*40be0*/  STL [R1+0x3910], R12 ;  /* 0x0039100c01007387 */ /* 0x000fe80000100800 */
[----:B------:R-:W4:Y:S01]  /*40bf0*/  LDL.LU R14, [R1+0x34] ;  /* 0x00003400010e7983 */ /* 0x000f220000300800 */
[-C--:B------:R-:W-:Y:S02]  /*40c00*/  LEA.HI.X.SX32 R8, R8, R4.reuse, 0x1, P1 ;  /* 0x0000000408087211 */ /* 0x080fe400008f0eff */
[----:B------:R-:W-:Y:S02]  /*40c10*/  LEA.HI.X.SX32 R6, R6, R4, 0x1, P2 ;  /* 0x0000000406067211 */ /* 0x000fe400010f0eff */
[----:B--2---:R-:W-:-:S05]  /*40c20*/  IADD3 R11, P5, PT, R5, R47, RZ ;  /* 0x0000002f050b7210 */ /* 0x004fca0007fbe0ff */
[----:B------:R3:W-:Y:S04]  /*40c30*/  STL [R1+0x3944], R11 ;  /* 0x0039440b01007387 */ /* 0x0007e80000100800 */
[----:B------:R0:W-:Y:S04]  /*40c40*/  STL [R1+0x3918], R10 ;  /* 0x0039180a01007387 */ /* 0x0001e80000100800 */
[----:B-1----:R-:W2:Y:S01]  /*40c50*/  LDL.LU R13, [R1+0x30] ;  /* 0x00003000010d7983 */ /* 0x002ea20000300800 */
[----:B---3--:R-:W-:Y:S02]  /*40c60*/  IADD3 R11, P4, PT, R55, R47, RZ ;  /* 0x0000002f370b7210 */ /* 0x008fe40007f9e0ff */
[----:B0-----:R-:W-:-:S03]  /*40c70*/  LEA.HI.X.SX32 R10, R9, R4, 0x1, P3 ;  /* 0x00000004090a7211 */ /* 0x001fc600018f0eff */
[----:B------:R0:W-:Y:S04]  /*40c80*/  STL [R1+0x394c], R11 ;  /* 0x00394c0b01007387 */ /* 0x0001e80000100800 */
[----:B------:R-:W3:Y:S04]  /*40c90*/  LDL.LU R12, [R1+0x2c] ;  /* 0x00002c00010c7983 */ /* 0x000ee80000300800 */
[----:B------:R1:W-:Y:S01]  /*40ca0*/  STL [R1+0x3920], R10 ;  /* 0x0039200a01007387 */ /* 0x0003e20000100800 */
[----:B----4-:R-:W-:-:S03]  /*40cb0*/  IADD3 R9, P3, PT, R56, R47, RZ ;  /* 0x0000002f38097210 */ /* 0x010fc60007f7e0ff */
[----:B0-----:R-:W4:Y:S04]  /*40cc0*/  LDL.LU R11, [R1+0x28] ;  /* 0x00002800010b7983 */ /* 0x001f280000300800 */
[----:B------:R-:W-:Y:S04]  /*40cd0*/  STL [R1+0x3954], R9 ;  /* 0x0039540901007387 */ /* 0x000fe80000100800 */
[----:B-1----:R-:W4:Y:S04]  /*40ce0*/  LDL.LU R10, [R1+0x24] ;  /* 0x00002400010a7983 */ /* 0x002f280000300800 */
[----:B------:R0:W-:Y:S02]  /*40cf0*/  STL [R1+0x3928], R8 ;  /* 0x0039280801007387 */ /* 0x0001e40000100800 */
[----:B0-----:R-:W-:-:S02]  /*40d00*/  LEA.HI.X.SX32 R8, R7, R4, 0x1, P0 ;  /* 0x0000000407087211 */ /* 0x001fc400000f0eff */
[-C--:B------:R-:W-:Y:S02]  /*40d10*/  IADD3 R9, P1, PT, R57, R47.reuse, RZ ;  /* 0x0000002f39097210 */ /* 0x080fe40007f3e0ff */
[----:B------:R-:W-:-:S03]  /*40d20*/  IADD3 R7, P0, PT, R17, R47, RZ ;  /* 0x0000002f11077210 */ /* 0x000fc60007f1e0ff */
[----:B------:R0:W-:Y:S04]  /*40d30*/  STL [R1+0x395c], R9 ;  /* 0x00395c0901007387 */ /* 0x0001e80000100800 */
[----:B------:R1:W-:Y:S04]  /*40d40*/  STL [R1+0x3930], R8 ;  /* 0x0039300801007387 */ /* 0x0003e80000100800 */
[----:B0-----:R-:W4:Y:S04]  /*40d50*/  LDL.LU R9, [R1+0x20] ;  /* 0x0000200001097983 */ /* 0x001f280000300800 */
[----:B------:R0:W-:Y:S04]  /*40d60*/  STL [R1+0x3964], R7 ;  /* 0x0039640701007387 */ /* 0x0001e80000100800 */
[----:B------:R0:W-:Y:S04]  /*40d70*/  STL [R1+0x3938], R6 ;  /* 0x0039380601007387 */ /* 0x0001e80000100800 */
[----:B-1----:R-:W4:Y:S01]  /*40d80*/  LDL.LU R8, [R1+0x1c] ;  /* 0x00001c0001087983 */ /* 0x002f220000300800 */
[----:B0-----:R-:W-:-:S02]  /*40d90*/  IADD3 R7, P2, PT, R16, R47, RZ ;  /* 0x0000002f10077210 */ /* 0x001fc40007f5e0ff */
[----:B------:R-:W-:-:S03]  /*40da0*/  LEA.HI.X.SX32 R6, R5, R4, 0x1, P5 ;  /* 0x0000000405067211 */ /* 0x000fc600028f0eff */
[----:B------:R0:W-:Y:S01]  /*40db0*/  STL [R1+0x396c], R7 ;  /* 0x00396c0701007387 */ /* 0x0001e20000100800 */
[----:B------:R-:W-:-:S03]  /*40dc0*/  LEA.HI.X.SX32 R18, R55, R4, 0x1, P4 ;  /* 0x0000000437127211 */ /* 0x000fc600020f0eff */
[----:B0-----:R-:W4:Y:S01]  /*40dd0*/  LDL.LU R7, [R1+0x18] ;  /* 0x0000180001077983 */ /* 0x001f220000300800 */
[----:B------:R-:W-:-:S03]  /*40de0*/  IADD3 R5, P5, PT, R58, R47, RZ ;  /* 0x0000002f3a057210 */ /* 0x000fc60007fbe0ff */
[----:B------:R0:W-:Y:S04]  /*40df0*/  STL [R1+0x3940], R6 ;  /* 0x0039400601007387 */ /* 0x0001e80000100800 */
[----:B0-----:R-:W4:Y:S04]  /*40e00*/  LDL.LU R6, [R1+0x14] ;  /* 0x0000140001067983 */ /* 0x001f280000300800 */
[----:B------:R0:W-:Y:S01]  /*40e10*/  STL [R1+0x3974], R5 ;  /* 0x0039740501007387 */ /* 0x0001e20000100800 */
[----:B------:R-:W-:-:S03]  /*40e20*/  IADD3 R19, P4, PT, R59, R47, RZ ;  /* 0x0000002f3b137210 */ /* 0x000fc60007f9e0ff */
[----:B0-----:R-:W4:Y:S04]  /*40e30*/  LDL.LU R5, [R1+0x10] ;  /* 0x0000100001057983 */ /* 0x001f280000300800 */
[----:B------:R0:W-:Y:S04]  /*40e40*/  STL [R1+0x3948], R18 ;  /* 0x0039481201007387 */ /* 0x0001e80000100800 */
[----:B------:R-:W4:Y:S04]  /*40e50*/  LDL.LU R55, [R1+0x734] ;  /* 0x0007340001377983 */ /* 0x000f280000300800 */
[----:B------:R1:W-:Y:S01]  /*40e60*/  STL [R1+0x397c], R19 ;  /* 0x00397c1301007387 */ /* 0x0003e20000100800 */
[----:B0-----:R-:W-:-:S03]  /*40e70*/  LEA.HI.X.SX32 R18, R56, R4, 0x1, P3 ;  /* 0x0000000438127211 */ /* 0x001fc600018f0eff */
[----:B------:R-:W4:Y:S04]  /*40e80*/  LDL.LU R56, [R1+0xc] ;  /* 0x00000c0001387983 */ /* 0x000f280000300800 */
[----:B------:R0:W-:Y:S01]  /*40e90*/  STL [R1+0x3950], R18 ;  /* 0x0039501201007387 */ /* 0x0001e20000100800 */
[----:B-1----:R-:W-:Y:S02]  /*40ea0*/  LEA.HI.X.SX32 R19, R57, R4, 0x1, P1 ;  /* 0x0000000439137211 */ /* 0x002fe400008f0eff */
[----:B------:R-:W-:-:S05]  /*40eb0*/  IADD3 R20, P3, PT, R60, R47, RZ ;  /* 0x0000002f3c147210 */ /* 0x000fca0007f7e0ff */
[----:B------:R-:W-:Y:S04]  /*40ec0*/  STL [R1+0x3984], R20 ;  /* 0x0039841401007387 */ /* 0x000fe80000100800 */
[----:B------:R-:W4:Y:S01]  /*40ed0*/  LDL.LU R57, [R1+0x4] ;  /* 0x0000040001397983 */ /* 0x000f220000300800 */
[----:B0-----:R-:W-:-:S03]  /*40ee0*/  IADD3 R18, P1, PT, R15, R47, RZ ;  /* 0x0000002f0f127210 */ /* 0x001fc60007f3e0ff */
[----:B------:R0:W-:Y:S04]  /*40ef0*/  STL [R1+0x3958], R19 ;  /* 0x0039581301007387 */ /* 0x0001e80000100800 */
[----:B------:R1:W-:Y:S01]  /*40f00*/  STL [R1+0x398c], R18 ;  /* 0x00398c1201007387 */ /* 0x0003e20000100800 */
[-C--:B0-----:R-:W-:Y:S02]  /*40f10*/  LEA.HI.X.SX32 R19, R17, R4.reuse, 0x1, P0 ;  /* 0x0000000411137211 */ /* 0x081fe400000f0eff */
[-C--:B------:R-:W-:Y:S02]  /*40f20*/  LEA.HI.X.SX32 R17, R16, R4.reuse, 0x1, P2 ;  /* 0x0000000410117211 */ /* 0x080fe400010f0eff */
[----:B-1----:R-:W-:Y:S01]  /*40f30*/  IADD3 R18, P0, PT, R14, R47, RZ ;  /* 0x0000002f0e127210 */ /* 0x002fe20007f1e0ff */
[----:B------:R-:W-:Y:S04]  /*40f40*/  STL [R1+0x3960], R19 ;  /* 0x0039601301007387 */ /* 0x000fe80000100800 */
[----:B------:R0:W-:Y:S04]  /*40f50*/  STL [R1+0x3994], R18 ;  /* 0x0039941201007387 */ /* 0x0001e80000100800 */
[----:B------:R3:W-:Y:S01]  /*40f60*/  STL [R1+0x3968], R17 ;  /* 0x0039681101007387 */ /* 0x0007e20000100800 */
[----:B0-----:R-:W-:-:S02]  /*40f70*/  LEA.HI.X.SX32 R18, R58, R4, 0x1, P5 ;  /* 0x000000043a127211 */ /* 0x001fc400028f0eff */
[----:B------:R-:W-:Y:S01]  /*40f80*/  LEA.HI.X.SX32 R14, R14, R4, 0x1, P0 ;  /* 0x000000040e0e7211 */ /* 0x000fe200000f0eff */
[----:B------:R-:W-:Y:S02]  /*40f90*/  IMAD R0, R0, UR9, RZ ;  /* 0x0000000900007c24 */ /* 0x000fe4000f8e02ff */
[----:B------:R-:W-:Y:S02]  /*40fa0*/  IMAD R2, R2, UR9, RZ ;  /* 0x0000000902027c24 */ /* 0x000fe4000f8e02ff */
[----:B------:R-:W-:Y:S01]  /*40fb0*/  IMAD R3, R3, UR9, RZ ;  /* 0x0000000903037c24 */ /* 0x000fe2000f8e02ff */
[----:B--2---:R-:W-:-:S05]  /*40fc0*/  IADD3 R16, P2, PT, R13, R47, RZ ;  /* 0x0000002f0d107210 */ /* 0x004fca0007f5e0ff */
[----:B------:R0:W-:Y:S04]  /*40fd0*/  STL [R1+0x399c], R16 ;  /* 0x00399c1001007387 */ /* 0x0001e80000100800 */
[----:B------:R4:W-:Y:S01]  /*40fe0*/  STL [R1+0x3970], R18 ;  /* 0x0039701201007387 */ /* 0x0009e20000100800 */
[----:B---3--:R-:W-:Y:S02]  /*40ff0*/  IADD3 R17, P5, PT, R12, R47, RZ ;  /* 0x0000002f0c117210 */ /* 0x008fe40007fbe0ff */
[----:B0-----:R-:W-:-:S03]  /*41000*/  LEA.HI.X.SX32 R16, R59, R4, 0x1, P4 ;  /* 0x000000043b107211 */ /* 0x001fc600020f0eff */
[----:B------:R0:W-:Y:S04]  /*41010*/  STL [R1+0x39a4], R17 ;  /* 0x0039a41101007387 */ /* 0x0001e80000100800 */
[----:B------:R1:W-:Y:S01]  /*41020*/  STL [R1+0x3978], R16 ;  /* 0x0039781001007387 */ /* 0x0003e20000100800 */
[-C--:B----4-:R-:W-:Y:S02]  /*41030*/  IADD3 R18, P4, PT, R11, R47.reuse, RZ ;  /* 0x0000002f0b127210 */ /* 0x090fe40007f9e0ff */
[-C--:B0-----:R-:W-:Y:S02]  /*41040*/  LEA.HI.X.SX32 R17, R60, R4.reuse, 0x1, P3 ;  /* 0x000000043c117211 */ /* 0x081fe400018f0eff */
[----:B-1----:R-:W-:Y:S01]  /*41050*/  IADD3 R16, P3, PT, R10, R47, RZ ;  /* 0x0000002f0a107210 */ /* 0x002fe20007f7e0ff */
[----:B------:R-:W-:Y:S04]  /*41060*/  STL [R1+0x39ac], R18 ;  /* 0x0039ac1201007387 */ /* 0x000fe80000100800 */
[----:B------:R-:W2:Y:S04]  /*41070*/  LDL.LU R58, [R1+0x92c] ;  /* 0x00092c00013a7983 */ /* 0x000ea80000300800 */
[----:B------:R-:W-:Y:S04]  /*41080*/  STL [R1+0x3980], R17 ;  /* 0x0039801101007387 */ /* 0x000fe80000100800 */
[----:B------:R-:W3:Y:S04]  /*41090*/  LDL.LU R59, [R1+0x928] ;  /* 0x00092800013b7983 */ /* 0x000ee80000300800 */
[----:B------:R0:W-:Y:S04]  /*410a0*/  STL [R1+0x39b4], R16 ;  /* 0x0039b41001007387 */ /* 0x0001e80000100800 */
[----:B------:R-:W4:Y:S01]  /*410b0*/  LDL.LU R60, [R1+0x924] ;  /* 0x00092400013c7983 */ /* 0x000f220000300800 */
[----:B0-----:R-:W-:-:S05]  /*410c0*/  LEA.HI.X.SX32 R16, R15, R4, 0x1, P1 ;  /* 0x000000040f107211 */ /* 0x001fca00008f0eff */
[----:B------:R0:W-:Y:S01]  /*410d0*/  STL [R1+0x3988], R16 ;  /* 0x0039881001007387 */ /* 0x0001e20000100800 */
[----:B------:R-:W-:Y:S02]  /*410e0*/  LEA.HI.X.SX32 R11, R11, R4, 0x1, P4 ;  /* 0x000000040b0b7211 */ /* 0x000fe400020f0eff */
[-C--:B------:R-:W-:Y:S02]  /*410f0*/  IADD3 R15, P1, PT, R9, R47.reuse, RZ ;  /* 0x0000002f090f7210 */ /* 0x080fe40007f3e0ff */
[----:B0-----:R-:W-:-:S03]  /*41100*/  IADD3 R16, P0, PT, R8, R47, RZ ;  /* 0x0000002f08107210 */ /* 0x001fc60007f1e0ff */
[----:B------:R0:W-:Y:S04]  /*41110*/  STL [R1+0x39bc], R15 ;  /* 0x0039bc0f01007387 */ /* 0x0001e80000100800 */
[----:B------:R1:W-:Y:S04]  /*41120*/  STL [R1+0x3990], R14 ;  /* 0x0039900e01007387 */ /* 0x0003e80000100800 */
[----:B------:R-:W-:Y:S01]  /*41130*/  STL [R1+0x39c4], R16 ;  /* 0x0039c41001007387 */ /* 0x000fe20000100800 */
[-C--:B0-----:R-:W-:Y:S02]  /*41140*/  LEA.HI.X.SX32 R15, R13, R4.reuse, 0x1, P2 ;  /* 0x000000040d0f7211 */ /* 0x081fe400010f0eff */
[----:B------:R-:W-:-:S03]  /*41150*/  LEA.HI.X.SX32 R13, R12, R4, 0x1, P5 ;  /* 0x000000040c0d7211 */ /* 0x000fc600028f0eff */
[----:B------:R-:W-:Y:S01]  /*41160*/  STL [R1+0x3998], R15 ;  /* 0x0039980f01007387 */ /* 0x000fe20000100800 */
[----:B-1----:R-:W-:-:S05]  /*41170*/  IADD3 R14, P2, PT, R7, R47, RZ ;  /* 0x0000002f070e7210 */ /* 0x002fca0007f5e0ff */
[----:B------:R-:W-:Y:S04]  /*41180*/  STL [R1+0x39cc], R14 ;  /* 0x0039cc0e01007387 */ /* 0x000fe80000100800 */
[----:B------:R0:W-:Y:S01]  /*41190*/  STL [R1+0x39a0], R13 ;  /* 0x0039a00d01007387 */ /* 0x0001e20000100800 */
[----:B------:R-:W-:-:S05]  /*411a0*/  IADD3 R12, P5, PT, R6, R47, RZ ;  /* 0x0000002f060c7210 */ /* 0x000fca0007fbe0ff */
[----:B------:R1:W-:Y:S04]  /*411b0*/  STL [R1+0x39d4], R12 ;  /* 0x0039d40c01007387 */ /* 0x0003e80000100800 */
[----:B------:R0:W-:Y:S02]  /*411c0*/  STL [R1+0x39a8], R11 ;  /* 0x0039a80b01007387 */ /* 0x0001e40000100800 */
[-C--:B0-----:R-:W-:Y:S02]  /*411d0*/  IADD3 R13, P4, PT, R5, R47.reuse, RZ ;  /* 0x0000002f050d7210 */ /* 0x081fe40007f9e0ff */
[----:B-1----:R-:W-:Y:S02]  /*411e0*/  LEA.HI.X.SX32 R12, R10, R4, 0x1, P3 ;  /* 0x000000040a0c7211 */ /* 0x002fe400018f0eff */
[----:B------:R-:W-:-:S02]  /*411f0*/  IADD3 R11, P3, PT, R55, R47, RZ ;  /* 0x0000002f370b7210 */ /* 0x000fc40007f7e0ff */
[-C--:B------:R-:W-:Y:S01]  /*41200*/  LEA.HI.X.SX32 R10, R9, R4.reuse, 0x1, P1 ;  /* 0x00000004090a7211 */ /* 0x080fe200008f0eff */
[----:B------:R-:W-:Y:S01]  /*41210*/  STL [R1+0x39dc], R13 ;  /* 0x0039dc0d01007387 */ /* 0x000fe20000100800 */
[----:B------:R-:W-:-:S03]  /*41220*/  LEA.HI.X.SX32 R8, R8, R4, 0x1, P0 ;  /* 0x0000000408087211 */ /* 0x000fc600000f0eff */
[----:B------:R-:W-:Y:S04]  /*41230*/  STL [R1+0x39b0], R12 ;  /* 0x0039b00c01007387 */ /* 0x000fe80000100800 */
[----:B------:R-:W-:Y:S01]  /*41240*/  STL [R1+0x39e0], R11 ;  /* 0x0039e00b01007387 */ /* 0x000fe20000100800 */
[----:B------:R-:W-:-:S03]  /*41250*/  IADD3 R9, P1, PT, R56, R47, RZ ;  /* 0x0000002f38097210 */ /* 0x000fc60007f3e0ff */
[----:B------:R0:W-:Y:S04]  /*41260*/  STL [R1+0x39b8], R10 ;  /* 0x0039b80a01007387 */ /* 0x0001e80000100800 */
[----:B------:R1:W-:Y:S04]  /*41270*/  STL [R1+0x39e4], R9 ;  /* 0x0039e40901007387 */ /* 0x0003e80000100800 */
[----:B------:R1:W-:Y:S01]  /*41280*/  STL [R1+0x39c0], R8 ;  /* 0x0039c00801007387 */ /* 0x0003e20000100800 */
[----:B0-----:R-:W-:Y:S02]  /*41290*/  IADD3 R10, P0, PT, R0, R47, RZ ;  /* 0x0000002f000a7210 */ /* 0x001fe40007f1e0ff */
[----:B-1----:R-:W-:-:S02]  /*412a0*/  LEA.HI.X.SX32 R9, R7, R4, 0x1, P2 ;  /* 0x0000000407097211 */ /* 0x002fc400010f0eff */
[-C--:B------:R-:W-:Y:S02]  /*412b0*/  IADD3 R8, P2, PT, R57, R47.reuse, RZ ;  /* 0x0000002f39087210 */ /* 0x080fe40007f5e0ff */
[-C--:B------:R-:W-:Y:S02]  /*412c0*/  LEA.HI.X.SX32 R7, R6, R4.reuse, 0x1, P5 ;  /* 0x0000000406077211 */ /* 0x080fe400028f0eff */
[----:B------:R-:W-:Y:S01]  /*412d0*/  IADD3 R6, P5, PT, R2, R47, RZ ;  /* 0x0000002f02067210 */ /* 0x000fe20007fbe0ff */
[----:B------:R-:W-:Y:S04]  /*412e0*/  STL [R1+0x39e8], R10 ;  /* 0x0039e80a01007387 */ /* 0x000fe80000100800 */
[----:B------:R-:W-:Y:S04]  /*412f0*/  STL [R1+0x39c8], R9 ;  /* 0x0039c80901007387 */ /* 0x000fe80000100800 */
[----:B------:R-:W-:Y:S01]  /*41300*/  STL [R1+0x39ec], R8 ;  /* 0x0039ec0801007387 */ /* 0x000fe20000100800 */
[----:B------:R-:W-:-:S03]  /*41310*/  LEA.HI.X.SX32 R5, R5, R4, 0x1, P4 ;  /* 0x0000000405057211 */ /* 0x000fc600020f0eff */
[----:B------:R0:W-:Y:S04]  /*41320*/  STL [R1+0x39d0], R7 ;  /* 0x0039d00701007387 */ /* 0x0001e80000100800 */
[----:B------:R1:W-:Y:S04]  /*41330*/  STL [R1+0x39f0], R6 ;  /* 0x0039f00601007387 */ /* 0x0003e80000100800 */
[----:B------:R-:W-:Y:S01]  /*41340*/  STL [R1+0x39d8], R5 ;  /* 0x0039d80501007387 */ /* 0x000fe20000100800 */
[----:B0-----:R-:W-:Y:S02]  /*41350*/  IADD3 R7, P4, PT, R3, R47, RZ ;  /* 0x0000002f03077210 */ /* 0x001fe40007f9e0ff */
[----:B-1----:R-:W-:-:S03]  /*41360*/  LEA.HI.X.SX32 R6, R55, R4, 0x1, P3 ;  /* 0x0000000437067211 */ /* 0x002fc600018f0eff */
[----:B------:R0:W-:Y:S04]  /*41370*/  STL [R1+0x2bd0], R7 ;  /* 0x002bd00701007387 */ /* 0x0001e80000100800 */
[----:B------:R1:W-:Y:S01]  /*41380*/  STL [R1+0x2bc0], R6 ;  /* 0x002bc00601007387 */ /* 0x0003e20000100800 */
[----:B0-----:R-:W-:-:S03]  /*41390*/  LEA.HI.X.SX32 R7, R0, R4, 0x1, P0 ;  /* 0x0000000400077211 */ /* 0x001fc600000f0eff */
[----:B------:R-:W4:Y:S01]  /*413a0*/  LDL.LU R0, [R1+0x56c4] ;  /* 0x0056c40001007983 */ /* 0x000f220000300800 */
[-C--:B------:R-:W-:Y:S02]  /*413b0*/  LEA.HI.X.SX32 R5, R56, R4.reuse, 0x1, P1 ;  /* 0x0000000438057211 */ /* 0x080fe400008f0eff */
[----:B-1----:R-:W-:-:S03]  /*413c0*/  LEA.HI.X.SX32 R6, R57, R4, 0x1, P2 ;  /* 0x0000000439067211 */ /* 0x002fc600010f0eff */
[----:B------:R0:W-:Y:S04]  /*413d0*/  STL [R1+0x2bc4], R5 ;  /* 0x002bc40501007387 */ /* 0x0001e80000100800 */
[----:B------:R-:W-:Y:S04]  /*413e0*/  STL [R1+0x2bc8], R7 ;  /* 0x002bc80701007387 */ /* 0x000fe80000100800 */
[----:B------:R-:W-:Y:S01]  /*413f0*/  STL [R1+0x2bcc], R6 ;  /* 0x002bcc0601007387 */ /* 0x000fe20000100800 */
[-C--:B0-----:R-:W-:Y:S02]  /*41400*/  LEA.HI.X.SX32 R5, R2, R4.reuse, 0x1, P5 ;  /* 0x0000000402057211 */ /* 0x081fe400028f0eff */
[----:B------:R-:W-:-:S03]  /*41410*/  LEA.HI.X.SX32 R4, R3, R4, 0x1, P4 ;  /* 0x0000000403047211 */ /* 0x000fc600020f0eff */
[----:B------:R-:W-:Y:S04]  /*41420*/  STL [R1+0x2bd4], R5 ;  /* 0x002bd40501007387 */ /* 0x000fe80000100800 */
[----:B------:R4:W-:Y:S01]  /*41430*/  STL [R1+0x27dc], R4 ;  /* 0x0027dc0401007387 */ /* 0x0009e20000100800 */
[----:B--2---:R-:W-:Y:S02]  /*41440*/  IMAD R2, R58, UR12, RZ ;  /* 0x0000000c3a027c24 */ /* 0x004fe4000f8e02ff */
[----:B---3--:R-:W-:Y:S02]  /*41450*/  IMAD R3, R59, UR12, RZ ;  /* 0x0000000c3b037c24 */ /* 0x008fe4000f8e02ff */
[----:B----4-:R-:W-:Y:S01]  /*41460*/  IMAD R4, R60, UR12, RZ ;  /* 0x0000000c3c047c24 */ /* 0x010fe2000f8e02ff */
[----:B------:R-:W-:-:S02]  /*41470*/  IADD3 R13, P0, PT, R2, UR14, RZ ;  /* 0x0000000e020d7c10 */ /* 0x000fc4000ff1e0ff */
[C---:B------:R-:W-:Y:S02]  /*41480*/  IADD3 R12, P1, PT, R3.reuse, UR14, RZ ;  /* 0x0000000e030c7c10 */ /* 0x040fe4000ff3e0ff */
[----:B------:R-:W-:Y:S02]  /*41490*/  IADD3 R11, P2, PT, R4, UR14, RZ ;  /* 0x0000000e040b7c10 */ /* 0x000fe4000ff5e0ff */
[----:B------:R-:W-:Y:S02]  /*414a0*/  LEA.HI.X.SX32 R9, R2, UR15, 0x1, P0 ;  /* 0x0000000f02097c11 */ /* 0x000fe400080f0eff */
[----:B------:R-:W-:Y:S02]  /*414b0*/  LEA.HI.X.SX32 R8, R3, UR15, 0x1, P1 ;  /* 0x0000000f03087c11 */ /* 0x000fe400088f0eff */
[----:B------:R-:W-:Y:S01]  /*414c0*/  LEA.HI.X.SX32 R7, R4, UR15, 0x1, P2 ;  /* 0x0000000f04077c11 */ /* 0x000fe200090f0eff */
[----:B------:R-:W-:Y:S02]  /*414d0*/  IMAD R5, R0, UR12, RZ ;  /* 0x0000000c00057c24 */ /* 0x000fe4000f8e02ff */
[----:B------:R-:W2:Y:S04]  /*414e0*/  LDL.LU R0, [R1+0x56c0] ;  /* 0x0056c00001007983 */ /* 0x000ea80000300800 */
[----:B------:R-:W-:Y:S01]  /*414f0*/  STL [R1+0x273c], R13 ;  /* 0x00273c0d01007387 */ /* 0x000fe20000100800 */
[----:B------:R-:W-:-:S03]  /*41500*/  IADD3 R10, P3, PT, R5, UR14, RZ ;  /* 0x0000000e050a7c10 */ /* 0x000fc6000ff7e0ff */
[----:B------:R-:W-:Y:S04]  /*41510*/  STL [R1+0x2744], R12 ;  /* 0x0027440c01007387 */ /* 0x000fe80000100800 */
[----:B------:R-:W-:Y:S01]  /*41520*/  STL [R1+0x274c], R11 ;  /* 0x00274c0b01007387 */ /* 0x000fe20000100800 */
[----:B------:R-:W-:-:S03]  /*41530*/  LEA.HI.X.SX32 R6, R5, UR15, 0x1, P3 ;  /* 0x0000000f05067c11 */ /* 0x000fc600098f0eff */
[----:B------:R-:W-:Y:S04]  /*41540*/  STL [R1+0x2754], R10 ;  /* 0x0027540a01007387 */ /* 0x000fe80000100800 */
[----:B------:R-:W-:Y:S04]  /*41550*/  STL [R1+0x2738], R9 ;  /* 0x0027380901007387 */ /* 0x000fe80000100800 */
[----:B------:R-:W-:Y:S04]  /*41560*/  STL [R1+0x2740], R8 ;  /* 0x0027400801007387 */ /* 0x000fe80000100800 */
[----:B------:R-:W-:Y:S04]  /*41570*/  STL [R1+0x2748], R7 ;  /* 0x0027480701007387 */ /* 0x000fe80000100800 */
[----:B------:R-:W-:Y:S04]  /*41580*/  STL [R1+0x2750], R6 ;  /* 0x0027500601007387 */ /* 0x000fe80000100800 */
        /* <DEDUP_REMOVED lines=2048> */
[----:B------:R-:W-:Y:S01]  /*49590*/  STL [R1+0x26c], RZ ;  /* 0x00026cff01007387 */ /* 0x000fe20000100800 */
[----:B------:R-:W-:-:S02]  /*495a0*/  USHF.R.S32.HI UR9, URZ, 0x1f, UR7 ;  /* 0x0000001fff097899 */ /* 0x000fc40008011407 */
[----:B------:R-:W-:Y:S02]  /*495b0*/  UIMAD UR11, UR10, 0x1f, URZ ;  /* 0x0000001f0a0b78a4 */ /* 0x000fe4000f8e02ff */
[----:B------:R-:W-:Y:S02]  /*495c0*/  USHF.L.U32 UR41, UR10, 0x5, URZ ;  /* 0x000000050a297899 */ /* 0x000fe400080006ff */
[----:B------:R-:W-:Y:S02]  /*495d0*/  USHF.L.U32 UR8, UR8, 0x5, URZ ;  /* 0x0000000508087899 */ /* 0x000fe400080006ff */
[----:B------:R-:W-:Y:S02]  /*495e0*/  UIMAD UR12, UR10, 0x1e, URZ ;  /* 0x0000001e0a0c78a4 */ /* 0x000fe4000f8e02ff */
[----:B------:R-:W-:Y:S02]  /*495f0*/  UIMAD UR13, UR10, 0x1d, URZ ;  /* 0x0000001d0a0d78a4 */ /* 0x000fe4000f8e02ff */
[----:B------:R-:W-:-:S02]  /*49600*/  UIMAD UR14, UR10, 0x1c, URZ ;  /* 0x0000001c0a0e78a4 */ /* 0x000fc4000f8e02ff */
[----:B------:R-:W-:Y:S02]  /*49610*/  UIMAD UR15, UR10, 0x1b, URZ ;  /* 0x0000001b0a0f78a4 */ /* 0x000fe4000f8e02ff */
[----:B------:R-:W-:Y:S02]  /*49620*/  UIMAD UR16, UR10, 0x1a, URZ ;  /* 0x0000001a0a1078a4 */ /* 0x000fe4000f8e02ff */
[----:B------:R-:W-:Y:S02]  /*49630*/  UIMAD UR17, UR10, 0x19, URZ ;  /* 0x000000190a1178a4 */ /* 0x000fe4000f8e02ff */
        /* <DEDUP_REMOVED lines=8> */
[----:B------:R-:W-:-:S02]  /*496c0*/  USHF.L.U32 UR26, UR10, 0x4, URZ ;  /* 0x000000040a1a7899 */ /* 0x000fc400080006ff */
[----:B------:R-:W-:Y:S02]  /*496d0*/  UIMAD UR27, UR10, 0xf, URZ ;  /* 0x0000000f0a1b78a4 */ /* 0x000fe4000f8e02ff */
[----:B------:R-:W-:Y:S02]  /*496e0*/  UIMAD UR28, UR10, 0xe, URZ ;  /* 0x0000000e0a1c78a4 */ /* 0x000fe4000f8e02ff */
[----:B------:R-:W-:Y:S02]  /*496f0*/  UIMAD UR29, UR10, 0xd, URZ ;  /* 0x0000000d0a1d78a4 */ /* 0x000fe4000f8e02ff */
[----:B------:R-:W-:Y:S02]  /*49700*/  UIMAD UR30, UR10, 0xc, URZ ;  /* 0x0000000c0a1e78a4 */ /* 0x000fe4000f8e02ff */
[----:B------:R-:W-:Y:S02]  /*49710*/  UIMAD UR31, UR10, 0xb, URZ ;  /* 0x0000000b0a1f78a4 */ /* 0x000fe4000f8e02ff */
[----:B------:R-:W-:-:S02]  /*49720*/  UIMAD UR32, UR10, 0xa, URZ ;  /* 0x0000000a0a2078a4 */ /* 0x000fc4000f8e02ff */
[----:B------:R-:W-:Y:S02]  /*49730*/  UIMAD UR33, UR10, 0x9, URZ ;  /* 0x000000090a2178a4 */ /* 0x000fe4000f8e02ff */
[----:B------:R-:W-:Y:S02]  /*49740*/  USHF.L.U32 UR34, UR10, 0x3, URZ ;  /* 0x000000030a227899 */ /* 0x000fe400080006ff */
[----:B------:R-:W-:Y:S02]  /*49750*/  UIMAD UR35, UR10, 0x7, URZ ;  /* 0x000000070a2378a4 */ /* 0x000fe4000f8e02ff */
[----:B------:R-:W-:Y:S02]  /*49760*/  UIMAD UR36, UR10, 0x6, URZ ;  /* 0x000000060a2478a4 */ /* 0x000fe4000f8e02ff */
[----:B------:R-:W-:Y:S02]  /*49770*/  UIMAD UR37, UR10, 0x5, URZ ;  /* 0x000000050a2578a4 */ /* 0x000fe4000f8e02ff */
[----:B------:R-:W-:-:S02]  /*49780*/  USHF.L.U32 UR38, UR10, 0x2, URZ ;  /* 0x000000020a267899 */ /* 0x000fc400080006ff */
[----:B------:R-:W-:Y:S02]  /*49790*/  UIMAD UR39, UR10, 0x3, URZ ;  /* 0x000000030a2778a4 */ /* 0x000fe4000f8e02ff */
[----:B------:R-:W-:Y:S02]  /*497a0*/  USHF.L.U32 UR40, UR10, 0x1, URZ ;  /* 0x000000010a287899 */ /* 0x000fe400080006ff */
[----:B------:R-:W-:Y:S02]  /*497b0*/  ULEA.HI UR9, UR9, UR7, URZ, 0x5 ;  /* 0x0000000709097291 */ /* 0x000fe4000f8f28ff */
[----:B------:R-:W-:Y:S02]  /*497c0*/  USHF.R.S32.HI UR71, URZ, 0x1f, UR10 ;  /* 0x0000001fff477899 */ /* 0x000fe4000801140a */
[----:B------:R-:W-:Y:S02]  /*497d0*/  USHF.R.S32.HI UR7, URZ, 0x1f, UR11 ;  /* 0x0000001fff077899 */ /* 0x000fe4000801140b */
[----:B------:R-:W-:-:S02]  /*497e0*/  USHF.R.S32.HI UR42, URZ, 0x1f, UR12 ;  /* 0x0000001fff2a7899 */ /* 0x000fc4000801140c */
[----:B------:R-:W-:Y:S02]  /*497f0*/  USHF.R.S32.HI UR43, URZ, 0x1f, UR13 ;  /* 0x0000001fff2b7899 */ /* 0x000fe4000801140d */
[----:B------:R-:W-:Y:S02]  /*49800*/  USHF.R.S32.HI UR44, URZ, 0x1f, UR14 ;  /* 0x0000001fff2c7899 */ /* 0x000fe4000801140e */
[----:B------:R-:W-:Y:S02]  /*49810*/  USHF.R.S32.HI UR45, URZ, 0x1f, UR15 ;  /* 0x0000001fff2d7899 */ /* 0x000fe4000801140f */
        /* <DEDUP_REMOVED lines=27> */
[----:B------:R-:W-:Y:S01]  /*499d0*/  USHF.R.S32.HI UR9, URZ, 0x5, UR9 ;  /* 0x00000005ff097899 */ /* 0x000fe20008011409 */
[C---:B--2---:R-:W-:Y:S02]  /*499e0*/  LOP3.LUT R2, R0.reuse, 0x40, RZ, 0x3c, !PT ;  /* 0x0000004000027812 */ /* 0x044fe400078e3cff */
[C---:B------:R-:W-:Y:S02]  /*499f0*/  LOP3.LUT R3, R0.reuse, 0x20, RZ, 0x3c, !PT ;  /* 0x0000002000037812 */ /* 0x040fe400078e3cff */
[----:B------:R-:W-:Y:S01]  /*49a00*/  LOP3.LUT R4, R0, 0x60, RZ, 0x3c, !PT ;  /* 0x0000006000047812 */ /* 0x000fe200078e3cff */
[----:B------:R0:W-:Y:S01]  /*49a10*/  STL [R1+0x3d40], R2 ;  /* 0x003d400201007387 */ /* 0x0001e20000100800 */
[----:B------:R-:W-:-:S03]  /*49a20*/  IADD3 R3, P0, PT, R13, UR11, RZ ;  /* 0x0000000b0d037c10 */ /* 0x000fc6000ff1e0ff */
[----:B------:R1:W-:Y:S04]  /*49a30*/  STL [R1+0x3d3c], R4 ;  /* 0x003d3c0401007387 */ /* 0x0003e80000100800 */
[----:B------:R2:W-:Y:S01]  /*49a40*/  STL [R1+0x27e4], R3 ;  /* 0x0027e40301007387 */ /* 0x0005e20000100800 */
[----:B0-----:R-:W-:Y:S02]  /*49a50*/  IADD3 R2, P4, PT, R12, UR11, RZ ;  /* 0x0000000b0c027c10 */ /* 0x001fe4000ff9e0ff */
[----:B-1----:R-:W-:-:S03]  /*49a60*/  IADD3 R4, P6, PT, R11, UR11, RZ ;  /* 0x0000000b0b047c10 */ /* 0x002fc6000ffde0ff */
[----:B------:R0:W-:Y:S01]  /*49a70*/  STL [R1+0x27ec], R2 ;  /* 0x0027ec0201007387 */ /* 0x0001e20000100800 */
[----:B--2---:R-:W-:-:S03]  /*49a80*/  IADD3 R3, P5, PT, R10, UR11, RZ ;  /* 0x0000000b0a037c10 */ /* 0x004fc6000ffbe0ff */
        /* <DEDUP_REMOVED lines=8> */
[----:B0-----:R-:W-:Y:S02]  /*49b10*/  IADD3.X R2, PT, PT, R9, UR7, RZ, P0, !PT ;  /* 0x0000000709027c10 */ /* 0x001fe400087fe4ff */
[----:B-1----:R-:W-:-:S03]  /*49b20*/  IADD3 R4, P0, PT, R10, UR12, RZ ;  /* 0x0000000c0a047c10 */ /* 0x002fc6000ff1e0ff */
[----:B------:R0:W-:Y:S01]  /*49b30*/  STL [R1+0x27e0], R2 ;  /* 0x0027e00201007387 */ /* 0x0001e20000100800 */
[----:B--2---:R-:W-:-:S03]  /*49b40*/  IADD3.X R3, PT, PT, R8, UR7, RZ, P4, !PT ;  /* 0x0000000708037c10 */ /* 0x004fc6000a7fe4ff */
[----:B------:R1:W-:Y:S04]  /*49b50*/  STL [R1+0x281c], R4 ;  /* 0x00281c0401007387 */ /* 0x0003e80000100800 */
[----:B------:R2:W-:Y:S01]  /*49b60*/  STL [R1+0x27e8], R3 ;  /* 0x0027e80301007387 */ /* 0x0005e20000100800 */
[----:B0-----:R-:W-:Y:S02]  /*49b70*/  IADD3 R2, P4, PT, R13, UR13, RZ ;  /* 0x0000000d0d027c10 */ /* 0x001fe4000ff9e0ff */
[----:B-1----:R-:W-:-:S03]  /*49b80*/  IADD3.X R4, PT, PT, R7, UR7, RZ, P6, !PT ;  /* 0x0000000707047c10 */ /* 0x002fc6000b7fe4ff */
        /* <DEDUP_REMOVED lines=461> */
[----:B-1----:R-:W-:-:S03]  /*4b860*/  IADD3.X R4, PT, PT, R7, UR70, RZ, P1, !PT ;  /* 0x0000004607047c10 */ /* 0x002fc60008ffe4ff */
[----:B------:R0:W-:Y:S01]  /*4b870*/  STL [R1+0x2b88], R2 ;  /* 0x002b880201007387 */ /* 0x0001e20000100800 */
[----:B--2---:R-:W-:-:S03]  /*4b880*/  IADD3.X R3, PT, PT, R6, UR70, RZ, P0, !PT ;  /* 0x0000004606037c10 */ /* 0x004fc600087fe4ff */
[----:B------:R1:W-:Y:S04]  /*4b890*/  STL [R1+0x2b90], R4 ;  /* 0x002b900401007387 */ /* 0x0003e80000100800 */
[----:B------:R2:W-:Y:S01]  /*4b8a0*/  STL [R1+0x2b98], R3 ;  /* 0x002b980301007387 */ /* 0x0005e20000100800 */
[----:B0-----:R-:W-:Y:S02]  /*4b8b0*/  IADD3.X R2, PT, PT, R9, UR71, RZ, P4, !PT ;  /* 0x0000004709027c10 */ /* 0x001fe4000a7fe4ff */
[----:B-1----:R-:W-:-:S03]  /*4b8c0*/  IADD3.X R4, PT, PT, R8, UR71, RZ, P6, !PT ;  /* 0x0000004708047c10 */ /* 0x002fc6000b7fe4ff */
[----:B------:R0:W-:Y:S01]  /*4b8d0*/  STL [R1+0x2ba0], R2 ;  /* 0x002ba00201007387 */ /* 0x0001e20000100800 */
[----:B--2---:R-:W-:-:S03]  /*4b8e0*/  IADD3.X R3, PT, PT, R7, UR71, RZ, P5, !PT ;  /* 0x0000004707037c10 */ /* 0x004fc6000affe4ff */
[----:B------:R1:W-:Y:S01]  /*4b8f0*/  STL [R1+0x2ba8], R4 ;  /* 0x002ba80401007387 */ /* 0x0003e20000100800 */
[----:B0-----:R-:W-:-:S05]  /*4b900*/  IADD3.X R2, PT, PT, R6, UR71, RZ, P3, !PT ;  /* 0x0000004706027c10 */ /* 0x001fca0009ffe4ff */
[----:B------:R1:W-:Y:S04]  /*4b910*/  STL [R1+0x2bb8], R2 ;  /* 0x002bb80201007387 */ /* 0x0003e80000100800 */
[----:B------:R1:W-:Y:S02]  /*4b920*/  STL [R1+0x2bb0], R3 ;  /* 0x002bb00301007387 */ /* 0x0003e40000100800 */
.L_x_1:
[----:B0-----:R-:W2:Y:S01]  /*4b930*/  LDL R5, [R1+0x2750] ;  /* 0x0027500001057983 */ /* 0x001ea20000100800 */
[----:B-1----:R-:W0:Y:S03]  /*4b940*/  LDC R2, c[0x0][0x3a0] ;  /* 0x0000e800ff027b82 */ /* 0x002e260000000800 */
[----:B--2---:R1:W-:Y:S04]  /*4b950*/  STL [R1+0x7d2c], R5 ;  /* 0x007d2c0501007387 */ /* 0x0043e80000100800 */
[----:B------:R-:W2:Y:S04]  /*4b960*/  LDL R4, [R1+0x2754] ;  /* 0x0027540001047983 */ /* 0x000ea80000100800 */
[----:B-1----:R-:W0:Y:S04]  /*4b970*/  LDL R5, [R1+0x2790] ;  /* 0x0027900001057983 */ /* 0x002e280000100800 */
[----:B------:R-:W-:Y:S04]  /*4b980*/  STL [R1+0x7cf4], R61 ;  /* 0x007cf43d01007387 */ /* 0x000fe80000100800 */
        /* <DEDUP_REMOVED lines=13> */
[----:B------:R1:W-:Y:S04]  /*4ba60*/  STL [R1+0x7d28], R60 ;  /* 0x007d283c01007387 */ /* 0x0003e80000100800 */
        /* <DEDUP_REMOVED lines=55> */
[----:B-----5:R-:W-:Y:S04]  /*4bde0*/  STL [R1+0x74a8], R0 ;  /* 0x0074a80001007387 */ /* 0x020fe80000100800 */
        /* <DEDUP_REMOVED lines=264> */
[----:B------:R-:W-:Y:S01]  /*4ce70*/  STL [R1+0x7ba0], R0 ;  /* 0x007ba00001007387 */ /* 0x000fe20000100800 */
[----:B0-----:R-:W-:-:S03]  /*4ce80*/  IMAD R2, R5, -0x20, R2 ;  /* 0xffffffe005027824 */ /* 0x001fc600078e0202 */
[----:B------:R-:W-:Y:S04]  /*4ce90*/  STL [R1+0x7ba8], R0 ;  /* 0x007ba80001007387 */ /* 0x000fe80000100800 */
[----:B------:R-:W-:Y:S04]  /*4cea0*/  STL [R1+0x7bb0], R0 ;  /* 0x007bb00001007387 */ /* 0x000fe80000100800 */
[----:B------:R-:W-:Y:S04]  /*4ceb0*/  STL [R1+0x7bb8], R0 ;  /* 0x007bb80001007387 */ /* 0x000fe80000100800 */
[----:B------:R-:W-:Y:S04]  /*4cec0*/  STL [R1+0x7bc0], R0 ;  /* 0x007bc00001007387 */ /* 0x000fe80000100800 */
[----:B------:R-:W2:Y:S01]  /*4ced0*/  LDL.LU R5, [R1+0x7d2c] ;  /* 0x007d2c0001057983 */ /* 0x000ea20000300800 */
[----:B------:R-:W-:-:S02]  /*4cee0*/  ISETP.GT.AND P0, PT, R2, RZ, PT ;  /* 0x000000ff0200720c */ /* 0x000fc40003f04270 */
[----:B-1----:R-:W-:-:S11]  /*4cef0*/  PRMT R60, RZ, 0x7610, R60 ;  /* 0x00007610ff3c7816 */ /* 0x002fd6000000003c */
[----:B--2---:R-:W2:Y:S04]  /*4cf00*/  @P0 LDG.E.U8 R60, desc[UR4][R4.64] ;  /* 0x00000004043c0981 */ /* 0x004ea8000c1e1100 */
[----:B--2---:R0:W-:Y:S04]  /*4cf10*/  STL [R1+0x118], R60 ;  /* 0x0001183c01007387 */ /* 0x0041e80000100800 */
[----:B0-----:R-:W2:Y:S04]  /*4cf20*/  LDL.LU R60, [R1+0x7d28] ;  /* 0x007d2800013c7983 */ /* 0x001ea80000300800 */
[----:B------:R-:W3:Y:S04]  /*4cf30*/  LDL R4, [R1+0x2748] ;  /* 0x0027480001047983 */ /* 0x000ee80000100800 */
[----:B------:R-:W3:Y:S01]  /*4cf40*/  LDL R5, [R1+0x274c] ;  /* 0x00274c0001057983 */ /* 0x000ee20000100800 */
[----:B------:R-:W-:-:S02]  /*4cf50*/  PRMT R61, RZ, 0x7610, R61 ;  /* 0x00007610ff3d7816 */ /* 0x000fc4000000003d */
[----:B---3--:R-:W-:-:S04]  /*4cf60*/  @P0 LOP3.LUT R5, R5, R4, RZ, 0x3c, !PT ;  /* 0x0000000405050212 */ /* 0x008fc800078e3cff */
[----:B------:R-:W-:-:S04]  /*4cf70*/  @P0 LOP3.LUT R4, R5, R4, RZ, 0x3c, !PT ;  /* 0x0000000405040212 */ /* 0x000fc800078e3cff */
[----:B------:R-:W-:-:S05]  /*4cf80*/  @P0 LOP3.LUT R5, R5, R4, RZ, 0x3c, !PT ;  /* 0x0000000405050212 */ /* 0x000fca00078e3cff */
[----:B------:R-:W3:Y:S04]  /*4cf90*/  @P0 LDG.E.U8 R61, desc[UR4][R4.64] ;  /* 0x00000004043d0981 */ /* 0x000ee8000c1e1100 */
[----:B---3--:R0:W-:Y:S04]  /*4cfa0*/  STL [R1+0x114], R61 ;  /* 0x0001143d01007387 */ /* 0x0081e80000100800 */
[----:B0-----:R-:W3:Y:S04]  /*4cfb0*/  LDL.LU R61, [R1+0x7d24] ;  /* 0x007d2400013d7983 */ /* 0x001ee80000300800 */
[----:B------:R-:W4:Y:S04]  /*4cfc0*/  LDL R4, [R1+0x2740] ;  /* 0x0027400001047983 */ /* 0x000f280000100800 */
[----:B------:R-:W4:Y:S01]  /*4cfd0*/  LDL R5, [R1+0x2744] ;  /* 0x0027440001057983 */ /* 0x000f220000100800 */
[----:B--2---:R-:W-:-:S02]  /*4cfe0*/  PRMT R60, RZ, 0x7610, R60 ;  /* 0x00007610ff3c7816 */ /* 0x004fc4000000003c */
[----:B----4-:R-:W-:-:S04]  /*4cff0*/  @P0 LOP3.LUT R5, R5, R4, RZ, 0x3c, !PT ;  /* 0x0000000405050212 */ /* 0x010fc800078e3cff */
[----:B------:R-:W-:-:S04]  /*4d000*/  @P0 LOP3.LUT R4, R5, R4, RZ, 0x3c, !PT ;  /* 0x0000000405040212 */ /* 0x000fc800078e3cff */
[----:B------:R-:W-:-:S05]  /*4d010*/  @P0 LOP3.LUT R5, R5, R4, RZ, 0x3c, !PT ;  /* 0x0000000405050212 */ /* 0x000fca00078e3cff */
[----:B------:R-:W2:Y:S04]  /*4d020*/  @P0 LDG.E.U8 R60, desc[UR4][R4.64] ;  /* 0x00000004043c0981 */ /* 0x000ea8000c1e1100 */
[----:B--2---:R0:W-:Y:S04]  /*4d030*/  STL [R1+0x110], R60 ;  /* 0x0001103c01007387 */ /* 0x0041e80000100800 */
[----:B0-----:R-:W2:Y:S04]  /*4d040*/  LDL.LU R60, [R1+0x7d20] ;  /* 0x007d2000013c7983 */ /* 0x001ea80000300800 */
[----:B------:R-:W4:Y:S04]  /*4d050*/  LDL R4, [R1+0x2738] ;  /* 0x0027380001047983 */ /* 0x000f280000100800 */
[----:B------:R-:W4:Y:S01]  /*4d060*/  LDL R5, [R1+0x273c] ;  /* 0x00273c0001057983 */ /* 0x000f220000100800 */
[----:B---3--:R-:W-:-:S02]  /*4d070*/  PRMT R61, RZ, 0x7610, R61 ;  /* 0x00007610ff3d7816 */ /* 0x008fc4000000003d */
[----:B----4-:R-:W-:-:S04]  /*4d080*/  @P0 LOP3.LUT R5, R5, R4, RZ, 0x3c, !PT ;  /* 0x0000000405050212 */ /* 0x010fc800078e3cff */
[----:B------:R-:W-:-:S04]  /*4d090*/  @P0 LOP3.LUT R4, R5, R4, RZ, 0x3c, !PT ;  /* 0x0000000405040212 */ /* 0x000fc800078e3cff */
[----:B------:R-:W-:-:S05]  /*4d0a0*/  @P0 LOP3.LUT R5, R5, R4, RZ, 0x3c, !PT ;  /* 0x0000000405050212 */ /* 0x000fca00078e3cff */
[----:B------:R-:W3:Y:S01]  /*4d0b0*/  @P0 LDG.E.U8 R61, desc[UR4][R4.64] ;  /* 0x00000004043d0981 */ /* 0x000ee2000c1e1100 */
[----:B------:R-:W-:-:S03]  /*4d0c0*/  ISETP.GT.AND P1, PT, R2, 0x1, PT ;  /* 0x000000010200780c */ /* 0x000fc60003f24270 */
        /* <DEDUP_REMOVED lines=105> */
[----:B------:R-:W-:-:S02]  /*4d760*/  PRMT R59, RZ, 0x7610, R59 ;  /* 0x00007610ff3b7816 */ /* 0x000fc4000000003b */
[----:B----4-:R-:W-:-:S04]  /*4d770*/  @P1 LOP3.LUT R5, R5, R4, RZ, 0x3c, !PT ;  /* 0x0000000405051212 */ /* 0x010fc800078e3cff */
[----:B------:R-:W-:-:S04]  /*4d780*/  @P1 LOP3.LUT R4, R5, R4, RZ, 0x3c, !PT ;  /* 0x0000000405041212 */ /* 0x000fc800078e3cff */
[----:B------:R-:W-:-:S05]  /*4d790*/  @P1 LOP3.LUT R5, R5, R4, RZ, 0x3c, !PT ;  /* 0x0000000405051212 */ /* 0x000fca00078e3cff */
[----:B------:R-:W4:Y:S01]  /*4d7a0*/  @P1 LDG.E.U8 R59, desc[UR4][R4.64] ;  /* 0x00000004043b1981 */ /* 0x000f22000c1e1100 */
[----:B------:R-:W-:-:S03]  /*4d7b0*/  ISETP.GT.AND P0, PT, R2, 0x4, PT ;  /* 0x000000040200780c */ /* 0x000fc60003f04270 */
[----:B----4-:R0:W-:Y:S04]  /*4d7c0*/  STL [R1+0xdc], R59 ;  /* 0x0000dc3b01007387 */ /* 0x0101e80000100800 */
[----:B0-----:R-:W4:Y:S04]  /*4d7d0*/  LDL.LU R59, [R1+0x7cec] ;  /* 0x007cec00013b7983 */ /* 0x001f280000300800 */
[----:B------:R-:W2:Y:S04]  /*4d7e0*/  LDL R4, [R1+0x2b58] ;  /* 0x002b580001047983 */ /* 0x000ea80000100800 */
[----:B------:R-:W2:Y:S01]  /*4d7f0*/  LDL R5, [R1+0x2b5c] ;  /* 0x002b5c0001057983 */ /* 0x000ea20000100800 */
[----:B------:R-:W-:-:S02]  /*4d800*/  PRMT R58, RZ, 0x7610, R58 ;  /* 0x00007610ff3a7816 */ /* 0x000fc4000000003a */
[----:B--2---:R-:W-:-:S04]  /*4d810*/  @P0 LOP3.LUT R5, R5, R4, RZ, 0x3c, !PT ;  /* 0x0000000405050212 */ /* 0x004fc800078e3cff */
[----:B------:R-:W-:-:S04]  /*4d820*/  @P0 LOP3.LUT R4, R5, R4, RZ, 0x3c, !PT ;  /* 0x0000000405040212 */ /* 0x000fc800078e3cff */
[----:B------:R-:W-:-:S05]  /*4d830*/  @P0 LOP3.LUT R5, R5, R4, RZ, 0x3c, !PT ;  /* 0x0000000405050212 */ /* 0x000fca00078e3cff */
[----:B------:R-:W2:Y:S04]  /*4d840*/  @P0 LDG.E.U8 R58, desc[UR4][R4.64] ;  /* 0x00000004043a0981 */ /* 0x000ea8000c1e1100 */
[----:B--2---:R0:W-:Y:S04]  /*4d850*/  STL [R1+0xd8], R58 ;  /* 0x0000d83a01007387 */ /* 0x0041e80000100800 */
[----:B0-----:R-:W2:Y:S04]  /*4d860*/  LDL.LU R58, [R1+0x7ce8] ;  /* 0x007ce800013a7983 */ /* 0x001ea80000300800 */
        /* <DEDUP_REMOVED lines=24> */
[----:B------:R-:W2:Y:S01]  /*4d9f0*/  @P0 LDG.E.U8 R55, desc[UR4][R4.64] ;  /* 0x0000000404370981 */ /* 0x000ea2000c1e1100 */
[----:B------:R-:W-:-:S03]  /*4da00*/  ISETP.GT.AND P1, PT, R2, 0x5, PT ;  /* 0x000000050200780c */ /* 0x000fc60003f24270 */
        /* <DEDUP_REMOVED lines=452> */
[----:B------:R0:W2:Y:S04]  /*4f650*/  @P1 LDG.E.U8 R0, desc[UR4][R4.64] ;  /* 0x0000000404001981 */ /* 0x0000a8000c1e1100 */
[----:B------:R-:W0:Y:S04]  /*4f660*/  LDL R4, [R1+0x29b0] ;  /* 0x0029b00001047983 */ /* 0x000e280000100800 */
[----:B------:R-:W0:Y:S01]  /*4f670*/  LDL R5, [R1+0x29b4] ;  /* 0x0029b40001057983 */ /* 0x000e220000100800 */
[----:B------:R-:W-:Y:S02]  /*4f680*/  PRMT R6, RZ, 0x7610, R6 ;  /* 0x00007610ff067816 */ /* 0x000fe40000000006 */
[----:B0-----:R-:W-:-:S04]  /*4f690*/  @P1 LOP3.LUT R5, R5, R4, RZ, 0x3c, !PT ;  /* 0x0000000405051212 */ /* 0x001fc800078e3cff */
[----:B------:R-:W-:-:S04]  /*4f6a0*/  @P1 LOP3.LUT R4, R5, R4, RZ, 0x3c, !PT ;  /* 0x0000000405041212 */ /* 0x000fc800078e3cff */
[----:B------:R-:W-:-:S05]  /*4f6b0*/  @P1 LOP3.LUT R5, R5, R4, RZ, 0x3c, !PT ;  /* 0x0000000405051212 */ /* 0x000fca00078e3cff */
[----:B------:R-:W3:Y:S04]  /*4f6c0*/  @P1 LDG.E.U8 R6, desc[UR4][R4.64] ;  /* 0x0000000404061981 */ /* 0x000ee8000c1e1100 */
[----:B--2---:R0:W-:Y:S04]  /*4f6d0*/  STL [R1+0x8], R0 ;  /* 0x0000080001007387 */ /* 0x0041e80000100800 */
[----:B0-----:R-:W2:Y:S04]  /*4f6e0*/  LDL R0, [R1+0x2994] ;  /* 0x0029940001007983 */ /* 0x001ea80000100800 */
[----:B---3--:R0:W-:Y:S04]  /*4f6f0*/  STL [R1+0x4], R6 ;  /* 0x0000040601007387 */ /* 0x0081e80000100800 */
[----:B0-----:R-:W3:Y:S04]  /*4f700*/  LDL.LU R6, [R1+0x7c18] ;  /* 0x007c180001067983 */ /* 0x001ee80000300800 */
[----:B------:R-:W2:Y:S04]  /*4f710*/  LDL R4, [R1+0x29a8] ;  /* 0x0029a80001047983 */ /* 0x000ea80000100800 */
[----:B------:R-:W2:Y:S01]  /*4f720*/  LDL R5, [R1+0x29ac] ;  /* 0x0029ac0001057983 */ /* 0x000ea20000100800 */
[----:B------:R-:W-:-:S02]  /*4f730*/  PRMT R3, RZ, 0x7610, R3 ;  /* 0x00007610ff037816 */ /* 0x000fc40000000003 */
[----:B--2---:R-:W-:-:S04]  /*4f740*/  @P1 LOP3.LUT R5, R5, R4, RZ, 0x3c, !PT ;  /* 0x0000000405051212 */ /* 0x004fc800078e3cff */
[----:B------:R-:W-:-:S04]  /*4f750*/  @P1 LOP3.LUT R4, R5, R4, RZ, 0x3c, !PT ;  /* 0x0000000405041212 */ /* 0x000fc800078e3cff */
[----:B------:R-:W-:-:S05]  /*4f760*/  @P1 LOP3.LUT R5, R5, R4, RZ, 0x3c, !PT ;  /* 0x0000000405051212 */ /* 0x000fca00078e3cff */
[----:B------:R-:W2:Y:S04]  /*4f770*/  @P1 LDG.E.U8 R3, desc[UR4][R4.64] ;  /* 0x0000000404031981 */ /* 0x000ea8000c1e1100 */
[----:B--2---:R0:W-:Y:S04]  /*4f780*/  STL [R1], R3 ;  /* 0x0000000301007387 */ /* 0x0041e80000100800 */
        /* <DEDUP_REMOVED lines=8> */
[----:B------:R-:W3:Y:S04]  /*4f810*/  LDL R4, [R1+0x2998] ;  /* 0x0029980001047983 */ /* 0x000ee80000100800 */
[----:B------:R-:W3:Y:S01]  /*4f820*/  LDL R5, [R1+0x299c] ;  /* 0x00299c0001057983 */ /* 0x000ee20000100800 */
[----:B------:R-:W-:Y:S02]  /*4f830*/  ISETP.GT.AND P0, PT, R2, 0x12, PT ;  /* 0x000000120200780c */ /* 0x000fe40003f04270 */
[----:B------:R-:W-:Y:S01]  /*4f840*/  PRMT R60, RZ, 0x7610, R60 ;  /* 0x00007610ff3c7816 */ /* 0x000fe2000000003c */
[----:B--2---:R0:W-:Y:S04]  /*4f850*/  STL [R1+0x7c08], R61 ;  /* 0x007c083d01007387 */ /* 0x0041e80000100800 */
[----:B0-----:R-:W2:Y:S06]  /*4f860*/  LDL R61, [R1+0x2990] ;  /* 0x00299000013d7983 */ /* 0x001eac0000100800 */
[----:B---3--:R-:W-:-:S04]  /*4f870*/  @P0 LOP3.LUT R5, R5, R4, RZ, 0x3c, !PT ;  /* 0x0000000405050212 */ /* 0x008fc800078e3cff */
[----:B------:R-:W-:-:S04]  /*4f880*/  @P0 LOP3.LUT R4, R5, R4, RZ, 0x3c, !PT ;  /* 0x0000000405040212 */ /* 0x000fc800078e3cff */
[----:B------:R-:W-:-:S05]  /*4f890*/  @P0 LOP3.LUT R5, R5, R4, RZ, 0x3c, !PT ;  /* 0x0000000405050212 */ /* 0x000fca00078e3cff */
[----:B------:R0:W3:Y:S01]  /*4f8a0*/  @P0 LDG.E.U8 R60, desc[UR4][R4.64] ;  /* 0x00000004043c0981 */ /* 0x0000e2000c1e1100 */
[----:B----4-:R-:W-:Y:S01]  /*4f8b0*/  PRMT R59, RZ, 0x7610, R59 ;  /* 0x00007610ff3b7816 */ /* 0x010fe2000000003b */
[----:B0-----:R-:W-:Y:S02]  /*4f8c0*/  @P0 IMAD.MOV.U32 R4, RZ, RZ, R0 ;  /* 0x000000ffff040224 */ /* 0x001fe400078e0000 */
[----:B--2---:R-:W-:-:S05]  /*4f8d0*/  @P0 IMAD.MOV.U32 R5, RZ, RZ, R61 ;  /* 0x000000ffff050224 */ /* 0x004fca00078e003d */
[----:B------:R-:W2:Y:S04]  /*4f8e0*/  @P0 LDG.E.U8 R59, desc[UR4][R4.64] ;  /* 0x00000004043b0981 */ /* 0x000ea8000c1e1100 */
[----:B---3--:R0:W-:Y:S04]  /*4f8f0*/  STL [R1+0x7c04], R60 ;  /* 0x007c043c01007387 */ /* 0x0081e80000100800 */
[----:B------:R-:W3:Y:S01]  /*4f900*/  LDL R5, [R1+0x2988] ;  /* 0x0029880001057983 */ /* 0x000ee20000100800 */
[----:B------:R-:W-:-:S03]  /*4f910*/  PRMT R58, RZ, 0x7610, R58 ;  /* 0x00007610ff3a7816 */ /* 0x000fc6000000003a */
[----:B------:R-:W4:Y:S04]  /*4f920*/  LDL R61, [R1+0x2970] ;  /* 0x00297000013d7983 */ /* 0x000f280000100800 */
[----:B0-----:R-:W3:Y:S04]  /*4f930*/  LDL R60, [R1+0x298c] ;  /* 0x00298c00013c7983 */ /* 0x001ee80000100800 */
[----:B------:R-:W4:Y:S04]  /*4f940*/  LDL R0, [R1+0x2974] ;  /* 0x0029740001007983 */ /* 0x000f280000100800 */
[----:B--2---:R0:W-:Y:S01]  /*4f950*/  STL [R1+0x7c0c], R59 ;  /* 0x007c0c3b01007387 */ /* 0x0041e20000100800 */
[----:B------:R-:W-:-:S03]  /*4f960*/  PRMT R57, RZ, 0x7610, R57 ;  /* 0x00007610ff397816 */ /* 0x000fc60000000039 */
[----:B0-----:R-:W2:Y:S01]  /*4f970*/  LDL R59, [R1+0x296c] ;  /* 0x00296c00013b7983 */ /* 0x001ea20000100800 */
[----:B---3--:R-:W-:-:S03]  /*4f980*/  @P0 IMAD.MOV.U32 R4, RZ, RZ, R60 ;  /* 0x000000ffff040224 */ /* 0x008fc600078e003c */
[----:B------:R-:W3:Y:S04]  /*4f990*/  LDL R60, [R1+0x2968] ;  /* 0x00296800013c7983 */ /* 0x000ee80000100800 */
[----:B------:R-:W2:Y:S04]  /*4f9a0*/  @P0 LDG.E.U8 R58, desc[UR4][R4.64] ;  /* 0x00000004043a0981 */ /* 0x000ea8000c1e1100 */
[----:B------:R-:W3:Y:S04]  /*4f9b0*/  LDL R4, [R1+0x2980] ;  /* 0x0029800001047983 */ /* 0x000ee80000100800 */
[----:B------:R-:W3:Y:S04]  /*4f9c0*/  LDL R5, [R1+0x2984] ;  /* 0x0029840001057983 */ /* 0x000ee80000100800 */
[----:B--2---:R0:W-:Y:S04]  /*4f9d0*/  STL [R1+0x7c10], R58 ;  /* 0x007c103a01007387 */ /* 0x0041e80000100800 */
[----:B0-----:R-:W2:Y:S01]  /*4f9e0*/  LDL R58, [R1+0x297c] ;  /* 0x00297c00013a7983 */ /* 0x001ea20000100800 */
[----:B---3--:R-:W-:-:S04]  /*4f9f0*/  @P0 LOP3.LUT R5, R5, R4, RZ, 0x3c, !PT ;  /* 0x0000000405050212 */ /* 0x008fc800078e3cff */
[----:B------:R-:W-:-:S04]  /*4fa00*/  @P0 LOP3.LUT R4, R5, R4, RZ, 0x3c, !PT ;  /* 0x0000000405040212 */ /* 0x000fc800078e3cff */
[----:B------:R-:W-:-:S05]  /*4fa10*/  @P0 LOP3.LUT R5, R5, R4, RZ, 0x3c, !PT ;  /* 0x0000000405050212 */ /* 0x000fca00078e3cff */
[----:B------:R2:W3:Y:S04]  /*4fa20*/  @P0 LDG.E.U8 R57, desc[UR4][R4.64] ;  /* 0x0000000404390981 */ /* 0x0004e8000c1e1100 */
[----:B------:R-:W3:Y:S01]  /*4fa30*/  LDL R5, [R1+0x2978] ;  /* 0x0029780001057983 */ /* 0x000ee20000100800 */
[----:B------:R-:W-:Y:S02]  /*4fa40*/  ISETP.GT.AND P1, PT, R2, 0x13, PT ;  /* 0x000000130200780c */ /* 0x000fe40003f24270 */
[----:B------:R-:W-:Y:S02]  /*4fa50*/  PRMT R56, RZ, 0x7610, R56 ;  /* 0x00007610ff387816 */ /* 0x000fe40000000038 */
[----:B------:R-:W-:-:S09]  /*4fa60*/  PRMT R55, RZ, 0x7610, R55 ;  /* 0x00007610ff377816 */ /* 0x000fd20000000037 */
[----:B--2---:R-:W-:-:S05]  /*4fa70*/  @P1 IMAD.MOV.U32 R4, RZ, RZ, R58 ;  /* 0x000000ffff041224 */ /* 0x004fca00078e003a */
[----:B---3--:R4:W2:Y:S02]  /*4fa80*/  @P1 LDG.E.U8 R56, desc[UR4][R4.64] ;  /* 0x0000000404381981 */ /* 0x0088a4000c1e1100 */
[----:B----4-:R-:W-:Y:S02]  /*4fa90*/  @P1 IMAD.MOV.U32 R4, RZ, RZ, R0 ;  /* 0x000000ffff041224 */ /* 0x010fe400078e0000 */
[----:B------:R-:W-:-:S05]  /*4faa0*/  @P1 IMAD.MOV.U32 R5, RZ, RZ, R61 ;  /* 0x000000ffff051224 */ /* 0x000fca00078e003d */
[----:B------:R0:W3:Y:S01]  /*4fab0*/  @P1 LDG.E.U8 R55, desc[UR4][R4.64] ;  /* 0x0000000404371981 */ /* 0x0000e2000c1e1100 */
[----:B------:R-:W-:Y:S01]  /*4fac0*/  PRMT R54, RZ, 0x7610, R54 ;  /* 0x00007610ff367816 */ /* 0x000fe20000000036 */
[----:B0-----:R-:W-:Y:S02]  /*4fad0*/  @P1 IMAD.MOV.U32 R4, RZ, RZ, R59 ;  /* 0x000000ffff041224 */ /* 0x001fe400078e003b */
[----:B------:R-:W-:-:S05]  /*4fae0*/  @P1 IMAD.MOV.U32 R5, RZ, RZ, R60 ;  /* 0x000000ffff051224 */ /* 0x000fca00078e003c */
[----:B------:R0:W4:Y:S04]  /*4faf0*/  @P1 LDG.E.U8 R54, desc[UR4][R4.64] ;  /* 0x0000000404361981 */ /* 0x000128000c1e1100 */
[----:B--2---:R1:W-:Y:S04]  /*4fb00*/  STL [R1+0x7bc4], R56 ;  /* 0x007bc43801007387 */ /* 0x0043e80000100800 */
[----:B------:R-:W2:Y:S04]  /*4fb10*/  LDL R0, [R1+0x295c] ;  /* 0x00295c0001007983 */ /* 0x000ea80000100800 */
[----:B-1----:R-:W0:Y:S04]  /*4fb20*/  LDL R56, [R1+0x2964] ;  /* 0x0029640001387983 */ /* 0x002e280000100800 */
[----:B---3--:R1:W-:Y:S04]  /*4fb30*/  STL [R1+0x7bc8], R55 ;  /* 0x007bc83701007387 */ /* 0x0083e80000100800 */
[----:B------:R-:W3:Y:S01]  /*4fb40*/  LDL R5, [R1+0x2960] ;  /* 0x0029600001057983 */ /* 0x000ee20000100800 */
[----:B------:R-:W-:-:S03]  /*4fb50*/  PRMT R53, RZ, 0x7610, R53 ;  /* 0x00007610ff357816 */ /* 0x000fc60000000035 */
[----:B------:R-:W2:Y:S04]  /*4fb60*/  LDL R61, [R1+0x2950] ;  /* 0x00295000013d7983 */ /* 0x000ea80000100800 */
[----:B-1----:R-:W2:Y:S04]  /*4fb70*/  LDL R55, [R1+0x2958] ;  /* 0x0029580001377983 */ /* 0x002ea80000100800 */
[----:B------:R-:W2:Y:S04]  /*4fb80*/  LDL R60, [R1+0x2954] ;  /* 0x00295400013c7983 */ /* 0x000ea80000100800 */
[----:B------:R-:W2:Y:S04]  /*4fb90*/  LDL R59, [R1+0x2948] ;  /* 0x00294800013b7983 */ /* 0x000ea80000100800 */
[----:B------:R-:W2:Y:S01]  /*4fba0*/  LDL R58, [R1+0x294c] ;  /* 0x00294c00013a7983 */ /* 0x000ea20000100800 */
[----:B0-----:R-:W-:-:S05]  /*4fbb0*/  @P1 IMAD.MOV.U32 R4, RZ, RZ, R56 ;  /* 0x000000ffff041224 */ /* 0x001fca00078e0038 */
[----:B---3--:R2:W3:Y:S01]  /*4fbc0*/  @P1 LDG.E.U8 R53, desc[UR4][R4.64] ;  /* 0x0000000404351981 */ /* 0x0084e2000c1e1100 */
[----:B------:R-:W-:-:S03]  /*4fbd0*/  ISETP.GT.AND P0, PT, R2, 0x14, PT ;  /* 0x000000140200780c */ /* 0x000fc60003f04270 */
[----:B----4-:R0:W-:Y:S04]  /*4fbe0*/  STL [R1+0x7bcc], R54 ;  /* 0x007bcc3601007387 */ /* 0x0101e80000100800 */
[----:B------:R-:W4:Y:S04]  /*4fbf0*/  LDL R56, [R1+0x2940] ;  /* 0x0029400001387983 */ /* 0x000f280000100800 */
[----:B0-----:R-:W4:Y:S02]  /*4fc00*/  LDL R54, [R1+0x2944] ;  /* 0x0029440001367983 */ /* 0x001f240000100800 */
[----:B--2---:R-:W-:-:S02]  /*4fc10*/  @P0 IMAD.MOV.U32 R4, RZ, RZ, R0 ;  /* 0x000000ffff040224 */ /* 0x004fc400078e0000 */
[----:B------:R-:W-:Y:S01]  /*4fc20*/  @P0 IMAD.MOV.U32 R5, RZ, RZ, R55 ;  /* 0x000000ffff050224 */ /* 0x000fe200078e0037 */
[----:B------:R-:W-:Y:S02]  /*4fc30*/  PRMT R52, RZ, 0x7610, R52 ;  /* 0x00007610ff347816 */ /* 0x000fe40000000034 */
[----:B------:R-:W-:-:S04]  /*4fc40*/  PRMT R51, RZ, 0x7610, R51 ;  /* 0x00007610ff337816 */ /* 0x000fc80000000033 */
[----:B------:R0:W2:Y:S04]  /*4fc50*/  @P0 LDG.E.U8 R52, desc[UR4][R4.64] ;  /* 0x0000000404340981 */ /* 0x0000a8000c1e1100 */
[----:B---3--:R1:W-:Y:S04]  /*4fc60*/  STL [R1+0x7bd0], R53 ;  /* 0x007bd03501007387 */ /* 0x0083e80000100800 */
[----:B------:R-:W3:Y:S04]  /*4fc70*/  LDL R55, [R1+0x2938] ;  /* 0x0029380001377983 */ /* 0x000ee80000100800 */
[----:B------:R-:W2:Y:S01]  /*4fc80*/  LDL R0, [R1+0x293c] ;  /* 0x00293c0001007983 */ /* 0x000ea20000100800 */
[----:B0-----:R-:W-:-:S02]  /*4fc90*/  @P0 IMAD.MOV.U32 R4, RZ, RZ, R60 ;  /* 0x000000ffff040224 */ /* 0x001fc400078e003c */
[----:B------:R-:W-:Y:S01]  /*4fca0*/  @P0 IMAD.MOV.U32 R5, RZ, RZ, R61 ;  /* 0x000000ffff050224 */ /* 0x000fe200078e003d */
[----:B------:R-:W-:Y:S01]  /*4fcb0*/  PRMT R50, RZ, 0x7610, R50 ;  /* 0x00007610ff327816 */ /* 0x000fe20000000032 */
[----:B------:R-:W2:Y:S04]  /*4fcc0*/  LDL R60, [R1+0x2930] ;  /* 0x00293000013c7983 */ /* 0x000ea80000100800 */
[----:B------:R0:W2:Y:S01]  /*4fcd0*/  @P0 LDG.E.U8 R51, desc[UR4][R4.64] ;  /* 0x0000000404330981 */ /* 0x0000a2000c1e1100 */
[----:B------:R-:W-:-:S03]  /*4fce0*/  ISETP.GT.AND P1, PT, R2, 0x15, PT ;  /* 0x000000150200780c */ /* 0x000fc60003f24270 */
[----:B-1----:R-:W2:Y:S01]  /*4fcf0*/  LDL R53, [R1+0x292c] ;  /* 0x00292c0001357983 */ /* 0x002ea20000100800 */
[----:B0-----:R-:W-:Y:S02]  /*4fd00*/  @P0 IMAD.MOV.U32 R4, RZ, RZ, R58 ;  /* 0x000000ffff040224 */ /* 0x001fe400078e003a */
[----:B------:R-:W-:Y:S01]  /*4fd10*/  @P0 IMAD.MOV.U32 R5, RZ, RZ, R59 ;  /* 0x000000ffff050224 */ /* 0x000fe200078e003b */
[----:B------:R-:W-:Y:S01]  /*4fd20*/  PRMT R49, RZ, 0x7610, R49 ;  /* 0x00007610ff317816 */ /* 0x000fe20000000031 */
[----:B------:R-:W2:Y:S04]  /*4fd30*/  LDL R59, [R1+0x2934] ;  /* 0x00293400013b7983 */ /* 0x000ea80000100800 */
[----:B------:R4:W2:Y:S04]  /*4fd40*/  @P0 LDG.E.U8 R50, desc[UR4][R4.64] ;  /* 0x0000000404320981 */ /* 0x0008a8000c1e1100 */
[----:B------:R-:W2:Y:S01]  /*4fd50*/  LDL R58, [R1+0x2920] ;  /* 0x00292000013a7983 */ /* 0x000ea20000100800 */
[----:B----4-:R-:W-:-:S03]  /*4fd60*/  @P0 IMAD.MOV.U32 R4, RZ, RZ, R54 ;  /* 0x000000ffff040224 */ /* 0x010fc600078e0036 */
[----:B------:R-:W4:Y:S01]  /*4fd70*/  LDL R54, [R1+0x2928] ;  /* 0x0029280001367983 */ /* 0x000f220000100800 */
[----:B------:R-:W-:-:S03]  /*4fd80*/  @P0 IMAD.MOV.U32 R5, RZ, RZ, R56 ;  /* 0x000000ffff050224 */ /* 0x000fc600078e0038 */
[----:B------:R-:W4:Y:S04]  /*4fd90*/  LDL R56, [R1+0x2924] ;  /* 0x0029240001387983 */ /* 0x000f280000100800 */
[----:B------:R3:W4:Y:S02]  /*4fda0*/  @P0 LDG.E.U8 R49, desc[UR4][R4.64] ;  /* 0x0000000404310981 */ /* 0x000724000c1e1100 */
[----:B---3--:R-:W-:Y:S02]  /*4fdb0*/  @P1 IMAD.MOV.U32 R5, RZ, RZ, R55 ;  /* 0x000000ffff051224 */ /* 0x008fe400078e0037 */
[----:B------:R-:W3:Y:S01]  /*4fdc0*/  LDL R55, [R1+0x2918] ;  /* 0x0029180001377983 */ /* 0x000ee20000100800 */
[----:B--2---:R-:W-:-:S03]  /*4fdd0*/  @P1 IMAD.MOV.U32 R4, RZ, RZ, R0 ;  /* 0x000000ffff041224 */ /* 0x004fc600078e0000 */
[----:B------:R-:W2:Y:S01]  /*4fde0*/  LDL R0, [R1+0x291c] ;  /* 0x00291c0001007983 */ /* 0x000ea20000100800 */
[----:B------:R-:W-:Y:S02]  /*4fdf0*/  PRMT R48, RZ, 0x7610, R48 ;  /* 0x00007610ff307816 */ /* 0x000fe40000000030 */
[----:B------:R-:W-:-:S04]  /*4fe00*/  PRMT R47, RZ, 0x7610, R47 ;  /* 0x00007610ff2f7816 */ /* 0x000fc8000000002f */
[----:B------:R0:W2:Y:S01]  /*4fe10*/  @P1 LDG.E.U8 R48, desc[UR4][R4.64] ;  /* 0x0000000404301981 */ /* 0x0000a2000c1e1100 */
[----:B------:R-:W-:Y:S02]  /*4fe20*/  ISETP.GT.AND P0, PT, R2, 0x16, PT ;  /* 0x000000160200780c */ /* 0x000fe40003f04270 */
[----:B------:R-:W-:Y:S01]  /*4fe30*/  PRMT R46, RZ, 0x7610, R46 ;  /* 0x00007610ff2e7816 */ /* 0x000fe2000000002e */
[----:B0-----:R-:W-:Y:S02]  /*4fe40*/  @P1 IMAD.MOV.U32 R5, RZ, RZ, R60 ;  /* 0x000000ffff051224 */ /* 0x001fe400078e003c */
[----:B------:R-:W2:Y:S01]  /*4fe50*/  LDL R60, [R1+0x28d8] ;  /* 0x0028d800013c7983 */ /* 0x000ea20000100800 */
[----:B------:R-:W-:-:S03]  /*4fe60*/  @P1 IMAD.MOV.U32 R4, RZ, RZ, R59 ;  /* 0x000000ffff041224 */ /* 0x000fc600078e003b */
[----:B------:R-:W2:Y:S04]  /*4fe70*/  LDL R59, [R1+0x28dc] ;  /* 0x0028dc00013b7983 */ /* 0x000ea80000100800 */
[----:B------:R0:W2:Y:S01]  /*4fe80*/  @P1 LDG.E.U8 R47, desc[UR4][R4.64] ;  /* 0x00000004042f1981 */ /* 0x0000a2000c1e1100 */
[----:B------:R-:W-:Y:S01]  /*4fe90*/  PRMT R45, RZ, 0x7610, R45 ;  /* 0x00007610ff2d7816 */ /* 0x000fe2000000002d */
[----:B0-----:R-:W-:Y:S02]  /*4fea0*/  @P1 IMAD.MOV.U32 R4, RZ, RZ, R53 ;  /* 0x000000ffff041224 */ /* 0x001fe400078e0035 */
[----:B----4-:R-:W-:Y:S01]  /*4feb0*/  @P1 IMAD.MOV.U32 R5, RZ, RZ, R54 ;  /* 0x000000ffff051224 */ /* 0x010fe200078e0036 */
[----:B------:R-:W4:Y:S04]  /*4fec0*/  LDL R53, [R1+0x28d4] ;  /* 0x0028d40001357983 */ /* 0x000f280000100800 */
[----:B------:R-:W4:Y:S04]  /*4fed0*/  LDL R54, [R1+0x28d0] ;  /* 0x0028d00001367983 */ /* 0x000f280000100800 */
[----:B------:R0:W4:Y:S02]  /*4fee0*/  @P1 LDG.E.U8 R46, desc[UR4][R4.64] ;  /* 0x00000004042e1981 */ /* 0x000124000c1e1100 */
[----:B0-----:R-:W-:-:S02]  /*4fef0*/  @P1 IMAD.MOV.U32 R4, RZ, RZ, R56 ;  /* 0x000000ffff041224 */ /* 0x001fc400078e0038 */
[----:B------:R-:W-:Y:S01]  /*4ff00*/  @P1 IMAD.MOV.U32 R5, RZ, RZ, R58 ;  /* 0x000000ffff051224 */ /* 0x000fe200078e003a */
[----:B------:R-:W4:Y:S04]  /*4ff10*/  LDL R56, [R1+0x28cc] ;  /* 0x0028cc0001387983 */ /* 0x000f280000100800 */
[----:B------:R-:W4:Y:S04]  /*4ff20*/  LDL R58, [R1+0x28c8] ;  /* 0x0028c800013a7983 */ /* 0x000f280000100800 */
[----:B------:R3:W4:Y:S02]  /*4ff30*/  @P1 LDG.E.U8 R45, desc[UR4][R4.64] ;  /* 0x00000004042d1981 */ /* 0x000724000c1e1100 */
[----:B---3--:R-:W-:-:S02]  /*4ff40*/  @P0 IMAD.MOV.U32 R5, RZ, RZ, R55 ;  /* 0x000000ffff050224 */ /* 0x008fc400078e0037 */
[----:B------:R-:W3:Y:S01]  /*4ff50*/  LDL R55, [R1+0x28c0] ;  /* 0x0028c00001377983 */ /* 0x000ee20000100800 */
[----:B--2---:R-:W-:-:S03]  /*4ff60*/  @P0 IMAD.MOV.U32 R4, RZ, RZ, R0 ;  /* 0x000000ffff040224 */ /* 0x004fc600078e0000 */
[----:B------:R-:W2:Y:S01]  /*4ff70*/  LDL R0, [R1+0x28c4] ;  /* 0x0028c40001007983 */ /* 0x000ea20000100800 */
[----:B------:R-:W-:Y:S02]  /*4ff80*/  ISETP.GT.AND P2, PT, R2, 0x18, PT ;  /* 0x000000180200780c */ /* 0x000fe40003f44270 */
[----:B------:R-:W-:Y:S02]  /*4ff90*/  PRMT R44, RZ, 0x7610, R44 ;  /* 0x00007610ff2c7816 */ /* 0x000fe4000000002c */
[----:B------:R-:W-:-:S04]  /*4ffa0*/  PRMT R43, RZ, 0x7610, R43 ;  /* 0x00007610ff2b7816 */ /* 0x000fc8000000002b */
[----:B------:R0:W2:Y:S01]  /*4ffb0*/  @P0 LDG.E.U8 R44, desc[UR4][R4.64] ;  /* 0x00000004042c0981 */ /* 0x0000a2000c1e1100 */
[----:B------:R-:W-:-:S04]  /*4ffc0*/  PRMT R42, RZ, 0x7610, R42 ;  /* 0x00007610ff2a7816 */ /* 0x000fc8000000002a */
[----:B0-----:R-:W-:Y:S02]  /*4ffd0*/  @P2 IMAD.MOV.U32 R5, RZ, RZ, R60 ;  /* 0x000000ffff052224 */ /* 0x001fe400078e003c */
[----:B------:R-:W-:Y:S01]  /*4ffe0*/  @P2 IMAD.MOV.U32 R4, RZ, RZ, R59 ;  /* 0x000000ffff042224 */ /* 0x000fe200078e003b */
[----:B------:R-:W2:Y:S04]  /*4fff0*/  LDL R60, [R1+0x2858] ;  /* 0x00285800013c7983 */ /* 0x000ea80000100800 */
[----:B------:R-:W2:Y:S04]  /*50000*/  LDL R59, [R1+0x285c] ;  /* 0x00285c00013b7983 */ /* 0x000ea80000100800 */
[----:B------:R4:W2:Y:S01]  /*50010*/  @P2 LDG.E.U8 R43, desc[UR4][R4.64] ;  /* 0x00000004042b2981 */ /* 0x0008a2000c1e1100 */
[----:B------:R-:W-:Y:S01]  /*50020*/  PRMT R41, RZ, 0x7610, R41 ;  /* 0x00007610ff297816 */ /* 0x000fe20000000029 */
[----:B----4-:R-:W-:-:S02]  /*50030*/  @P2 IMAD.MOV.U32 R4, RZ, RZ, R53 ;  /* 0x000000ffff042224 */ /* 0x010fc400078e0035 */
[----:B------:R-:W-:Y:S01]  /*50040*/  @P2 IMAD.MOV.U32 R5, RZ, RZ, R54 ;  /* 0x000000ffff052224 */ /* 0x000fe200078e0036 */
        /* <DEDUP_REMOVED lines=18> */
[----:B------:R-:W2:Y:S01]  /*50170*/  LDL R60, [R1+0x2910] ;  /* 0x00291000013c7983 */ /* 0x000ea20000100800 */
[----:B------:R-:W-:-:S03]  /*50180*/  @P3 IMAD.MOV.U32 R4, RZ, RZ, R59 ;  /* 0x000000ffff043224 */ /* 0x000fc600078e003b */
[----:B------:R-:W2:Y:S04]  /*50190*/  LDL R59, [R1+0x2914] ;  /* 0x00291400013b7983 */ /* 0x000ea80000100800 */
[----:B------:R4:W2:Y:S01]  /*501a0*/  @P3 LDG.E.U8 R39, desc[UR4][R4.64] ;  /* 0x0000000404273981 */ /* 0x0008a2000c1e1100 */
[----:B------:R-:W-:Y:S01]  /*501b0*/  PRMT R37, RZ, 0x7610, R37 ;  /* 0x00007610ff257816 */ /* 0x000fe20000000025 */
[----:B----4-:R-:W-:Y:S02]  /*501c0*/  @P3 IMAD.MOV.U32 R4, RZ, RZ, R53 ;  /* 0x000000ffff043224 */ /* 0x010fe400078e0035 */
[----:B------:R-:W4:Y:S01]  /*501d0*/  LDL R53, [R1+0x290c] ;  /* 0x00290c0001357983 */ /* 0x000f220000100800 */
[----:B------:R-:W-:-:S03]  /*501e0*/  @P3 IMAD.MOV.U32 R5, RZ, RZ, R54 ;  /* 0x000000ffff053224 */ /* 0x000fc600078e0036 */
[----:B------:R-:W4:Y:S04]  /*501f0*/  LDL R54, [R1+0x2908] ;  /* 0x0029080001367983 */ /* 0x000f280000100800 */
[----:B------:R0:W4:Y:S02]  /*50200*/  @P3 LDG.E.U8 R38, desc[UR4][R4.64] ;  /* 0x0000000404263981 */ /* 0x000124000c1e1100 */
[----:B0-----:R-:W-:Y:S02]  /*50210*/  @P3 IMAD.MOV.U32 R4, RZ, RZ, R56 ;  /* 0x000000ffff043224 */ /* 0x001fe400078e0038 */
        /* <DEDUP_REMOVED lines=9> */
[----:B------:R-:W-:Y:S02]  /*502b0*/  ISETP.GT.AND P1, PT, R2, 0x19, PT ;  /* 0x000000190200780c */ /* 0x000fe40003f24270 */
[----:B------:R-:W-:Y:S02]  /*502c0*/  PRMT R35, RZ, 0x7610, R35 ;  /* 0x00007610ff237816 */ /* 0x000fe40000000023 */
[----:B------:R0:W2:Y:S01]  /*502d0*/  @P3 LDG.E.U8 R36, desc[UR4][R4.64] ;  /* 0x0000000404243981 */ /* 0x0000a2000c1e1100 */
[----:B------:R-:W-:Y:S01]  /*502e0*/  PRMT R34, RZ, 0x7610, R34 ;  /* 0x00007610ff227816 */ /* 0x000fe20000000022 */
        /* <DEDUP_REMOVED lines=50> */
[----:B0-----:R-:W-:Y:S01]  /*50610*/  @P3 IMAD.MOV.U32 R5, RZ, RZ, R60 ;  /* 0x000000ffff053224 */ /* 0x001fe200078e003c */
[----:B------:R-:W-:Y:S01]  /*50620*/  PRMT R25, RZ, 0x7610, R25 ;  /* 0x00007610ff197816 */ /* 0x000fe20000000019 */
[----:B------:R-:W2:Y:S01]  /*50630*/  LDL R60, [R1+0x2890] ;  /* 0x00289000013c7983 */ /* 0x000ea20000100800 */
[----:B------:R-:W-:Y:S01]  /*50640*/  @P3 IMAD.MOV.U32 R4, RZ, RZ, R59 ;  /* 0x000000ffff043224 */ /* 0x000fe200078e003b */
[----:B------:R-:W-:Y:S02]  /*50650*/  PRMT R24, RZ, 0x7610, R24 ;  /* 0x00007610ff187816 */ /* 0x000fe40000000018 */
[----:B------:R-:W2:Y:S04]  /*50660*/  LDL R59, [R1+0x2880] ;  /* 0x00288000013b7983 */ /* 0x000ea80000100800 */
[----:B------:R4:W2:Y:S02]  /*50670*/  @P3 LDG.E.U8 R27, desc[UR4][R4.64] ;  /* 0x00000004041b3981 */ /* 0x0008a4000c1e1100 */
[----:B----4-:R-:W-:-:S02]  /*50680*/  @P3 IMAD.MOV.U32 R4, RZ, RZ, R53 ;  /* 0x000000ffff043224 */ /* 0x010fc400078e0035 */
[----:B------:R-:W4:Y:S01]  /*50690*/  LDL R53, [R1+0x289c] ;  /* 0x00289c0001357983 */ /* 0x000f220000100800 */
[----:B------:R-:W-:-:S03]  /*506a0*/  @P3 IMAD.MOV.U32 R5, RZ, RZ, R54 ;  /* 0x000000ffff053224 */ /* 0x000fc600078e0036 */
[----:B------:R-:W4:Y:S04]  /*506b0*/  LDL R54, [R1+0x2898] ;  /* 0x0028980001367983 */ /* 0x000f280000100800 */
[----:B------:R0:W4:Y:S02]  /*506c0*/  @P3 LDG.E.U8 R26, desc[UR4][R4.64] ;  /* 0x00000004041a3981 */ /* 0x000124000c1e1100 */
[----:B0-----:R-:W-:Y:S02]  /*506d0*/  @P0 IMAD.MOV.U32 R4, RZ, RZ, R56 ;  /* 0x000000ffff040224 */ /* 0x001fe400078e0038 */
[----:B------:R-:W4:Y:S01]  /*506e0*/  LDL R56, [R1+0x2894] ;  /* 0x0028940001387983 */ /* 0x000f220000100800 */
[----:B------:R-:W-:Y:S01]  /*506f0*/  @P0 IMAD.MOV.U32 R5, RZ, RZ, R58 ;  /* 0x000000ffff050224 */ /* 0x000fe200078e003a */
[----:B------:R-:W-:-:S02]  /*50700*/  ISETP.GT.AND P2, PT, R2, 0x1a, PT ;  /* 0x0000001a0200780c */ /* 0x000fc40003f44270 */
[----:B------:R-:W4:Y:S04]  /*50710*/  LDL R58, [R1+0x2884] ;  /* 0x00288400013a7983 */ /* 0x000f280000100800 */
[----:B------:R3:W4:Y:S02]  /*50720*/  @P0 LDG.E.U8 R25, desc[UR4][R4.64] ;  /* 0x0000000404190981 */ /* 0x000724000c1e1100 */
[----:B---3--:R-:W-:Y:S02]  /*50730*/  @P1 IMAD.MOV.U32 R5, RZ, RZ, R55 ;  /* 0x000000ffff051224 */ /* 0x008fe400078e0037 */
[----:B------:R-:W3:Y:S01]  /*50740*/  LDL R55, [R1+0x2888] ;  /* 0x0028880001377983 */ /* 0x000ee20000100800 */
[----:B--2---:R-:W-:-:S03]  /*50750*/  @P1 IMAD.MOV.U32 R4, RZ, RZ, R0 ;  /* 0x000000ffff041224 */ /* 0x004fc600078e0000 */
[----:B------:R-:W2:Y:S04]  /*50760*/  LDL R0, [R1+0x288c] ;  /* 0x00288c0001007983 */ /* 0x000ea80000100800 */
[----:B------:R4:W2:Y:S02]  /*50770*/  @P1 LDG.E.U8 R24, desc[UR4][R4.64] ;  /* 0x0000000404181981 */ /* 0x0008a4000c1e1100 */
[----:B----4-:R-:W-:Y:S02]  /*50780*/  @P2 IMAD.MOV.U32 R4, RZ, RZ, R53 ;  /* 0x000000ffff042224 */ /* 0x010fe400078e0035 */
[----:B------:R-:W-:Y:S01]  /*50790*/  @P2 IMAD.MOV.U32 R5, RZ, RZ, R54 ;  /* 0x000000ffff052224 */ /* 0x000fe200078e0036 */
[----:B--2---:R0:W-:Y:S04]  /*507a0*/  STL [R1+0x7bd4], R24 ;  /* 0x007bd41801007387 */ /* 0x0041e80000100800 */
[----:B------:R-:W2:Y:S04]  /*507b0*/  LDL R54, [R1+0x2818] ;  /* 0x0028180001367983 */ /* 0x000ea80000100800 */
[----:B------:R-:W4:Y:S01]  /*507c0*/  LDL R53, [R1+0x281c] ;  /* 0x00281c0001357983 */ /* 0x000f220000100800 */
[----:B------:R-:W-:-:S02]  /*507d0*/  PRMT R23, RZ, 0x7610, R23 ;  /* 0x00007610ff177816 */ /* 0x000fc40000000017 */
[----:B------:R-:W-:Y:S01]  /*507e0*/  PRMT R22, RZ, 0x7610, R22 ;  /* 0x00007610ff167816 */ /* 0x000fe20000000016 */
[----:B0-----:R-:W4:Y:S04]  /*507f0*/  LDL R24, [R1+0x2814] ;  /* 0x0028140001187983 */ /* 0x001f280000100800 */
[----:B------:R0:W4:Y:S01]  /*50800*/  @P2 LDG.E.U8 R23, desc[UR4][R4.64] ;  /* 0x0000000404172981 */ /* 0x000122000c1e1100 */
[----:B------:R-:W-:Y:S02]  /*50810*/  ISETP.GT.AND P3, PT, R2, 0x1e, PT ;  /* 0x0000001e0200780c */ /* 0x000fe40003f64270 */
[----:B------:R-:W-:Y:S01]  /*50820*/  PRMT R21, RZ, 0x7610, R21 ;  /* 0x00007610ff157816 */ /* 0x000fe20000000015 */
[----:B0-----:R-:W-:Y:S02]  /*50830*/  @P2 IMAD.MOV.U32 R4, RZ, RZ, R56 ;  /* 0x000000ffff042224 */ /* 0x001fe400078e0038 */
[----:B------:R-:W-:Y:S01]  /*50840*/  @P2 IMAD.MOV.U32 R5, RZ, RZ, R60 ;  /* 0x000000ffff052224 */ /* 0x000fe200078e003c */
[----:B------:R-:W4:Y:S04]  /*50850*/  LDL R56, [R1+0x2810] ;  /* 0x0028100001387983 */ /* 0x000f280000100800 */
[----:B------:R0:W4:Y:S01]  /*50860*/  @P2 LDG.E.U8 R22, desc[UR4][R4.64] ;  /* 0x0000000404162981 */ /* 0x000122000c1e1100 */
[----:B------:R-:W-:Y:S01]  /*50870*/  PRMT R20, RZ, 0x7610, R20 ;  /* 0x00007610ff147816 */ /* 0x000fe20000000014 */
[----:B0-----:R-:W-:-:S02]  /*50880*/  @P2 IMAD.MOV.U32 R4, RZ, RZ, R0 ;  /* 0x000000ffff042224 */ /* 0x001fc400078e0000 */
[----:B---3--:R-:W-:Y:S01]  /*50890*/  @P2 IMAD.MOV.U32 R5, RZ, RZ, R55 ;  /* 0x000000ffff052224 */ /* 0x008fe200078e0037 */
[----:B------:R-:W3:Y:S04]  /*508a0*/  LDL R0, [R1+0x280c] ;  /* 0x00280c0001007983 */ /* 0x000ee80000100800 */
[----:B------:R-:W3:Y:S04]  /*508b0*/  LDL R55, [R1+0x2808] ;  /* 0x0028080001377983 */ /* 0x000ee80000100800 */
[----:B------:R0:W3:Y:S02]  /*508c0*/  @P2 LDG.E.U8 R21, desc[UR4][R4.64] ;  /* 0x0000000404152981 */ /* 0x0000e4000c1e1100 */
[----:B0-----:R-:W-:-:S02]  /*508d0*/  @P2 IMAD.MOV.U32 R4, RZ, RZ, R58 ;  /* 0x000000ffff042224 */ /* 0x001fc400078e003a */
[----:B------:R-:W-:Y:S01]  /*508e0*/  @P2 IMAD.MOV.U32 R5, RZ, RZ, R59 ;  /* 0x000000ffff052224 */ /* 0x000fe200078e003b */
[----:B------:R-:W3:Y:S04]  /*508f0*/  LDL R58, [R1+0x2804] ;  /* 0x00280400013a7983 */ /* 0x000ee80000100800 */
[----:B------:R-:W3:Y:S04]  /*50900*/  LDL R59, [R1+0x2800] ;  /* 0x00280000013b7983 */ /* 0x000ee80000100800 */
[----:B------:R2:W3:Y:S02]  /*50910*/  @P2 LDG.E.U8 R20, desc[UR4][R4.64] ;  /* 0x0000000404142981 */ /* 0x0004e4000c1e1100 */
[----:B--2---:R-:W-:-:S02]  /*50920*/  @P3 IMAD.MOV.U32 R5, RZ, RZ, R54 ;  /* 0x000000ffff053224 */ /* 0x004fc400078e0036 */
[----:B------:R-:W2:Y:S01]  /*50930*/  LDL R54, [R1+0x28f0] ;  /* 0x0028f00001367983 */ /* 0x000ea20000100800 */
[----:B----4-:R-:W-:-:S03]  /*50940*/  @P3 IMAD.MOV.U32 R4, RZ, RZ, R53 ;  /* 0x000000ffff043224 */ /* 0x010fc600078e0035 */
[----:B------:R-:W4:Y:S01]  /*50950*/  LDL R53, [R1+0x28f4] ;  /* 0x0028f40001357983 */ /* 0x000f220000100800 */
[----:B------:R-:W-:Y:S02]  /*50960*/  PRMT R19, RZ, 0x7610, R19 ;  /* 0x00007610ff137816 */ /* 0x000fe40000000013 */
[----:B------:R-:W-:-:S04]  /*50970*/  PRMT R18, RZ, 0x7610, R18 ;  /* 0x00007610ff127816 */ /* 0x000fc80000000012 */
[----:B------:R0:W4:Y:S01]  /*50980*/  @P3 LDG.E.U8 R19, desc[UR4][R4.64] ;  /* 0x0000000404133981 */ /* 0x000122000c1e1100 */
[----:B------:R-:W-:Y:S01]  /*50990*/  PRMT R17, RZ, 0x7610, R17 ;  /* 0x00007610ff117816 */ /* 0x000fe20000000011 */
[----:B0-----:R-:W-:Y:S02]  /*509a0*/  @P3 IMAD.MOV.U32 R4, RZ, RZ, R24 ;  /* 0x000000ffff043224 */ /* 0x001fe400078e0018 */
[----:B------:R-:W-:Y:S01]  /*509b0*/  @P3 IMAD.MOV.U32 R5, RZ, RZ, R56 ;  /* 0x000000ffff053224 */ /* 0x000fe200078e0038 */
[----:B------:R-:W-:Y:S01]  /*509c0*/  PRMT R16, RZ, 0x7610, R16 ;  /* 0x00007610ff107816 */ /* 0x000fe20000000010 */
[----:B------:R-:W4:Y:S04]  /*509d0*/  LDL R56, [R1+0x28e8] ;  /* 0x0028e80001387983 */ /* 0x000f280000100800 */
[----:B------:R3:W4:Y:S01]  /*509e0*/  @P3 LDG.E.U8 R18, desc[UR4][R4.64] ;  /* 0x0000000404123981 */ /* 0x000722000c1e1100 */
[----:B------:R-:W-:-:S03]  /*509f0*/  PRMT R15, RZ, 0x7610, R15 ;  /* 0x00007610ff0f7816 */ /* 0x000fc6000000000f */
[----:B------:R-:W4:Y:S01]  /*50a00*/  LDL R24, [R1+0x28ec] ;  /* 0x0028ec0001187983 */ /* 0x000f220000100800 */
[----:B---3--:R-:W-:-:S03]  /*50a10*/  @P3 IMAD.MOV.U32 R4, RZ, RZ, R0 ;  /* 0x000000ffff043224 */ /* 0x008fc600078e0000 */
[----:B------:R-:W3:Y:S01]  /*50a20*/  LDL R0, [R1+0x28e4] ;  /* 0x0028e40001007983 */ /* 0x000ee20000100800 */
[----:B------:R-:W-:-:S03]  /*50a30*/  @P3 IMAD.MOV.U32 R5, RZ, RZ, R55 ;  /* 0x000000ffff053224 */ /* 0x000fc600078e0037 */
[----:B------:R-:W3:Y:S04]  /*50a40*/  LDL R55, [R1+0x28e0] ;  /* 0x0028e00001377983 */ /* 0x000ee80000100800 */
[----:B------:R0:W3:Y:S02]  /*50a50*/  @P3 LDG.E.U8 R17, desc[UR4][R4.64] ;  /* 0x0000000404113981 */ /* 0x0000e4000c1e1100 */
[----:B0-----:R-:W-:Y:S02]  /*50a60*/  @P3 IMAD.MOV.U32 R4, RZ, RZ, R58 ;  /* 0x000000ffff043224 */ /* 0x001fe400078e003a */
[----:B------:R-:W-:-:S05]  /*50a70*/  @P3 IMAD.MOV.U32 R5, RZ, RZ, R59 ;  /* 0x000000ffff053224 */ /* 0x000fca00078e003b */
[----:B------:R2:W3:Y:S02]  /*50a80*/  @P3 LDG.E.U8 R16, desc[UR4][R4.64] ;  /* 0x0000000404103981 */ /* 0x0004e4000c1e1100 */
[----:B--2---:R-:W-:Y:S02]  /*50a90*/  @P1 IMAD.MOV.U32 R5, RZ, RZ, R54 ;  /* 0x000000ffff051224 */ /* 0x004fe400078e0036 */
[----:B------:R-:W2:Y:S01]  /*50aa0*/  LDL R54, [R1+0x2878] ;  /* 0x0028780001367983 */ /* 0x000ea20000100800 */
[----:B----4-:R-:W-:-:S03]  /*50ab0*/  @P1 IMAD.MOV.U32 R4, RZ, RZ, R53 ;  /* 0x000000ffff041224 */ /* 0x010fc600078e0035 */
[----:B------:R-:W4:Y:S04]  /*50ac0*/  LDL R53, [R1+0x287c] ;  /* 0x00287c0001357983 */ /* 0x000f280000100800 */
[----:B------:R0:W2:Y:S01]  /*50ad0*/  @P1 LDG.E.U8 R15, desc[UR4][R4.64] ;  /* 0x00000004040f1981 */ /* 0x0000a2000c1e1100 */
[----:B------:R-:W-:Y:S01]  /*50ae0*/  PRMT R14, RZ, 0x7610, R14 ;  /* 0x00007610ff0e7816 */ /* 0x000fe2000000000e */
[----:B0-----:R-:W-:Y:S02]  /*50af0*/  @P1 IMAD.MOV.U32 R5, RZ, RZ, R56 ;  /* 0x000000ffff051224 */ /* 0x001fe400078e0038 */
[----:B------:R-:W-:-:S05]  /*50b00*/  @P1 IMAD.MOV.U32 R4, RZ, RZ, R24 ;  /* 0x000000ffff041224 */ /* 0x000fca00078e0018 */
[----:B------:R3:W4:Y:S04]  /*50b10*/  @P1 LDG.E.U8 R14, desc[UR4][R4.64] ;  /* 0x00000004040e1981 */ /* 0x000728000c1e1100 */
[----:B--2---:R0:W-:Y:S04]  /*50b20*/  STL [R1+0x7bd8], R15 ;  /* 0x007bd80f01007387 */ /* 0x0041e80000100800 */
[----:B------:R-:W2:Y:S04]  /*50b30*/  LDL R24, [R1+0x2870] ;  /* 0x0028700001187983 */ /* 0x000ea80000100800 */
[----:B0-----:R-:W2:Y:S01]  /*50b40*/  LDL R15, [R1+0x2874] ;  /* 0x00287400010f7983 */ /* 0x001ea20000100800 */
[----:B------:R-:W-:Y:S01]  /*50b50*/  ISETP.GT.AND P0, PT, R2, 0x1b, PT ;  /* 0x0000001b0200780c */ /* 0x000fe20003f04270 */
[----:B---3--:R-:W-:Y:S01]  /*50b60*/  @P1 IMAD.MOV.U32 R4, RZ, RZ, R0 ;  /* 0x000000ffff041224 */ /* 0x008fe200078e0000 */
[----:B------:R-:W-:Y:S01]  /*50b70*/  PRMT R13, RZ, 0x7610, R13 ;  /* 0x00007610ff0d7816 */ /* 0x000fe2000000000d */
[----:B------:R-:W-:Y:S01]  /*50b80*/  @P1 IMAD.MOV.U32 R5, RZ, RZ, R55 ;  /* 0x000000ffff051224 */ /* 0x000fe200078e0037 */
[----:B------:R-:W-:-:S04]  /*50b90*/  PRMT R12, RZ, 0x7610, R12 ;  /* 0x00007610ff0c7816 */ /* 0x000fc8000000000c */
[----:B------:R4:W3:Y:S01]  /*50ba0*/  @P1 LDG.E.U8 R13, desc[UR4][R4.64] ;  /* 0x00000004040d1981 */ /* 0x0008e2000c1e1100 */
[----:B------:R-:W-:-:S04]  /*50bb0*/  PRMT R11, RZ, 0x7610, R11 ;  /* 0x00007610ff0b7816 */ /* 0x000fc8000000000b */
[----:B----4-:R-:W-:Y:S02]  /*50bc0*/  @P0 IMAD.MOV.U32 R4, RZ, RZ, R53 ;  /* 0x000000ffff040224 */ /* 0x010fe400078e0035 */
[----:B------:R-:W-:-:S05]  /*50bd0*/  @P0 IMAD.MOV.U32 R5, RZ, RZ, R54 ;  /* 0x000000ffff050224 */ /* 0x000fca00078e0036 */
[----:B------:R2:W4:Y:S04]  /*50be0*/  @P0 LDG.E.U8 R12, desc[UR4][R4.64] ;  /* 0x00000004040c0981 */ /* 0x000528000c1e1100 */
[----:B------:R0:W-:Y:S04]  /*50bf0*/  STL [R1+0x7bdc], R14 ;  /* 0x007bdc0e01007387 */ /* 0x0001e80000100800 */
[----:B------:R-:W4:Y:S04]  /*50c00*/  LDL R0, [R1+0x286c] ;  /* 0x00286c0001007983 */ /* 0x000f280000100800 */
[----:B0-----:R-:W4:Y:S01]  /*50c10*/  LDL R14, [R1+0x2868] ;  /* 0x00286800010e7983 */ /* 0x001f220000100800 */
[----:B--2---:R-:W-:-:S02]  /*50c20*/  @P0 IMAD.MOV.U32 R5, RZ, RZ, R24 ;  /* 0x000000ffff050224 */ /* 0x004fc400078e0018 */
[----:B------:R-:W-:-:S05]  /*50c30*/  @P0 IMAD.MOV.U32 R4, RZ, RZ, R15 ;  /* 0x000000ffff040224 */ /* 0x000fca00078e000f */
[----:B------:R0:W2:Y:S04]  /*50c40*/  @P0 LDG.E.U8 R11, desc[UR4][R4.64] ;  /* 0x00000004040b0981 */ /* 0x0000a8000c1e1100 */
[----:B---3--:R1:W-:Y:S04]  /*50c50*/  STL [R1+0x7be0], R13 ;  /* 0x007be00d01007387 */ /* 0x0083e80000100800 */
[----:B------:R-:W3:Y:S04]  /*50c60*/  LDL R55, [R1+0x2860] ;  /* 0x0028600001377983 */ /* 0x000ee80000100800 */
[----:B------:R-:W3:Y:S04]  /*50c70*/  LDL R54, [R1+0x2864] ;  /* 0x0028640001367983 */ /* 0x000ee80000100800 */
[----:B----4-:R4:W-:Y:S04]  /*50c80*/  STL [R1+0x7be4], R12 ;  /* 0x007be40c01007387 */ /* 0x0109e80000100800 */
[----:B------:R-:W3:Y:S04]  /*50c90*/  LDL R53, [R1+0x27f8] ;  /* 0x0027f80001357983 */ /* 0x000ee80000100800 */
[----:B------:R-:W3:Y:S01]  /*50ca0*/  LDL R24, [R1+0x27fc] ;  /* 0x0027fc0001187983 */ /* 0x000ee20000100800 */
[----:B0-----:R-:W-:-:S02]  /*50cb0*/  @P0 IMAD.MOV.U32 R5, RZ, RZ, R14 ;  /* 0x000000ffff050224 */ /* 0x001fc400078e000e */
[----:B------:R-:W-:Y:S01]  /*50cc0*/  @P0 IMAD.MOV.U32 R4, RZ, RZ, R0 ;  /* 0x000000ffff040224 */ /* 0x000fe200078e0000 */
[----:B--2---:R0:W-:Y:S04]  /*50cd0*/  STL [R1+0x7be8], R11 ;  /* 0x007be80b01007387 */ /* 0x0041e80000100800 */
[----:B------:R-:W2:Y:S04]  /*50ce0*/  LDL R15, [R1+0x27f0] ;  /* 0x0027f000010f7983 */ /* 0x000ea80000100800 */
[----:B------:R-:W2:Y:S04]  /*50cf0*/  LDL R14, [R1+0x27f4] ;  /* 0x0027f400010e7983 */ /* 0x000ea80000100800 */
[----:B-1----:R-:W2:Y:S04]  /*50d00*/  LDL R13, [R1+0x27e8] ;  /* 0x0027e800010d7983 */ /* 0x002ea80000100800 */
[----:B----4-:R-:W4:Y:S04]  /*50d10*/  LDL R12, [R1+0x27ec] ;  /* 0x0027ec00010c7983 */ /* 0x010f280000100800 */
[----:B0-----:R-:W4:Y:S04]  /*50d20*/  LDL R11, [R1+0x27e0] ;  /* 0x0027e000010b7983 */ /* 0x001f280000100800 */
[----:B------:R-:W4:Y:S01]  /*50d30*/  LDL R0, [R1+0x27e4] ;  /* 0x0027e40001007983 */ /* 0x000f220000100800 */
[----:B------:R-:W-:-:S02]  /*50d40*/  ISETP.GT.AND P1, PT, R2, 0x1f, PT ;  /* 0x0000001f0200780c */ /* 0x000fc40003f24270 */
[----:B------:R-:W-:Y:S02]  /*50d50*/  PRMT R10, RZ, 0x7610, R10 ;  /* 0x00007610ff0a7816 */ /* 0x000fe4000000000a */
[----:B------:R-:W-:-:S04]  /*50d60*/  PRMT R9, RZ, 0x7610, R9 ;  /* 0x00007610ff097816 */ /* 0x000fc80000000009 */
[----:B------:R3:W4:Y:S01]  /*50d70*/  @P0 LDG.E.U8 R10, desc[UR4][R4.64] ;  /* 0x00000004040a0981 */ /* 0x000722000c1e1100 */
[----:B------:R-:W-:Y:S01]  /*50d80*/  PRMT R8, RZ, 0x7610, R8 ;  /* 0x00007610ff087816 */ /* 0x000fe20000000008 */
[----:B---3--:R-:W-:Y:S02]  /*50d90*/  @P0 IMAD.MOV.U32 R4, RZ, RZ, R54 ;  /* 0x000000ffff040224 */ /* 0x008fe400078e0036 */
[----:B------:R-:W-:-:S05]  /*50da0*/  @P0 IMAD.MOV.U32 R5, RZ, RZ, R55 ;  /* 0x000000ffff050224 */ /* 0x000fca00078e0037 */
[----:B------:R0:W3:Y:S01]  /*50db0*/  @P0 LDG.E.U8 R9, desc[UR4][R4.64] ;  /* 0x0000000404090981 */ /* 0x0000e2000c1e1100 */
[----:B------:R-:W-:Y:S01]  /*50dc0*/  PRMT R7, RZ, 0x7610, R7 ;  /* 0x00007610ff077816 */ /* 0x000fe20000000007 */
[----:B0-----:R-:W-:Y:S02]  /*50dd0*/  @P1 IMAD.MOV.U32 R4, RZ, RZ, R24 ;  /* 0x000000ffff041224 */ /* 0x001fe400078e0018 */
[----:B------:R-:W-:-:S05]  /*50de0*/  @P1 IMAD.MOV.U32 R5, RZ, RZ, R53 ;  /* 0x000000ffff051224 */ /* 0x000fca00078e0035 */
[----:B------:R2:W3:Y:S01]  /*50df0*/  @P1 LDG.E.U8 R8, desc[UR4][R4.64] ;  /* 0x0000000404081981 */ /* 0x0004e2000c1e1100 */
[----:B------:R-:W-:Y:S02]  /*50e00*/  PRMT R6, RZ, 0x7610, R6 ;  /* 0x00007610ff067816 */ /* 0x000fe40000000006 */
[----:B------:R-:W-:Y:S01]  /*50e10*/  PRMT R3, RZ, 0x7610, R3 ;  /* 0x00007610ff037816 */ /* 0x000fe20000000003 */
[----:B--2---:R-:W-:Y:S02]  /*50e20*/  @P1 IMAD.MOV.U32 R5, RZ, RZ, R15 ;  /* 0x000000ffff051224 */ /* 0x004fe400078e000f */
[----:B------:R-:W-:-:S05]  /*50e30*/  @P1 IMAD.MOV.U32 R4, RZ, RZ, R14 ;  /* 0x000000ffff041224 */ /* 0x000fca00078e000e */
[----:B------:R4:W2:Y:S02]  /*50e40*/  @P1 LDG.E.U8 R7, desc[UR4][R4.64] ;  /* 0x0000000404071981 */ /* 0x0008a4000c1e1100 */
[----:B----4-:R-:W-:Y:S02]  /*50e50*/  @P1 IMAD.MOV.U32 R4, RZ, RZ, R12 ;  /* 0x000000ffff041224 */ /* 0x010fe400078e000c */
[----:B------:R-:W-:-:S05]  /*50e60*/  @P1 IMAD.MOV.U32 R5, RZ, RZ, R13 ;  /* 0x000000ffff051224 */ /* 0x000fca00078e000d */
[----:B------:R0:W4:Y:S02]  /*50e70*/  @P1 LDG.E.U8 R6, desc[UR4][R4.64] ;  /* 0x0000000404061981 */ /* 0x000124000c1e1100 */
[----:B0-----:R-:W-:Y:S02]  /*50e80*/  @P1 IMAD.MOV.U32 R4, RZ, RZ, R0 ;  /* 0x000000ffff041224 */ /* 0x001fe400078e0000 */
[----:B------:R-:W-:-:S05]  /*50e90*/  @P1 IMAD.MOV.U32 R5, RZ, RZ, R11 ;  /* 0x000000ffff051224 */ /* 0x000fca00078e000b */
[----:B------:R-:W4:Y:S04]  /*50ea0*/  @P1 LDG.E.U8 R3, desc[UR4][R4.64] ;  /* 0x0000000404031981 */ /* 0x000f28000c1e1100 */
[----:B------:R-:W-:Y:S04]  /*50eb0*/  STL [R1+0x7bec], R10 ;  /* 0x007bec0a01007387 */ /* 0x000fe80000100800 */
[----:B---3--:R-:W-:Y:S04]  /*50ec0*/  STL [R1+0x7bf0], R9 ;  /* 0x007bf00901007387 */ /* 0x008fe80000100800 */
[----:B------:R-:W-:Y:S01]  /*50ed0*/  STL [R1+0x7bf4], R8 ;  /* 0x007bf40801007387 */ /* 0x000fe20000100800 */
[----:B------:R-:W0:Y:S02]  /*50ee0*/  S2R R60, SR_TID.X ;  /* 0x00000000003c7919 */ /* 0x000e240000002100 */
[----:B0-----:R-:W-:Y:S01]  /*50ef0*/  LOP3.LUT R0, R60, 0x1f, RZ, 0xc0, !PT ;  /* 0x0000001f3c007812 */ /* 0x001fe200078ec0ff */
[----:B------:R-:W-:Y:S03]  /*50f00*/  BAR.SYNC.DEFER_BLOCKING 0x0 ;  /* 0x0000000000007b1d */ /* 0x000fe60000010000 */
[----:B------:R-:W-:-:S03]  /*50f10*/  ISETP.GE.AND P0, PT, R0, R2, PT ;  /* 0x000000020000720c */ /* 0x000fc60003f06270 */
[----:B--2---:R-:W-:Y:S04]  /*50f20*/  STL [R1+0x7bf8], R7 ;  /* 0x007bf80701007387 */ /* 0x004fe80000100800 */
[----:B----4-:R0:W-:Y:S04]  /*50f30*/  STL [R1+0x7bfc], R6 ;  /* 0x007bfc0601007387 */ /* 0x0101e80000100800 */
[----:B------:R-:W2:Y:S04]  /*50f40*/  LDL.LU R58, [R1+0x118] ;  /* 0x00011800013a7983 */ /* 0x000ea80000300800 */
[----:B------:R-:W3:Y:S04]  /*50f50*/  LDL.LU R59, [R1+0x114] ;  /* 0x00011400013b7983 */ /* 0x000ee80000300800 */
[----:B0-----:R-:W4:Y:S04]  /*50f60*/  LDL.LU R6, [R1+0xd8] ;  /* 0x0000d80001067983 */ /* 0x001f280000300800 */
[----:B------:R-:W2:Y:S04]  /*50f70*/  LDL.LU R7, [R1+0xd4] ;  /* 0x0000d40001077983 */ /* 0x000ea80000300800 */
        /* <DEDUP_REMOVED lines=14> */
[----:B------:R0:W-:Y:S04]  /*51060*/  STL [R1+0x7c00], R3 ;  /* 0x007c000301007387 */ /* 0x0001e80000100800 */
[----:B0-----:R-:W2:Y:S04]  /*51070*/  LDL.LU R3, [R1+0x10c] ;  /* 0x00010c0001037983 */ /* 0x001ea80000300800 */
        /* <DEDUP_REMOVED lines=185> */
[----:B------:R-:W4:Y:S04]  /*51c10*/  LDL.LU R2, [R1+0x110] ;  /* 0x0001100001027983 */ /* 0x000f280000300800 */
[----:B--2---:R0:W-:Y:S04]  /*51c20*/  STS.U8 [R0+UR6], R58 ;  /* 0x0000003a00007988 */ /* 0x0041e80008000006 */
[----:B---3--:R1:W-:Y:S04]  /*51c30*/  STS.U8 [R0+UR6+0x20], R59 ;  /* 0x0000203b00007988 */ /* 0x0083e80008000006 */
[----:B0-----:R-:W2:Y:S04]  /*51c40*/  LDL.LU R58, [R1+0x7c10] ;  /* 0x007c1000013a7983 */ /* 0x001ea80000300800 */
[----:B-1----:R-:W3:Y:S04]  /*51c50*/  LDL.LU R59, [R1+0x7c0c] ;  /* 0x007c0c00013b7983 */ /* 0x002ee80000300800 */
[----:B----4-:R-:W-:Y:S04]  /*51c60*/  STS.U8 [R0+UR6+0x40], R2 ;  /* 0x0000400200007988 */ /* 0x010fe80008000006 */
[----:B------:R-:W-:Y:S04]  /*51c70*/  STS.U8 [R0+UR6+0x60], R3 ;  /* 0x0000600300007988 */ /* 0x000fe80008000006 */
        /* <DEDUP_REMOVED lines=15> */
[----:B------:R0:W-:Y:S04]  /*51d70*/  STS.U8 [R0+UR6+0x860], R61 ;  /* 0x0008603d00007988 */ /* 0x0001e80008000006 */
[----:B0-----:R-:W4:Y:S04]  /*51d80*/  LDL.LU R61, [R1+0x108] ;  /* 0x00010800013d7983 */ /* 0x001f280000300800 */
[----:B------:R-:W2:Y:S04]  /*51d90*/  LDL.LU R2, [R1+0x104] ;  /* 0x0001040001027983 */ /* 0x000ea80000300800 */
[----:B------:R-:W3:Y:S04]  /*51da0*/  LDL.LU R3, [R1+0x100] ;  /* 0x0001000001037983 */ /* 0x000ee80000300800 */
        /* <DEDUP_REMOVED lines=14> */
[----:B------:R-:W3:Y:S01]  /*51e90*/  LDL.LU R56, [R1+0x4] ;  /* 0x0000040001387983 */ /* 0x000ee20000300800 */
[----:B------:R-:W-:-:S03]  /*51ea0*/  LOP3.LUT R60, R60, 0x1f, RZ, 0xc0, !PT ;  /* 0x0000001f3c3c7812 */ /* 0x000fc600078ec0ff */
[----:B------:R-:W-:Y:S04]  /*51eb0*/  STS.U8 [R0+UR6+0xa20], R52 ;  /* 0x000a203400007988 */ /* 0x000fe80008000006 */
[----:B------:R-:W-:Y:S04]  /*51ec0*/  STS.U8 [R0+UR6+0xa00], R51 ;  /* 0x000a003300007988 */ /* 0x000fe80008000006 */
[----:B------:R-:W-:Y:S04]  /*51ed0*/  STS.U8 [R0+UR6+0xa60], R50 ;  /* 0x000a603200007988 */ /* 0x000fe80008000006 */
[----:B------:R-:W-:Y:S01]  /*51ee0*/  STS.U8 [R0+UR6+0xa40], R49 ;  /* 0x000a403100007988 */ /* 0x000fe20008000006 */
[----:B------:R-:W-:-:S03]  /*51ef0*/  LOP3.LUT R60, R60, 0x8, RZ, 0x3c, !PT ;  /* 0x000000083c3c7812 */ /* 0x000fc600078e3cff */
        /* <DEDUP_REMOVED lines=8> */
[----:B----4-:R0:W-:Y:S04]  /*51f80*/  STS.U8 [R60+UR6+0x80], R61 ;  /* 0x0000803d3c007988 */ /* 0x0101e80008000006 */
[----:B--2---:R-:W-:Y:S04]  /*51f90*/  STS.U8 [R60+UR6+0xa0], R2 ;  /* 0x0000a0023c007988 */ /* 0x004fe80008000006 */
[----:B---3--:R1:W-:Y:S04]  /*51fa0*/  STS.U8 [R60+UR6+0xc0], R3 ;  /* 0x0000c0033c007988 */ /* 0x0083e80008000006 */
[----:B0-----:R-:W2:Y:S04]  /*51fb0*/  LDL.LU R61, [R1+0x7c08] ;  /* 0x007c0800013d7983 */ /* 0x001ea80000300800 */
[----:B-1----:R-:W3:Y:S04]  /*51fc0*/  LDL.LU R3, [R1] ;  /* 0x0000000001037983 */ /* 0x002ee80000300800 */
[----:B------:R0:W-:Y:S04]  /*51fd0*/  STS.U8 [R60+UR6+0xe0], R6 ;  /* 0x0000e0063c007988 */ /* 0x0001e80008000006 */
[----:B------:R-:W4:Y:S04]  /*51fe0*/  LDL.LU R2, [R1+0xf8] ;  /* 0x0000f80001027983 */ /* 0x000f280000300800 */
[----:B------:R1:W-:Y:S04]  /*51ff0*/  STS.U8 [R60+UR6+0x2a0], R7 ;  /* 0x0002a0073c007988 */ /* 0x0003e80008000006 */
[----:B0-----:R-:W4:Y:S04]  /*52000*/  LDL.LU R6, [R1+0xf4] ;  /* 0x0000f40001067983 */ /* 0x001f280000300800 */
[----:B------:R0:W-:Y:S04]  /*52010*/  STS.U8 [R60+UR6+0x280], R8 ;  /* 0x000280083c007988 */ /* 0x0001e80008000006 */
[----:B-1----:R-:W4:Y:S04]  /*52020*/  LDL.LU R7, [R1+0xf0] ;  /* 0x0000f00001077983 */ /* 0x002f280000300800 */
        /* <DEDUP_REMOVED lines=24> */
[----:B0-----:R-:W4:Y:S04]  /*521b0*/  LDL.LU R56, [R1+0x2c] ;  /* 0x00002c0001387983 */ /* 0x001f280000300800 */
[----:B---3--:R0:W-:Y:S04]  /*521c0*/  STS.U8 [R60+UR6+0x8c0], R3 ;  /* 0x0008c0033c007988 */ /* 0x0081e80008000006 */
[----:B--2---:R-:W-:Y:S04]  /*521d0*/  STS.U8 [R60+UR6+0x8e0], R61 ;  /* 0x0008e03d3c007988 */ /* 0x004fe80008000006 */
        /* <DEDUP_REMOVED lines=11> */
[----:B------:R1:W-:Y:S01]  /*52290*/  STS.U8 [R60+UR6+0xe80], R26 ;  /* 0x000e801a3c007988 */ /* 0x0003e20008000006 */
[----:B0-----:R-:W-:-:S03]  /*522a0*/  LOP3.LUT R3, R0, 0x10, RZ, 0x3c, !PT ;  /* 0x0000001000037812 */ /* 0x001fc600078e3cff */
[----:B-1----:R-:W2:Y:S04]  /*522b0*/  LDL.LU R60, [R1+0x7c04] ;  /* 0x007c0400013c7983 */ /* 0x002ea80000300800 */
[----:B----4-:R-:W-:Y:S04]  /*522c0*/  STS.U8 [R3+UR6+0x100], R2 ;  /* 0x0001000203007988 */ /* 0x010fe80008000006 */
[----:B------:R0:W-:Y:S04]  /*522d0*/  STS.U8 [R3+UR6+0x120], R6 ;  /* 0x0001200603007988 */ /* 0x0001e80008000006 */
[----:B------:R1:W-:Y:S04]  /*522e0*/  STS.U8 [R3+UR6+0x140], R7 ;  /* 0x0001400703007988 */ /* 0x0003e80008000006 */
[----:B------:R3:W-:Y:S04]  /*522f0*/  STS.U8 [R3+UR6+0x160], R8 ;  /* 0x0001600803007988 */ /* 0x0007e80008000006 */
[----:B0-----:R-:W4:Y:S04]  /*52300*/  LDL.LU R6, [R1+0xe8] ;  /* 0x0000e80001067983 */ /* 0x001f280000300800 */
[----:B-1----:R-:W4:Y:S04]  /*52310*/  LDL.LU R7, [R1+0xe4] ;  /* 0x0000e40001077983 */ /* 0x002f280000300800 */
[----:B------:R0:W-:Y:S04]  /*52320*/  STS.U8 [R3+UR6+0x320], R9 ;  /* 0x0003200903007988 */ /* 0x0001e80008000006 */
[----:B---3--:R-:W3:Y:S04]  /*52330*/  LDL.LU R8, [R1+0xe0] ;  /* 0x0000e00001087983 */ /* 0x008ee80000300800 */
[----:B------:R1:W-:Y:S04]  /*52340*/  STS.U8 [R3+UR6+0x300], R10 ;  /* 0x0003000a03007988 */ /* 0x0003e80008000006 */
[----:B0-----:R-:W3:Y:S04]  /*52350*/  LDL.LU R9, [R1+0xdc] ;  /* 0x0000dc0001097983 */ /* 0x001ee80000300800 */
[----:B------:R0:W-:Y:S04]  /*52360*/  STS.U8 [R3+UR6+0x360], R11 ;  /* 0x0003600b03007988 */ /* 0x0001e80008000006 */
[----:B-1----:R-:W3:Y:S04]  /*52370*/  LDL.LU R10, [R1+0xa8] ;  /* 0x0000a800010a7983 */ /* 0x002ee80000300800 */
        /* <DEDUP_REMOVED lines=18> */
[----:B-1----:R-:W3:Y:S01]  /*524a0*/  LDL.LU R56, [R1+0x20] ;  /* 0x0000200001387983 */ /* 0x002ee20000300800 */
[----:B------:R-:W-:-:S03]  /*524b0*/  LOP3.LUT R0, R0, 0x18, RZ, 0x3c, !PT ;  /* 0x0000001800007812 */ /* 0x000fc600078e3cff */
[----:B------:R-:W3:Y:S04]  /*524c0*/  LDL.LU R2, [R1+0x1c] ;  /* 0x00001c0001027983 */ /* 0x000ee80000300800 */
        /* <DEDUP_REMOVED lines=16> */
[----:B----4-:R1:W-:Y:S04]  /*525d0*/  STS.U8 [R0+UR6+0x180], R6 ;  /* 0x0001800600007988 */ /* 0x0103e80008000006 */
[----:B------:R2:W-:Y:S04]  /*525e0*/  STS.U8 [R0+UR6+0x1a0], R7 ;  /* 0x0001a00700007988 */ /* 0x0005e80008000006 */
[----:B0-----:R-:W4:Y:S04]  /*525f0*/  LDL.LU R3, [R1+0x7c00] ;  /* 0x007c000001037983 */ /* 0x001f280000300800 */
[----:B-1----:R-:W4:Y:S04]  /*52600*/  LDL.LU R6, [R1+0x7bfc] ;  /* 0x007bfc0001067983 */ /* 0x002f280000300800 */
[----:B--2---:R-:W2:Y:S04]  /*52610*/  LDL.LU R7, [R1+0x7bf8] ;  /* 0x007bf80001077983 */ /* 0x004ea80000300800 */
[----:B---3--:R0:W-:Y:S04]  /*52620*/  STS.U8 [R0+UR6+0x1c0], R8 ;  /* 0x0001c00800007988 */ /* 0x0081e80008000006 */
[----:B------:R1:W-:Y:S04]  /*52630*/  STS.U8 [R0+UR6+0x1e0], R9 ;  /* 0x0001e00900007988 */ /* 0x0003e80008000006 */
[----:B------:R3:W-:Y:S04]  /*52640*/  STS.U8 [R0+UR6+0x3a0], R10 ;  /* 0x0003a00a00007988 */ /* 0x0007e80008000006 */
[----:B0-----:R-:W2:Y:S04]  /*52650*/  LDL.LU R8, [R1+0x7bf4] ;  /* 0x007bf40001087983 */ /* 0x001ea80000300800 */
[----:B-1----:R-:W2:Y:S04]  /*52660*/  LDL.LU R9, [R1+0x7bf0] ;  /* 0x007bf00001097983 */ /* 0x002ea80000300800 */
[----:B---3--:R-:W3:Y:S04]  /*52670*/  LDL.LU R10, [R1+0x7bec] ;  /* 0x007bec00010a7983 */ /* 0x008ee80000300800 */
[----:B------:R0:W-:Y:S04]  /*52680*/  STS.U8 [R0+UR6+0x380], R11 ;  /* 0x0003800b00007988 */ /* 0x0001e80008000006 */
[----:B------:R1:W-:Y:S04]  /*52690*/  STS.U8 [R0+UR6+0x3e0], R12 ;  /* 0x0003e00c00007988 */ /* 0x0003e80008000006 */
[----:B------:R1:W-:Y:S04]  /*526a0*/  STS.U8 [R0+UR6+0x3c0], R13 ;  /* 0x0003c00d00007988 */ /* 0x0003e80008000006 */
[----:B0-----:R-:W2:Y:S04]  /*526b0*/  LDL.LU R11, [R1+0x7be8] ;  /* 0x007be800010b7983 */ /* 0x001ea80000300800 */
[----:B-1----:R-:W2:Y:S04]  /*526c0*/  LDL.LU R12, [R1+0x7be4] ;  /* 0x007be400010c7983 */ /* 0x002ea80000300800 */
[----:B------:R-:W2:Y:S04]  /*526d0*/  LDL.LU R13, [R1+0x7be0] ;  /* 0x007be000010d7983 */ /* 0x000ea80000300800 */
        /* <DEDUP_REMOVED lines=13> */
[----:B0-----:R-:W2:Y:S04]  /*527b0*/  LDL.LU R56, [R1+0x7bc4] ;  /* 0x007bc40001387983 */ /* 0x001ea80000300800 */
[----:B------:R0:W-:Y:S04]  /*527c0*/  STS.U8 [R0+UR6+0x780], R2 ;  /* 0x0007800200007988 */ /* 0x0001e80008000006 */
[----:B0-----:R-:W3:Y:S04]  /*527d0*/  LDL R2, [R1+0x3ba4] ;  /* 0x003ba40001027983 */ /* 0x001ee80000100800 */
        /* <DEDUP_REMOVED lines=10> */
[----:B---3--:R-:W-:Y:S04]  /*52880*/  STS.U8 [R0+UR6+0xd80], R10 ;  /* 0x000d800a00007988 */ /* 0x008fe80008000006 */
[----:B------:R-:W-:Y:S04]  /*52890*/  STS.U8 [R0+UR6+0xda0], R9 ;  /* 0x000da00900007988 */ /* 0x000fe80008000006 */
[----:B------:R-:W-:Y:S04]  /*528a0*/  STS.U8 [R0+UR6+0xfe0], R8 ;  /* 0x000fe00800007988 */ /* 0x000fe80008000006 */
[----:B------:R-:W-:Y:S04]  /*528b0*/  STS.U8 [R0+UR6+0xfc0], R7 ;  /* 0x000fc00700007988 */ /* 0x000fe80008000006 */
[----:B----4-:R-:W-:Y:S04]  /*528c0*/  STS.U8 [R0+UR6+0xfa0], R6 ;  /* 0x000fa00600007988 */ /* 0x010fe80008000006 */
[----:B------:R0:W-:Y:S04]  /*528d0*/  STS.U8 [R0+UR6+0xf80], R3 ;  /* 0x000f800300007988 */ /* 0x0001e80008000006 */
[----:B0-----:R-:W2:Y:S04]  /*528e0*/  LDL.LU R0, [R1+0x7bc0] ;  /* 0x007bc00001007983 */ /* 0x001ea80000300800 */
[----:B------:R-:W3:Y:S01]  /*528f0*/  LDL R3, [R1+0x3b9c] ;  /* 0x003b9c0001037983 */ /* 0x000ee20000100800 */
[----:B------:R-:W-:Y:S01]  /*52900*/  PRMT R5, RZ, 0x7610, R5 ;  /* 0x00007610ff057816 */ /* 0x000fe20000000005 */
[----:B------:R-:W-:Y:S06]  /*52910*/  BAR.SYNC.DEFER_BLOCKING 0x0 ;  /* 0x0000000000007b1d */ /* 0x000fec0000010000 */
[----:B---3--:R-:W3:Y:S04]  /*52920*/  @!P0 LDG.E.U8 R5, desc[UR4][R2.64] ;  /* 0x0000000402058981 */ /* 0x008ee8000c1e1100 */
[----:B---3--:R0:W-:Y:S04]  /*52930*/  STL [R1+0x272c], R5 ;  /* 0x00272c0501007387 */ /* 0x0081e80000100800 */
[----:B0-----:R-:W3:Y:S04]  /*52940*/  LDL.LU R5, [R1+0x7bbc] ;  /* 0x007bbc0001057983 */ /* 0x001ee80000300800 */
[----:B------:R-:W4:Y:S04]  /*52950*/  LDL R2, [R1+0x2bd4] ;  /* 0x002bd40001027983 */ /* 0x000f280000100800 */
[----:B------:R-:W4:Y:S01]  /*52960*/  LDL R3, [R1+0x39f0] ;  /* 0x0039f00001037983 */ /* 0x000f220000100800 */
[----:B--2---:R-:W-:-:S02]  /*52970*/  PRMT R0, RZ, 0x7610, R0 ;  /* 0x00007610ff007816 */ /* 0x004fc40000000000 */
[----:B----4-:R-:W-:-:S04]  /*52980*/  @!P0 LOP3.LUT R3, R3, R2, RZ, 0x3c, !PT ;  /* 0x0000000203038212 */ /* 0x010fc800078e3cff */
[----:B------:R-:W-:-:S04]  /*52990*/  @!P0 LOP3.LUT R2, R3, R2, RZ, 0x3c, !PT ;  /* 0x0000000203028212 */ /* 0x000fc800078e3cff */
[----:B------:R-:W-:-:S05]  /*529a0*/  @!P0 LOP3.LUT R3, R3, R2, RZ, 0x3c, !PT ;  /* 0x0000000203038212 */ /* 0x000fca00078e3cff */
[----:B------:R-:W2:Y:S04]  /*529b0*/  @!P0 LDG.E.U8 R0, desc[UR4][R2.64] ;  /* 0x0000000402008981 */ /* 0x000ea8000c1e1100 */
[----:B--2---:R0:W-:Y:S04]  /*529c0*/  STL [R1+0x2734], R0 ;  /* 0x0027340001007387 */ /* 0x0041e80000100800 */
[----:B0-----:R-:W2:Y:S04]  /*529d0*/  LDL.LU R0, [R1+0x7bb8] ;  /* 0x007bb80001007983 */ /* 0x001ea80000300800 */
[----:B------:R-:W4:Y:S04]  /*529e0*/  LDL R2, [R1+0x27dc] ;  /* 0x0027dc0001027983 */ /* 0x000f280000100800 */
[----:B------:R-:W4:Y:S01]  /*529f0*/  LDL R3, [R1+0x2bd0] ;  /* 0x002bd00001037983 */ /* 0x000f220000100800 */
[----:B------:R-:W-:-:S02]  /*52a00*/  PRMT R4, RZ, 0x7610, R4 ;  /* 0x00007610ff047816 */ /* 0x000fc40000000004 */
[----:B----4-:R-:W-:-:S04]  /*52a10*/  @!P0 LOP3.LUT R3, R3, R2, RZ, 0x3c, !PT ;  /* 0x0000000203038212 */ /* 0x010fc800078e3cff */
[----:B------:R-:W-:-:S04]  /*52a20*/  @!P0 LOP3.LUT R2, R3, R2, RZ, 0x3c, !PT ;  /* 0x0000000203028212 */ /* 0x000fc800078e3cff */
[----:B------:R-:W-:-:S05]  /*52a30*/  @!P0 LOP3.LUT R3, R3, R2, RZ, 0x3c, !PT ;  /* 0x0000000203038212 */ /* 0x000fca00078e3cff */
[----:B------:R-:W4:Y:S04]  /*52a40*/  @!P0 LDG.E.U8 R4, desc[UR4][R2.64] ;  /* 0x0000000402048981 */ /* 0x000f28000c1e1100 */
[----:B----4-:R0:W-:Y:S04]  /*52a50*/  STL [R1+0x2730], R4 ;  /* 0x0027300401007387 */ /* 0x0101e80000100800 */
[----:B0-----:R-:W4:Y:S04]  /*52a60*/  LDL.LU R4, [R1+0x7bb4] ;  /* 0x007bb40001047983 */ /* 0x001f280000300800 */
[----:B------:R-:W3:Y:S04]  /*52a70*/  LDL R2, [R1+0x2bcc] ;  /* 0x002bcc0001027983 */ /* 0x000ee80000100800 */
[----:B------:R-:W3:Y:S01]  /*52a80*/  LDL R3, [R1+0x39ec] ;  /* 0x0039ec0001037983 */ /* 0x000ee20000100800 */
[----:B--2---:R-:W-:-:S02]  /*52a90*/  PRMT R0, RZ, 0x7610, R0 ;  /* 0x00007610ff007816 */ /* 0x004fc40000000000 */
[----:B---3--:R-:W-:-:S04]  /*52aa0*/  @!P0 LOP3.LUT R3, R3, R2, RZ, 0x3c, !PT ;  /* 0x0000000203038212 */ /* 0x008fc800078e3cff */
[----:B------:R-:W-:-:S04]  /*52ab0*/  @!P0 LOP3.LUT R2, R3, R2, RZ, 0x3c, !PT ;  /* 0x0000000203028212 */ /* 0x000fc800078e3cff */
[----:B------:R-:W-:-:S05]  /*52ac0*/  @!P0 LOP3.LUT R3, R3, R2, RZ, 0x3c, !PT ;  /* 0x0000000203038212 */ /* 0x000fca00078e3cff */
[----:B------:R-:W2:Y:S04]  /*52ad0*/  @!P0 LDG.E.U8 R0, desc[UR4][R2.64] ;  /* 0x0000000402008981 */ /* 0x000ea8000c1e1100 */
[----:B--2---:R0:W-:Y:S04]  /*52ae0*/  STL [R1+0x2728], R0 ;  /* 0x0027280001007387 */ /* 0x0041e80000100800 */
[----:B0-----:R-:W2:Y:S04]  /*52af0*/  LDL.LU R0, [R1+0x7bb0] ;  /* 0x007bb00001007983 */ /* 0x001ea80000300800 */
[----:B------:R-:W3:Y:S04]  /*52b00*/  LDL R2, [R1+0x2bc8] ;  /* 0x002bc80001027983 */ /* 0x000ee80000100800 */
[----:B------:R-:W3:Y:S01]  /*52b10*/  LDL R3, [R1+0x39e8] ;  /* 0x0039e80001037983 */ /* 0x000ee20000100800 */
[----:B----4-:R-:W-:-:S02]  /*52b20*/  PRMT R4, RZ, 0x7610, R4 ;  /* 0x00007610ff047816 */ /* 0x010fc40000000004 */
[----:B---3--:R-:W-:-:S04]  /*52b30*/  @!P0 LOP3.LUT R3, R3, R2, RZ, 0x3c, !PT ;  /* 0x0000000203038212 */ /* 0x008fc800078e3cff */
[----:B------:R-:W-:-:S04]  /*52b40*/  @!P0 LOP3.LUT R2, R3, R2, RZ, 0x3c, !PT ;  /* 0x0000000203028212 */ /* 0x000fc800078e3cff */
[----:B------:R-:W-:-:S05]  /*52b50*/  @!P0 LOP3.LUT R3, R3, R2, RZ, 0x3c, !PT ;  /* 0x0000000203038212 */ /* 0x000fca00078e3cff */
[----:B------:R-:W3:Y:S04]  /*52b60*/  @!P0 LDG.E.U8 R4, desc[UR4][R2.64] ;  /* 0x0000000402048981 */ /* 0x000ee8000c1e1100 */
        /* <DEDUP_REMOVED lines=13> */
[----:B---3--:R-:W-:-:S02]  /*52c40*/  PRMT R4, RZ, 0x7610, R4 ;  /* 0x00007610ff047816 */ /* 0x008fc40000000004 */
[----:B----4-:R-:W-:-:S04]  /*52c50*/  @!P0 LOP3.LUT R3, R3, R2, RZ, 0x3c, !PT ;  /* 0x0000000203038212 */ /* 0x010fc800078e3cff */
        /* <DEDUP_REMOVED lines=3273> */
[----:B------:R-:W3:Y:S02]  /*5f8f0*/  LDL R3, [R1+0x2e84] ;  /* 0x002e840001037983 */ /* 0x000ee40000100800 */
[----:B---3--:R-:W-:-:S02]  /*5f900*/  @!P0 LOP3.LUT R3, R3, R2, RZ, 0x3c, !PT ;  /* 0x0000000203038212 */ /* 0x008fc400078e3cff */
[----:B--2---:R-:W-:Y:S02]  /*5f910*/  PRMT R0, RZ, 0x7610, R0 ;  /* 0x00007610ff007816 */ /* 0x004fe40000000000 */
        /* <DEDUP_REMOVED lines=750> */
[----:B--2---:R0:W-:Y:S04]  /*62800*/  STL [R1], R0 ;  /* 0x0000000001007387 */ /* 0x0041e80000100800 */
[----:B0-----:R-:W2:Y:S04]  /*62810*/  LDL.LU R0, [R1+0x74a8] ;  /* 0x0074a80001007983 */ /* 0x001ea80000300800 */
[----:B------:R-:W3:Y:S04]  /*62820*/  LDL R2, [R1+0x2be8] ;  /* 0x002be80001027983 */ /* 0x000ee80000100800 */
[----:B------:R-:W3:Y:S01]  /*62830*/  LDL R3, [R1+0x3a00] ;  /* 0x003a000001037983 */ /* 0x000ee20000100800 */
[----:B------:R-:W-:-:S02]  /*62840*/  PRMT R61, RZ, 0x7610, R61 ;  /* 0x00007610ff3d7816 */ /* 0x000fc4000000003d */
[----:B---3--:R-:W-:-:S04]  /*62850*/  @!P0 LOP3.LUT R3, R3, R2, RZ, 0x3c, !PT ;  /* 0x0000000203038212 */ /* 0x008fc800078e3cff */
[----:B------:R-:W-:-:S04]  /*62860*/  @!P0 LOP3.LUT R2, R3, R2, RZ, 0x3c, !PT ;  /* 0x0000000203028212 */ /* 0x000fc800078e3cff */
[----:B------:R-:W-:-:S05]  /*62870*/  @!P0 LOP3.LUT R3, R3, R2, RZ, 0x3c, !PT ;  /* 0x0000000203038212 */ /* 0x000fca00078e3cff */
[----:B------:R0:W3:Y:S04]  /*62880*/  @!P0 LDG.E.U8 R61, desc[UR4][R2.64] ;  /* 0x00000004023d8981 */ /* 0x0000e8000c1e1100 */
[----:B------:R-:W0:Y:S04]  /*62890*/  LDL R2, [R1+0x2be4] ;  /* 0x002be40001027983 */ /* 0x000e280000100800 */
[----:B------:R-:W0:Y:S01]  /*628a0*/  LDL R3, [R1+0x3a08] ;  /* 0x003a080001037983 */ /* 0x000e220000100800 */
[----:B------:R-:W-:Y:S02]  /*628b0*/  PRMT R60, RZ, 0x7610, R60 ;  /* 0x00007610ff3c7816 */ /* 0x000fe4000000003c */
[----:B0-----:R-:W-:-:S04]  /*628c0*/  @!P0 LOP3.LUT R3, R3, R2, RZ, 0x3c, !PT ;  /* 0x0000000203038212 */ /* 0x001fc800078e3cff */
[----:B------:R-:W-:-:S04]  /*628d0*/  @!P0 LOP3.LUT R2, R3, R2, RZ, 0x3c, !PT ;  /* 0x0000000203028212 */ /* 0x000fc800078e3cff */
[----:B------:R-:W-:Y:S01]  /*628e0*/  @!P0 LOP3.LUT R3, R3, R2, RZ, 0x3c, !PT ;  /* 0x0000000203038212 */ /* 0x000fe200078e3cff */
[----:B---3--:R0:W-:Y:S04]  /*628f0*/  STL [R1+0x742c], R61 ;  /* 0x00742c3d01007387 */ /* 0x0081e80000100800 */
[----:B------:R1:W3:Y:S01]  /*62900*/  @!P0 LDG.E.U8 R60, desc[UR4][R2.64] ;  /* 0x00000004023c8981 */ /* 0x0002e2000c1e1100 */
[----:B------:R-:W-:-:S03]  /*62910*/  PRMT R59, RZ, 0x7610, R59 ;  /* 0x00007610ff3b7816 */ /* 0x000fc6000000003b */
[----:B0-----:R-:W2:Y:S04]  /*62920*/  LDL R61, [R1+0x3a20] ;  /* 0x003a2000013d7983 */ /* 0x001ea80000100800 */
[----:B------:R-:W1:Y:S04]  /*62930*/  LDL R2, [R1+0x2be0] ;  /* 0x002be00001027983 */ /* 0x000e680000100800 */
[----:B------:R-:W1:Y:S02]  /*62940*/  LDL R3, [R1+0x3a10] ;  /* 0x003a100001037983 */ /* 0x000e640000100800 */
[----:B-1----:R-:W-:-:S04]  /*62950*/  @!P0 LOP3.LUT R3, R3, R2, RZ, 0x3c, !PT ;  /* 0x0000000203038212 */ /* 0x002fc800078e3cff */
        /* <DEDUP_REMOVED lines=10> */
[----:B------:R-:W-:-:S05]  /*62a00*/  @!P0 LOP3.LUT R3, R3, R2, RZ, 0x3c, !PT ;  /* 0x0000000203038212 */ /* 0x000fca00078e3cff */
[----:B------:R2:W4:Y:S01]  /*62a10*/  @!P0 LDG.E.U8 R58, desc[UR4][R2.64] ;  /* 0x00000004023a8981 */ /* 0x000522000c1e1100 */
[----:B------:R-:W-:-:S03]  /*62a20*/  PRMT R57, RZ, 0x7610, R57 ;  /* 0x00007610ff397816 */ /* 0x000fc60000000039 */
[----:B---3--:R0:W-:Y:S01]  /*62a30*/  STL [R1+0x7434], R59 ;  /* 0x0074343b01007387 */ /* 0x0081e20000100800 */
[----:B--2---:R-:W-:Y:S02]  /*62a40*/  @!P0 IMAD.MOV.U32 R2, RZ, RZ, R61 ;  /* 0x000000ffff028224 */ /* 0x004fe400078e003d */
[----:B------:R-:W-:Y:S01]  /*62a50*/  @!P0 IMAD.MOV.U32 R3, RZ, RZ, R60 ;  /* 0x000000ffff038224 */ /* 0x000fe200078e003c */
[----:B0-----:R-:W2:Y:S04]  /*62a60*/  LDL R59, [R1+0x3a28] ;  /* 0x003a2800013b7983 */ /* 0x001ea80000100800 */
[----:B------:R2:W3:Y:S04]  /*62a70*/  @!P0 LDG.E.U8 R57, desc[UR4][R2.64] ;  /* 0x0000000402398981 */ /* 0x0004e8000c1e1100 */
[----:B----4-:R0:W-:Y:S04]  /*62a80*/  STL [R1+0x743c], R58 ;  /* 0x00743c3a01007387 */ /* 0x0101e80000100800 */
[----:B------:R-:W4:Y:S04]  /*62a90*/  LDL R61, [R1+0x3a0c] ;  /* 0x003a0c00013d7983 */ /* 0x000f280000100800 */
[----:B------:R-:W4:Y:S04]  /*62aa0*/  LDL R60, [R1+0x3a40] ;  /* 0x003a4000013c7983 */ /* 0x000f280000100800 */
[----:B0-----:R-:W4:Y:S01]  /*62ab0*/  LDL R58, [R1+0x39f4] ;  /* 0x0039f400013a7983 */ /* 0x001f220000100800 */
[----:B------:R-:W-:Y:S01]  /*62ac0*/  PRMT R56, RZ, 0x7610, R56 ;  /* 0x00007610ff387816 */ /* 0x000fe20000000038 */
[----:B--2---:R-:W-:-:S02]  /*62ad0*/  @!P0 IMAD.MOV.U32 R2, RZ, RZ, R59 ;  /* 0x000000ffff028224 */ /* 0x004fc400078e003b */
[----:B---3--:R0:W-:Y:S01]  /*62ae0*/  STL [R1+0x7440], R57 ;  /* 0x0074403901007387 */ /* 0x0081e20000100800 */
[----:B------:R-:W-:-:S03]  /*62af0*/  PRMT R55, RZ, 0x7610, R55 ;  /* 0x00007610ff377816 */ /* 0x000fc60000000037 */
[----:B------:R-:W2:Y:S04]  /*62b00*/  LDL R59, [R1+0x3a14] ;  /* 0x003a1400013b7983 */ /* 0x000ea80000100800 */
[----:B0-----:R-:W3:Y:S01]  /*62b10*/  LDL R57, [R1+0x3a30] ;  /* 0x003a300001397983 */ /* 0x001ee20000100800 */
[----:B----4-:R-:W-:-:S03]  /*62b20*/  @!P0 IMAD.MOV.U32 R3, RZ, RZ, R58 ;  /* 0x000000ffff038224 */ /* 0x010fc600078e003a */
[----:B------:R-:W4:Y:S04]  /*62b30*/  LDL R58, [R1+0x3a48] ;  /* 0x003a4800013a7983 */ /* 0x000f280000100800 */
[----:B------:R3:W2:Y:S04]  /*62b40*/  @!P0 LDG.E.U8 R56, desc[UR4][R2.64] ;  /* 0x0000000402388981 */ /* 0x0006a8000c1e1100 */
[----:B------:R-:W4:Y:S01]  /*62b50*/  LDL R3, [R1+0x39fc] ;  /* 0x0039fc0001037983 */ /* 0x000f220000100800 */
[----:B---3--:R-:W-:-:S03]  /*62b60*/  @!P0 IMAD.MOV.U32 R2, RZ, RZ, R57 ;  /* 0x000000ffff028224 */ /* 0x008fc600078e0039 */
[----:B--2---:R0:W-:Y:S01]  /*62b70*/  STL [R1+0x7444], R56 ;  /* 0x0074443801007387 */ /* 0x0041e20000100800 */
[----:B------:R-:W-:-:S03]  /*62b80*/  PRMT R54, RZ, 0x7610, R54 ;  /* 0x00007610ff367816 */ /* 0x000fc60000000036 */
[----:B------:R-:W2:Y:S04]  /*62b90*/  LDL R57, [R1+0x3a1c] ;  /* 0x003a1c0001397983 */ /* 0x000ea80000100800 */
[----:B----4-:R1:W3:Y:S04]  /*62ba0*/  @!P0 LDG.E.U8 R55, desc[UR4][R2.64] ;  /* 0x0000000402378981 */ /* 0x0102e8000c1e1100 */
[----:B0-----:R-:W4:Y:S04]  /*62bb0*/  LDL R56, [R1+0x3a50] ;  /* 0x003a500001387983 */ /* 0x001f280000100800 */
[----:B------:R-:W1:Y:S04]  /*62bc0*/  LDL R2, [R1+0x3a04] ;  /* 0x003a040001027983 */ /* 0x000e680000100800 */
[----:B------:R-:W1:Y:S02]  /*62bd0*/  LDL R3, [R1+0x3a38] ;  /* 0x003a380001037983 */ /* 0x000e640000100800 */
[----:B-1----:R-:W-:-:S04]  /*62be0*/  @!P0 LOP3.LUT R3, R3, R2, RZ, 0x3c, !PT ;  /* 0x0000000203038212 */ /* 0x002fc800078e3cff */
[----:B------:R-:W-:-:S04]  /*62bf0*/  @!P0 LOP3.LUT R2, R3, R2, RZ, 0x3c, !PT ;  /* 0x0000000203028212 */ /* 0x000fc800078e3cff */
[----:B------:R-:W-:-:S05]  /*62c00*/  @!P0 LOP3.LUT R3, R3, R2, RZ, 0x3c, !PT ;  /* 0x0000000203038212 */ /* 0x000fca00078e3cff */
[----:B------:R0:W2:Y:S01]  /*62c10*/  @!P0 LDG.E.U8 R54, desc[UR4][R2.64] ;  /* 0x0000000402368981 */ /* 0x0000a2000c1e1100 */
[----:B------:R-:W-:-:S03]  /*62c20*/  PRMT R53, RZ, 0x7610, R53 ;  /* 0x00007610ff357816 */ /* 0x000fc60000000035 */
[----:B---3--:R1:W-:Y:S01]  /*62c30*/  STL [R1+0x7448], R55 ;  /* 0x0074483701007387 */ /* 0x0083e20000100800 */
[----:B------:R-:W-:Y:S01]  /*62c40*/  PRMT R52, RZ, 0x7610, R52 ;  /* 0x00007610ff347816 */ /* 0x000fe20000000034 */
[----:B0-----:R-:W-:Y:S02]  /*62c50*/  @!P0 IMAD.MOV.U32 R2, RZ, RZ, R60 ;  /* 0x000000ffff028224 */ /* 0x001fe400078e003c */
[----:B------:R-:W-:-:S05]  /*62c60*/  @!P0 IMAD.MOV.U32 R3, RZ, RZ, R61 ;  /* 0x000000ffff038224 */ /* 0x000fca00078e003d */
[----:B------:R0:W3:Y:S02]  /*62c70*/  @!P0 LDG.E.U8 R53, desc[UR4][R2.64] ;  /* 0x0000000402358981 */ /* 0x0000e4000c1e1100 */
[----:B0-----:R-:W-:Y:S02]  /*62c80*/  @!P0 IMAD.MOV.U32 R2, RZ, RZ, R58 ;  /* 0x000000ffff028224 */ /* 0x001fe400078e003a */
[----:B------:R-:W-:-:S05]  /*62c90*/  @!P0 IMAD.MOV.U32 R3, RZ, RZ, R59 ;  /* 0x000000ffff038224 */ /* 0x000fca00078e003b */
[----:B------:R4:W3:Y:S04]  /*62ca0*/  @!P0 LDG.E.U8 R52, desc[UR4][R2.64] ;  /* 0x0000000402348981 */ /* 0x0008e8000c1e1100 */
[----:B--2---:R0:W-:Y:S04]  /*62cb0*/  STL [R1+0x7438], R54 ;  /* 0x0074383601007387 */ /* 0x0041e80000100800 */
[----:B------:R-:W2:Y:S04]  /*62cc0*/  LDL R60, [R1+0x3a24] ;  /* 0x003a2400013c7983 */ /* 0x000ea80000100800 */
[----:B-1----:R-:W2:Y:S01]  /*62cd0*/  LDL R55, [R1+0x3a58] ;  /* 0x003a580001377983 */ /* 0x002ea20000100800 */
[----:B------:R-:W-:Y:S01]  /*62ce0*/  PRMT R51, RZ, 0x7610, R51 ;  /* 0x00007610ff337816 */ /* 0x000fe20000000033 */
[----:B----4-:R-:W-:-:S02]  /*62cf0*/  @!P0 IMAD.MOV.U32 R2, RZ, RZ, R56 ;  /* 0x000000ffff028224 */ /* 0x010fc400078e0038 */
[----:B------:R-:W-:-:S05]  /*62d00*/  @!P0 IMAD.MOV.U32 R3, RZ, RZ, R57 ;  /* 0x000000ffff038224 */ /* 0x000fca00078e0039 */
[----:B------:R2:W4:Y:S01]  /*62d10*/  @!P0 LDG.E.U8 R51, desc[UR4][R2.64] ;  /* 0x0000000402338981 */ /* 0x000522000c1e1100 */
[----:B------:R-:W-:-:S03]  /*62d20*/  PRMT R50, RZ, 0x7610, R50 ;  /* 0x00007610ff327816 */ /* 0x000fc60000000032 */
[----:B---3--:R1:W-:Y:S04]  /*62d30*/  STL [R1+0x744c], R53 ;  /* 0x00744c3501007387 */ /* 0x0083e80000100800 */
[----:B------:R-:W3:Y:S04]  /*62d40*/  LDL R59, [R1+0x3a2c] ;  /* 0x003a2c00013b7983 */ /* 0x000ee80000100800 */
[----:B0-----:R-:W3:Y:S04]  /*62d50*/  LDL R54, [R1+0x3a60] ;  /* 0x003a600001367983 */ /* 0x001ee80000100800 */
[----:B------:R0:W-:Y:S04]  /*62d60*/  STL [R1+0x7450], R52 ;  /* 0x0074503401007387 */ /* 0x0001e80000100800 */
[----:B------:R-:W3:Y:S04]  /*62d70*/  LDL R58, [R1+0x3a34] ;  /* 0x003a3400013a7983 */ /* 0x000ee80000100800 */
[----:B------:R-:W3:Y:S04]  /*62d80*/  LDL R57, [R1+0x3a68] ;  /* 0x003a680001397983 */ /* 0x000ee80000100800 */
[----:B------:R-:W3:Y:S04]  /*62d90*/  LDL R56, [R1+0x3a3c] ;  /* 0x003a3c0001387983 */ /* 0x000ee80000100800 */
[----:B-1----:R-:W3:Y:S01]  /*62da0*/  LDL R53, [R1+0x3a70] ;  /* 0x003a700001357983 */ /* 0x002ee20000100800 */
[----:B--2---:R-:W-:-:S02]  /*62db0*/  @!P0 IMAD.MOV.U32 R3, RZ, RZ, R60 ;  /* 0x000000ffff038224 */ /* 0x004fc400078e003c */
[----:B------:R-:W-:-:S05]  /*62dc0*/  @!P0 IMAD.MOV.U32 R2, RZ, RZ, R55 ;  /* 0x000000ffff028224 */ /* 0x000fca00078e0037 */
[----:B------:R3:W2:Y:S04]  /*62dd0*/  @!P0 LDG.E.U8 R50, desc[UR4][R2.64] ;  /* 0x0000000402328981 */ /* 0x0006a8000c1e1100 */
[----:B----4-:R1:W-:Y:S04]  /*62de0*/  STL [R1+0x7454], R51 ;  /* 0x0074543301007387 */ /* 0x0103e80000100800 */
[----:B------:R-:W4:Y:S04]  /*62df0*/  LDL R55, [R1+0x3a44] ;  /* 0x003a440001377983 */ /* 0x000f280000100800 */
[----:B0-----:R-:W4:Y:S01]  /*62e00*/  LDL R52, [R1+0x3a78] ;  /* 0x003a780001347983 */ /* 0x001f220000100800 */
[----:B------:R-:W-:-:S02]  /*62e10*/  PRMT R49, RZ, 0x7610, R49 ;  /* 0x00007610ff317816 */ /* 0x000fc40000000031 */
[----:B------:R-:W-:Y:S01]  /*62e20*/  PRMT R48, RZ, 0x7610, R48 ;  /* 0x00007610ff307816 */ /* 0x000fe20000000030 */
[----:B---3--:R-:W-:Y:S02]  /*62e30*/  @!P0 IMAD.MOV.U32 R3, RZ, RZ, R59 ;  /* 0x000000ffff038224 */ /* 0x008fe400078e003b */
        /* <DEDUP_REMOVED lines=9> */
[----:B0-----:R-:W-:-:S02]  /*62ed0*/  @!P0 IMAD.MOV.U32 R2, RZ, RZ, R53 ;  /* 0x000000ffff028224 */ /* 0x001fc400078e0035 */
[----:B------:R-:W-:Y:S01]  /*62ee0*/  @!P0 IMAD.MOV.U32 R3, RZ, RZ, R56 ;  /* 0x000000ffff038224 */ /* 0x000fe200078e0038 */
[----:B------:R-:W-:-:S04]  /*62ef0*/  PRMT R46, RZ, 0x7610, R46 ;  /* 0x00007610ff2e7816 */ /* 0x000fc8000000002e */
[----:B------:R4:W2:Y:S02]  /*62f00*/  @!P0 LDG.E.U8 R47, desc[UR4][R2.64] ;  /* 0x00000004022f8981 */ /* 0x0008a4000c1e1100 */
[----:B----4-:R-:W-:Y:S02]  /*62f10*/  @!P0 IMAD.MOV.U32 R2, RZ, RZ, R52 ;  /* 0x000000ffff028224 */ /* 0x010fe400078e0034 */
[----:B------:R-:W-:-:S05]  /*62f20*/  @!P0 IMAD.MOV.U32 R3, RZ, RZ, R55 ;  /* 0x000000ffff038224 */ /* 0x000fca00078e0037 */
[----:B------:R0:W4:Y:S01]  /*62f30*/  @!P0 LDG.E.U8 R46, desc[UR4][R2.64] ;  /* 0x00000004022e8981 */ /* 0x000122000c1e1100 */
[----:B------:R-:W-:-:S03]  /*62f40*/  PRMT R45, RZ, 0x7610, R45 ;  /* 0x00007610ff2d7816 */ /* 0x000fc6000000002d */
[----:B---3--:R-:W-:Y:S04]  /*62f50*/  STL [R1+0x745c], R49 ;  /* 0x00745c3101007387 */ /* 0x008fe80000100800 */
[----:B------:R-:W-:Y:S04]  /*62f60*/  STL [R1+0x7460], R48 ;  /* 0x0074603001007387 */ /* 0x000fe80000100800 */
[----:B------:R-:W3:Y:S04]  /*62f70*/  LDL R53, [R1+0x3a54] ;  /* 0x003a540001357983 */ /* 0x000ee80000100800 */
[----:B--2---:R-:W2:Y:S01]  /*62f80*/  LDL R50, [R1+0x3a88] ;  /* 0x003a880001327983 */ /* 0x004ea20000100800 */
[----:B0-----:R-:W-:-:S02]  /*62f90*/  @!P0 IMAD.MOV.U32 R3, RZ, RZ, R54 ;  /* 0x000000ffff038224 */ /* 0x001fc400078e0036 */
[----:B------:R-:W-:-:S05]  /*62fa0*/  @!P0 IMAD.MOV.U32 R2, RZ, RZ, R51 ;  /* 0x000000ffff028224 */ /* 0x000fca00078e0033 */
[----:B------:R3:W2:Y:S04]  /*62fb0*/  @!P0 LDG.E.U8 R45, desc[UR4][R2.64] ;  /* 0x00000004022d8981 */ /* 0x0006a8000c1e1100 */
[----:B------:R0:W-:Y:S04]  /*62fc0*/  STL [R1+0x7464], R47 ;  /* 0x0074642f01007387 */ /* 0x0001e80000100800 */
[----:B------:R-:W2:Y:S04]  /*62fd0*/  LDL R52, [R1+0x3a5c] ;  /* 0x003a5c0001347983 */ /* 0x000ea80000100800 */
[----:B0-----:R-:W2:Y:S04]  /*62fe0*/  LDL R47, [R1+0x3a90] ;  /* 0x003a9000012f7983 */ /* 0x001ea80000100800 */
[----:B----4-:R0:W-:Y:S04]  /*62ff0*/  STL [R1+0x7468], R46 ;  /* 0x0074682e01007387 */ /* 0x0101e80000100800 */
[----:B------:R-:W4:Y:S04]  /*63000*/  LDL R51, [R1+0x3a64] ;  /* 0x003a640001337983 */ /* 0x000f280000100800 */
[----:B------:R-:W4:Y:S04]  /*63010*/  LDL R49, [R1+0x3a98] ;  /* 0x003a980001317983 */ /* 0x000f280000100800 */
[----:B------:R-:W4:Y:S01]  /*63020*/  LDL R48, [R1+0x3aa0] ;  /* 0x003aa00001307983 */ /* 0x000f220000100800 */
[----:B------:R-:W-:Y:S01]  /*63030*/  PRMT R44, RZ, 0x7610, R44 ;  /* 0x00007610ff2c7816 */ /* 0x000fe2000000002c */
[----:B---3--:R-:W-:-:S02]  /*63040*/  @!P0 IMAD.MOV.U32 R3, RZ, RZ, R53 ;  /* 0x000000ffff038224 */ /* 0x008fc400078e0035 */
[----:B--2---:R-:W-:-:S05]  /*63050*/  @!P0 IMAD.MOV.U32 R2, RZ, RZ, R50 ;  /* 0x000000ffff028224 */ /* 0x004fca00078e0032 */
[----:B------:R1:W2:Y:S04]  /*63060*/  @!P0 LDG.E.U8 R44, desc[UR4][R2.64] ;  /* 0x00000004022c8981 */ /* 0x0002a8000c1e1100 */
[----:B------:R3:W-:Y:S04]  /*63070*/  STL [R1+0x746c], R45 ;  /* 0x00746c2d01007387 */ /* 0x0007e80000100800 */
[----:B------:R-:W3:Y:S01]  /*63080*/  LDL R50, [R1+0x3a6c] ;  /* 0x003a6c0001327983 */ /* 0x000ee20000100800 */
[----:B------:R-:W-:Y:S01]  /*63090*/  PRMT R43, RZ, 0x7610, R43 ;  /* 0x00007610ff2b7816 */ /* 0x000fe2000000002b */
[----:B-1----:R-:W-:Y:S01]  /*630a0*/  @!P0 IMAD.MOV.U32 R3, RZ, RZ, R52 ;  /* 0x000000ffff038224 */ /* 0x002fe200078e0034 */
[----:B------:R-:W-:-:S02]  /*630b0*/  PRMT R42, RZ, 0x7610, R42 ;  /* 0x00007610ff2a7816 */ /* 0x000fc4000000002a */
[----:B------:R-:W-:Y:S01]  /*630c0*/  PRMT R41, RZ, 0x7610, R41 ;  /* 0x00007610ff297816 */ /* 0x000fe20000000029 */
[----:B0-----:R-:W3:Y:S01]  /*630d0*/  LDL R46, [R1+0x3aa8] ;  /* 0x003aa800012e7983 */ /* 0x001ee20000100800 */
[----:B------:R-:W-:-:S05]  /*630e0*/  @!P0 IMAD.MOV.U32 R2, RZ, RZ, R47 ;  /* 0x000000ffff028224 */ /* 0x000fca00078e002f */
[----:B------:R4:W3:Y:S02]  /*630f0*/  @!P0 LDG.E.U8 R43, desc[UR4][R2.64] ;  /* 0x00000004022b8981 */ /* 0x0008e4000c1e1100 */
[----:B----4-:R-:W-:Y:S02]  /*63100*/  @!P0 IMAD.MOV.U32 R2, RZ, RZ, R49 ;  /* 0x000000ffff028224 */ /* 0x010fe400078e0031 */
[----:B------:R-:W-:-:S05]  /*63110*/  @!P0 IMAD.MOV.U32 R3, RZ, RZ, R51 ;  /* 0x000000ffff038224 */ /* 0x000fca00078e0033 */
[----:B------:R0:W4:Y:S04]  /*63120*/  @!P0 LDG.E.U8 R42, desc[UR4][R2.64] ;  /* 0x00000004022a8981 */ /* 0x000128000c1e1100 */
[----:B--2---:R1:W-:Y:S04]  /*63130*/  STL [R1+0x7470], R44 ;  /* 0x0074702c01007387 */ /* 0x0043e80000100800 */
[----:B------:R-:W2:Y:S04]  /*63140*/  LDL R47, [R1+0x3a74] ;  /* 0x003a7400012f7983 */ /* 0x000ea80000100800 */
[----:B---3--:R-:W3:Y:S01]  /*63150*/  LDL R45, [R1+0x3a7c] ;  /* 0x003a7c00012d7983 */ /* 0x008ee20000100800 */
[----:B0-----:R-:W-:-:S03]  /*63160*/  @!P0 IMAD.MOV.U32 R2, RZ, RZ, R48 ;  /* 0x000000ffff028224 */ /* 0x001fc600078e0030 */
[----:B-1----:R-:W3:Y:S01]  /*63170*/  LDL R44, [R1+0x3ab0] ;  /* 0x003ab000012c7983 */ /* 0x002ee20000100800 */
[----:B------:R-:W-:-:S05]  /*63180*/  @!P0 IMAD.MOV.U32 R3, RZ, RZ, R50 ;  /* 0x000000ffff038224 */ /* 0x000fca00078e0032 */
[----:B------:R2:W3:Y:S04]  /*63190*/  @!P0 LDG.E.U8 R41, desc[UR4][R2.64] ;  /* 0x0000000402298981 */ /* 0x0004e8000c1e1100 */
[----:B------:R-:W-:Y:S04]  /*631a0*/  STL [R1+0x7474], R43 ;  /* 0x0074742b01007387 */ /* 0x000fe80000100800 */
[----:B------:R-:W3:Y:S04]  /*631b0*/  LDL R49, [R1+0x3ab8] ;  /* 0x003ab80001317983 */ /* 0x000ee80000100800 */
[----:B----4-:R0:W-:Y:S04]  /*631c0*/  STL [R1+0x7478], R42 ;  /* 0x0074782a01007387 */ /* 0x0101e80000100800 */
[----:B------:R-:W4:Y:S04]  /*631d0*/  LDL R50, [R1+0x3a84] ;  /* 0x003a840001327983 */ /* 0x000f280000100800 */
[----:B------:R-:W4:Y:S04]  /*631e0*/  LDL R48, [R1+0x3a8c] ;  /* 0x003a8c0001307983 */ /* 0x000f280000100800 */
[----:B0-----:R-:W4:Y:S01]  /*631f0*/  LDL R42, [R1+0x3ac0] ;  /* 0x003ac000012a7983 */ /* 0x001f220000100800 */
[----:B--2---:R-:W-:Y:S01]  /*63200*/  @!P0 IMAD.MOV.U32 R3, RZ, RZ, R47 ;  /* 0x000000ffff038224 */ /* 0x004fe200078e002f */
[----:B------:R-:W-:Y:S01]  /*63210*/  PRMT R40, RZ, 0x7610, R40 ;  /* 0x00007610ff287816 */ /* 0x000fe20000000028 */
[----:B------:R-:W-:-:S05]  /*63220*/  @!P0 IMAD.MOV.U32 R2, RZ, RZ, R46 ;  /* 0x000000ffff028224 */ /* 0x000fca00078e002e */
[----:B------:R0:W2:Y:S04]  /*63230*/  @!P0 LDG.E.U8 R40, desc[UR4][R2.64] ;  /* 0x0000000402288981 */ /* 0x0000a8000c1e1100 */
[----:B---3--:R1:W-:Y:S04]  /*63240*/  STL [R1+0x747c], R41 ;  /* 0x00747c2901007387 */ /* 0x0083e80000100800 */
[----:B------:R-:W3:Y:S04]  /*63250*/  LDL R47, [R1+0x3a94] ;  /* 0x003a9400012f7983 */ /* 0x000ee80000100800 */
[----:B-1----:R-:W2:Y:S01]  /*63260*/  LDL R41, [R1+0x3ac8] ;  /* 0x003ac80001297983 */ /* 0x002ea20000100800 */
[----:B------:R-:W-:Y:S01]  /*63270*/  PRMT R39, RZ, 0x7610, R39 ;  /* 0x00007610ff277816 */ /* 0x000fe20000000027 */
[----:B0-----:R-:W-:-:S02]  /*63280*/  @!P0 IMAD.MOV.U32 R2, RZ, RZ, R44 ;  /* 0x000000ffff028224 */ /* 0x001fc400078e002c */
[----:B------:R-:W-:Y:S01]  /*63290*/  @!P0 IMAD.MOV.U32 R3, RZ, RZ, R45 ;  /* 0x000000ffff038224 */ /* 0x000fe200078e002d */
[----:B------:R-:W-:-:S04]  /*632a0*/  PRMT R38, RZ, 0x7610, R38 ;  /* 0x00007610ff267816 */ /* 0x000fc80000000026 */
[----:B------:R0:W2:Y:S01]  /*632b0*/  @!P0 LDG.E.U8 R39, desc[UR4][R2.64] ;  /* 0x0000000402278981 */ /* 0x0000a2000c1e1100 */
[----:B------:R-:W-:Y:S01]  /*632c0*/  PRMT R37, RZ, 0x7610, R37 ;  /* 0x00007610ff257816 */ /* 0x000fe20000000025 */
[----:B0-----:R-:W-:Y:S02]  /*632d0*/  @!P0 IMAD.MOV.U32 R2, RZ, RZ, R49 ;  /* 0x000000ffff028224 */ /* 0x001fe400078e0031 */
[----:B----4-:R-:W-:-:S05]  /*632e0*/  @!P0 IMAD.MOV.U32 R3, RZ, RZ, R50 ;  /* 0x000000ffff038224 */ /* 0x010fca00078e0032 */
[----:B------:R0:W4:Y:S02]  /*632f0*/  @!P0 LDG.E.U8 R38, desc[UR4][R2.64] ;  /* 0x0000000402268981 */ /* 0x000124000c1e1100 */
[----:B0-----:R-:W-:Y:S02]  /*63300*/  @!P0 IMAD.MOV.U32 R2, RZ, RZ, R42 ;  /* 0x000000ffff028224 */ /* 0x001fe400078e002a */
[----:B------:R-:W-:-:S05]  /*63310*/  @!P0 IMAD.MOV.U32 R3, RZ, RZ, R48 ;  /* 0x000000ffff038224 */ /* 0x000fca00078e0030 */
[----:B------:R3:W4:Y:S01]  /*63320*/  @!P0 LDG.E.U8 R37, desc[UR4][R2.64] ;  /* 0x0000000402258981 */ /* 0x000722000c1e1100 */
[----:B------:R-:W-:Y:S01]  /*63330*/  PRMT R36, RZ, 0x7610, R36 ;  /* 0x00007610ff247816 */ /* 0x000fe20000000024 */
[----:B---3--:R-:W-:Y:S02]  /*63340*/  @!P0 IMAD.MOV.U32 R3, RZ, RZ, R47 ;  /* 0x000000ffff038224 */ /* 0x008fe400078e002f */
[----:B--2---:R-:W-:-:S05]  /*63350*/  @!P0 IMAD.MOV.U32 R2, RZ, RZ, R41 ;  /* 0x000000ffff028224 */ /* 0x004fca00078e0029 */
[----:B------:R-:W2:Y:S04]  /*63360*/  @!P0 LDG.E.U8 R36, desc[UR4][R2.64] ;  /* 0x0000000402248981 */ /* 0x000ea8000c1e1100 */
[----:B------:R0:W-:Y:S04]  /*63370*/  STL [R1+0x7480], R40 ;  /* 0x0074802801007387 */ /* 0x0001e80000100800 */
[----:B------:R-:W3:Y:S04]  /*63380*/  LDL R46, [R1+0x3a9c] ;  /* 0x003a9c00012e7983 */ /* 0x000ee80000100800 */
[----:B------:R-:W3:Y:S04]  /*63390*/  LDL R45, [R1+0x3ad0] ;  /* 0x003ad000012d7983 */ /* 0x000ee80000100800 */
[----:B------:R-:W3:Y:S04]  /*633a0*/  LDL R44, [R1+0x3aa4] ;  /* 0x003aa400012c7983 */ /* 0x000ee80000100800 */
[----:B------:R-:W3:Y:S04]  /*633b0*/  LDL R43, [R1+0x3ad8] ;  /* 0x003ad800012b7983 */ /* 0x000ee80000100800 */
[----:B------:R-:W-:Y:S04]  /*633c0*/  STL [R1+0x7484], R39 ;  /* 0x0074842701007387 */ /* 0x000fe80000100800 */
[----:B----4-:R1:W-:Y:S04]  /*633d0*/  STL [R1+0x7488], R38 ;  /* 0x0074882601007387 */ /* 0x0103e80000100800 */
[----:B------:R-:W4:Y:S04]  /*633e0*/  LDL R42, [R1+0x3aac] ;  /* 0x003aac00012a7983 */ /* 0x000f280000100800 */
[----:B0-----:R-:W4:Y:S04]  /*633f0*/  LDL R40, [R1+0x3ae0] ;  /* 0x003ae00001287983 */ /* 0x001f280000100800 */
[----:B------:R-:W-:Y:S04]  /*63400*/  STL [R1+0x748c], R37 ;  /* 0x00748c2501007387 */ /* 0x000fe80000100800 */
[----:B------:R-:W4:Y:S04]  /*63410*/  LDL R47, [R1+0x3ab4] ;  /* 0x003ab400012f7983 */ /* 0x000f280000100800 */
[----:B-1----:R-:W4:Y:S04]  /*63420*/  LDL R38, [R1+0x3ae8] ;  /* 0x003ae80001267983 */ /* 0x002f280000100800 */
[----:B------:R-:W4:Y:S01]  /*63430*/  LDL R41, [R1+0x3af0] ;  /* 0x003af00001297983 */ /* 0x000f220000100800 */
[----:B------:R-:W-:-:S03]  /*63440*/  PRMT R35, RZ, 0x7610, R35 ;  /* 0x00007610ff237816 */ /* 0x000fc60000000023 */
[----:B--2---:R0:W-:Y:S04]  /*63450*/  STL [R1+0x7490], R36 ;  /* 0x0074902401007387 */ /* 0x0041e80000100800 */
[----:B0-----:R-:W2:Y:S01]  /*63460*/  LDL R36, [R1+0x3abc] ;  /* 0x003abc0001247983 */ /* 0x001ea20000100800 */
[----:B---3--:R-:W-:Y:S02]  /*63470*/  @!P0 IMAD.MOV.U32 R2, RZ, RZ, R45 ;  /* 0x000000ffff028224 */ /* 0x008fe400078e002d */
[----:B------:R-:W-:Y:S01]  /*63480*/  @!P0 IMAD.MOV.U32 R3, RZ, RZ, R46 ;  /* 0x000000ffff038224 */ /* 0x000fe200078e002e */
[----:B------:R-:W-:Y:S02]  /*63490*/  PRMT R34, RZ, 0x7610, R34 ;  /* 0x00007610ff227816 */ /* 0x000fe40000000022 */
[----:B------:R-:W-:-:S02]  /*634a0*/  PRMT R33, RZ, 0x7610, R33 ;  /* 0x00007610ff217816 */ /* 0x000fc40000000021 */
[----:B------:R-:W-:Y:S02]  /*634b0*/  PRMT R32, RZ, 0x7610, R32 ;  /* 0x00007610ff207816 */ /* 0x000fe40000000020 */
[----:B------:R-:W-:Y:S01]  /*634c0*/  PRMT R31, RZ, 0x7610, R31 ;  /* 0x00007610ff1f7816 */ /* 0x000fe2000000001f */
[----:B------:R0:W3:Y:S04]  /*634d0*/  @!P0 LDG.E.U8 R35, desc[UR4][R2.64] ;  /* 0x0000000402238981 */ /* 0x0000e8000c1e1100 */
[----:B------:R-:W3:Y:S01]  /*634e0*/  LDL R45, [R1+0x3af8] ;  /* 0x003af800012d7983 */ /* 0x000ee20000100800 */
[----:B0-----:R-:W-:Y:S02]  /*634f0*/  @!P0 IMAD.MOV.U32 R2, RZ, RZ, R43 ;  /* 0x000000ffff028224 */ /* 0x001fe400078e002b */
[----:B------:R-:W-:-:S05]  /*63500*/  @!P0 IMAD.MOV.U32 R3, RZ, RZ, R44 ;  /* 0x000000ffff038224 */ /* 0x000fca00078e002c */
[----:B------:R4:W3:Y:S02]  /*63510*/  @!P0 LDG.E.U8 R34, desc[UR4][R2.64] ;  /* 0x0000000402228981 */ /* 0x0008e4000c1e1100 */
[----:B----4-:R-:W-:Y:S02]  /*63520*/  @!P0 IMAD.MOV.U32 R2, RZ, RZ, R40 ;  /* 0x000000ffff028224 */ /* 0x010fe400078e0028 */
[----:B------:R-:W-:-:S05]  /*63530*/  @!P0 IMAD.MOV.U32 R3, RZ, RZ, R42 ;  /* 0x000000ffff038224 */ /* 0x000fca00078e002a */
[----:B------:R0:W4:Y:S02]  /*63540*/  @!P0 LDG.E.U8 R33, desc[UR4][R2.64] ;  /* 0x0000000402218981 */ /* 0x000124000c1e1100 */
[----:B0-----:R-:W-:Y:S02]  /*63550*/  @!P0 IMAD.MOV.U32 R2, RZ, RZ, R38 ;  /* 0x000000ffff028224 */ /* 0x001fe400078e0026 */
[----:B------:R-:W-:-:S05]  /*63560*/  @!P0 IMAD.MOV.U32 R3, RZ, RZ, R47 ;  /* 0x000000ffff038224 */ /* 0x000fca00078e002f */
[----:B------:R0:W4:Y:S02]  /*63570*/  @!P0 LDG.E.U8 R32, desc[UR4][R2.64] ;  /* 0x0000000402208981 */ /* 0x000124000c1e1100 */
[----:B0-----:R-:W-:Y:S02]  /*63580*/  @!P0 IMAD.MOV.U32 R2, RZ, RZ, R41 ;  /* 0x000000ffff028224 */ /* 0x001fe400078e0029 */
[----:B--2---:R-:W-:-:S05]  /*63590*/  @!P0 IMAD.MOV.U32 R3, RZ, RZ, R36 ;  /* 0x000000ffff038224 */ /* 0x004fca00078e0024 */
[----:B------:R-:W2:Y:S04]  /*635a0*/  @!P0 LDG.E.U8 R31, desc[UR4][R2.64] ;  /* 0x00000004021f8981 */ /* 0x000ea8000c1e1100 */
[----:B---3--:R0:W-:Y:S04]  /*635b0*/  STL [R1+0x7494], R35 ;  /* 0x0074942301007387 */ /* 0x0081e80000100800 */
[----:B------:R-:W3:Y:S04]  /*635c0*/  LDL R46, [R1+0x3ac4] ;  /* 0x003ac400012e7983 */ /* 0x000ee80000100800 */
[----:B------:R-:W3:Y:S04]  /*635d0*/  LDL R44, [R1+0x3acc] ;  /* 0x003acc00012c7983 */ /* 0x000ee80000100800 */
[----:B------:R-:W3:Y:S04]  /*635e0*/  LDL R43, [R1+0x3b00] ;  /* 0x003b0000012b7983 */ /* 0x000ee80000100800 */
[----:B------:R-:W3:Y:S04]  /*635f0*/  LDL R39, [R1+0x3b08] ;  /* 0x003b080001277983 */ /* 0x000ee80000100800 */
[----:B------:R1:W-:Y:S04]  /*63600*/  STL [R1+0x7498], R34 ;  /* 0x0074982201007387 */ /* 0x0003e80000100800 */
[----:B------:R-:W3:Y:S04]  /*63610*/  LDL R42, [R1+0x3ad4] ;  /* 0x003ad400012a7983 */ /* 0x000ee80000100800 */
[----:B------:R-:W3:Y:S04]  /*63620*/  LDL R40, [R1+0x3adc] ;  /* 0x003adc0001287983 */ /* 0x000ee80000100800 */
[----:B------:R-:W3:Y:S04]  /*63630*/  LDL R37, [R1+0x3b10] ;  /* 0x003b100001257983 */ /* 0x000ee80000100800 */
[----:B----4-:R4:W-:Y:S04]  /*63640*/  STL [R1+0x749c], R33 ;  /* 0x00749c2101007387 */ /* 0x0109e80000100800 */
[----:B------:R-:W3:Y:S04]  /*63650*/  LDL R38, [R1+0x3ae4] ;  /* 0x003ae40001267983 */ /* 0x000ee80000100800 */
[----:B0-----:R-:W3:Y:S04]  /*63660*/  LDL R35, [R1+0x3b18] ;  /* 0x003b180001237983 */ /* 0x001ee80000100800 */
[----:B------:R0:W-:Y:S04]  /*63670*/  STL [R1+0x74a0], R32 ;  /* 0x0074a02001007387 */ /* 0x0001e80000100800 */
[----:B------:R-:W3:Y:S04]  /*63680*/  LDL R36, [R1+0x3b20] ;  /* 0x003b200001247983 */ /* 0x000ee80000100800 */
[----:B------:R-:W3:Y:S04]  /*63690*/  LDL R41, [R1+0x3aec] ;  /* 0x003aec0001297983 */ /* 0x000ee80000100800 */
[----:B--2---:R2:W-:Y:S04]  /*636a0*/  STL [R1+0x74a4], R31 ;  /* 0x0074a41f01007387 */ /* 0x0045e80000100800 */
[----:B-1----:R-:W3:Y:S04]  /*636b0*/  LDL R34, [R1+0x3af4] ;  /* 0x003af40001227983 */ /* 0x002ee80000100800 */
[----:B----4-:R-:W4:Y:S04]  /*636c0*/  LDL R33, [R1+0x3b28] ;  /* 0x003b280001217983 */ /* 0x010f280000100800 */
[----:B0-----:R-:W4:Y:S04]  /*636d0*/  LDL R32, [R1+0x3afc] ;  /* 0x003afc0001207983 */ /* 0x001f280000100800 */
[----:B--2---:R-:W2:Y:S01]  /*636e0*/  LDL R31, [R1+0x3b30] ;  /* 0x003b3000011f7983 */ /* 0x004ea20000100800 */
[----:B------:R-:W-:Y:S01]  /*636f0*/  PRMT R30, RZ, 0x7610, R30 ;  /* 0x00007610ff1e7816 */ /* 0x000fe2000000001e */
[----:B------:R-:W-:-:S02]  /*63700*/  @!P0 IMAD.MOV.U32 R2, RZ, RZ, R45 ;  /* 0x000000ffff028224 */ /* 0x000fc400078e002d */
[----:B---3--:R-:W-:Y:S01]  /*63710*/  @!P0 IMAD.MOV.U32 R3, RZ, RZ, R46 ;  /* 0x000000ffff038224 */ /* 0x008fe200078e002e */
[----:B------:R-:W-:Y:S02]  /*63720*/  PRMT R29, RZ, 0x7610, R29 ;  /* 0x00007610ff1d7816 */ /* 0x000fe4000000001d */
[----:B------:R-:W-:Y:S02]  /*63730*/  PRMT R28, RZ, 0x7610, R28 ;  /* 0x00007610ff1c7816 */ /* 0x000fe4000000001c */
[----:B------:R-:W-:Y:S02]  /*63740*/  PRMT R27, RZ, 0x7610, R27 ;  /* 0x00007610ff1b7816 */ /* 0x000fe4000000001b */
[----:B------:R-:W-:Y:S01]  /*63750*/  PRMT R26, RZ, 0x7610, R26 ;  /* 0x00007610ff1a7816 */ /* 0x000fe2000000001a */
[----:B------:R0:W3:Y:S01]  /*63760*/  @!P0 LDG.E.U8 R30, desc[UR4][R2.64] ;  /* 0x00000004021e8981 */ /* 0x0000e2000c1e1100 */
[----:B------:R-:W-:Y:S02]  /*63770*/  PRMT R25, RZ, 0x7610, R25 ;  /* 0x00007610ff197816 */ /* 0x000fe40000000019 */
[----:B------:R-:W-:-:S02]  /*63780*/  PRMT R24, RZ, 0x7610, R24 ;  /* 0x00007610ff187816 */ /* 0x000fc40000000018 */
[----:B------:R-:W-:Y:S02]  /*63790*/  PRMT R23, RZ, 0x7610, R23 ;  /* 0x00007610ff177816 */ /* 0x000fe40000000017 */
[----:B------:R-:W-:Y:S02]  /*637a0*/  PRMT R22, RZ, 0x7610, R22 ;  /* 0x00007610ff167816 */ /* 0x000fe40000000016 */
[----:B------:R-:W-:Y:S02]  /*637b0*/  PRMT R21, RZ, 0x7610, R21 ;  /* 0x00007610ff157816 */ /* 0x000fe40000000015 */
[----:B------:R-:W-:Y:S02]  /*637c0*/  PRMT R20, RZ, 0x7610, R20 ;  /* 0x00007610ff147816 */ /* 0x000fe40000000014 */
[----:B------:R-:W-:Y:S02]  /*637d0*/  PRMT R19, RZ, 0x7610, R19 ;  /* 0x00007610ff137816 */ /* 0x000fe40000000013 */
[----:B------:R-:W-:Y:S01]  /*637e0*/  PRMT R18, RZ, 0x7610, R18 ;  /* 0x00007610ff127816 */ /* 0x000fe20000000012 */
[----:B------:R-:W3:Y:S01]  /*637f0*/  LDL R45, [R1+0x3b90] ;  /* 0x003b9000012d7983 */ /* 0x000ee20000100800 */
[----:B0-----:R-:W-:-:S02]  /*63800*/  @!P0 IMAD.MOV.U32 R2, RZ, RZ, R43 ;  /* 0x000000ffff028224 */ /* 0x001fc400078e002b */
[----:B------:R-:W-:Y:S01]  /*63810*/  @!P0 IMAD.MOV.U32 R3, RZ, RZ, R44 ;  /* 0x000000ffff038224 */ /* 0x000fe200078e002c */
[----:B------:R-:W3:Y:S04]  /*63820*/  LDL R46, [R1+0x3b5c] ;  /* 0x003b5c00012e7983 */ /* 0x000ee80000100800 */
[----:B------:R-:W3:Y:S04]  /*63830*/  LDL R44, [R1+0x3b64] ;  /* 0x003b6400012c7983 */ /* 0x000ee80000100800 */
[----:B------:R0:W3:Y:S04]  /*63840*/  @!P0 LDG.E.U8 R29, desc[UR4][R2.64] ;  /* 0x00000004021d8981 */ /* 0x0000e8000c1e1100 */
[----:B------:R-:W3:Y:S01]  /*63850*/  LDL R43, [R1+0x3b98] ;  /* 0x003b9800012b7983 */ /* 0x000ee20000100800 */
[----:B0-----:R-:W-:-:S02]  /*63860*/  @!P0 IMAD.MOV.U32 R2, RZ, RZ, R39 ;  /* 0x000000ffff028224 */ /* 0x001fc400078e0027 */
[----:B------:R-:W-:Y:S01]  /*63870*/  @!P0 IMAD.MOV.U32 R3, RZ, RZ, R42 ;  /* 0x000000ffff038224 */ /* 0x000fe200078e002a */
[----:B------:R-:W3:Y:S04]  /*63880*/  LDL R39, [R1+0x3b38] ;  /* 0x003b380001277983 */ /* 0x000ee80000100800 */
[----:B------:R-:W3:Y:S04]  /*63890*/  LDL R42, [R1+0x3b1c] ;  /* 0x003b1c00012a7983 */ /* 0x000ee80000100800 */
[----:B------:R0:W3:Y:S02]  /*638a0*/  @!P0 LDG.E.U8 R28, desc[UR4][R2.64] ;  /* 0x00000004021c8981 */ /* 0x0000e4000c1e1100 */
        /* <DEDUP_REMOVED lines=11> */
[----:B------:R-:W3:Y:S01]  /*63960*/  LDL R36, [R1+0x3b14] ;  /* 0x003b140001247983 */ /* 0x000ee20000100800 */
[----:B------:R-:W-:-:S03]  /*63970*/  @!P0 IMAD.MOV.U32 R3, RZ, RZ, R41 ;  /* 0x000000ffff038224 */ /* 0x000fc600078e0029 */
[----:B------:R-:W3:Y:S04]  /*63980*/  LDL R41, [R1+0x3b50] ;  /* 0x003b500001297983 */ /* 0x000ee80000100800 */
[----:B------:R0:W3:Y:S02]  /*63990*/  @!P0 LDG.E.U8 R25, desc[UR4][R2.64] ;  /* 0x0000000402198981 */ /* 0x0000e4000c1e1100 */
[----:B0-----:R-:W-:Y:S02]  /*639a0*/  @!P0 IMAD.MOV.U32 R3, RZ, RZ, R34 ;  /* 0x000000ffff038224 */ /* 0x001fe400078e0022 */
[----:B----4-:R-:W-:Y:S01]  /*639b0*/  @!P0 IMAD.MOV.U32 R2, RZ, RZ, R33 ;  /* 0x000000ffff028224 */ /* 0x010fe200078e0021 */
[----:B------:R-:W4:Y:S04]  /*639c0*/  LDL R34, [R1+0x3b24] ;  /* 0x003b240001227983 */ /* 0x000f280000100800 */
[----:B------:R-:W4:Y:S04]  /*639d0*/  LDL R33, [R1+0x3b58] ;  /* 0x003b580001217983 */ /* 0x000f280000100800 */
[----:B------:R2:W4:Y:S02]  /*639e0*/  @!P0 LDG.E.U8 R24, desc[UR4][R2.64] ;  /* 0x0000000402188981 */ /* 0x000524000c1e1100 */
[----:B--2---:R-:W-:-:S02]  /*639f0*/  @!P0 IMAD.MOV.U32 R2, RZ, RZ, R31 ;  /* 0x000000ffff028224 */ /* 0x004fc400078e001f */
[----:B------:R-:W2:Y:S01]  /*63a00*/  LDL R31, [R1+0x3b60] ;  /* 0x003b6000011f7983 */ /* 0x000ea20000100800 */
[----:B------:R-:W-:-:S03]  /*63a10*/  @!P0 IMAD.MOV.U32 R3, RZ, RZ, R32 ;  /* 0x000000ffff038224 */ /* 0x000fc600078e0020 */
[----:B------:R-:W2:Y:S04]  /*63a20*/  LDL R32, [R1+0x3b2c] ;  /* 0x003b2c0001207983 */ /* 0x000ea80000100800 */
[----:B------:R3:W2:Y:S02]  /*63a30*/  @!P0 LDG.E.U8 R23, desc[UR4][R2.64] ;  /* 0x0000000402178981 */ /* 0x0006a4000c1e1100 */
[----:B---3--:R-:W-:Y:S02]  /*63a40*/  @!P0 IMAD.MOV.U32 R2, RZ, RZ, R39 ;  /* 0x000000ffff028224 */ /* 0x008fe400078e0027 */
[----:B------:R-:W3:Y:S01]  /*63a50*/  LDL R39, [R1+0x3b68] ;  /* 0x003b680001277983 */ /* 0x000ee20000100800 */
[----:B------:R-:W-:-:S03]  /*63a60*/  @!P0 IMAD.MOV.U32 R3, RZ, RZ, R40 ;  /* 0x000000ffff038224 */ /* 0x000fc600078e0028 */
[----:B------:R-:W3:Y:S04]  /*63a70*/  LDL R40, [R1+0x3b34] ;  /* 0x003b340001287983 */ /* 0x000ee80000100800 */
[----:B------:R0:W3:Y:S02]  /*63a80*/  @!P0 LDG.E.U8 R22, desc[UR4][R2.64] ;  /* 0x0000000402168981 */ /* 0x0000e4000c1e1100 */
[----:B0-----:R-:W-:Y:S02]  /*63a90*/  @!P0 IMAD.MOV.U32 R2, RZ, RZ, R37 ;  /* 0x000000ffff028224 */ /* 0x001fe400078e0025 */
        /* <DEDUP_REMOVED lines=11> */
[----:B------:R-:W-:Y:S01]  /*63b50*/  PRMT R17, RZ, 0x7610, R17 ;  /* 0x00007610ff117816 */ /* 0x000fe20000000011 */
[----:B------:R-:W3:Y:S04]  /*63b60*/  LDL R41, [R1+0x3ba0] ;  /* 0x003ba00001297983 */ /* 0x000ee80000100800 */
[----:B------:R4:W3:Y:S04]  /*63b70*/  @!P0 LDG.E.U8 R19, desc[UR4][R2.64] ;  /* 0x0000000402138981 */ /* 0x0008e8000c1e1100 */
[----:B------:R-:W3:Y:S01]  /*63b80*/  LDL R42, [R1+0x3b6c] ;  /* 0x003b6c00012a7983 */ /* 0x000ee20000100800 */
[----:B----4-:R-:W-:-:S02]  /*63b90*/  @!P0 IMAD.MOV.U32 R3, RZ, RZ, R34 ;  /* 0x000000ffff038224 */ /* 0x010fc400078e0022 */
[----:B------:R-:W-:Y:S01]  /*63ba0*/  @!P0 IMAD.MOV.U32 R2, RZ, RZ, R33 ;  /* 0x000000ffff028224 */ /* 0x000fe200078e0021 */
[----:B------:R-:W4:Y:S04]  /*63bb0*/  LDL R34, [R1+0x3b4c] ;  /* 0x003b4c0001227983 */ /* 0x000f280000100800 */
[----:B------:R-:W4:Y:S04]  /*63bc0*/  LDL R33, [R1+0x3b80] ;  /* 0x003b800001217983 */ /* 0x000f280000100800 */
[----:B------:R2:W4:Y:S02]  /*63bd0*/  @!P0 LDG.E.U8 R18, desc[UR4][R2.64] ;  /* 0x0000000402128981 */ /* 0x000524000c1e1100 */
[----:B--2---:R-:W-:-:S02]  /*63be0*/  @!P0 IMAD.MOV.U32 R2, RZ, RZ, R31 ;  /* 0x000000ffff028224 */ /* 0x004fc400078e001f */
[----:B------:R-:W2:Y:S01]  /*63bf0*/  LDL R31, [R1+0x3b88] ;  /* 0x003b8800011f7983 */ /* 0x000ea20000100800 */
[----:B------:R-:W-:-:S03]  /*63c00*/  @!P0 IMAD.MOV.U32 R3, RZ, RZ, R32 ;  /* 0x000000ffff038224 */ /* 0x000fc600078e0020 */
[----:B------:R-:W2:Y:S01]  /*63c10*/  LDL R32, [R1+0x3b54] ;  /* 0x003b540001207983 */ /* 0x000ea20000100800 */
[----:B------:R-:W-:-:S03]  /*63c20*/  PRMT R16, RZ, 0x7610, R16 ;  /* 0x00007610ff107816 */ /* 0x000fc60000000010 */
[----:B------:R3:W2:Y:S01]  /*63c30*/  @!P0 LDG.E.U8 R17, desc[UR4][R2.64] ;  /* 0x0000000402118981 */ /* 0x0006a2000c1e1100 */
[----:B------:R-:W-:Y:S02]  /*63c40*/  PRMT R15, RZ, 0x7610, R15 ;  /* 0x00007610ff0f7816 */ /* 0x000fe4000000000f */
[----:B------:R-:W-:Y:S02]  /*63c50*/  PRMT R14, RZ, 0x7610, R14 ;  /* 0x00007610ff0e7816 */ /* 0x000fe4000000000e */
[----:B------:R-:W-:Y:S01]  /*63c60*/  PRMT R13, RZ, 0x7610, R13 ;  /* 0x00007610ff0d7816 */ /* 0x000fe2000000000d */
        /* <DEDUP_REMOVED lines=24> */
[----:B------:R-:W-:Y:S02]  /*63df0*/  PRMT R12, RZ, 0x7610, R12 ;  /* 0x00007610ff0c7816 */ /* 0x000fe4000000000c */
[----:B------:R-:W-:-:S04]  /*63e00*/  PRMT R11, RZ, 0x7610, R11 ;  /* 0x00007610ff0b7816 */ /* 0x000fc8000000000b */
[----:B------:R0:W2:Y:S01]  /*63e10*/  @!P0 LDG.E.U8 R12, desc[UR4][R2.64] ;  /* 0x00000004020c8981 */ /* 0x0000a2000c1e1100 */
[----:B------:R-:W-:Y:S01]  /*63e20*/  PRMT R10, RZ, 0x7610, R10 ;  /* 0x00007610ff0a7816 */ /* 0x000fe2000000000a */
[----:B0-----:R-:W-:Y:S02]  /*63e30*/  @!P0 IMAD.MOV.U32 R2, RZ, RZ, R45 ;  /* 0x000000ffff028224 */ /* 0x001fe400078e002d */
[----:B------:R-:W-:-:S05]  /*63e40*/  @!P0 IMAD.MOV.U32 R3, RZ, RZ, R46 ;  /* 0x000000ffff038224 */ /* 0x000fca00078e002e */
        /* <DEDUP_REMOVED lines=10> */
[----:B---3--:R-:W-:Y:S02]  /*63ef0*/  @!P0 IMAD.MOV.U32 R2, RZ, RZ, R39 ;  /* 0x000000ffff028224 */ /* 0x008fe400078e0027 */
[----:B------:R-:W-:-:S05]  /*63f00*/  @!P0 IMAD.MOV.U32 R3, RZ, RZ, R40 ;  /* 0x000000ffff038224 */ /* 0x000fca00078e0028 */
[----:B------:R0:W3:Y:S01]  /*63f10*/  @!P0 LDG.E.U8 R8, desc[UR4][R2.64] ;  /* 0x0000000402088981 */ /* 0x0000e2000c1e1100 */
[----:B------:R-:W-:Y:S01]  /*63f20*/  PRMT R6, RZ, 0x7610, R6 ;  /* 0x00007610ff067816 */ /* 0x000fe20000000006 */
[----:B0-----:R-:W-:Y:S02]  /*63f30*/  @!P0 IMAD.MOV.U32 R2, RZ, RZ, R37 ;  /* 0x000000ffff028224 */ /* 0x001fe400078e0025 */
[----:B------:R-:W-:-:S05]  /*63f40*/  @!P0 IMAD.MOV.U32 R3, RZ, RZ, R38 ;  /* 0x000000ffff038224 */ /* 0x000fca00078e0026 */
[----:B------:R0:W3:Y:S01]  /*63f50*/  @!P0 LDG.E.U8 R7, desc[UR4][R2.64] ;  /* 0x0000000402078981 */ /* 0x0000e2000c1e1100 */
[----:B------:R-:W-:Y:S01]  /*63f60*/  PRMT R5, RZ, 0x7610, R5 ;  /* 0x00007610ff057816 */ /* 0x000fe20000000005 */
[----:B0-----:R-:W-:Y:S02]  /*63f70*/  @!P0 IMAD.MOV.U32 R2, RZ, RZ, R35 ;  /* 0x000000ffff028224 */ /* 0x001fe400078e0023 */
[----:B------:R-:W-:-:S05]  /*63f80*/  @!P0 IMAD.MOV.U32 R3, RZ, RZ, R36 ;  /* 0x000000ffff038224 */ /* 0x000fca00078e0024 */
[----:B------:R4:W3:Y:S02]  /*63f90*/  @!P0 LDG.E.U8 R6, desc[UR4][R2.64] ;  /* 0x0000000402068981 */ /* 0x0008e4000c1e1100 */
[----:B----4-:R-:W-:Y:S02]  /*63fa0*/  @!P0 IMAD.MOV.U32 R3, RZ, RZ, R34 ;  /* 0x000000ffff038224 */ /* 0x010fe400078e0022 */
[----:B------:R-:W-:Y:S02]  /*63fb0*/  @!P0 IMAD.MOV.U32 R2, RZ, RZ, R33 ;  /* 0x000000ffff028224 */ /* 0x000fe400078e0021 */
[----:B------:R-:W-:Y:S04]  /*63fc0*/  LDS.U8 R33, [R0+UR6+0x8] ;  /* 0x0000080600217984 */ /* 0x000fe80008000000 */
[----:B------:R2:W4:Y:S02]  /*63fd0*/  @!P0 LDG.E.U8 R5, desc[UR4][R2.64] ;  /* 0x0000000402058981 */ /* 0x000524000c1e1100 */
[----:B--2---:R-:W-:-:S02]  /*63fe0*/  @!P0 IMAD.MOV.U32 R2, RZ, RZ, R31 ;  /* 0x000000ffff028224 */ /* 0x004fc400078e001f */
[----:B------:R-:W0:Y:S01]  /*63ff0*/  LDS.U8 R31, [R0+UR6+0x110] ;  /* 0x00011006001f7984 */ /* 0x000e220008000000 */
[----:B------:R-:W-:-:S03]  /*64000*/  @!P0 IMAD.MOV.U32 R3, RZ, RZ, R32 ;  /* 0x000000ffff038224 */ /* 0x000fc600078e0020 */
[----:B------:R-:W1:Y:S04]  /*64010*/  LDS.U8 R32, [R0+UR6+0x198] ;  /* 0x0001980600207984 */ /* 0x000e680008000000 */
[----:B0-----:R-:W-:Y:S04]  /*64020*/  STL [R1+0x3c40], R31 ;  /* 0x003c401f01007387 */ /* 0x001fe80000100800 */
[----:B------:R-:W0:Y:S04]  /*64030*/  LDS.U8 R31, [R0+UR6+0x80] ;  /* 0x00008006001f7984 */ /* 0x000e280008000000 */
[----:B-1----:R-:W-:Y:S04]  /*64040*/  STL [R1+0x3c3c], R32 ;  /* 0x003c3c2001007387 */ /* 0x002fe80000100800 */
[----:B------:R-:W1:Y:S04]  /*64050*/  LDS.U8 R32, [R0+UR6+0x118] ;  /* 0x0001180600207984 */ /* 0x000e680008000000 */
[----:B------:R-:W-:Y:S04]  /*64060*/  STL [R1+0x275c], R33 ;  /* 0x00275c2101007387 */ /* 0x000fe80000100800 */
[----:B------:R-:W2:Y:S04]  /*64070*/  LDS.U8 R33, [R0+UR6+0x190] ;  /* 0x0001900600217984 */ /* 0x000ea80008000000 */
[----:B0-----:R-:W-:Y:S04]  /*64080*/  STL [R1+0x2758], R31 ;  /* 0x0027581f01007387 */ /* 0x001fe80000100800 */
[----:B------:R-:W0:Y:S04]  /*64090*/  LDS.U8 R31, [R0+UR6+0x800] ;  /* 0x00080006001f7984 */ /* 0x000e280008000000 */
[----:B-1----:R-:W-:Y:S04]  /*640a0*/  STL [R1+0x3c48], R32 ;  /* 0x003c482001007387 */ /* 0x002fe80000100800 */
[----:B------:R-:W1:Y:S04]  /*640b0*/  LDS.U8 R32, [R0+UR6+0x888] ;  /* 0x0008880600207984 */ /* 0x000e680008000000 */
[----:B--2---:R-:W-:Y:S04]  /*640c0*/  STL [R1+0x3c44], R33 ;  /* 0x003c442101007387 */ /* 0x004fe80000100800 */
        /* <DEDUP_REMOVED lines=39> */
[----:B-1----:R1:W-:Y:S04]  /*64340*/  STL [R1+0x3c6c], R32 ;  /* 0x003c6c2001007387 */ /* 0x0023e80000100800 */
[----:B--2---:R-:W-:Y:S04]  /*64350*/  STL [R1+0x278c], R33 ;  /* 0x00278c2101007387 */ /* 0x004fe80000100800 */
[----:B------:R-:W2:Y:S01]  /*64360*/  LDS.U8 R33, [R0+UR6+0x908] ;  /* 0x0009080600217984 */ /* 0x000ea20008000000 */
[----:B------:R-:W-:-:S02]  /*64370*/  PRMT R4, RZ, 0x7610, R4 ;  /* 0x00007610ff047816 */ /* 0x000fc40000000004 */
[----:B-1----:R-:W-:-:S04]  /*64380*/  LOP3.LUT R32, R0, 0x20, RZ, 0x3c, !PT ;  /* 0x0000002000207812 */ /* 0x002fc800078e3cff */
[----:B------:R1:W3:Y:S04]  /*64390*/  @!P0 LDG.E.U8 R4, desc[UR4][R2.64] ;  /* 0x0000000402048981 */ /* 0x0002e8000c1e1100 */
[----:B------:R-:W-:Y:S04]  /*643a0*/  LDS.U8 R34, [R32+UR6+0x98] ;  /* 0x0000980620227984 */ /* 0x000fe80008000000 */
[----:B-1----:R-:W-:Y:S04]  /*643b0*/  LDS.U8 R3, [R0+UR6] ;  /* 0x0000000600037984 */ /* 0x002fe80008000000 */
[----:B------:R-:W-:Y:S04]  /*643c0*/  LDS.U8 R2, [R0+UR6+0x88] ;  /* 0x0000880600027984 */ /* 0x000fe80008000000 */
[----:B0-----:R-:W-:Y:S04]  /*643d0*/  STL [R1+0x2788], R31 ;  /* 0x0027881f01007387 */ /* 0x001fe80000100800 */
[----:B------:R-:W0:Y:S04]  /*643e0*/  LDS.U8 R31, [R0+UR6+0x980] ;  /* 0x00098006001f7984 */ /* 0x000e280008000000 */
[----:B------:R-:W-:Y:S04]  /*643f0*/  STL [R1+0x5910], R0 ;  /* 0x0059100001007387 */ /* 0x000fe80000100800 */
[----:B------:R-:W-:Y:S04]  /*64400*/  LDS.U8 R0, [R32+UR6+0x88] ;  /* 0x0000880620007984 */ /* 0x000fe80008000000 */
[----:B--2---:R-:W-:Y:S04]  /*64410*/  STL [R1+0x3c78], R33 ;  /* 0x003c782101007387 */ /* 0x004fe80000100800 */
[----:B------:R-:W1:Y:S04]  /*64420*/  LDS.U8 R33, [R32+UR6] ;  /* 0x0000000620217984 */ /* 0x000e680008000000 */
        /* <DEDUP_REMOVED lines=27> */
[----:B--2---:R-:W-:Y:S04]  /*645e0*/  STL [R1+0x27ac], R0 ;  /* 0x0027ac0001007387 */ /* 0x004fe80000100800 */
[----:B------:R-:W1:Y:S04]  /*645f0*/  LDS.U8 R33, [R32+UR6+0x990] ;  /* 0x0009900620217984 */ /* 0x000e680008000000 */
[----:B------:R-:W2:Y:S04]  /*64600*/  LDS.U8 R0, [R32+UR6+0x10] ;  /* 0x0000100620007984 */ /* 0x000ea80008000000 */
[----:B0-----:R0:W-:Y:S04]  /*64610*/  STL [R1+0x3c98], R31 ;  /* 0x003c981f01007387 */ /* 0x0011e80000100800 */
[----:B0-----:R-:W3:Y:S04]  /*64620*/  LDL R31, [R1+0x3d40] ;  /* 0x003d4000011f7983 */ /* 0x001ee80000100800 */
[----:B-1----:R-:W-:Y:S04]  /*64630*/  STL [R1+0x3c94], R33 ;  /* 0x003c942101007387 */ /* 0x002fe80000100800 */
[----:B--2---:R-:W-:Y:S04]  /*64640*/  STL [R1+0x27b8], R0 ;  /* 0x0027b80001007387 */ /* 0x004fe80000100800 */
[----:B------:R-:W0:Y:S04]  /*64650*/  LDS.U8 R33, [R32+UR6+0x100] ;  /* 0x0001000620217984 */ /* 0x000e280008000000 */
        /* <DEDUP_REMOVED lines=26> */
[----:B0-----:R-:W-:Y:S04]  /*64800*/  STL [R1+0x3cb8], R33 ;  /* 0x003cb82101007387 */ /* 0x001fe80000100800 */
[----:B-1----:R-:W-:Y:S04]  /*64810*/  STL [R1+0x3cb4], R0 ;  /* 0x003cb40001007387 */ /* 0x002fe80000100800 */
[----:B---3--:R-:W0:Y:S04]  /*64820*/  LDS.U8 R32, [R31+UR6] ;  /* 0x000000061f207984 */ /* 0x008e280008000000 */
[----:B------:R-:W1:Y:S04]  /*64830*/  LDS.U8 R33, [R31+UR6+0x88] ;  /* 0x000088061f217984 */ /* 0x000e680008000000 */
[----:B------:R-:W2:Y:S04]  /*64840*/  LDS.U8 R0, [R31+UR6+0x110] ;  /* 0x000110061f007984 */ /* 0x000ea80008000000 */
[----:B------:R-:W-:Y:S04]  /*64850*/  LDS.U8 R34, [R31+UR6+0x100] ;  /* 0x000100061f227984 */ /* 0x000fe80008000000 */
        /* <DEDUP_REMOVED lines=25> */
[----:B-1----:R-:W-:Y:S04]  /*649f0*/  STL [R1+0x3bd4], R33 ;  /* 0x003bd42101007387 */ /* 0x002fe80000100800 */
[----:B------:R-:W0:Y:S04]  /*64a00*/  LDS.U8 R32, [R31+UR6+0x990] ;  /* 0x000990061f207984 */ /* 0x000e280008000000 */
[----:B------:R-:W1:Y:S04]  /*64a10*/  LDS.U8 R33, [R31+UR6+0x10] ;  /* 0x000010061f217984 */ /* 0x000e680008000000 */
[----:B--2---:R2:W-:Y:S04]  /*64a20*/  STL [R1+0x3cd8], R0 ;  /* 0x003cd80001007387 */ /* 0x0045e80000100800 */
[----:B--2---:R-:W2:Y:S04]  /*64a30*/  LDL R0, [R1+0x3d3c] ;  /* 0x003d3c0001007983 */ /* 0x004ea80000100800 */
[----:B0-----:R-:W-:Y:S04]  /*64a40*/  STL [R1+0x3cd4], R32 ;  /* 0x003cd42001007387 */ /* 0x001fe80000100800 */
[----:B------:R-:W0:Y:S04]  /*64a50*/  LDS.U8 R32, [R31+UR6+0x98] ;  /* 0x000098061f207984 */ /* 0x000e280008000000 */
[----:B-1----:R-:W-:Y:S04]  /*64a60*/  STL [R1+0x3be0], R33 ;  /* 0x003be02101007387 */ /* 0x002fe80000100800 */
[----:B------:R-:W1:Y:S04]  /*64a70*/  LDS.U8 R33, [R31+UR6+0x188] ;  /* 0x000188061f217984 */ /* 0x000e680008000000 */
[----:B0-----:R-:W-:Y:S04]  /*64a80*/  STL [R1+0x3bdc], R32 ;  /* 0x003bdc2001007387 */ /* 0x001fe80000100800 */
[----:B------:R-:W0:Y:S04]  /*64a90*/  LDS.U8 R32, [R31+UR6+0x18] ;  /* 0x000018061f207984 */ /* 0x000e280008000000 */
[----:B------:R-:W-:Y:S04]  /*64aa0*/  STL [R1+0x3ce0], R34 ;  /* 0x003ce02201007387 */ /* 0x000fe80000100800 */
[----:B------:R-:W3:Y:S04]  /*64ab0*/  LDS.U8 R34, [R31+UR6+0x90] ;  /* 0x000090061f227984 */ /* 0x000ee80008000000 */
[----:B-1----:R-:W-:Y:S04]  /*64ac0*/  STL [R1+0x3cdc], R33 ;  /* 0x003cdc2101007387 */ /* 0x002fe80000100800 */
[----:B------:R-:W1:Y:S04]  /*64ad0*/  LDS.U8 R33, [R31+UR6+0x108] ;  /* 0x000108061f217984 */ /* 0x000e680008000000 */
[----:B0-----:R-:W-:Y:S04]  /*64ae0*/  STL [R1+0x3be8], R32 ;  /* 0x003be82001007387 */ /* 0x001fe80000100800 */
[----:B------:R-:W0:Y:S04]  /*64af0*/  LDS.U8 R32, [R31+UR6+0x180] ;  /* 0x000180061f207984 */ /* 0x000e280008000000 */
[----:B---3--:R-:W-:Y:S04]  /*64b00*/  STL [R1+0x3be4], R34 ;  /* 0x003be42201007387 */ /* 0x008fe80000100800 */
        /* <DEDUP_REMOVED lines=16> */
[----:B---3--:R-:W-:Y:S04]  /*64c10*/  STL [R1+0x3cf8], R34 ;  /* 0x003cf82201007387 */ /* 0x008fe80000100800 */
[----:B-1----:R-:W-:Y:S04]  /*64c20*/  STL [R1+0x3cf4], R33 ;  /* 0x003cf42101007387 */ /* 0x002fe80000100800 */
[----:B--2---:R-:W0:Y:S04]  /*64c30*/  LDS.U8 R32, [R0+UR6] ;  /* 0x0000000600207984 */ /* 0x004e280008000000 */
[----:B------:R-:W1:Y:S04]  /*64c40*/  LDS.U8 R31, [R0+UR6+0x88] ;  /* 0x00008806001f7984 */ /* 0x000e680008000000 */
        /* <DEDUP_REMOVED lines=24> */
[----:B------:R-:W2:Y:S04]  /*64dd0*/  LDL.LU R50, [R1+0x2734] ;  /* 0x0027340001327983 */ /* 0x000ea80000300800 */
[----:B------:R-:W-:Y:S04]  /*64de0*/  LDS.U8 R33, [R0+UR6+0x990] ;  /* 0x0009900600217984 */ /* 0x000fe80008000000 */
[----:B0-----:R-:W-:Y:S04]  /*64df0*/  STL [R1+0x3c18], R32 ;  /* 0x003c182001007387 */ /* 0x001fe80000100800 */
[----:B------:R-:W3:Y:S04]  /*64e00*/  LDL.LU R51, [R1+0x2730] ;  /* 0x0027300001337983 */ /* 0x000ee80000300800 */
[----:B-1----:R-:W-:Y:S04]  /*64e10*/  STL [R1+0x3c14], R31 ;  /* 0x003c141f01007387 */ /* 0x002fe80000100800 */
[----:B------:R-:W0:Y:S04]  /*64e20*/  LDS.U8 R31, [R0+UR6+0x918] ;  /* 0x00091806001f7984 */ /* 0x000e280008000000 */
        /* <DEDUP_REMOVED lines=9> */
[----:B------:R-:W1:Y:S04]  /*64ec0*/  LDS.U8 R32, [R0+UR6+0x10] ;  /* 0x0000100600207984 */ /* 0x000e680008000000 */
[----:B0-----:R-:W-:Y:S04]  /*64ed0*/  STL [R1+0x3d18], R31 ;  /* 0x003d181f01007387 */ /* 0x001fe80000100800 */
[----:B------:R-:W0:Y:S04]  /*64ee0*/  LDS.U8 R31, [R0+UR6+0x98] ;  /* 0x00009806001f7984 */ /* 0x000e280008000000 */
[----:B------:R-:W-:Y:S04]  /*64ef0*/  STL [R1+0x3d14], R33 ;  /* 0x003d142101007387 */ /* 0x000fe80000100800 */
[----:B------:R-:W4:Y:S04]  /*64f00*/  LDS.U8 R33, [R0+UR6+0x100] ;  /* 0x0001000600217984 */ /* 0x000f280008000000 */
[----:B-1----:R-:W-:Y:S04]  /*64f10*/  STL [R1+0x3c20], R32 ;  /* 0x003c202001007387 */ /* 0x002fe80000100800 */
[----:B------:R-:W1:Y:S04]  /*64f20*/  LDS.U8 R32, [R0+UR6+0x188] ;  /* 0x0001880600207984 */ /* 0x000e680008000000 */
[----:B0-----:R-:W-:Y:S04]  /*64f30*/  STL [R1+0x3c1c], R31 ;  /* 0x003c1c1f01007387 */ /* 0x001fe80000100800 */
[----:B------:R-:W0:Y:S04]  /*64f40*/  LDS.U8 R31, [R0+UR6+0x18] ;  /* 0x00001806001f7984 */ /* 0x000e280008000000 */
[----:B----4-:R-:W-:Y:S04]  /*64f50*/  STL [R1+0x3d20], R33 ;  /* 0x003d202101007387 */ /* 0x010fe80000100800 */
        /* <DEDUP_REMOVED lines=14> */
[----:B------:R-:W-:Y:S04]  /*65040*/  LDS.U8 R32, [R0+UR6+0x890] ;  /* 0x0008900600207984 */ /* 0x000fe80008000000 */
[----:B0-----:R-:W-:Y:S04]  /*65050*/  STL [R1+0x3d30], R31 ;  /* 0x003d301f01007387 */ /* 0x001fe80000100800 */
[----:B------:R-:W0:Y:S04]  /*65060*/  LDS.U8 R31, [R0+UR6+0x818] ;  /* 0x00081806001f7984 */ /* 0x000e280008000000 */
[----:B----4-:R-:W-:Y:S01]  /*65070*/  STL [R1+0x3d2c], R33 ;  /* 0x003d2c2101007387 */ /* 0x010fe20000100800 */
[----:B------:R-:W1:Y:S03]  /*65080*/  S2R R54, SR_TID.X ;  /* 0x0000000000367919 */ /* 0x000e660000002100 */
[----:B0-----:R-:W-:Y:S04]  /*65090*/  STL [R1+0x3c38], R31 ;  /* 0x003c381f01007387 */ /* 0x001fe80000100800 */
[----:B------:R-:W0:Y:S04]  /*650a0*/  LDS.U8 R31, [R0+UR6+0x908] ;  /* 0x00090806001f7984 */ /* 0x000e280008000000 */
[----:B------:R-:W4:Y:S01]  /*650b0*/  LDS.U8 R0, [R0+UR6+0x980] ;  /* 0x0009800600007984 */ /* 0x000f220008000000 */
[----:B------:R-:W-:Y:S06]  /*650c0*/  BAR.SYNC.DEFER_BLOCKING 0x0 ;  /* 0x0000000000007b1d */ /* 0x000fec0000010000 */
[----:B------:R-:W-:Y:S01]  /*650d0*/  STL [R1+0x3c34], R32 ;  /* 0x003c342001007387 */ /* 0x000fe20000100800 */
[----:B-1----:R-:W-:-:S03]  /*650e0*/  LOP3.LUT R54, R54, 0x1f, RZ, 0xc0, !PT ;  /* 0x0000001f36367812 */ /* 0x002fc600078ec0ff */
[----:B0-----:R-:W-:Y:S04]  /*650f0*/  STL [R1+0x3d38], R31 ;  /* 0x003d381f01007387 */ /* 0x001fe80000100800 */
[----:B----4-:R0:W-:Y:S04]  /*65100*/  STL [R1+0x3d34], R0 ;  /* 0x003d340001007387 */ /* 0x0101e80000100800 */
[----:B0-----:R-:W4:Y:S04]  /*65110*/  LDL.LU R0, [R1+0x26e4] ;  /* 0x0026e40001007983 */ /* 0x001f280000300800 */
        /* <DEDUP_REMOVED lines=18> */
[----:B--2---:R0:W-:Y:S04]  /*65240*/  STS.U8 [R54+UR6], R50 ;  /* 0x0000003236007988 */ /* 0x0041e80008000006 */
[----:B------:R-:W2:Y:S04]  /*65250*/  LDL.LU R49, [R1+0x2648] ;  /* 0x0026480001317983 */ /* 0x000ea80000300800 */
[----:B---3--:R1:W-:Y:S04]  /*65260*/  STS.U8 [R54+UR6+0x20], R51 ;  /* 0x0000203336007988 */ /* 0x0083e80008000006 */
[----:B------:R3:W-:Y:S04]  /*65270*/  STS.U8 [R54+UR6+0x40], R52 ;  /* 0x0000403436007988 */ /* 0x0007e80008000006 */
[----:B------:R0:W-:Y:S04]  /*65280*/  STS.U8 [R54+UR6+0x60], R53 ;  /* 0x0000603536007988 */ /* 0x0001e80008000006 */
[----:B------:R1:W-:Y:S04]  /*65290*/  STS.U8 [R54+UR6+0x100], R55 ;  /* 0x0001003736007988 */ /* 0x0003e80008000006 */
[----:B------:R3:W-:Y:S04]  /*652a0*/  STS.U8 [R54+UR6+0x120], R56 ;  /* 0x0001203836007988 */ /* 0x0007e80008000006 */
[----:B0-----:R-:W2:Y:S04]  /*652b0*/  LDL.LU R50, [R1+0x2644] ;  /* 0x0026440001327983 */ /* 0x001ea80000300800 */
[----:B-1----:R-:W2:Y:S04]  /*652c0*/  LDL.LU R51, [R1+0x2630] ;  /* 0x0026300001337983 */ /* 0x002ea80000300800 */
[----:B---3--:R-:W3:Y:S04]  /*652d0*/  LDL.LU R52, [R1+0x262c] ;  /* 0x00262c0001347983 */ /* 0x008ee80000300800 */
[----:B------:R-:W2:Y:S04]  /*652e0*/  LDL.LU R53, [R1+0x2628] ;  /* 0x0026280001357983 */ /* 0x000ea80000300800 */
[----:B------:R-:W2:Y:S04]  /*652f0*/  LDL.LU R55, [R1+0x2624] ;  /* 0x0026240001377983 */ /* 0x000ea80000300800 */
[----:B------:R0:W-:Y:S04]  /*65300*/  STS.U8 [R54+UR6+0x140], R57 ;  /* 0x0001403936007988 */ /* 0x0001e80008000006 */
[----:B------:R-:W2:Y:S04]  /*65310*/  LDL.LU R56, [R1+0x2610] ;  /* 0x0026100001387983 */ /* 0x000ea80000300800 */
[----:B------:R1:W-:Y:S04]  /*65320*/  STS.U8 [R54+UR6+0x160], R58 ;  /* 0x0001603a36007988 */ /* 0x0003e80008000006 */
[----:B0-----:R-:W2:Y:S04]  /*65330*/  LDL.LU R57, [R1+0x260c] ;  /* 0x00260c0001397983 */ /* 0x001ea80000300800 */
[----:B-1----:R-:W2:Y:S04]  /*65340*/  LDL.LU R58, [R1+0x2608] ;  /* 0x00260800013a7983 */ /* 0x002ea80000300800 */
[----:B------:R0:W-:Y:S04]  /*65350*/  STS.U8 [R54+UR6+0x200], R59 ;  /* 0x0002003b36007988 */ /* 0x0001e80008000006 */
[----:B------:R1:W-:Y:S04]  /*65360*/  STS.U8 [R54+UR6+0x220], R60 ;  /* 0x0002203c36007988 */ /* 0x0003e80008000006 */
[----:B------:R1:W-:Y:S04]  /*65370*/  STS.U8 [R54+UR6+0x240], R61 ;  /* 0x0002403d36007988 */ /* 0x0003e80008000006 */
[----:B0-----:R-:W3:Y:S04]  /*65380*/  LDL.LU R59, [R1+0x2604] ;  /* 0x00260400013b7983 */ /* 0x001ee80000300800 */
[----:B-1----:R-:W3:Y:S04]  /*65390*/  LDL.LU R60, [R1+0x25f0] ;  /* 0x0025f000013c7983 */ /* 0x002ee80000300800 */
[----:B------:R-:W3:Y:S04]  /*653a0*/  LDL.LU R61, [R1+0x25ec] ;  /* 0x0025ec00013d7983 */ /* 0x000ee80000300800 */
[----:B----4-:R0:W-:Y:S04]  /*653b0*/  STS.U8 [R54+UR6+0x260], R0 ;  /* 0x0002600036007988 */ /* 0x0101e80008000006 */
[----:B------:R1:W-:Y:S04]  /*653c0*/  STS.U8 [R54+UR6+0x300], R31 ;  /* 0x0003001f36007988 */ /* 0x0003e80008000006 */
[----:B------:R4:W-:Y:S04]  /*653d0*/  STS.U8 [R54+UR6+0x320], R32 ;  /* 0x0003202036007988 */ /* 0x0009e80008000006 */
[----:B------:R0:W-:Y:S04]  /*653e0*/  STS.U8 [R54+UR6+0x340], R33 ;  /* 0x0003402136007988 */ /* 0x0001e80008000006 */
[----:B------:R1:W-:Y:S04]  /*653f0*/  STS.U8 [R54+UR6+0x360], R34 ;  /* 0x0003602236007988 */ /* 0x0003e80008000006 */
[----:B------:R4:W-:Y:S04]  /*65400*/  STS.U8 [R54+UR6+0x400], R35 ;  /* 0x0004002336007988 */ /* 0x0009e80008000006 */
[----:B0-----:R-:W3:Y:S04]  /*65410*/  LDL.LU R0, [R1+0x25e8] ;  /* 0x0025e80001007983 */ /* 0x001ee80000300800 */
[----:B-1----:R-:W3:Y:S04]  /*65420*/  LDL.LU R31, [R1+0x25e4] ;  /* 0x0025e400011f7983 */ /* 0x002ee80000300800 */
[----:B----4-:R-:W4:Y:S04]  /*65430*/  LDL.LU R32, [R1+0x25d0] ;  /* 0x0025d00001207983 */ /* 0x010f280000300800 */
[----:B------:R-:W4:Y:S04]  /*65440*/  LDL.LU R33, [R1+0x25cc] ;  /* 0x0025cc0001217983 */ /* 0x000f280000300800 */
[----:B------:R-:W4:Y:S04]  /*65450*/  LDL.LU R34, [R1+0x25c8] ;  /* 0x0025c80001227983 */ /* 0x000f280000300800 */
[----:B------:R0:W-:Y:S04]  /*65460*/  STS.U8 [R54+UR6+0x420], R36 ;  /* 0x0004202436007988 */ /* 0x0001e80008000006 */
[----:B------:R-:W4:Y:S04]  /*65470*/  LDL.LU R35, [R1+0x25c4] ;  /* 0x0025c40001237983 */ /* 0x000f280000300800 */
[----:B------:R1:W-:Y:S04]  /*65480*/  STS.U8 [R54+UR6+0x440], R37 ;  /* 0x0004402536007988 */ /* 0x0003e80008000006 */
[----:B------:R0:W-:Y:S04]  /*65490*/  STS.U8 [R54+UR6+0x460], R38 ;  /* 0x0004602636007988 */ /* 0x0001e80008000006 */
[----:B------:R0:W-:Y:S04]  /*654a0*/  STS.U8 [R54+UR6+0x500], R39 ;  /* 0x0005002736007988 */ /* 0x0001e80008000006 */
[----:B------:R1:W-:Y:S04]  /*654b0*/  STS.U8 [R54+UR6+0x520], R40 ;  /* 0x0005202836007988 */ /* 0x0003e80008000006 */
[----:B------:R1:W-:Y:S04]  /*654c0*/  STS.U8 [R54+UR6+0x540], R41 ;  /* 0x0005402936007988 */ /* 0x0003e80008000006 */
[----:B0-----:R-:W4:Y:S04]  /*654d0*/  LDL.LU R36, [R1+0x25b0] ;  /* 0x0025b00001247983 */ /* 0x001f280000300800 */
[----:B-1----:R-:W4:Y:S04]  /*654e0*/  LDL.LU R37, [R1+0x25ac] ;  /* 0x0025ac0001257983 */ /* 0x002f280000300800 */
[----:B------:R-:W4:Y:S04]  /*654f0*/  LDL.LU R38, [R1+0x25a8] ;  /* 0x0025a80001267983 */ /* 0x000f280000300800 */
        /* <DEDUP_REMOVED lines=15> */
[----:B--2---:R-:W2:Y:S04]  /*655f0*/  LDL.LU R47, [R1+0x2564] ;  /* 0x00256400012f7983 */ /* 0x004ea80000300800 */
[----:B------:R1:W-:Y:S04]  /*65600*/  STS.U8 [R54+UR6+0x740], R49 ;  /* 0x0007403136007988 */ /* 0x0003e80008000006 */
[----:B------:R0:W-:Y:S04]  /*65610*/  STS.U8 [R54+UR6+0x760], R50 ;  /* 0x0007603236007988 */ /* 0x0001e80008000006 */
[----:B------:R0:W-:Y:S04]  /*65620*/  STS.U8 [R54+UR6+0x800], R51 ;  /* 0x0008003336007988 */ /* 0x0001e80008000006 */
[----:B---3--:R3:W-:Y:S04]  /*65630*/  STS.U8 [R54+UR6+0x820], R52 ;  /* 0x0008203436007988 */ /* 0x0087e80008000006 */
[----:B------:R3:W-:Y:S04]  /*65640*/  STS.U8 [R54+UR6+0x840], R53 ;  /* 0x0008403536007988 */ /* 0x0007e80008000006 */
[----:B0-----:R-:W2:Y:S04]  /*65650*/  LDL.LU R48, [R1+0x2550] ;  /* 0x0025500001307983 */ /* 0x001ea80000300800 */
[----:B-1----:R-:W2:Y:S04]  /*65660*/  LDL.LU R49, [R1+0x254c] ;  /* 0x00254c0001317983 */ /* 0x002ea80000300800 */
[----:B------:R-:W2:Y:S04]  /*65670*/  LDL.LU R50, [R1+0x2548] ;  /* 0x0025480001327983 */ /* 0x000ea80000300800 */
[----:B------:R-:W2:Y:S04]  /*65680*/  LDL.LU R51, [R1+0x2544] ;  /* 0x0025440001337983 */ /* 0x000ea80000300800 */
[----:B---3--:R-:W3:Y:S04]  /*65690*/  LDL.LU R52, [R1+0x2530] ;  /* 0x0025300001347983 */ /* 0x008ee80000300800 */
[----:B------:R0:W-:Y:S04]  /*656a0*/  STS.U8 [R54+UR6+0x860], R55 ;  /* 0x0008603736007988 */ /* 0x0001e80008000006 */
[----:B------:R-:W3:Y:S04]  /*656b0*/  LDL.LU R53, [R1+0x252c] ;  /* 0x00252c0001357983 */ /* 0x000ee80000300800 */
[----:B------:R1:W-:Y:S04]  /*656c0*/  STS.U8 [R54+UR6+0x900], R56 ;  /* 0x0009003836007988 */ /* 0x0003e80008000006 */
[----:B------:R1:W-:Y:S04]  /*656d0*/  STS.U8 [R54+UR6+0x920], R57 ;  /* 0x0009203936007988 */ /* 0x0003e80008000006 */
[----:B------:R1:W-:Y:S04]  /*656e0*/  STS.U8 [R54+UR6+0x940], R58 ;  /* 0x0009403a36007988 */ /* 0x0003e80008000006 */
[----:B0-----:R-:W3:Y:S04]  /*656f0*/  LDL.LU R55, [R1+0x2528] ;  /* 0x0025280001377983 */ /* 0x001ee80000300800 */
[----:B-1----:R-:W3:Y:S04]  /*65700*/  LDL.LU R56, [R1+0x2524] ;  /* 0x0025240001387983 */ /* 0x002ee80000300800 */
[----:B------:R-:W3:Y:S04]  /*65710*/  LDL.LU R57, [R1+0x2510] ;  /* 0x0025100001397983 */ /* 0x000ee80000300800 */
[----:B------:R-:W3:Y:S04]  /*65720*/  LDL.LU R58, [R1+0x250c] ;  /* 0x00250c00013a7983 */ /* 0x000ee80000300800 */
[----:B------:R0:W-:Y:S04]  /*65730*/  STS.U8 [R54+UR6+0x960], R59 ;  /* 0x0009603b36007988 */ /* 0x0001e80008000006 */
[----:B------:R1:W-:Y:S04]  /*65740*/  STS.U8 [R54+UR6+0xa00], R60 ;  /* 0x000a003c36007988 */ /* 0x0003e80008000006 */
[----:B------:R1:W-:Y:S04]  /*65750*/  STS.U8 [R54+UR6+0xa20], R61 ;  /* 0x000a203d36007988 */ /* 0x0003e80008000006 */
[----:B0-----:R-:W3:Y:S04]  /*65760*/  LDL.LU R59, [R1+0x2508] ;  /* 0x00250800013b7983 */ /* 0x001ee80000300800 */
[----:B-1----:R-:W3:Y:S04]  /*65770*/  LDL.LU R60, [R1+0x2504] ;  /* 0x00250400013c7983 */ /* 0x002ee80000300800 */
[----:B------:R-:W3:Y:S04]  /*65780*/  LDL.LU R61, [R1+0x24f0] ;  /* 0x0024f000013d7983 */ /* 0x000ee80000300800 */
[----:B------:R0:W-:Y:S04]  /*65790*/  STS.U8 [R54+UR6+0xa40], R0 ;  /* 0x000a400036007988 */ /* 0x0001e80008000006 */
[----:B------:R1:W-:Y:S04]  /*657a0*/  STS.U8 [R54+UR6+0xa60], R31 ;  /* 0x000a601f36007988 */ /* 0x0003e80008000006 */
[----:B----4-:R4:W-:Y:S04]  /*657b0*/  STS.U8 [R54+UR6+0xb00], R32 ;  /* 0x000b002036007988 */ /* 0x0109e80008000006 */
        /* <DEDUP_REMOVED lines=26> */
[----:B--2---:R2:W-:Y:S04]  /*65960*/  STS.U8 [R54+UR6+0xe60], R47 ;  /* 0x000e602f36007988 */ /* 0x0045e80008000006 */
        /* <DEDUP_REMOVED lines=218> */
[----:B------:R-:W-:Y:S04]  /*66710*/  STS.U8 [R54+UR6+0x2940], R0 ;  /* 0x0029400036007988 */ /* 0x000fe80008000006 */
        /* <DEDUP_REMOVED lines=55> */
[----:B------:R-:W3:Y:S04]  /*66a90*/  LDL.LU R0, [R1+0x10] ;  /* 0x0000100001007983 */ /* 0x000ee80000300800 */
        /* <DEDUP_REMOVED lines=26> */
[----:B------:R-:W4:Y:S04]  /*66c40*/  LDL.LU R41, [R1+0x747c] ;  /* 0x00747c0001297983 */ /* 0x000f280000300800 */
[----:B------:R0:W-:Y:S04]  /*66c50*/  STS.U8 [R54+UR6+0x3400], R42 ;  /* 0x0034002a36007988 */ /* 0x0001e80008000006 */
        /* <DEDUP_REMOVED lines=10> */
[----:B--2---:R-:W2:Y:S04]  /*66d00*/  LDL.LU R47, [R1+0x7464] ;  /* 0x00746400012f7983 */ /* 0x004ea80000300800 */
[----:B------:R0:W-:Y:S04]  /*66d10*/  STS.U8 [R54+UR6+0x3540], R48 ;  /* 0x0035403036007988 */ /* 0x0001e80008000006 */
        /* <DEDUP_REMOVED lines=10> */
[----:B------:R-:W2:Y:S04]  /*66dc0*/  LDL.LU R53, [R1+0x744c] ;  /* 0x00744c0001357983 */ /* 0x000ea80000300800 */
[----:B------:R0:W-:Y:S04]  /*66dd0*/  STS.U8 [R54+UR6+0x3700], R55 ;  /* 0x0037003736007988 */ /* 0x0001e80008000006 */
[----:B------:R1:W-:Y:S04]  /*66de0*/  STS.U8 [R54+UR6+0x3720], R56 ;  /* 0x0037203836007988 */ /* 0x0003e80008000006 */
[----:B------:R1:W-:Y:S04]  /*66df0*/  STS.U8 [R54+UR6+0x3740], R57 ;  /* 0x0037403936007988 */ /* 0x0003e80008000006 */
[----:B------:R1:W-:Y:S04]  /*66e00*/  STS.U8 [R54+UR6+0x3760], R58 ;  /* 0x0037603a36007988 */ /* 0x0003e80008000006 */
[----:B0-----:R-:W2:Y:S04]  /*66e10*/  LDL.LU R55, [R1+0x7448] ;  /* 0x0074480001377983 */ /* 0x001ea80000300800 */
[----:B-1----:R-:W2:Y:S04]  /*66e20*/  LDL.LU R56, [R1+0x7444] ;  /* 0x0074440001387983 */ /* 0x002ea80000300800 */
[----:B------:R-:W2:Y:S04]  /*66e30*/  LDL.LU R57, [R1+0x7440] ;  /* 0x0074400001397983 */ /* 0x000ea80000300800 */
[----:B------:R-:W2:Y:S04]  /*66e40*/  LDL.LU R58, [R1+0x743c] ;  /* 0x00743c00013a7983 */ /* 0x000ea80000300800 */
[----:B------:R0:W-:Y:S04]  /*66e50*/  STS.U8 [R54+UR6+0x3800], R0 ;  /* 0x0038000036007988 */ /* 0x0001e80008000006 */
[----:B------:R1:W-:Y:S04]  /*66e60*/  STS.U8 [R54+UR6+0x3820], R59 ;  /* 0x0038203b36007988 */ /* 0x0003e80008000006 */
[----:B------:R1:W-:Y:S04]  /*66e70*/  STS.U8 [R54+UR6+0x3840], R60 ;  /* 0x0038403c36007988 */ /* 0x0003e80008000006 */
[----:B------:R1:W-:Y:S04]  /*66e80*/  STS.U8 [R54+UR6+0x3860], R61 ;  /* 0x0038603d36007988 */ /* 0x0003e80008000006 */
[----:B0-----:R-:W3:Y:S04]  /*66e90*/  LDL.LU R0, [R1+0x2700] ;  /* 0x0027000001007983 */ /* 0x001ee80000300800 */
[----:B-1----:R-:W3:Y:S04]  /*66ea0*/  LDL.LU R59, [R1+0x26fc] ;  /* 0x0026fc00013b7983 */ /* 0x002ee80000300800 */
[----:B------:R-:W3:Y:S04]  /*66eb0*/  LDL.LU R60, [R1+0x26f8] ;  /* 0x0026f800013c7983 */ /* 0x000ee80000300800 */
[----:B------:R-:W3:Y:S04]  /*66ec0*/  LDL.LU R61, [R1+0x26f4] ;  /* 0x0026f400013d7983 */ /* 0x000ee80000300800 */
[----:B--2---:R0:W-:Y:S04]  /*66ed0*/  STS.U8 [R54+UR6+0x3900], R58 ;  /* 0x0039003a36007988 */ /* 0x0041e80008000006 */
[----:B------:R1:W-:Y:S04]  /*66ee0*/  STS.U8 [R54+UR6+0x3920], R57 ;  /* 0x0039203936007988 */ /* 0x0003e80008000006 */
[----:B------:R2:W-:Y:S04]  /*66ef0*/  STS.U8 [R54+UR6+0x3940], R56 ;  /* 0x0039403836007988 */ /* 0x0005e80008000006 */
[----:B------:R2:W-:Y:S04]  /*66f00*/  STS.U8 [R54+UR6+0x3960], R55 ;  /* 0x0039603736007988 */ /* 0x0005e80008000006 */
[----:B0-----:R-:W3:Y:S04]  /*66f10*/  LDL.LU R58, [R1+0x2714] ;  /* 0x00271400013a7983 */ /* 0x001ee80000300800 */
[----:B-1----:R-:W3:Y:S04]  /*66f20*/  LDL.LU R57, [R1+0x2718] ;  /* 0x0027180001397983 */ /* 0x002ee80000300800 */
[----:B--2---:R-:W2:Y:S04]  /*66f30*/  LDL.LU R56, [R1+0x271c] ;  /* 0x00271c0001387983 */ /* 0x004ea80000300800 */
[----:B------:R-:W2:Y:S04]  /*66f40*/  LDL.LU R55, [R1+0x2720] ;  /* 0x0027200001377983 */ /* 0x000ea80000300800 */
[----:B------:R0:W-:Y:S02]  /*66f50*/  STS.U8 [R54+UR6+0x3a00], R50 ;  /* 0x003a003236007988 */ /* 0x0001e40008000006 */
[----:B0-----:R-:W0:Y:S02]  /*66f60*/  S2R R50, SR_TID.X ;  /* 0x0000000000327919 */ /* 0x001e240000002100 */
[----:B------:R-:W3:Y:S01]  /*66f70*/  LDL.LU R54, [R1+0x7438] ;  /* 0x0074380001367983 */ /* 0x000ee20000300800 */
[----:B0-----:R-:W-:-:S05]  /*66f80*/  LOP3.LUT R50, R50, 0x1f, RZ, 0xc0, !PT ;  /* 0x0000001f32327812 */ /* 0x001fca00078ec0ff */
[----:B------:R-:W-:Y:S04]  /*66f90*/  STS.U8 [R50+UR6+0x3a20], R49 ;  /* 0x003a203132007988 */ /* 0x000fe80008000006 */
[----:B------:R-:W-:Y:S04]  /*66fa0*/  STS.U8 [R50+UR6+0x3a40], R48 ;  /* 0x003a403032007988 */ /* 0x000fe80008000006 */
[----:B------:R-:W-:Y:S04]  /*66fb0*/  STS.U8 [R50+UR6+0x3a60], R47 ;  /* 0x003a602f32007988 */ /* 0x000fe80008000006 */
        /* <DEDUP_REMOVED lines=37> */
[----:B------:R-:W-:-:S03]  /*67210*/  LOP3.LUT R48, R50, 0x10, RZ, 0x3c, !PT ;  /* 0x0000001032307812 */ /* 0x000fc600078e3cff */
[----:B------:R-:W4:Y:S04]  /*67220*/  LDL.LU R40, [R1+0x265c] ;  /* 0x00265c0001287983 */ /* 0x000f280000300800 */
[----:B------:R-:W4:Y:S04]  /*67230*/  LDL.LU R41, [R1+0x2658] ;  /* 0x0026580001297983 */ /* 0x000f280000300800 */
[----:B------:R-:W4:Y:S04]  /*67240*/  LDL.LU R42, [R1+0x2654] ;  /* 0x00265400012a7983 */ /* 0x000f280000300800 */
[----:B------:R-:W4:Y:S04]  /*67250*/  LDL.LU R47, [R1+0x2640] ;  /* 0x00264000012f7983 */ /* 0x000f280000300800 */
[----:B------:R-:W4:Y:S04]  /*67260*/  LDL.LU R49, [R1+0x263c] ;  /* 0x00263c0001317983 */ /* 0x000f280000300800 */
[----:B------:R-:W4:Y:S04]  /*67270*/  LDL.LU R50, [R1+0x2638] ;  /* 0x0026380001327983 */ /* 0x000f280000300800 */
[----:B--2---:R0:W-:Y:S04]  /*67280*/  STS.U8 [R48+UR6+0x80], R55 ;  /* 0x0000803730007988 */ /* 0x0041e80008000006 */
[----:B------:R1:W-:Y:S04]  /*67290*/  STS.U8 [R48+UR6+0xa0], R56 ;  /* 0x0000a03830007988 */ /* 0x0003e80008000006 */
[----:B---3--:R2:W-:Y:S04]  /*672a0*/  STS.U8 [R48+UR6+0xc0], R57 ;  /* 0x0000c03930007988 */ /* 0x0085e80008000006 */
[----:B------:R3:W-:Y:S04]  /*672b0*/  STS.U8 [R48+UR6+0xe0], R58 ;  /* 0x0000e03a30007988 */ /* 0x0007e80008000006 */
[----:B------:R1:W-:Y:S04]  /*672c0*/  STS.U8 [R48+UR6+0x180], R0 ;  /* 0x0001800030007988 */ /* 0x0003e80008000006 */
[----:B------:R2:W-:Y:S04]  /*672d0*/  STS.U8 [R48+UR6+0x1a0], R59 ;  /* 0x0001a03b30007988 */ /* 0x0005e80008000006 */
[----:B0-----:R-:W4:Y:S04]  /*672e0*/  LDL.LU R55, [R1+0x2634] ;  /* 0x0026340001377983 */ /* 0x001f280000300800 */
[----:B-1----:R-:W4:Y:S04]  /*672f0*/  LDL.LU R56, [R1+0x2620] ;  /* 0x0026200001387983 */ /* 0x002f280000300800 */
[----:B--2---:R-:W2:Y:S04]  /*67300*/  LDL.LU R57, [R1+0x261c] ;  /* 0x00261c0001397983 */ /* 0x004ea80000300800 */
[----:B---3--:R-:W3:Y:S04]  /*67310*/  LDL.LU R58, [R1+0x2618] ;  /* 0x00261800013a7983 */ /* 0x008ee80000300800 */
[----:B------:R-:W2:Y:S04]  /*67320*/  LDL.LU R0, [R1+0x2614] ;  /* 0x0026140001007983 */ /* 0x000ea80000300800 */
[----:B------:R0:W-:Y:S04]  /*67330*/  STS.U8 [R48+UR6+0x1c0], R60 ;  /* 0x0001c03c30007988 */ /* 0x0001e80008000006 */
[----:B------:R-:W3:Y:S04]  /*67340*/  LDL.LU R59, [R1+0x2600] ;  /* 0x00260000013b7983 */ /* 0x000ee80000300800 */
[----:B------:R1:W-:Y:S04]  /*67350*/  STS.U8 [R48+UR6+0x1e0], R61 ;  /* 0x0001e03d30007988 */ /* 0x0003e80008000006 */
[----:B0-----:R-:W3:Y:S04]  /*67360*/  LDL.LU R60, [R1+0x25fc] ;  /* 0x0025fc00013c7983 */ /* 0x001ee80000300800 */
[----:B-1----:R-:W3:Y:S04]  /*67370*/  LDL.LU R61, [R1+0x25f8] ;  /* 0x0025f800013d7983 */ /* 0x002ee80000300800 */
        /* <DEDUP_REMOVED lines=47> */
[----:B------:R1:W-:Y:S04]  /*67670*/  STS.U8 [R48+UR6+0x880], R56 ;  /* 0x0008803830007988 */ /* 0x0003e80008000006 */
[----:B--2---:R2:W-:Y:S04]  /*67680*/  STS.U8 [R48+UR6+0x8a0], R57 ;  /* 0x0008a03930007988 */ /* 0x0045e80008000006 */
[----:B---3--:R3:W-:Y:S04]  /*67690*/  STS.U8 [R48+UR6+0x8c0], R58 ;  /* 0x0008c03a30007988 */ /* 0x0087e80008000006 */
[----:B------:R1:W-:Y:S04]  /*676a0*/  STS.U8 [R48+UR6+0x8e0], R0 ;  /* 0x0008e00030007988 */ /* 0x0003e80008000006 */
[----:B------:R2:W-:Y:S04]  /*676b0*/  STS.U8 [R48+UR6+0x980], R59 ;  /* 0x0009803b30007988 */ /* 0x0005e80008000006 */
[----:B0-----:R-:W4:Y:S04]  /*676c0*/  LDL.LU R55, [R1+0x2538] ;  /* 0x0025380001377983 */ /* 0x001f280000300800 */
[----:B-1----:R-:W4:Y:S04]  /*676d0*/  LDL.LU R56, [R1+0x2534] ;  /* 0x0025340001387983 */ /* 0x002f280000300800 */
[----:B--2---:R-:W2:Y:S04]  /*676e0*/  LDL.LU R57, [R1+0x2520] ;  /* 0x0025200001397983 */ /* 0x004ea80000300800 */
[----:B---3--:R-:W3:Y:S04]  /*676f0*/  LDL.LU R58, [R1+0x251c] ;  /* 0x00251c00013a7983 */ /* 0x008ee80000300800 */
[----:B------:R-:W3:Y:S04]  /*67700*/  LDL.LU R0, [R1+0x2518] ;  /* 0x0025180001007983 */ /* 0x000ee80000300800 */
[----:B------:R0:W-:Y:S04]  /*67710*/  STS.U8 [R48+UR6+0x9a0], R60 ;  /* 0x0009a03c30007988 */ /* 0x0001e80008000006 */
[----:B------:R-:W3:Y:S04]  /*67720*/  LDL.LU R59, [R1+0x2514] ;  /* 0x00251400013b7983 */ /* 0x000ee80000300800 */
[----:B------:R1:W-:Y:S04]  /*67730*/  STS.U8 [R48+UR6+0x9c0], R61 ;  /* 0x0009c03d30007988 */ /* 0x0003e80008000006 */
[----:B0-----:R-:W3:Y:S04]  /*67740*/  LDL.LU R60, [R1+0x2500] ;  /* 0x00250000013c7983 */ /* 0x001ee80000300800 */
[----:B-1----:R-:W3:Y:S04]  /*67750*/  LDL.LU R61, [R1+0x24fc] ;  /* 0x0024fc00013d7983 */ /* 0x002ee80000300800 */
        /* <DEDUP_REMOVED lines=273> */
[----:B--2---:R-:W-:Y:S04]  /*68870*/  STS.U8 [R48+UR6+0x2f80], R57 ;  /* 0x002f803930007988 */ /* 0x004fe80008000006 */
[----:B---3--:R-:W-:Y:S04]  /*68880*/  STS.U8 [R48+UR6+0x2fa0], R58 ;  /* 0x002fa03a30007988 */ /* 0x008fe80008000006 */
[----:B------:R-:W-:Y:S04]  /*68890*/  STS.U8 [R48+UR6+0x2fc0], R0 ;  /* 0x002fc00030007988 */ /* 0x000fe80008000006 */
[----:B------:R0:W-:Y:S04]  /*688a0*/  STS.U8 [R48+UR6+0x2fe0], R59 ;  /* 0x002fe03b30007988 */ /* 0x0001e80008000006 */
[----:B------:R1:W-:Y:S04]  /*688b0*/  STS.U8 [R48+UR6+0x3080], R60 ;  /* 0x0030803c30007988 */ /* 0x0003e80008000006 */
[----:B0-----:R-:W2:Y:S04]  /*688c0*/  LDL.LU R59, [R1+0xf8] ;  /* 0x0000f800013b7983 */ /* 0x001ea80000300800 */
[----:B------:R0:W-:Y:S04]  /*688d0*/  STS.U8 [R48+UR6+0x30a0], R61 ;  /* 0x0030a03d30007988 */ /* 0x0001e80008000006 */
[----:B-1----:R-:W3:Y:S04]  /*688e0*/  LDL.LU R60, [R1+0xf4] ;  /* 0x0000f400013c7983 */ /* 0x002ee80000300800 */
        /* <DEDUP_REMOVED lines=28> */
[----:B------:R-:W4:Y:S04]  /*68ab0*/  LDL.LU R0, [R1] ;  /* 0x0000000001007983 */ /* 0x000f280000300800 */
[----:B--2---:R0:W-:Y:S04]  /*68ac0*/  STS.U8 [R48+UR6+0x30c0], R59 ;  /* 0x0030c03b30007988 */ /* 0x0041e80008000006 */
[----:B---3--:R1:W-:Y:S04]  /*68ad0*/  STS.U8 [R48+UR6+0x30e0], R60 ;  /* 0x0030e03c30007988 */ /* 0x0083e80008000006 */
[----:B0-----:R-:W2:Y:S04]  /*68ae0*/  LDL.LU R59, [R1+0x7434] ;  /* 0x00743400013b7983 */ /* 0x001ea80000300800 */
[----:B----4-:R0:W-:Y:S04]  /*68af0*/  STS.U8 [R48+UR6+0x3180], R61 ;  /* 0x0031803d30007988 */ /* 0x0101e80008000006 */
[----:B------:R-:W-:Y:S04]  /*68b00*/  STS.U8 [R48+UR6+0x31a0], R7 ;  /* 0x0031a00730007988 */ /* 0x000fe80008000006 */
[----:B------:R-:W-:Y:S04]  /*68b10*/  STS.U8 [R48+UR6+0x31c0], R8 ;  /* 0x0031c00830007988 */ /* 0x000fe80008000006 */
[----:B------:R-:W-:Y:S04]  /*68b20*/  STS.U8 [R48+UR6+0x31e0], R9 ;  /* 0x0031e00930007988 */ /* 0x000fe80008000006 */
[----:B-1----:R-:W3:Y:S04]  /*68b30*/  LDL.LU R60, [R1+0x7430] ;  /* 0x00743000013c7983 */ /* 0x002ee80000300800 */
[----:B0-----:R-:W4:Y:S04]  /*68b40*/  LDL.LU R61, [R1+0x742c] ;  /* 0x00742c00013d7983 */ /* 0x001f280000300800 */
        /* <DEDUP_REMOVED lines=25> */
[----:B0-----:R-:W2:Y:S04]  /*68ce0*/  LDL.LU R0, [R1+0x272c] ;  /* 0x00272c0001007983 */ /* 0x001ea80000300800 */
[----:B------:R-:W2:Y:S04]  /*68cf0*/  LDL.LU R49, [R1+0x275c] ;  /* 0x00275c0001317983 */ /* 0x000ea80000300800 */
[----:B------:R-:W2:Y:S04]  /*68d00*/  LDL.LU R50, [R1+0x2758] ;  /* 0x0027580001327983 */ /* 0x000ea80000300800 */
[----:B------:R-:W2:Y:S04]  /*68d10*/  LDL.LU R55, [R1+0x2764] ;  /* 0x0027640001377983 */ /* 0x000ea80000300800 */
[----:B------:R-:W2:Y:S04]  /*68d20*/  LDL.LU R56, [R1+0x2760] ;  /* 0x0027600001387983 */ /* 0x000ea80000300800 */
[----:B------:R-:W2:Y:S04]  /*68d30*/  LDL.LU R57, [R1+0x276c] ;  /* 0x00276c0001397983 */ /* 0x000ea80000300800 */
[----:B------:R-:W2:Y:S04]  /*68d40*/  LDL.LU R58, [R1+0x2768] ;  /* 0x00276800013a7983 */ /* 0x000ea80000300800 */
[----:B------:R-:W2:Y:S04]  /*68d50*/  LDL R15, [R1+0x134] ;  /* 0x00013400010f7983 */ /* 0x000ea80000100800 */
[----:B------:R-:W2:Y:S04]  /*68d60*/  LDL.LU.64 R32, [R1+0x3d0] ;  /* 0x0003d00001207983 */ /* 0x000ea80000300a00 */
[----:B----4-:R-:W-:Y:S04]  /*68d70*/  STS.U8 [R48+UR6+0x38a0], R61 ;  /* 0x0038a03d30007988 */ /* 0x010fe80008000006 */
[----:B---3--:R-:W-:Y:S04]  /*68d80*/  STS.U8 [R48+UR6+0x38c0], R60 ;  /* 0x0038c03c30007988 */ /* 0x008fe80008000006 */
        /* <DEDUP_REMOVED lines=28> */
[----:B0-----:R-:W2:Y:S04]  /*68f50*/  LDL.LU.64 R34, [R1+0x3d8] ;  /* 0x0003d80001227983 */ /* 0x001ea80000300a00 */
[----:B------:R-:W-:Y:S01]  /*68f60*/  STS.U8 [R48+UR6+0x3fe0], R0 ;  /* 0x003fe00030007988 */ /* 0x000fe20008000006 */
[----:B------:R-:W-:Y:S06]  /*68f70*/  BAR.SYNC.DEFER_BLOCKING 0x0 ;  /* 0x0000000000007b1d */ /* 0x000fec0000010000 */
[----:B------:R-:W0:Y:S04]  /*68f80*/  LDSM.16.M88.4 R8, [R15] ;  /* 0x000000000f08783b */ /* 0x000e280000000200 */
[----:B------:R-:W1:Y:S04]  /*68f90*/  LDSM.16.M88.4 R20, [R15+0x400] ;  /* 0x000400000f14783b */ /* 0x000e680000000200 */
[----:B------:R-:W-:Y:S04]  /*68fa0*/  LDSM.16.M88.4 R36, [R15+0x600] ;  /* 0x000600000f24783b */ /* 0x000fe80000000200 */
[----:B0-----:R-:W-:Y:S01]  /*68fb0*/  STL.64 [R1+0x140], R8 ;  /* 0x0001400801007387 */ /* 0x001fe20000100a00 */
[----:B------:R-:W-:-:S02]  /*68fc0*/  IMAD.MOV.U32 R5, RZ, RZ, R8 ;  /* 0x000000ffff057224 */ /* 0x000fc400078e0008 */
[----:B------:R-:W-:Y:S02]  /*68fd0*/  IMAD.MOV.U32 R4, RZ, RZ, R9 ;  /* 0x000000ffff047224 */ /* 0x000fe400078e0009 */
[----:B------:R-:W-:Y:S01]  /*68fe0*/  IMAD.MOV.U32 R17, RZ, RZ, R10 ;  /* 0x000000ffff117224 */ /* 0x000fe200078e000a */
[----:B------:R-:W-:Y:S01]  /*68ff0*/  STL.64 [R1+0x148], R10 ;  /* 0x0001480a01007387 */ /* 0x000fe20000100a00 */
[----:B------:R-:W-:-:S03]  /*69000*/  IMAD.MOV.U32 R16, RZ, RZ, R11 ;  /* 0x000000ffff107224 */ /* 0x000fc600078e000b */
[----:B------:R-:W0:Y:S01]  /*69010*/  LDSM.16.M88.4 R8, [R15+0x200] ;  /* 0x000200000f08783b */ /* 0x000e220000000200 */
[----:B-1----:R-:W-:Y:S02]  /*69020*/  IMAD.MOV.U32 R14, RZ, RZ, R20 ;  /* 0x000000ffff0e7224 */ /* 0x002fe400078e0014 */
[----:B------:R-:W-:Y:S01]  /*69030*/  IMAD.MOV.U32 R0, RZ, RZ, R21 ;  /* 0x000000ffff007224 */ /* 0x000fe200078e0015 */
[----:B0-----:R0:W-:Y:S04]  /*69040*/  STL.64 [R1+0x150], R8 ;  /* 0x0001500801007387 */ /* 0x0011e80000100a00 */
[----:B------:R-:W-:Y:S04]  /*69050*/  STL.64 [R1+0x158], R10 ;  /* 0x0001580a01007387 */ /* 0x000fe80000100a00 */
[----:B------:R1:W-:Y:S01]  /*69060*/  STL.64 [R1+0x160], R20 ;  /* 0x0001601401007387 */ /* 0x0003e20000100a00 */
[----:B------:R-:W-:-:S02]  /*69070*/  IMAD.MOV.U32 R13, RZ, RZ, R8 ;  /* 0x000000ffff0d7224 */ /* 0x000fc400078e0008 */
[----:B------:R-:W-:Y:S01]  /*69080*/  IMAD.MOV.U32 R12, RZ, RZ, R9 ;  /* 0x000000ffff0c7224 */ /* 0x000fe200078e0009 */
[----:B------:R3:W-:Y:S01]  /*69090*/  STL.64 [R1+0x168], R22 ;  /* 0x0001681601007387 */ /* 0x0007e20000100a00 */
[----:B0-----:R-:W-:Y:S02]  /*690a0*/  IMAD.MOV.U32 R8, RZ, RZ, R22 ;  /* 0x000000ffff087224 */ /* 0x001fe400078e0016 */
[----:B------:R-:W-:Y:S01]  /*690b0*/  IMAD.MOV.U32 R9, RZ, RZ, R23 ;  /* 0x000000ffff097224 */ /* 0x000fe200078e0017 */
[----:B-1----:R-:W4:Y:S04]  /*690c0*/  LDL.LU.64 R20, [R1+0x2d0] ;  /* 0x0002d00001147983 */ /* 0x002f280000300a00 */
[----:B---3--:R-:W4:Y:S04]  /*690d0*/  LDL.LU.64 R22, [R1+0x2d8] ;  /* 0x0002d80001167983 */ /* 0x008f280000300a00 */
[----:B------:R-:W3:Y:S04]  /*690e0*/  LDL.LU.64 R24, [R1+0x2f0] ;  /* 0x0002f00001187983 */ /* 0x000ee80000300a00 */
[----:B------:R-:W3:Y:S01]  /*690f0*/  LDL.LU.64 R26, [R1+0x2f8] ;  /* 0x0002f800011a7983 */ /* 0x000ee20000300a00 */
[----:B------:R-:W-:-:S02]  /*69100*/  IMAD R28, R2, 0x100, R3 ;  /* 0x00000100021c7824 */ /* 0x000fc400078e0203 */
[----:B------:R-:W-:Y:S02]  /*69110*/  IMAD R29, R50, 0x100, R49 ;  /* 0x00000100321d7824 */ /* 0x000fe400078e0231 */
[----:B------:R-:W-:Y:S02]  /*69120*/  IMAD R30, R56, 0x100, R55 ;  /* 0x00000100381e7824 */ /* 0x000fe400078e0237 */
[----:B------:R-:W-:Y:S01]  /*69130*/  IMAD R31, R58, 0x100, R57 ;  /* 0x000001003a1f7824 */ /* 0x000fe200078e0239 */
[----:B------:R-:W-:Y:S02]  /*69140*/  F2FP.F16.E5M2.UNPACK_B R18, R5 ;  /* 0x00000005ff12723e */ /* 0x000fe400020004ff */
[----:B------:R-:W-:Y:S02]  /*69150*/  F2FP.F16.E5M2.UNPACK_B R28, R28 ;  /* 0x0000001cff1c723e */ /* 0x000fe400020004ff */
[----:B------:R-:W-:Y:S02]  /*69160*/  F2FP.F16.E5M2.UNPACK_B R29, R29 ;  /* 0x0000001dff1d723e */ /* 0x000fe400020004ff */
[----:B------:R-:W-:-:S02]  /*69170*/  F2FP.F16.E5M2.UNPACK_B R30, R30 ;  /* 0x0000001eff1e723e */ /* 0x000fc400020004ff */
[----:B------:R-:W-:Y:S02]  /*69180*/  F2FP.F16.E5M2.UNPACK_B R31, R31 ;  /* 0x0000001fff1f723e */ /* 0x000fe400020004ff */
[----:B------:R-:W-:Y:S02]  /*69190*/  F2FP.F16.E5M2.UNPACK_B R19, R4 ;  /* 0x00000004ff13723e */ /* 0x000fe400020004ff */
[----:B------:R-:W-:Y:S02]  /*691a0*/  F2FP.F16.E5M2.UNPACK_B R2, R17 ;  /* 0x00000011ff02723e */ /* 0x000fe400020004ff */
[----:B------:R-:W-:Y:S01]  /*691b0*/  F2FP.F16.E5M2.UNPACK_B R3, R16 ;  /* 0x00000010ff03723e */ /* 0x000fe200020004ff */
[----:B------:R-:W-:Y:S04]  /*691c0*/  STL.64 [R1+0x170], R36 ;  /* 0x0001702401007387 */ /* 0x000fe80000100a00 */
[----:B------:R-:W-:Y:S04]  /*691d0*/  STL.64 [R1+0x178], R38 ;  /* 0x0001782601007387 */ /* 0x000fe80000100a00 */
[----:B------:R-:W-:Y:S01]  /*691e0*/  STL.64 [R1+0x118], R18 ;  /* 0x0001181201007387 */ /* 0x000fe20000100a00 */
[----:B--2---:R-:W-:-:S15]  /*691f0*/  HMMA.16816.F32 R32, R28, R18, R32 ;  /* 0x000000121c20723c */ /* 0x004fde0000001820 */
[----:B------:R-:W-:-:S04]  /*69200*/  NOP ;  /* 0x0000000000007918 */ /* 0x000fc80000000000 */
[----:B------:R-:W-:Y:S04]  /*69210*/  STL.64 [R1+0x3d0], R32 ;  /* 0x0003d02001007387 */ /* 0x000fe80000100a00 */
[----:B------:R4:W-:Y:S04]  /*69220*/  STL.64 [R1+0x3d8], R34 ;  /* 0x0003d82201007387 */ /* 0x0009e80000100a00 */
[----:B------:R-:W-:Y:S01]  /*69230*/  STL.64 [R1+0x110], R2 ;  /* 0x0001100201007387 */ /* 0x000fe20000100a00 */
[----:B----4-:R-:W-:Y:S03]  /*69240*/  HMMA.16816.F32 R32, R28, R2, R20 ;  /* 0x000000021c20723c */ /* 0x010fe60000001814 */
[----:B------:R-:W2:Y:S04]  /*69250*/  LDL.LU.64 R20, [R1+0x310] ;  /* 0x0003100001147983 */ /* 0x000ea80000300a00 */
[----:B------:R-:W2:-:S12]  /*69260*/  LDL.LU.64 R22, [R1+0x318] ;  /* 0x0003180001167983 */ /* 0x000e980000300a00 */
[----:B------:R-:W-:Y:S04]  /*69270*/  STL.64 [R1+0x2d0], R32 ;  /* 0x0002d02001007387 */ /* 0x000fe80000100a00 */
[----:B------:R-:W-:Y:S04]  /*69280*/  STL.64 [R1+0x2d8], R34 ;  /* 0x0002d82201007387 */ /* 0x000fe80000100a00 */
[----:B------:R-:W0:Y:S01]  /*69290*/  LDSM.16.M88.4 R32, [R15+0x800] ;  /* 0x000800000f20783b */ /* 0x000e220000000200 */
[----:B------:R-:W-:Y:S02]  /*692a0*/  F2FP.F16.E5M2.UNPACK_B R16, R13 ;  /* 0x0000000dff10723e */ /* 0x000fe400020004ff */
[----:B------:R-:W-:-:S03]  /*692b0*/  F2FP.F16.E5M2.UNPACK_B R17, R12 ;  /* 0x0000000cff11723e */ /* 0x000fc600020004ff */
[----:B------:R-:W-:Y:S01]  /*692c0*/  STL [R1+0x108], R16 ;  /* 0x0001081001007387 */ /* 0x000fe20000100800 */
[----:B------:R-:W-:-:S05]  /*692d0*/  IMAD.MOV.U32 R6, RZ, RZ, R10 ;  /* 0x000000ffff067224 */ /* 0x000fca00078e000a */
[----:B------:R-:W-:Y:S01]  /*692e0*/  F2FP.F16.E5M2.UNPACK_B R6, R6 ;  /* 0x00000006ff06723e */ /* 0x000fe200020004ff */
[----:B0-----:R-:W-:Y:S04]  /*692f0*/  STL.64 [R1+0x180], R32 ;  /* 0x0001802001007387 */ /* 0x001fe80000100a00 */
[----:B------:R-:W-:Y:S04]  /*69300*/  STL.64 [R1+0x188], R34 ;  /* 0x0001882201007387 */ /* 0x000fe80000100a00 */
[----:B------:R3:W-:Y:S01]  /*69310*/  STL [R1+0x10c], R17 ;  /* 0x00010c1101007387 */ /* 0x0007e20000100800 */
[----:B------:R-:W-:-:S02]  /*69320*/  IMAD.MOV.U32 R3, RZ, RZ, R32 ;  /* 0x000000ffff037224 */ /* 0x000fc400078e0020 */
[----:B------:R-:W-:Y:S02]  /*69330*/  IMAD.MOV.U32 R2, RZ, RZ, R33 ;  /* 0x000000ffff027224 */ /* 0x000fe400078e0021 */
[----:B------:R-:W-:Y:S02]  /*69340*/  IMAD.MOV.U32 R12, RZ, RZ, R34 ;  /* 0x000000ffff0c7224 */ /* 0x000fe400078e0022 */
[----:B------:R-:W-:Y:S01]  /*69350*/  IMAD.MOV.U32 R13, RZ, RZ, R35 ;  /* 0x000000ffff0d7224 */ /* 0x000fe200078e0023 */
[----:B---3--:R-:W-:Y:S01]  /*69360*/  HMMA.16816.F32 R16, R28, R16, R24 ;  /* 0x000000101c10723c */ /* 0x008fe20000001818 */
[----:B------:R-:W3:Y:S04]  /*69370*/  LDL.LU.64 R32, [R1+0x330] ;  /* 0x0003300001207983 */ /* 0x000ee80000300a00 */
[----:B------:R-:W3:-:S14]  /*69380*/  LDL.LU.64 R34, [R1+0x338] ;  /* 0x0003380001227983 */ /* 0x000edc0000300a00 */
[----:B------:R0:W-:Y:S04]  /*69390*/  STL.64 [R1+0x2f0], R16 ;  /* 0x0002f01001007387 */ /* 0x0001e80000100a00 */
[----:B------:R-:W-:Y:S04]  /*693a0*/  STL.64 [R1+0x2f8], R18 ;  /* 0x0002f81201007387 */ /* 0x000fe80000100a00 */
[----:B------:R-:W-:Y:S04]  /*693b0*/  STL [R1+0x100], R6 ;  /* 0x0001000601007387 */ /* 0x000fe80000100800 */
[----:B------:R-:W4:Y:S04]  /*693c0*/  LDL.LU.64 R24, [R1+0x360] ;  /* 0x0003600001187983 */ /* 0x000f280000300a00 */
[----:B------:R-:W4:Y:S01]  /*693d0*/  LDL.LU.64 R26, [R1+0x368] ;  /* 0x00036800011a7983 */ /* 0x000f220000300a00 */
[----:B------:R-:W-:-:S05]  /*693e0*/  IMAD.MOV.U32 R7, RZ, RZ, R11 ;  /* 0x000000ffff077224 */ /* 0x000fca00078e000b */
[----:B------:R-:W-:Y:S01]  /*693f0*/  F2FP.F16.E5M2.UNPACK_B R7, R7 ;  /* 0x00000007ff07723e */ /* 0x000fe200020004ff */
[----:B------:R-:W-:Y:S02]  /*69400*/  IMAD.MOV.U32 R5, RZ, RZ, R36 ;  /* 0x000000ffff057224 */ /* 0x000fe400078e0024 */
[----:B------:R-:W-:Y:S02]  /*69410*/  IMAD.MOV.U32 R4, RZ, RZ, R37 ;  /* 0x000000ffff047224 */ /* 0x000fe400078e0025 */
[----:B------:R-:W-:Y:S02]  /*69420*/  IMAD.MOV.U32 R10, RZ, RZ, R38 ;  /* 0x000000ffff0a7224 */ /* 0x000fe400078e0026 */
[----:B------:R-:W-:Y:S01]  /*69430*/  IMAD.MOV.U32 R11, RZ, RZ, R39 ;  /* 0x000000ffff0b7224 */ /* 0x000fe200078e0027 */
[----:B------:R-:W-:Y:S01]  /*69440*/  STL [R1+0x104], R7 ;  /* 0x0001040701007387 */ /* 0x000fe20000100800 */
[----:B--2---:R-:W-:Y:S03]  /*69450*/  HMMA.16816.F32 R36, R28, R6, R20 ;  /* 0x000000061c24723c */ /* 0x004fe60000001814 */
[----:B------:R-:W2:Y:S04]  /*69460*/  LDL.LU.64 R20, [R1+0x370] ;  /* 0x0003700001147983 */ /* 0x000ea80000300a00 */
[----:B------:R-:W2:-:S12]  /*69470*/  LDL.LU.64 R22, [R1+0x378] ;  /* 0x0003780001167983 */ /* 0x000e980000300a00 */
[----:B------:R-:W-:Y:S04]  /*69480*/  STL.64 [R1+0x310], R36 ;  /* 0x0003102401007387 */ /* 0x000fe80000100a00 */
[----:B------:R-:W-:Y:S04]  /*69490*/  STL.64 [R1+0x318], R38 ;  /* 0x0003182601007387 */ /* 0x000fe80000100a00 */
[----:B------:R-:W1:Y:S01]  /*694a0*/  LDSM.16.M88.4 R36, [R15+0xa00] ;  /* 0x000a00000f24783b */ /* 0x000e620000000200 */
[----:B0-----:R-:W-:Y:S02]  /*694b0*/  F2FP.F16.E5M2.UNPACK_B R16, R14 ;  /* 0x0000000eff10723e */ /* 0x001fe400020004ff */
[----:B------:R-:W-:-:S02]  /*694c0*/  F2FP.F16.E5M2.UNPACK_B R17, R0 ;  /* 0x00000000ff11723e */ /* 0x000fc400020004ff */
[----:B------:R-:W-:Y:S02]  /*694d0*/  F2FP.F16.E5M2.UNPACK_B R8, R8 ;  /* 0x00000008ff08723e */ /* 0x000fe400020004ff */
[----:B------:R-:W-:Y:S01]  /*694e0*/  F2FP.F16.E5M2.UNPACK_B R9, R9 ;  /* 0x00000009ff09723e */ /* 0x000fe200020004ff */
[----:B------:R-:W-:Y:S02]  /*694f0*/  STL [R1+0xf8], R16 ;  /* 0x0000f81001007387 */ /* 0x000fe40000100800 */
[C---:B---3--:R-:W-:Y:S02]  /*69500*/  HMMA.16816.F32 R32, R28.reuse, R16, R32 ;  /* 0x000000101c20723c */ /* 0x048fe40000001820 */
[----:B-1----:R-:W-:Y:S04]  /*69510*/  STL.64 [R1+0x190], R36 ;  /* 0x0001902401007387 */ /* 0x002fe80000100a00 */
[----:B------:R-:W-:Y:S04]  /*69520*/  STL.64 [R1+0x198], R38 ;  /* 0x0001982601007387 */ /* 0x000fe80000100a00 */
[----:B------:R-:W-:Y:S09]  /*69530*/  STL [R1+0xfc], R17 ;  /* 0x0000fc1101007387 */ /* 0x000ff20000100800 */
[----:B------:R-:W-:Y:S04]  /*69540*/  STL.64 [R1+0x330], R32 ;  /* 0x0003302001007387 */ /* 0x000fe80000100a00 */
[----:B------:R4:W-:Y:S04]  /*69550*/  STL.64 [R1+0x338], R34 ;  /* 0x0003382201007387 */ /* 0x0009e80000100a00 */
[----:B------:R-:W-:Y:S01]  /*69560*/  STL.64 [R1+0xf0], R8 ;  /* 0x0000f00801007387 */ /* 0x000fe20000100a00 */
[----:B----4-:R-:W-:Y:S03]  /*69570*/  HMMA.16816.F32 R32, R28, R8, R24 ;  /* 0x000000081c20723c */ /* 0x010fe60000001818 */
[----:B------:R-:W3:Y:S04]  /*69580*/  LDL.LU.64 R24, [R1+0x410] ;  /* 0x0004100001187983 */ /* 0x000ee80000300a00 */
[----:B------:R-:W3:-:S12]  /*69590*/  LDL.LU.64 R26, [R1+0x418] ;  /* 0x00041800011a7983 */ /* 0x000ed80000300a00 */
[----:B------:R-:W-:Y:S04]  /*695a0*/  STL.64 [R1+0x360], R32 ;  /* 0x0003602001007387 */ /* 0x000fe80000100a00 */
[----:B------:R-:W-:Y:S04]  /*695b0*/  STL.64 [R1+0x368], R34 ;  /* 0x0003682201007387 */ /* 0x000fe80000100a00 */
[----:B------:R-:W0:Y:S01]  /*695c0*/  LDSM.16.M88.4 R32, [R15+0xc00] ;  /* 0x000c00000f20783b */ /* 0x000e220000000200 */
[----:B------:R-:W-:Y:S02]  /*695d0*/  F2FP.F16.E5M2.UNPACK_B R16, R5 ;  /* 0x00000005ff10723e */ /* 0x000fe400020004ff */
[----:B------:R-:W-:-:S03]  /*695e0*/  F2FP.F16.E5M2.UNPACK_B R17, R4 ;  /* 0x00000004ff11723e */ /* 0x000fc600020004ff */
[----:B------:R-:W-:Y:S01]  /*695f0*/  STL [R1+0xe8], R16 ;  /* 0x0000e81001007387 */ /* 0x000fe20000100800 */
[----:B------:R-:W-:-:S03]  /*69600*/  F2FP.F16.E5M2.UNPACK_B R10, R10 ;  /* 0x0000000aff0a723e */ /* 0x000fc600020004ff */
[----:B0-----:R0:W-:Y:S04]  /*69610*/  STL.64 [R1+0x1a0], R32 ;  /* 0x0001a02001007387 */ /* 0x0011e80000100a00 */
[----:B------:R1:W-:Y:S04]  /*69620*/  STL.64 [R1+0x1a8], R34 ;  /* 0x0001a82201007387 */ /* 0x0003e80000100a00 */
[----:B------:R2:W-:Y:S01]  /*69630*/  STL [R1+0xec], R17 ;  /* 0x0000ec1101007387 */ /* 0x0005e20000100800 */
[----:B------:R-:W-:Y:S02]  /*69640*/  IMAD.MOV.U32 R5, RZ, RZ, R32 ;  /* 0x000000ffff057224 */ /* 0x000fe400078e0020 */
[----:B------:R-:W-:-:S02]  /*69650*/  IMAD.MOV.U32 R4, RZ, RZ, R33 ;  /* 0x000000ffff047224 */ /* 0x000fc400078e0021 */
[----:B------:R-:W-:Y:S02]  /*69660*/  IMAD.MOV.U32 R8, RZ, RZ, R34 ;  /* 0x000000ffff087224 */ /* 0x000fe400078e0022 */
[----:B------:R-:W-:Y:S01]  /*69670*/  IMAD.MOV.U32 R9, RZ, RZ, R35 ;  /* 0x000000ffff097224 */ /* 0x000fe200078e0023 */
[----:B0-----:R-:W4:Y:S04]  /*69680*/  LDL.LU.64 R32, [R1+0x420] ;  /* 0x0004200001207983 */ /* 0x001f280000300a00 */
[----:B-1----:R-:W4:Y:S01]  /*69690*/  LDL.LU.64 R34, [R1+0x428] ;  /* 0x0004280001227983 */ /* 0x002f220000300a00 */
[----:B--2---:R-:W-:-:S15]  /*696a0*/  HMMA.16816.F32 R16, R28, R16, R20 ;  /* 0x000000101c10723c */ /* 0x004fde0000001814 */
[----:B------:R-:W-:-:S04]  /*696b0*/  NOP ;  /* 0x0000000000007918 */ /* 0x000fc80000000000 */
[----:B------:R0:W-:Y:S04]  /*696c0*/  STL.64 [R1+0x370], R16 ;  /* 0x0003701001007387 */ /* 0x0001e80000100a00 */
[----:B------:R-:W-:Y:S04]  /*696d0*/  STL.64 [R1+0x378], R18 ;  /* 0x0003781201007387 */ /* 0x000fe80000100a00 */
[----:B------:R-:W-:Y:S04]  /*696e0*/  STL [R1+0xe0], R10 ;  /* 0x0000e00a01007387 */ /* 0x000fe80000100800 */
[----:B------:R-:W2:Y:S04]  /*696f0*/  LDL.LU.64 R20, [R1+0x440] ;  /* 0x0004400001147983 */ /* 0x000ea80000300a00 */
[----:B------:R-:W2:Y:S01]  /*69700*/  LDL.LU.64 R22, [R1+0x448] ;  /* 0x0004480001167983 */ /* 0x000ea20000300a00 */
[----:B------:R-:W-:Y:S01]  /*69710*/  F2FP.F16.E5M2.UNPACK_B R11, R11 ;  /* 0x0000000bff0b723e */ /* 0x000fe200020004ff */
[----:B------:R-:W-:-:S02]  /*69720*/  IMAD.MOV.U32 R14, RZ, RZ, R36 ;  /* 0x000000ffff0e7224 */ /* 0x000fc400078e0024 */
[----:B------:R-:W-:Y:S02]  /*69730*/  IMAD.MOV.U32 R0, RZ, RZ, R37 ;  /* 0x000000ffff007224 */ /* 0x000fe400078e0025 */
[----:B------:R-:W-:Y:S02]  /*69740*/  IMAD.MOV.U32 R6, RZ, RZ, R38 ;  /* 0x000000ffff067224 */ /* 0x000fe400078e0026 */
[----:B------:R-:W-:Y:S01]  /*69750*/  IMAD.MOV.U32 R7, RZ, RZ, R39 ;  /* 0x000000ffff077224 */ /* 0x000fe200078e0027 */
[----:B------:R-:W-:Y:S01]  /*69760*/  STL [R1+0xe4], R11 ;  /* 0x0000e40b01007387 */ /* 0x000fe20000100800 */
[----:B0-----:R-:W-:Y:S02]  /*69770*/  F2FP.F16.E5M2.UNPACK_B R16, R3 ;  /* 0x00000003ff10723e */ /* 0x001fe400020004ff */
[----:B------:R-:W-:Y:S01]  /*69780*/  F2FP.F16.E5M2.UNPACK_B R17, R2 ;  /* 0x00000002ff11723e */ /* 0x000fe200020004ff */
[----:B---3--:R-:W-:Y:S01]  /*69790*/  HMMA.16816.F32 R36, R28, R10, R24 ;  /* 0x0000000a1c24723c */ /* 0x008fe20000001818 */
[----:B------:R-:W3:Y:S04]  /*697a0*/  LDL.LU.64 R24, [R1+0x450] ;  /* 0x0004500001187983 */ /* 0x000ee80000300a00 */
[----:B------:R-:W3:-:S14]  /*697b0*/  LDL.LU.64 R26, [R1+0x458] ;  /* 0x00045800011a7983 */ /* 0x000edc0000300a00 */
[----:B------:R-:W-:Y:S04]  /*697c0*/  STL.64 [R1+0x410], R36 ;  /* 0x0004102401007387 */ /* 0x000fe80000100a00 */
[----:B------:R-:W-:Y:S04]  /*697d0*/  STL.64 [R1+0x418], R38 ;  /* 0x0004182601007387 */ /* 0x000fe80000100a00 */
[----:B------:R-:W0:Y:S01]  /*697e0*/  LDSM.16.M88.4 R36, [R15+0xe00] ;  /* 0x000e00000f24783b */ /* 0x000e220000000200 */
[----:B------:R-:W-:Y:S02]  /*697f0*/  F2FP.F16.E5M2.UNPACK_B R12, R12 ;  /* 0x0000000cff0c723e */ /* 0x000fe400020004ff */
[----:B------:R-:W-:Y:S01]  /*69800*/  F2FP.F16.E5M2.UNPACK_B R13, R13 ;  /* 0x0000000dff0d723e */ /* 0x000fe200020004ff */
[----:B------:R-:W-:Y:S01]  /*69810*/  STL [R1+0xd8], R16 ;  /* 0x0000d81001007387 */ /* 0x000fe20000100800 */
[C---:B----4-:R-:W-:Y:S03]  /*69820*/  HMMA.16816.F32 R32, R28.reuse, R16, R32 ;  /* 0x000000101c20723c */ /* 0x050fe60000001820 */
[----:B0-----:R-:W-:Y:S04]  /*69830*/  STL.64 [R1+0x1b0], R36 ;  /* 0x0001b02401007387 */ /* 0x001fe80000100a00 */
[----:B------:R-:W-:Y:S04]  /*69840*/  STL.64 [R1+0x1b8], R38 ;  /* 0x0001b82601007387 */ /* 0x000fe80000100a00 */
[----:B------:R-:W-:Y:S08]  /*69850*/  STL [R1+0xdc], R17 ;  /* 0x0000dc1101007387 */ /* 0x000ff00000100800 */
[----:B------:R-:W-:Y:S04]  /*69860*/  STL.64 [R1+0x420], R32 ;  /* 0x0004202001007387 */ /* 0x000fe80000100a00 */
[----:B------:R2:W-:Y:S04]  /*69870*/  STL.64 [R1+0x428], R34 ;  /* 0x0004282201007387 */ /* 0x0005e80000100a00 */
[----:B------:R-:W-:Y:S01]  /*69880*/  STL.64 [R1+0xd0], R12 ;  /* 0x0000d00c01007387 */ /* 0x000fe20000100a00 */
[----:B--2---:R-:W-:Y:S03]  /*69890*/  HMMA.16816.F32 R32, R28, R12, R20 ;  /* 0x0000000c1c20723c */ /* 0x004fe60000001814 */
        /* <DEDUP_REMOVED lines=18> */
[----:B---3--:R-:W-:-:S15]  /*699c0*/  HMMA.16816.F32 R16, R28, R16, R24 ;  /* 0x000000101c10723c */ /* 0x008fde0000001818 */
[----:B------:R-:W-:-:S04]  /*699d0*/  NOP ;  /* 0x0000000000007918 */ /* 0x000fc80000000000 */
[----:B------:R0:W-:Y:S04]  /*699e0*/  STL.64 [R1+0x450], R16 ;  /* 0x0004501001007387 */ /* 0x0001e80000100a00 */
[----:B------:R-:W-:Y:S04]  /*699f0*/  STL.64 [R1+0x458], R18 ;  /* 0x0004581201007387 */ /* 0x000fe80000100a00 */
[----:B------:R-:W-:Y:S04]  /*69a00*/  STL [R1+0xc0], R6 ;  /* 0x0000c00601007387 */ /* 0x000fe80000100800 */
[----:B------:R-:W3:Y:S04]  /*69a10*/  LDL.LU.64 R24, [R1+0x4b0] ;  /* 0x0004b00001187983 */ /* 0x000ee80000300a00 */
[----:B------:R-:W3:Y:S01]  /*69a20*/  LDL.LU.64 R26, [R1+0x4b8] ;  /* 0x0004b800011a7983 */ /* 0x000ee20000300a00 */
[----:B------:R-:W-:Y:S01]  /*69a30*/  F2FP.F16.E5M2.UNPACK_B R7, R7 ;  /* 0x00000007ff07723e */ /* 0x000fe200020004ff */
[----:B------:R-:W-:-:S02]  /*69a40*/  IMAD.MOV.U32 R3, RZ, RZ, R36 ;  /* 0x000000ffff037224 */ /* 0x000fc400078e0024 */
        /* <DEDUP_REMOVED lines=15> */
[C---:B----4-:R-:W-:Y:S02]  /*69b40*/  HMMA.16816.F32 R32, R28.reuse, R16, R32 ;  /* 0x000000101c20723c */ /* 0x050fe40000001820 */
[----:B-1----:R-:W-:Y:S04]  /*69b50*/  STL.64 [R1+0x1d0], R36 ;  /* 0x0001d02401007387 */ /* 0x002fe80000100a00 */
[----:B------:R-:W-:Y:S04]  /*69b60*/  STL.64 [R1+0x1d8], R38 ;  /* 0x0001d82601007387 */ /* 0x000fe80000100a00 */
[----:B------:R-:W-:Y:S09]  /*69b70*/  STL [R1+0xbc], R17 ;  /* 0x0000bc1101007387 */ /* 0x000ff20000100800 */
[----:B------:R-:W-:Y:S04]  /*69b80*/  STL.64 [R1+0x490], R32 ;  /* 0x0004902001007387 */ /* 0x000fe80000100a00 */
[----:B------:R3:W-:Y:S04]  /*69b90*/  STL.64 [R1+0x498], R34 ;  /* 0x0004982201007387 */ /* 0x0007e80000100a00 */
[----:B------:R-:W-:Y:S01]  /*69ba0*/  STL.64 [R1+0xb0], R8 ;  /* 0x0000b00801007387 */ /* 0x000fe20000100a00 */
[----:B---3--:R-:W-:Y:S03]  /*69bb0*/  HMMA.16816.F32 R32, R28, R8, R24 ;  /* 0x000000081c20723c */ /* 0x008fe60000001818 */
        /* <DEDUP_REMOVED lines=21> */
[----:B------:R1:W-:Y:S04]  /*69d10*/  STL.64 [R1+0x4d8], R18 ;  /* 0x0004d81201007387 */ /* 0x0003e80000100a00 */
        /* <DEDUP_REMOVED lines=17> */
[----:B-1----:R-:W-:Y:S02]  /*69e30*/  F2FP.F16.E5M2.UNPACK_B R18, R14 ;  /* 0x0000000eff12723e */ /* 0x002fe400020004ff */
        /* <DEDUP_REMOVED lines=169> */
[----:B0-----:R-:W-:Y:S04]  /*6a8d0*/  STL.64 [R1+0x270], R32 ;  /* 0x0002702001007387 */ /* 0x001fe80000100a00 */
[----:B------:R-:W-:Y:S04]  /*6a8e0*/  STL.64 [R1+0x278], R34 ;  /* 0x0002782201007387 */ /* 0x000fe80000100a00 */
[----:B------:R2:W-:Y:S01]  /*6a8f0*/  STL [R1+0x2c], R17 ;  /* 0x00002c1101007387 */ /* 0x0005e20000100800 */
[----:B------:R-:W-:Y:S02]  /*6a900*/  IMAD.MOV.U32 R9, RZ, RZ, R32 ;  /* 0x000000ffff097224 */ /* 0x000fe400078e0020 */
[----:B------:R-:W-:-:S02]  /*6a910*/  IMAD.MOV.U32 R8, RZ, RZ, R33 ;  /* 0x000000ffff087224 */ /* 0x000fc400078e0021 */
[----:B------:R-:W-:Y:S02]  /*6a920*/  IMAD.MOV.U32 R7, RZ, RZ, R34 ;  /* 0x000000ffff077224 */ /* 0x000fe400078e0022 */
[----:B------:R-:W-:Y:S01]  /*6a930*/  IMAD.MOV.U32 R6, RZ, RZ, R35 ;  /* 0x000000ffff067224 */ /* 0x000fe200078e0023 */
[----:B--2---:R-:W-:Y:S01]  /*6a940*/  HMMA.16816.F32 R16, R28, R16, R20 ;  /* 0x000000101c10723c */ /* 0x004fe20000001814 */
[----:B------:R-:W2:Y:S04]  /*6a950*/  LDL.LU.64 R20, [R1+0x700] ;  /* 0x0007000001147983 */ /* 0x000ea80000300a00 */
[----:B------:R-:W2:-:S14]  /*6a960*/  LDL.LU.64 R22, [R1+0x708] ;  /* 0x0007080001167983 */ /* 0x000e9c0000300a00 */
[----:B------:R-:W-:Y:S04]  /*6a970*/  STL.64 [R1+0x6c0], R16 ;  /* 0x0006c01001007387 */ /* 0x000fe80000100a00 */
[----:B------:R0:W-:Y:S04]  /*6a980*/  STL.64 [R1+0x6c8], R18 ;  /* 0x0006c81201007387 */ /* 0x0001e80000100a00 */
[----:B------:R-:W-:Y:S04]  /*6a990*/  STL [R1+0x20], R10 ;  /* 0x0000200a01007387 */ /* 0x000fe80000100800 */
[----:B------:R-:W4:Y:S04]  /*6a9a0*/  LDL.LU.64 R32, [R1+0x720] ;  /* 0x0007200001207983 */ /* 0x000f280000300a00 */
[----:B------:R-:W4:Y:S01]  /*6a9b0*/  LDL.LU.64 R34, [R1+0x728] ;  /* 0x0007280001227983 */ /* 0x000f220000300a00 */
        /* <DEDUP_REMOVED lines=13> */
[----:B------:R-:W0:Y:S04]  /*6aa90*/  LDSM.16.M88.4 R36, [R15+0x2600] ;  /* 0x002600000f24783b */ /* 0x000e280000000200 */
[----:B------:R-:W-:Y:S01]  /*6aaa0*/  STL [R1+0x18], R18 ;  /* 0x0000181201007387 */ /* 0x000fe20000100800 */
[----:B------:R-:W-:-:S02]  /*6aab0*/  F2FP.F16.E5M2.UNPACK_B R16, R14 ;  /* 0x0000000eff10723e */ /* 0x000fc400020004ff */
[----:B------:R-:W-:Y:S01]  /*6aac0*/  F2FP.F16.E5M2.UNPACK_B R17, R12 ;  /* 0x0000000cff11723e */ /* 0x000fe200020004ff */
[----:B0-----:R-:W-:Y:S01]  /*6aad0*/  STL.64 [R1+0x280], R36 ;  /* 0x0002802401007387 */ /* 0x001fe20000100a00 */
[----:B------:R-:W-:Y:S02]  /*6aae0*/  IMAD.MOV.U32 R3, RZ, RZ, R36 ;  /* 0x000000ffff037224 */ /* 0x000fe400078e0024 */
[----:B------:R-:W-:Y:S02]  /*6aaf0*/  IMAD.MOV.U32 R2, RZ, RZ, R37 ;  /* 0x000000ffff027224 */ /* 0x000fe400078e0025 */
[----:B------:R-:W-:Y:S01]  /*6ab00*/  IMAD.MOV.U32 R11, RZ, RZ, R38 ;  /* 0x000000ffff0b7224 */ /* 0x000fe200078e0026 */
[----:B------:R2:W-:Y:S01]  /*6ab10*/  STL.64 [R1+0x288], R38 ;  /* 0x0002882601007387 */ /* 0x0005e20000100a00 */
[----:B------:R-:W-:-:S03]  /*6ab20*/  IMAD.MOV.U32 R10, RZ, RZ, R39 ;  /* 0x000000ffff0a7224 */ /* 0x000fc600078e0027 */
[----:B------:R-:W-:Y:S01]  /*6ab30*/  STL [R1+0x1c], R19 ;  /* 0x00001c1301007387 */ /* 0x000fe20000100800 */
[----:B--2---:R-:W-:-:S15]  /*6ab40*/  HMMA.16816.F32 R36, R28, R18, R20 ;  /* 0x000000121c24723c */ /* 0x004fde0000001814 */
[----:B------:R-:W-:-:S04]  /*6ab50*/  NOP ;  /* 0x0000000000007918 */ /* 0x000fc80000000000 */
[----:B------:R-:W-:Y:S04]  /*6ab60*/  STL.64 [R1+0x700], R36 ;  /* 0x0007002401007387 */ /* 0x000fe80000100a00 */
[----:B------:R-:W-:Y:S04]  /*6ab70*/  STL.64 [R1+0x708], R38 ;  /* 0x0007082601007387 */ /* 0x000fe80000100a00 */
[----:B------:R0:W-:Y:S01]  /*6ab80*/  STL.64 [R1+0x10], R16 ;  /* 0x0000101001007387 */ /* 0x0001e20000100a00 */
[----:B----4-:R-:W-:Y:S03]  /*6ab90*/  HMMA.16816.F32 R32, R28, R16, R32 ;  /* 0x000000101c20723c */ /* 0x010fe60000001820 */
[----:B0-----:R-:W2:Y:S04]  /*6aba0*/  LDL.LU.64 R16, [R1+0x760] ;  /* 0x0007600001107983 */ /* 0x001ea80000300a00 */
[----:B------:R-:W2:-:S12]  /*6abb0*/  LDL.LU.64 R18, [R1+0x768] ;  /* 0x0007680001127983 */ /* 0x000e980000300a00 */
[----:B------:R-:W-:Y:S04]  /*6abc0*/  STL.64 [R1+0x720], R32 ;  /* 0x0007202001007387 */ /* 0x000fe80000100a00 */
[----:B------:R-:W-:Y:S04]  /*6abd0*/  STL.64 [R1+0x728], R34 ;  /* 0x0007282201007387 */ /* 0x000fe80000100a00 */
[----:B------:R-:W0:Y:S01]  /*6abe0*/  LDSM.16.M88.4 R32, [R15+0x2800] ;  /* 0x002800000f20783b */ /* 0x000e220000000200 */
[----:B------:R-:W-:Y:S02]  /*6abf0*/  F2FP.F16.E5M2.UNPACK_B R20, R5 ;  /* 0x00000005ff14723e */ /* 0x000fe400020004ff */
[----:B------:R-:W-:-:S03]  /*6ac00*/  F2FP.F16.E5M2.UNPACK_B R21, R4 ;  /* 0x00000004ff15723e */ /* 0x000fc600020004ff */
[----:B------:R-:W-:Y:S01]  /*6ac10*/  STL [R1+0x8], R20 ;  /* 0x0000081401007387 */ /* 0x000fe20000100800 */
[----:B------:R-:W-:Y:S02]  /*6ac20*/  F2FP.F16.E5M2.UNPACK_B R12, R0 ;  /* 0x00000000ff0c723e */ /* 0x000fe400020004ff */
[----:B------:R-:W-:Y:S01]  /*6ac30*/  F2FP.F16.E5M2.UNPACK_B R13, R13 ;  /* 0x0000000dff0d723e */ /* 0x000fe200020004ff */
[----:B0-----:R-:W-:Y:S01]  /*6ac40*/  STL.64 [R1+0x2a0], R32 ;  /* 0x0002a02001007387 */ /* 0x001fe20000100a00 */
[----:B------:R-:W-:Y:S02]  /*6ac50*/  IMAD.MOV.U32 R5, RZ, RZ, R32 ;  /* 0x000000ffff057224 */ /* 0x000fe400078e0020 */
[----:B------:R-:W-:Y:S02]  /*6ac60*/  IMAD.MOV.U32 R4, RZ, RZ, R33 ;  /* 0x000000ffff047224 */ /* 0x000fe400078e0021 */
[----:B------:R-:W-:Y:S01]  /*6ac70*/  IMAD.MOV.U32 R15, RZ, RZ, R34 ;  /* 0x000000ffff0f7224 */ /* 0x000fe200078e0022 */
[----:B------:R3:W-:Y:S01]  /*6ac80*/  STL.64 [R1+0x2a8], R34 ;  /* 0x0002a82201007387 */ /* 0x0007e20000100a00 */
[----:B------:R-:W-:-:S02]  /*6ac90*/  IMAD.MOV.U32 R14, RZ, RZ, R35 ;  /* 0x000000ffff0e7224 */ /* 0x000fc400078e0023 */
[----:B---3--:R-:W-:Y:S01]  /*6aca0*/  HMMA.16816.F32 R32, R28, R20, R24 ;  /* 0x000000141c20723c */ /* 0x008fe20000001818 */
[----:B------:R0:W-:Y:S04]  /*6acb0*/  STL [R1+0xc], R21 ;  /* 0x00000c1501007387 */ /* 0x0001e80000100800 */
[----:B------:R-:W3:Y:S01]  /*6acc0*/  LDL.LU.64 R24, [R1+0x780] ;  /* 0x0007800001187983 */ /* 0x000ee20000300a00 */
[----:B------:R-:W-:-:S13]  /*6acd0*/  IMAD.MOV.U32 R0, RZ, RZ, R21 ;  /* 0x000000ffff007224 */ /* 0x000fda00078e0015 */
[----:B------:R-:W-:Y:S04]  /*6ace0*/  STL.64 [R1+0x740], R32 ;  /* 0x0007402001007387 */ /* 0x000fe80000100a00 */
[----:B------:R-:W-:Y:S04]  /*6acf0*/  STL.64 [R1+0x748], R34 ;  /* 0x0007482201007387 */ /* 0x000fe80000100a00 */
[----:B------:R-:W-:Y:S04]  /*6ad00*/  STL [R1], R12 ;  /* 0x0000000c01007387 */ /* 0x000fe80000100800 */
[----:B------:R-:W3:Y:S04]  /*6ad10*/  LDL.LU.64 R26, [R1+0x788] ;  /* 0x00078800011a7983 */ /* 0x000ee80000300a00 */
[----:B0-----:R-:W4:Y:S04]  /*6ad20*/  LDL.LU.64 R20, [R1+0x7a0] ;  /* 0x0007a00001147983 */ /* 0x001f280000300a00 */
[----:B------:R-:W4:Y:S04]  /*6ad30*/  LDL.LU.64 R22, [R1+0x7a8] ;  /* 0x0007a80001167983 */ /* 0x000f280000300a00 */
[----:B------:R0:W-:Y:S04]  /*6ad40*/  STL [R1+0x73d0], R0 ;  /* 0x0073d00001007387 */ /* 0x0001e80000100800 */
[----:B------:R-:W-:Y:S01]  /*6ad50*/  STL [R1+0x4], R13 ;  /* 0x0000040d01007387 */ /* 0x000fe20000100800 */
[----:B0-----:R-:W-:Y:S01]  /*6ad60*/  IMAD.MOV.U32 R0, RZ, RZ, R12 ;  /* 0x000000ffff007224 */ /* 0x001fe200078e000c */
[----:B--2---:R-:W-:Y:S02]  /*6ad70*/  HMMA.16816.F32 R32, R28, R12, R16 ;  /* 0x0000000c1c20723c */ /* 0x004fe40000001810 */
[----:B------:R-:W2:-:S15]  /*6ad80*/  LDL.LU.64 R16, [R1+0x7c0] ;  /* 0x0007c00001107983 */ /* 0x000e9e0000300a00 */
[----:B------:R-:W-:Y:S02]  /*6ad90*/  NOP ;  /* 0x0000000000007918 */ /* 0x000fe40000000000 */
[----:B------:R-:W-:Y:S04]  /*6ada0*/  STL.64 [R1+0x760], R32 ;  /* 0x0007602001007387 */ /* 0x000fe80000100a00 */
[----:B------:R-:W-:Y:S04]  /*6adb0*/  STL.64 [R1+0x768], R34 ;  /* 0x0007682201007387 */ /* 0x000fe80000100a00 */
[----:B------:R-:W2:Y:S04]  /*6adc0*/  LDL.LU.64 R18, [R1+0x7c8] ;  /* 0x0007c80001127983 */ /* 0x000ea80000300a00 */
[----:B------:R0:W-:Y:S04]  /*6add0*/  STL [R1+0x7428], R0 ;  /* 0x0074280001007387 */ /* 0x0001e80000100800 */
[----:B0-----:R-:W2:Y:S01]  /*6ade0*/  LDL R0, [R1+0x134] ;  /* 0x0001340001007983 */ /* 0x001ea20000100800 */
[----:B------:R-:W-:-:S02]  /*6adf0*/  F2FP.F16.E5M2.UNPACK_B R60, R9 ;  /* 0x00000009ff3c723e */ /* 0x000fc400020004ff */
[----:B------:R-:W-:Y:S02]  /*6ae00*/  F2FP.F16.E5M2.UNPACK_B R61, R8 ;  /* 0x00000008ff3d723e */ /* 0x000fe400020004ff */
[----:B------:R-:W-:Y:S02]  /*6ae10*/  F2FP.F16.E5M2.UNPACK_B R58, R7 ;  /* 0x00000007ff3a723e */ /* 0x000fe400020004ff */
[----:B------:R-:W-:-:S03]  /*6ae20*/  F2FP.F16.E5M2.UNPACK_B R59, R6 ;  /* 0x00000006ff3b723e */ /* 0x000fc600020004ff */
[C---:B---3--:R-:W-:Y:S01]  /*6ae30*/  HMMA.16816.F32 R24, R28.reuse, R60, R24 ;  /* 0x0000003c1c18723c */ /* 0x048fe20000001818 */
[----:B--2---:R-:W0:Y:S04]  /*6ae40*/  LDSM.16.M88.4 R32, [R0+0x2a00] ;  /* 0x002a00000020783b */ /* 0x004e280000000200 */
[----:B0-----:R-:W-:Y:S04]  /*6ae50*/  STL.64 [R1+0x2c0], R32 ;  /* 0x0002c02001007387 */ /* 0x001fe80000100a00 */
[----:B------:R-:W-:Y:S10]  /*6ae60*/  STL.64 [R1+0x2c8], R34 ;  /* 0x0002c82201007387 */ /* 0x000ff40000100a00 */
[----:B------:R-:W-:Y:S04]  /*6ae70*/  STL.64 [R1+0x780], R24 ;  /* 0x0007801801007387 */ /* 0x000fe80000100a00 */
[----:B------:R4:W-:Y:S02]  /*6ae80*/  STL.64 [R1+0x788], R26 ;  /* 0x0007881a01007387 */ /* 0x0009e40000100a00 */
[----:B----4-:R-:W-:Y:S02]  /*6ae90*/  HMMA.16816.F32 R24, R28, R58, R20 ;  /* 0x0000003a1c18723c */ /* 0x010fe40000001814 */
[----:B------:R-:W2:Y:S04]  /*6aea0*/  LDL.LU.64 R20, [R1+0x7e0] ;  /* 0x0007e00001147983 */ /* 0x000ea80000300a00 */
[----:B------:R-:W2:-:S13]  /*6aeb0*/  LDL.LU.64 R22, [R1+0x7e8] ;  /* 0x0007e80001167983 */ /* 0x000e9a0000300a00 */
[----:B------:R-:W-:Y:S04]  /*6aec0*/  STL.64 [R1+0x7a0], R24 ;  /* 0x0007a01801007387 */ /* 0x000fe80000100a00 */
[----:B------:R-:W-:Y:S04]  /*6aed0*/  STL.64 [R1+0x7a8], R26 ;  /* 0x0007a81a01007387 */ /* 0x000fe80000100a00 */
[----:B------:R-:W0:Y:S01]  /*6aee0*/  LDSM.16.M88.4 R24, [R0+0x2c00] ;  /* 0x002c00000018783b */ /* 0x000e220000000200 */
[----:B------:R-:W-:Y:S02]  /*6aef0*/  F2FP.F16.E5M2.UNPACK_B R56, R3 ;  /* 0x00000003ff38723e */ /* 0x000fe400020004ff */
[----:B------:R-:W-:-:S07]  /*6af00*/  F2FP.F16.E5M2.UNPACK_B R57, R2 ;  /* 0x00000002ff39723e */ /* 0x000fce00020004ff */
[----:B------:R-:W-:Y:S01]  /*6af10*/  HMMA.16816.F32 R16, R28, R56, R16 ;  /* 0x000000381c10723c */ /* 0x000fe20000001810 */
[----:B0-----:R0:W-:Y:S01]  /*6af20*/  STL.64 [R1+0x2e0], R24 ;  /* 0x0002e01801007387 */ /* 0x0011e20000100a00 */
[----:B------:R-:W-:Y:S02]  /*6af30*/  IMAD.MOV.U32 R3, RZ, RZ, R24 ;  /* 0x000000ffff037224 */ /* 0x000fe400078e0018 */
[----:B------:R-:W-:Y:S01]  /*6af40*/  IMAD.MOV.U32 R2, RZ, RZ, R25 ;  /* 0x000000ffff027224 */ /* 0x000fe200078e0019 */
[----:B------:R1:W-:Y:S01]  /*6af50*/  STL.64 [R1+0x2e8], R26 ;  /* 0x0002e81a01007387 */ /* 0x0003e20000100a00 */
[----:B------:R-:W-:Y:S02]  /*6af60*/  IMAD.MOV.U32 R7, RZ, RZ, R26 ;  /* 0x000000ffff077224 */ /* 0x000fe400078e001a */
[----:B------:R-:W-:Y:S01]  /*6af70*/  IMAD.MOV.U32 R6, RZ, RZ, R27 ;  /* 0x000000ffff067224 */ /* 0x000fe200078e001b */
[----:B0-----:R-:W3:Y:S04]  /*6af80*/  LDL.LU.64 R24, [R1+0x800] ;  /* 0x0008000001187983 */ /* 0x001ee80000300a00 */
[----:B-1----:R-:W3:Y:S06]  /*6af90*/  LDL.LU.64 R26, [R1+0x808] ;  /* 0x00080800011a7983 */ /* 0x002eec0000300a00 */
[----:B------:R0:W-:Y:S04]  /*6afa0*/  STL.64 [R1+0x7c0], R16 ;  /* 0x0007c01001007387 */ /* 0x0001e80000100a00 */
[----:B------:R1:W-:Y:S04]  /*6afb0*/  STL.64 [R1+0x7c8], R18 ;  /* 0x0007c81201007387 */ /* 0x0003e80000100a00 */
[----:B0-----:R-:W4:Y:S04]  /*6afc0*/  LDL.LU.64 R16, [R1+0x820] ;  /* 0x0008200001107983 */ /* 0x001f280000300a00 */
[----:B-1----:R-:W4:Y:S01]  /*6afd0*/  LDL.LU.64 R18, [R1+0x828] ;  /* 0x0008280001127983 */ /* 0x002f220000300a00 */
[----:B------:R-:W-:-:S02]  /*6afe0*/  F2FP.F16.E5M2.UNPACK_B R54, R11 ;  /* 0x0000000bff36723e */ /* 0x000fc400020004ff */
[----:B------:R-:W-:Y:S01]  /*6aff0*/  F2FP.F16.E5M2.UNPACK_B R55, R10 ;  /* 0x0000000aff37723e */ /* 0x000fe200020004ff */
[----:B------:R-:W-:Y:S02]  /*6b000*/  IMAD.MOV.U32 R9, RZ, RZ, R32 ;  /* 0x000000ffff097224 */ /* 0x000fe400078e0020 */
[----:B------:R-:W-:Y:S02]  /*6b010*/  IMAD.MOV.U32 R8, RZ, RZ, R33 ;  /* 0x000000ffff087224 */ /* 0x000fe400078e0021 */
[----:B------:R-:W-:Y:S02]  /*6b020*/  IMAD.MOV.U32 R13, RZ, RZ, R34 ;  /* 0x000000ffff0d7224 */ /* 0x000fe400078e0022 */
[----:B------:R-:W-:Y:S01]  /*6b030*/  IMAD.MOV.U32 R12, RZ, RZ, R35 ;  /* 0x000000ffff0c7224 */ /* 0x000fe200078e0023 */
[----:B------:R-:W-:Y:S04]  /*6b040*/  STL.64 [R1+0x7368], R58 ;  /* 0x0073683a01007387 */ /* 0x000fe80000100a00 */
[----:B------:R-:W-:Y:S01]  /*6b050*/  STL.64 [R1+0x7360], R56 ;  /* 0x0073603801007387 */ /* 0x000fe20000100a00 */
[----:B------:R-:W-:-:S02]  /*6b060*/  F2FP.F16.E5M2.UNPACK_B R52, R5 ;  /* 0x00000005ff34723e */ /* 0x000fc400020004ff */
[----:B------:R-:W-:Y:S01]  /*6b070*/  F2FP.F16.E5M2.UNPACK_B R53, R4 ;  /* 0x00000004ff35723e */ /* 0x000fe200020004ff */
[----:B--2---:R-:W-:Y:S01]  /*6b080*/  HMMA.16816.F32 R32, R28, R54, R20 ;  /* 0x000000361c20723c */ /* 0x004fe20000001814 */
[----:B------:R-:W0:-:S15]  /*6b090*/  LDSM.16.M88.4 R20, [R0+0x2e00] ;  /* 0x002e00000014783b */ /* 0x000e1e0000000200 */
[----:B------:R-:W-:-:S03]  /*6b0a0*/  NOP ;  /* 0x0000000000007918 */ /* 0x000fc60000000000 */
[----:B------:R-:W-:Y:S04]  /*6b0b0*/  STL.64 [R1+0x7e0], R32 ;  /* 0x0007e02001007387 */ /* 0x000fe80000100a00 */
[----:B------:R-:W-:Y:S04]  /*6b0c0*/  STL.64 [R1+0x7e8], R34 ;  /* 0x0007e82201007387 */ /* 0x000fe80000100a00 */
[----:B0-----:R0:W-:Y:S01]  /*6b0d0*/  STL.64 [R1+0x300], R20 ;  /* 0x0003001401007387 */ /* 0x0011e20000100a00 */
[----:B------:R-:W-:Y:S02]  /*6b0e0*/  IMAD.MOV.U32 R5, RZ, RZ, R20 ;  /* 0x000000ffff057224 */ /* 0x000fe400078e0014 */
[----:B------:R-:W-:Y:S01]  /*6b0f0*/  IMAD.MOV.U32 R4, RZ, RZ, R21 ;  /* 0x000000ffff047224 */ /* 0x000fe200078e0015 */
[----:B------:R1:W-:Y:S01]  /*6b100*/  STL.64 [R1+0x308], R22 ;  /* 0x0003081601007387 */ /* 0x0003e20000100a00 */
[----:B------:R-:W-:-:S02]  /*6b110*/  IMAD.MOV.U32 R11, RZ, RZ, R22 ;  /* 0x000000ffff0b7224 */ /* 0x000fc400078e0016 */
[----:B------:R-:W-:Y:S01]  /*6b120*/  IMAD.MOV.U32 R10, RZ, RZ, R23 ;  /* 0x000000ffff0a7224 */ /* 0x000fe200078e0017 */
[----:B0-----:R-:W2:Y:S04]  /*6b130*/  LDL.LU.64 R20, [R1+0x840] ;  /* 0x0008400001147983 */ /* 0x001ea80000300a00 */
[----:B-1----:R-:W2:Y:S01]  /*6b140*/  LDL.LU.64 R22, [R1+0x848] ;  /* 0x0008480001167983 */ /* 0x002ea20000300a00 */
[----:B------:R-:W-:Y:S02]  /*6b150*/  F2FP.F16.E5M2.UNPACK_B R50, R15 ;  /* 0x0000000fff32723e */ /* 0x000fe400020004ff */
[----:B------:R-:W-:Y:S01]  /*6b160*/  F2FP.F16.E5M2.UNPACK_B R51, R14 ;  /* 0x0000000eff33723e */ /* 0x000fe200020004ff */
[----:B---3--:R-:W-:Y:S01]  /*6b170*/  HMMA.16816.F32 R24, R28, R52, R24 ;  /* 0x000000341c18723c */ /* 0x008fe20000001818 */
[----:B------:R-:W-:Y:S04]  /*6b180*/  STL.64 [R1+0x7348], R54 ;  /* 0x0073483601007387 */ /* 0x000fe80000100a00 */
[----:B------:R-:W-:-:S14]  /*6b190*/  STL.64 [R1+0x7340], R52 ;  /* 0x0073403401007387 */ /* 0x000fdc0000100a00 */
[----:B------:R-:W-:Y:S04]  /*6b1a0*/  STL.64 [R1+0x800], R24 ;  /* 0x0008001801007387 */ /* 0x000fe80000100a00 */
[----:B------:R4:W-:Y:S02]  /*6b1b0*/  STL.64 [R1+0x808], R26 ;  /* 0x0008081a01007387 */ /* 0x0009e40000100a00 */
[----:B----4-:R-:W-:Y:S02]  /*6b1c0*/  HMMA.16816.F32 R24, R28, R50, R16 ;  /* 0x000000321c18723c */ /* 0x010fe40000001810 */
[----:B------:R-:W3:Y:S04]  /*6b1d0*/  LDL.LU.64 R16, [R1+0x860] ;  /* 0x0008600001107983 */ /* 0x000ee80000300a00 */
[----:B------:R-:W3:-:S13]  /*6b1e0*/  LDL.LU.64 R18, [R1+0x868] ;  /* 0x0008680001127983 */ /* 0x000eda0000300a00 */
[----:B------:R-:W-:Y:S04]  /*6b1f0*/  STL.64 [R1+0x820], R24 ;  /* 0x0008201801007387 */ /* 0x000fe80000100a00 */
[----:B------:R-:W-:Y:S04]  /*6b200*/  STL.64 [R1+0x828], R26 ;  /* 0x0008281a01007387 */ /* 0x000fe80000100a00 */
[----:B------:R-:W0:Y:S01]  /*6b210*/  LDSM.16.M88.4 R24, [R0+0x3000] ;  /* 0x003000000018783b */ /* 0x000e220000000200 */
[----:B------:R-:W-:Y:S02]  /*6b220*/  F2FP.F16.E5M2.UNPACK_B R48, R9 ;  /* 0x00000009ff30723e */ /* 0x000fe400020004ff */
[----:B------:R-:W-:Y:S01]  /*6b230*/  F2FP.F16.E5M2.UNPACK_B R49, R8 ;  /* 0x00000008ff31723e */ /* 0x000fe200020004ff */
[----:B0-----:R0:W-:Y:S01]  /*6b240*/  STL.64 [R1+0x320], R24 ;  /* 0x0003201801007387 */ /* 0x0011e20000100a00 */
[----:B------:R-:W-:-:S02]  /*6b250*/  IMAD.MOV.U32 R9, RZ, RZ, R24 ;  /* 0x000000ffff097224 */ /* 0x000fc400078e0018 */
[----:B------:R-:W-:Y:S01]  /*6b260*/  IMAD.MOV.U32 R8, RZ, RZ, R25 ;  /* 0x000000ffff087224 */ /* 0x000fe200078e0019 */
[----:B------:R1:W-:Y:S01]  /*6b270*/  STL.64 [R1+0x328], R26 ;  /* 0x0003281a01007387 */ /* 0x0003e20000100a00 */
        /* <DEDUP_REMOVED lines=8> */
[----:B0-----:R-:W2:Y:S04]  /*6b300*/  LDL.LU.64 R20, [R1+0x8a0] ;  /* 0x0008a00001147983 */ /* 0x001ea80000300a00 */
[----:B-1----:R-:W2:Y:S01]  /*6b310*/  LDL.LU.64 R22, [R1+0x8a8] ;  /* 0x0008a80001167983 */ /* 0x002ea20000300a00 */
[----:B------:R-:W-:-:S02]  /*6b320*/  F2FP.F16.E5M2.UNPACK_B R46, R13 ;  /* 0x0000000dff2e723e */ /* 0x000fc400020004ff */
[----:B------:R-:W-:-:S07]  /*6b330*/  F2FP.F16.E5M2.UNPACK_B R47, R12 ;  /* 0x0000000cff2f723e */ /* 0x000fce00020004ff */
[----:B---3--:R-:W-:Y:S01]  /*6b340*/  HMMA.16816.F32 R32, R28, R46, R16 ;  /* 0x0000002e1c20723c */ /* 0x008fe20000001810 */
[----:B------:R-:W0:Y:S04]  /*6b350*/  LDSM.16.M88.4 R16, [R0+0x3200] ;  /* 0x003200000010783b */ /* 0x000e280000000200 */
[----:B------:R-:W-:Y:S04]  /*6b360*/  STL.64 [R1+0x7328], R50 ;  /* 0x0073283201007387 */ /* 0x000fe80000100a00 */
[----:B------:R-:W-:Y:S01]  /*6b370*/  STL.64 [R1+0x7320], R48 ;  /* 0x0073203001007387 */ /* 0x000fe20000100a00 */
[----:B------:R-:W-:-:S02]  /*6b380*/  F2FP.F16.E5M2.UNPACK_B R44, R3 ;  /* 0x00000003ff2c723e */ /* 0x000fc400020004ff */
[----:B------:R-:W-:-:S07]  /*6b390*/  F2FP.F16.E5M2.UNPACK_B R45, R2 ;  /* 0x00000002ff2d723e */ /* 0x000fce00020004ff */
        /* <DEDUP_REMOVED lines=8> */
[----:B0-----:R-:W3:Y:S04]  /*6b420*/  LDL.LU.64 R16, [R1+0x8c0] ;  /* 0x0008c00001107983 */ /* 0x001ee80000300a00 */
[----:B-1----:R-:W3:Y:S01]  /*6b430*/  LDL.LU.64 R18, [R1+0x8c8] ;  /* 0x0008c80001127983 */ /* 0x002ee20000300a00 */
[----:B------:R-:W-:Y:S02]  /*6b440*/  F2FP.F16.E5M2.UNPACK_B R42, R7 ;  /* 0x00000007ff2a723e */ /* 0x000fe400020004ff */
[----:B------:R-:W-:Y:S01]  /*6b450*/  F2FP.F16.E5M2.UNPACK_B R43, R6 ;  /* 0x00000006ff2b723e */ /* 0x000fe200020004ff */
[----:B----4-:R-:W-:Y:S01]  /*6b460*/  HMMA.16816.F32 R24, R28, R44, R24 ;  /* 0x0000002c1c18723c */ /* 0x010fe20000001818 */
[----:B------:R-:W-:Y:S04]  /*6b470*/  STL.64 [R1+0x7338], R46 ;  /* 0x0073382e01007387 */ /* 0x000fe80000100a00 */
[----:B------:R-:W-:-:S14]  /*6b480*/  STL.64 [R1+0x7330], R44 ;  /* 0x0073302c01007387 */ /* 0x000fdc0000100a00 */
[----:B------:R-:W-:Y:S04]  /*6b490*/  STL.64 [R1+0x880], R24 ;  /* 0x0008801801007387 */ /* 0x000fe80000100a00 */
[----:B------:R2:W-:Y:S02]  /*6b4a0*/  STL.64 [R1+0x888], R26 ;  /* 0x0008881a01007387 */ /* 0x0005e40000100a00 */
[----:B--2---:R-:W-:Y:S02]  /*6b4b0*/  HMMA.16816.F32 R24, R28, R42, R20 ;  /* 0x0000002a1c18723c */ /* 0x004fe40000001814 */
[----:B------:R-:W2:Y:S04]  /*6b4c0*/  LDL.LU.64 R20, [R1+0x8e0] ;  /* 0x0008e00001147983 */ /* 0x000ea80000300a00 */
[----:B------:R-:W2:-:S13]  /*6b4d0*/  LDL.LU.64 R22, [R1+0x8e8] ;  /* 0x0008e80001167983 */ /* 0x000e9a0000300a00 */
        /* <DEDUP_REMOVED lines=11> */
[----:B0-----:R-:W4:Y:S01]  /*6b590*/  LDL.LU.64 R24, [R1+0x900] ;  /* 0x0009000001187983 */ /* 0x001f220000300a00 */
[----:B---3--:R-:W-:Y:S03]  /*6b5a0*/  HMMA.16816.F32 R16, R28, R40, R16 ;  /* 0x000000281c10723c */ /* 0x008fe60000001810 */
[----:B-1----:R-:W4:-:S15]  /*6b5b0*/  LDL.LU.64 R26, [R1+0x908] ;  /* 0x00090800011a7983 */ /* 0x002f1e0000300a00 */
[----:B------:R-:W-:Y:S01]  /*6b5c0*/  NOP ;  /* 0x0000000000007918 */ /* 0x000fe20000000000 */
[----:B------:R0:W-:Y:S04]  /*6b5d0*/  STL.64 [R1+0x8c0], R16 ;  /* 0x0008c01001007387 */ /* 0x0001e80000100a00 */
[----:B------:R1:W-:Y:S04]  /*6b5e0*/  STL.64 [R1+0x8c8], R18 ;  /* 0x0008c81201007387 */ /* 0x0003e80000100a00 */
[----:B0-----:R-:W3:Y:S04]  /*6b5f0*/  LDL.LU.64 R16, [R1+0x920] ;  /* 0x0009200001107983 */ /* 0x001ee80000300a00 */
[----:B-1----:R-:W3:Y:S01]  /*6b600*/  LDL.LU.64 R18, [R1+0x928] ;  /* 0x0009280001127983 */ /* 0x002ee20000300a00 */
[----:B------:R-:W-:-:S02]  /*6b610*/  F2FP.F16.E5M2.UNPACK_B R38, R11 ;  /* 0x0000000bff26723e */ /* 0x000fc400020004ff */
[----:B------:R-:W-:Y:S01]  /*6b620*/  F2FP.F16.E5M2.UNPACK_B R39, R10 ;  /* 0x0000000aff27723e */ /* 0x000fe200020004ff */
[----:B------:R-:W-:Y:S04]  /*6b630*/  STL.64 [R1+0x7358], R42 ;  /* 0x0073582a01007387 */ /* 0x000fe80000100a00 */
[----:B------:R-:W-:Y:S02]  /*6b640*/  STL.64 [R1+0x7350], R40 ;  /* 0x0073502801007387 */ /* 0x000fe40000100a00 */
        /* <DEDUP_REMOVED lines=8> */
[----:B0-----:R-:W-:Y:S06]  /*6b6d0*/  STL.64 [R1+0x380], R32 ;  /* 0x0003802001007387 */ /* 0x001fec0000100a00 */
[----:B----4-:R-:W-:Y:S01]  /*6b6e0*/  HMMA.16816.F32 R24, R28, R36, R24 ;  /* 0x000000241c18723c */ /* 0x010fe20000001818 */
[----:B------:R-:W-:Y:S01]  /*6b6f0*/  IMAD.MOV.U32 R10, RZ, RZ, R34 ;  /* 0x000000ffff0a7224 */ /* 0x000fe200078e0022 */
[----:B------:R0:W-:Y:S01]  /*6b700*/  STL.64 [R1+0x388], R34 ;  /* 0x0003882201007387 */ /* 0x0001e20000100a00 */
[----:B------:R-:W-:-:S03]  /*6b710*/  IMAD.MOV.U32 R11, RZ, RZ, R35 ;  /* 0x000000ffff0b7224 */ /* 0x000fc600078e0023 */
[----:B------:R-:W-:Y:S04]  /*6b720*/  STL.64 [R1+0x7318], R38 ;  /* 0x0073182601007387 */ /* 0x000fe80000100a00 */
[----:B------:R-:W-:Y:S01]  /*6b730*/  STL.64 [R1+0x7310], R36 ;  /* 0x0073102401007387 */ /* 0x000fe20000100a00 */
[----:B0-----:R-:W-:Y:S02]  /*6b740*/  F2FP.F16.E5M2.UNPACK_B R34, R15 ;  /* 0x0000000fff22723e */ /* 0x001fe400020004ff */
[----:B------:R-:W-:-:S06]  /*6b750*/  F2FP.F16.E5M2.UNPACK_B R35, R14 ;  /* 0x0000000eff23723e */ /* 0x000fcc00020004ff */
[----:B------:R-:W-:Y:S04]  /*6b760*/  STL.64 [R1+0x900], R24 ;  /* 0x0009001801007387 */ /* 0x000fe80000100a00 */
[----:B------:R3:W-:Y:S02]  /*6b770*/  STL.64 [R1+0x908], R26 ;  /* 0x0009081a01007387 */ /* 0x0007e40000100a00 */
[----:B---3--:R-:W-:Y:S02]  /*6b780*/  HMMA.16816.F32 R24, R28, R34, R16 ;  /* 0x000000221c18723c */ /* 0x008fe40000001810 */
[----:B------:R-:W3:Y:S04]  /*6b790*/  LDL.LU.64 R16, [R1+0x960] ;  /* 0x0009600001107983 */ /* 0x000ee80000300a00 */
[----:B------:R-:W3:-:S13]  /*6b7a0*/  LDL.LU.64 R18, [R1+0x968] ;  /* 0x0009680001127983 */ /* 0x000eda0000300a00 */
[----:B------:R-:W-:Y:S04]  /*6b7b0*/  STL.64 [R1+0x920], R24 ;  /* 0x0009201801007387 */ /* 0x000fe80000100a00 */
[----:B------:R-:W-:Y:S04]  /*6b7c0*/  STL.64 [R1+0x928], R26 ;  /* 0x0009281a01007387 */ /* 0x000fe80000100a00 */
[----:B------:R-:W0:Y:S01]  /*6b7d0*/  LDSM.16.M88.4 R24, [R0+0x3800] ;  /* 0x003800000018783b */ /* 0x000e220000000200 */
[----:B------:R-:W-:Y:S02]  /*6b7e0*/  IMAD.MOV.U32 R8, RZ, RZ, R32 ;  /* 0x000000ffff087224 */ /* 0x000fe400078e0020 */
[----:B------:R-:W-:Y:S01]  /*6b7f0*/  IMAD.MOV.U32 R9, RZ, RZ, R33 ;  /* 0x000000ffff097224 */ /* 0x000fe200078e0021 */
[----:B------:R-:W-:-:S02]  /*6b800*/  F2FP.F16.E5M2.UNPACK_B R32, R13 ;  /* 0x0000000dff20723e */ /* 0x000fc400020004ff */
[----:B------:R-:W-:Y:S01]  /*6b810*/  F2FP.F16.E5M2.UNPACK_B R33, R12 ;  /* 0x0000000cff21723e */ /* 0x000fe200020004ff */
[----:B0-----:R0:W-:Y:S01]  /*6b820*/  STL.64 [R1+0x390], R24 ;  /* 0x0003901801007387 */ /* 0x0011e20000100a00 */
[----:B------:R-:W-:Y:S02]  /*6b830*/  IMAD.MOV.U32 R12, RZ, RZ, R24 ;  /* 0x000000ffff0c7224 */ /* 0x000fe400078e0018 */
        /* <DEDUP_REMOVED lines=10> */
[----:B------:R-:W2:Y:S04]  /*6b8e0*/  LDL.LU.64 R36, [R1+0x9a0] ;  /* 0x0009a00001247983 */ /* 0x000ea80000300a00 */
[----:B------:R-:W2:Y:S04]  /*6b8f0*/  LDL.LU.64 R38, [R1+0x9a8] ;  /* 0x0009a80001267983 */ /* 0x000ea80000300a00 */
[----:B------:R-:W-:Y:S04]  /*6b900*/  STL.64 [R1+0x7308], R34 ;  /* 0x0073082201007387 */ /* 0x000fe80000100a00 */
[----:B------:R-:W-:Y:S04]  /*6b910*/  STL.64 [R1+0x7300], R32 ;  /* 0x0073002001007387 */ /* 0x000fe80000100a00 */
[----:B------:R-:W3:Y:S01]  /*6b920*/  LDSM.16.M88.4 R32, [R0+0x3a00] ;  /* 0x003a00000020783b */ /* 0x000ee20000000200 */
[----:B------:R-:W-:-:S02]  /*6b930*/  F2FP.F16.E5M2.UNPACK_B R2, R2 ;  /* 0x00000002ff02723e */ /* 0x000fc400020004ff */
[----:B------:R-:W-:Y:S02]  /*6b940*/  F2FP.F16.E5M2.UNPACK_B R3, R3 ;  /* 0x00000003ff03723e */ /* 0x000fe400020004ff */
[----:B------:R-:W-:Y:S02]  /*6b950*/  F2FP.F16.E5M2.UNPACK_B R4, R4 ;  /* 0x00000004ff04723e */ /* 0x000fe400020004ff */
[----:B------:R-:W-:Y:S01]  /*6b960*/  F2FP.F16.E5M2.UNPACK_B R5, R5 ;  /* 0x00000005ff05723e */ /* 0x000fe200020004ff */
[----:B0-----:R-:W2:Y:S04]  /*6b970*/  LDL.LU.64 R20, [R1+0x9c0] ;  /* 0x0009c00001147983 */ /* 0x001ea80000300a00 */
[----:B-1----:R-:W2:Y:S01]  /*6b980*/  LDL.LU.64 R22, [R1+0x9c8] ;  /* 0x0009c80001167983 */ /* 0x002ea20000300a00 */
[----:B------:R-:W-:-:S02]  /*6b990*/  F2FP.F16.E5M2.UNPACK_B R6, R6 ;  /* 0x00000006ff06723e */ /* 0x000fc400020004ff */
[----:B------:R-:W-:Y:S01]  /*6b9a0*/  F2FP.F16.E5M2.UNPACK_B R7, R7 ;  /* 0x00000007ff07723e */ /* 0x000fe200020004ff */
[----:B---3--:R-:W-:-:S15]  /*6b9b0*/  HMMA.16816.F32 R16, R28, R2, R16 ;  /* 0x000000021c10723c */ /* 0x008fde0000001810 */
[----:B------:R-:W-:-:S04]  /*6b9c0*/  NOP ;  /* 0x0000000000007918 */ /* 0x000fc80000000000 */
[----:B------:R0:W-:Y:S04]  /*6b9d0*/  STL.64 [R1+0x960], R16 ;  /* 0x0009601001007387 */ /* 0x0001e80000100a00 */
[----:B------:R1:W-:Y:S04]  /*6b9e0*/  STL.64 [R1+0x968], R18 ;  /* 0x0009681201007387 */ /* 0x0003e80000100a00 */
[----:B------:R-:W-:Y:S04]  /*6b9f0*/  STL.64 [R1+0x3a0], R32 ;  /* 0x0003a02001007387 */ /* 0x000fe80000100a00 */
[----:B------:R4:W-:Y:S01]  /*6ba00*/  STL.64 [R1+0x3a8], R34 ;  /* 0x0003a82201007387 */ /* 0x0009e20000100a00 */
[----:B0-----:R-:W-:-:S02]  /*6ba10*/  IMAD.MOV.U32 R16, RZ, RZ, R32 ;  /* 0x000000ffff107224 */ /* 0x001fc400078e0020 */
[----:B------:R-:W-:Y:S02]  /*6ba20*/  IMAD.MOV.U32 R17, RZ, RZ, R33 ;  /* 0x000000ffff117224 */ /* 0x000fe400078e0021 */
[----:B-1----:R-:W-:Y:S02]  /*6ba30*/  IMAD.MOV.U32 R18, RZ, RZ, R34 ;  /* 0x000000ffff127224 */ /* 0x002fe400078e0022 */
[----:B------:R-:W-:Y:S02]  /*6ba40*/  IMAD.MOV.U32 R19, RZ, RZ, R35 ;  /* 0x000000ffff137224 */ /* 0x000fe400078e0023 */
[----:B----4-:R-:W-:Y:S01]  /*6ba50*/  HMMA.16816.F32 R32, R28, R4, R24 ;  /* 0x000000041c20723c */ /* 0x010fe20000001818 */
[----:B------:R-:W3:Y:S04]  /*6ba60*/  LDL.LU.64 R24, [R1+0x9e0] ;  /* 0x0009e00001187983 */ /* 0x000ee80000300a00 */
[----:B------:R-:W3:-:S14]  /*6ba70*/  LDL.LU.64 R26, [R1+0x9e8] ;  /* 0x0009e800011a7983 */ /* 0x000edc0000300a00 */
[----:B------:R-:W-:Y:S04]  /*6ba80*/  STL.64 [R1+0x980], R32 ;  /* 0x0009802001007387 */ /* 0x000fe80000100a00 */
[----:B------:R2:W-:Y:S04]  /*6ba90*/  STL.64 [R1+0x988], R34 ;  /* 0x0009882201007387 */ /* 0x0005e80000100a00 */
[----:B------:R-:W-:Y:S04]  /*6baa0*/  STL.64 [R1+0x7378], R6 ;  /* 0x0073780601007387 */ /* 0x000fe80000100a00 */
[----:B------:R0:W-:Y:S01]  /*6bab0*/  STL.64 [R1+0x7370], R4 ;  /* 0x0073700401007387 */ /* 0x0001e20000100a00 */
[----:B--2---:R-:W-:Y:S01]  /*6bac0*/  HMMA.16816.F32 R32, R28, R6, R36 ;  /* 0x000000061c20723c */ /* 0x004fe20000001824 */
[----:B------:R-:W-:-:S02]  /*6bad0*/  F2FP.F16.E5M2.UNPACK_B R8, R8 ;  /* 0x00000008ff08723e */ /* 0x000fc400020004ff */
[----:B------:R-:W-:Y:S02]  /*6bae0*/  F2FP.F16.E5M2.UNPACK_B R9, R9 ;  /* 0x00000009ff09723e */ /* 0x000fe400020004ff */
[----:B------:R-:W-:Y:S02]  /*6baf0*/  F2FP.F16.E5M2.UNPACK_B R10, R10 ;  /* 0x0000000aff0a723e */ /* 0x000fe400020004ff */
[----:B------:R-:W-:Y:S02]  /*6bb00*/  F2FP.F16.E5M2.UNPACK_B R11, R11 ;  /* 0x0000000bff0b723e */ /* 0x000fe400020004ff */
[----:B------:R-:W-:Y:S02]  /*6bb10*/  F2FP.F16.E5M2.UNPACK_B R12, R12 ;  /* 0x0000000cff0c723e */ /* 0x000fe400020004ff */
[----:B------:R-:W-:Y:S01]  /*6bb20*/  F2FP.F16.E5M2.UNPACK_B R13, R13 ;  /* 0x0000000dff0d723e */ /* 0x000fe200020004ff */
[----:B------:R-:W-:Y:S07]  /*6bb30*/  LDSM.16.M88.4 R36, [R0+0x3e00] ;  /* 0x003e00000024783b */ /* 0x000fee0000000200 */
[----:B------:R-:W-:Y:S04]  /*6bb40*/  STL.64 [R1+0x9a0], R32 ;  /* 0x0009a02001007387 */ /* 0x000fe80000100a00 */
[----:B------:R-:W-:Y:S04]  /*6bb50*/  STL.64 [R1+0x9a8], R34 ;  /* 0x0009a82201007387 */ /* 0x000fe80000100a00 */
[----:B0-----:R-:W2:Y:S04]  /*6bb60*/  LDL.LU.64 R4, [R1+0xa00] ;  /* 0x000a000001047983 */ /* 0x001ea80000300a00 */
[----:B------:R-:W2:Y:S04]  /*6bb70*/  LDL.LU.64 R6, [R1+0xa08] ;  /* 0x000a080001067983 */ /* 0x000ea80000300a00 */
[----:B------:R-:W0:Y:S01]  /*6bb80*/  LDSM.16.M88.4 R32, [R0+0x3c00] ;  /* 0x003c00000020783b */ /* 0x000e220000000200 */
[----:B------:R-:W-:-:S15]  /*6bb90*/  HMMA.16816.F32 R20, R28, R8, R20 ;  /* 0x000000081c14723c */ /* 0x000fde0000001814 */
[----:B------:R-:W-:-:S04]  /*6bba0*/  NOP ;  /* 0x0000000000007918 */ /* 0x000fc80000000000 */
[----:B------:R1:W-:Y:S04]  /*6bbb0*/  STL.64 [R1+0x9c0], R20 ;  /* 0x0009c01401007387 */ /* 0x0003e80000100a00 */
[----:B------:R4:W-:Y:S04]  /*6bbc0*/  STL.64 [R1+0x9c8], R22 ;  /* 0x0009c81601007387 */ /* 0x0009e80000100a00 */
[----:B0-----:R0:W-:Y:S01]  /*6bbd0*/  STL.64 [R1+0x3b0], R32 ;  /* 0x0003b02001007387 */ /* 0x0011e20000100a00 */
[----:B-1----:R-:W-:Y:S02]  /*6bbe0*/  IMAD.MOV.U32 R20, RZ, RZ, R32 ;  /* 0x000000ffff147224 */ /* 0x002fe400078e0020 */
[----:B------:R-:W-:Y:S01]  /*6bbf0*/  IMAD.MOV.U32 R21, RZ, RZ, R33 ;  /* 0x000000ffff157224 */ /* 0x000fe200078e0021 */
[----:B------:R1:W-:Y:S01]  /*6bc00*/  STL.64 [R1+0x3b8], R34 ;  /* 0x0003b82201007387 */ /* 0x0003e20000100a00 */
[----:B----4-:R-:W-:-:S02]  /*6bc10*/  IMAD.MOV.U32 R22, RZ, RZ, R34 ;  /* 0x000000ffff167224 */ /* 0x010fc400078e0022 */
[----:B------:R-:W-:Y:S01]  /*6bc20*/  IMAD.MOV.U32 R23, RZ, RZ, R35 ;  /* 0x000000ffff177224 */ /* 0x000fe200078e0023 */
[----:B0-----:R-:W4:Y:S04]  /*6bc30*/  LDL.LU.64 R32, [R1+0xa30] ;  /* 0x000a300001207983 */ /* 0x001f280000300a00 */
[----:B-1----:R-:W4:Y:S01]  /*6bc40*/  LDL.LU.64 R34, [R1+0xa38] ;  /* 0x000a380001227983 */ /* 0x002f220000300a00 */
[----:B---3--:R-:W-:-:S15]  /*6bc50*/  HMMA.16816.F32 R24, R28, R10, R24 ;  /* 0x0000000a1c18723c */ /* 0x008fde0000001818 */
[----:B------:R-:W-:-:S04]  /*6bc60*/  NOP ;  /* 0x0000000000007918 */ /* 0x000fc80000000000 */
[----:B------:R0:W-:Y:S04]  /*6bc70*/  STL.64 [R1+0x9e0], R24 ;  /* 0x0009e01801007387 */ /* 0x0001e80000100a00 */
[----:B------:R1:W-:Y:S04]  /*6bc80*/  STL.64 [R1+0x9e8], R26 ;  /* 0x0009e81a01007387 */ /* 0x0003e80000100a00 */
[----:B0-----:R-:W3:Y:S04]  /*6bc90*/  LDL.LU.64 R24, [R1+0xa20] ;  /* 0x000a200001187983 */ /* 0x001ee80000300a00 */
[----:B-1----:R-:W3:Y:S04]  /*6bca0*/  LDL.LU.64 R26, [R1+0xa28] ;  /* 0x000a2800011a7983 */ /* 0x002ee80000300a00 */
[----:B------:R-:W-:Y:S04]  /*6bcb0*/  STL.64 [R1+0x7388], R10 ;  /* 0x0073880a01007387 */ /* 0x000fe80000100a00 */
[----:B------:R2:W-:Y:S02]  /*6bcc0*/  STL.64 [R1+0x7380], R8 ;  /* 0x0073800801007387 */ /* 0x0005e40000100a00 */
[----:B--2---:R-:W-:Y:S02]  /*6bcd0*/  HMMA.16816.F32 R8, R28, R12, R4 ;  /* 0x0000000c1c08723c */ /* 0x004fe40000001804 */
[----:B------:R-:W2:Y:S04]  /*6bce0*/  LDL.LU.64 R4, [R1+0xa50] ;  /* 0x000a500001047983 */ /* 0x000ea80000300a00 */
[----:B------:R-:W2:Y:S01]  /*6bcf0*/  LDL.LU.64 R6, [R1+0xa58] ;  /* 0x000a580001067983 */ /* 0x000ea20000300a00 */
[----:B------:R-:W-:-:S02]  /*6bd00*/  F2FP.F16.E5M2.UNPACK_B R14, R14 ;  /* 0x0000000eff0e723e */ /* 0x000fc400020004ff */
[----:B------:R-:W-:-:S10]  /*6bd10*/  F2FP.F16.E5M2.UNPACK_B R15, R15 ;  /* 0x0000000fff0f723e */ /* 0x000fd400020004ff */
[----:B------:R0:W-:Y:S04]  /*6bd20*/  STL.64 [R1+0xa00], R8 ;  /* 0x000a000801007387 */ /* 0x0001e80000100a00 */
[----:B------:R1:W-:Y:S04]  /*6bd30*/  STL.64 [R1+0xa08], R10 ;  /* 0x000a080a01007387 */ /* 0x0003e80000100a00 */
[----:B------:R-:W2:Y:S04]  /*6bd40*/  LDL.LU R0, [R1+0x7428] ;  /* 0x0074280001007983 */ /* 0x000ea80000300800 */
[----:B------:R-:W-:Y:S04]  /*6bd50*/  STL.64 [R1+0x3c0], R36 ;  /* 0x0003c02401007387 */ /* 0x000fe80000100a00 */
[----:B------:R4:W-:Y:S01]  /*6bd60*/  STL.64 [R1+0x3c8], R38 ;  /* 0x0003c82601007387 */ /* 0x0009e20000100a00 */
[----:B0-----:R-:W-:-:S02]  /*6bd70*/  IMAD.MOV.U32 R9, RZ, RZ, R38 ;  /* 0x000000ffff097224 */ /* 0x001fc400078e0026 */
[----:B-1----:R-:W-:Y:S02]  /*6bd80*/  IMAD.MOV.U32 R11, RZ, RZ, R36 ;  /* 0x000000ffff0b7224 */ /* 0x002fe400078e0024 */
[----:B------:R-:W-:Y:S02]  /*6bd90*/  IMAD.MOV.U32 R10, RZ, RZ, R37 ;  /* 0x000000ffff0a7224 */ /* 0x000fe400078e0025 */
[----:B------:R-:W-:Y:S01]  /*6bda0*/  IMAD.MOV.U32 R8, RZ, RZ, R39 ;  /* 0x000000ffff087224 */ /* 0x000fe200078e0027 */
[----:B------:R-:W-:Y:S02]  /*6bdb0*/  F2FP.F16.E5M2.UNPACK_B R16, R16 ;  /* 0x00000010ff10723e */ /* 0x000fe400020004ff */
[----:B------:R-:W-:Y:S01]  /*6bdc0*/  F2FP.F16.E5M2.UNPACK_B R17, R17 ;  /* 0x00000011ff11723e */ /* 0x000fe200020004ff */
[----:B----4-:R-:W-:Y:S01]  /*6bdd0*/  HMMA.16816.F32 R36, R28, R14, R32 ;  /* 0x0000000e1c24723c */ /* 0x010fe20000001820 */
[----:B------:R-:W4:Y:S04]  /*6bde0*/  LDL.LU.64 R32, [R1+0xa70] ;  /* 0x000a700001207983 */ /* 0x000f280000300a00 */
[----:B------:R-:W4:Y:S01]  /*6bdf0*/  LDL.LU.64 R34, [R1+0xa78] ;  /* 0x000a780001227983 */ /* 0x000f220000300a00 */
[----:B------:R-:W-:-:S02]  /*6be00*/  F2FP.F16.E5M2.UNPACK_B R18, R18 ;  /* 0x00000012ff12723e */ /* 0x000fc400020004ff */
[----:B------:R-:W-:-:S11]  /*6be10*/  F2FP.F16.E5M2.UNPACK_B R19, R19 ;  /* 0x00000013ff13723e */ /* 0x000fd600020004ff */
[----:B------:R-:W-:Y:S04]  /*6be20*/  STL.64 [R1+0xa30], R36 ;  /* 0x000a302401007387 */ /* 0x000fe80000100a00 */
[----:B------:R-:W-:Y:S04]  /*6be30*/  STL.64 [R1+0xa38], R38 ;  /* 0x000a382601007387 */ /* 0x000fe80000100a00 */
[----:B------:R-:W-:Y:S04]  /*6be40*/  STL.64 [R1+0x7398], R14 ;  /* 0x0073980e01007387 */ /* 0x000fe80000100a00 */
[----:B------:R3:W-:Y:S02]  /*6be50*/  STL.64 [R1+0x7390], R12 ;  /* 0x0073900c01007387 */ /* 0x0007e40000100a00 */
[----:B---3--:R-:W-:Y:S02]  /*6be60*/  HMMA.16816.F32 R12, R28, R16, R24 ;  /* 0x000000101c0c723c */ /* 0x008fe40000001818 */
[----:B------:R-:W3:Y:S04]  /*6be70*/  LDL.LU.64 R24, [R1+0xa90] ;  /* 0x000a900001187983 */ /* 0x000ee80000300a00 */
[----:B------:R-:W3:-:S13]  /*6be80*/  LDL.LU.64 R26, [R1+0xa98] ;  /* 0x000a9800011a7983 */ /* 0x000eda0000300a00 */
[----:B------:R0:W-:Y:S04]  /*6be90*/  STL.64 [R1+0xa20], R12 ;  /* 0x000a200c01007387 */ /* 0x0001e80000100a00 */
[----:B------:R1:W-:Y:S04]  /*6bea0*/  STL.64 [R1+0xa28], R14 ;  /* 0x000a280e01007387 */ /* 0x0003e80000100a00 */
[----:B0-----:R-:W3:Y:S04]  /*6beb0*/  LDL.LU.64 R12, [R1+0xac0] ;  /* 0x000ac000010c7983 */ /* 0x001ee80000300a00 */
[----:B-1----:R-:W3:Y:S01]  /*6bec0*/  LDL.LU.64 R14, [R1+0xac8] ;  /* 0x000ac800010e7983 */ /* 0x002ee20000300a00 */
[----:B--2---:R-:W-:-:S15]  /*6bed0*/  HMMA.16816.F32 R4, R28, R18, R4 ;  /* 0x000000121c04723c */ /* 0x004fde0000001804 */
[----:B------:R-:W-:-:S04]  /*6bee0*/  NOP ;  /* 0x0000000000007918 */ /* 0x000fc80000000000 */
[----:B------:R0:W-:Y:S04]  /*6bef0*/  STL.64 [R1+0xa50], R4 ;  /* 0x000a500401007387 */ /* 0x0001e80000100a00 */
[----:B------:R1:W-:Y:S04]  /*6bf00*/  STL.64 [R1+0xa58], R6 ;  /* 0x000a580601007387 */ /* 0x0003e80000100a00 */
[----:B0-----:R-:W2:Y:S04]  /*6bf10*/  LDL.LU.64 R4, [R1+0xab0] ;  /* 0x000ab00001047983 */ /* 0x001ea80000300a00 */
[----:B-1----:R-:W2:Y:S01]  /*6bf20*/  LDL.LU.64 R6, [R1+0xab8] ;  /* 0x000ab80001067983 */ /* 0x002ea20000300a00 */
[----:B------:R-:W-:-:S02]  /*6bf30*/  F2FP.F16.E5M2.UNPACK_B R20, R20 ;  /* 0x00000014ff14723e */ /* 0x000fc400020004ff */
[----:B------:R-:W-:Y:S01]  /*6bf40*/  F2FP.F16.E5M2.UNPACK_B R21, R21 ;  /* 0x00000015ff15723e */ /* 0x000fe200020004ff */
[----:B------:R-:W2:Y:S04]  /*6bf50*/  LDL.LU R56, [R1+0x2774] ;  /* 0x0027740001387983 */ /* 0x000ea80000300800 */
[----:B------:R-:W2:Y:S04]  /*6bf60*/  LDL.LU R57, [R1+0x2770] ;  /* 0x0027700001397983 */ /* 0x000ea80000300800 */
[----:B------:R-:W-:Y:S04]  /*6bf70*/  STL.64 [R1+0x73a8], R18 ;  /* 0x0073a81201007387 */ /* 0x000fe80000100a00 */
[----:B------:R4:W-:Y:S01]  /*6bf80*/  STL.64 [R1+0x73a0], R16 ;  /* 0x0073a01001007387 */ /* 0x0009e20000100a00 */
[----:B------:R-:W-:-:S02]  /*6bf90*/  F2FP.F16.E5M2.UNPACK_B R22, R22 ;  /* 0x00000016ff16723e */ /* 0x000fc400020004ff */
[----:B------:R-:W-:Y:S01]  /*6bfa0*/  F2FP.F16.E5M2.UNPACK_B R23, R23 ;  /* 0x00000017ff17723e */ /* 0x000fe200020004ff */
[----:B----4-:R-:W-:-:S15]  /*6bfb0*/  HMMA.16816.F32 R16, R28, R20, R32 ;  /* 0x000000141c10723c */ /* 0x010fde0000001820 */
[----:B------:R-:W-:-:S04]  /*6bfc0*/  NOP ;  /* 0x0000000000007918 */ /* 0x000fc80000000000 */
[----:B------:R-:W-:Y:S04]  /*6bfd0*/  STL.64 [R1+0xa70], R16 ;  /* 0x000a701001007387 */ /* 0x000fe80000100a00 */
[----:B------:R3:W-:Y:S04]  /*6bfe0*/  STL.64 [R1+0xa78], R18 ;  /* 0x000a781201007387 */ /* 0x0007e80000100a00 */
[----:B------:R-:W-:Y:S04]  /*6bff0*/  STL.64 [R1+0x73b8], R22 ;  /* 0x0073b81601007387 */ /* 0x000fe80000100a00 */
[----:B------:R-:W-:Y:S01]  /*6c000*/  STL.64 [R1+0x73b0], R20 ;  /* 0x0073b01401007387 */ /* 0x000fe20000100a00 */
[----:B---3--:R-:W-:Y:S01]  /*6c010*/  HMMA.16816.F32 R16, R28, R22, R24 ;  /* 0x000000161c10723c */ /* 0x008fe20000001818 */
[----:B------:R-:W-:-:S02]  /*6c020*/  F2FP.F16.E5M2.UNPACK_B R24, R11 ;  /* 0x0000000bff18723e */ /* 0x000fc400020004ff */
[----:B------:R-:W-:Y:S02]  /*6c030*/  F2FP.F16.E5M2.UNPACK_B R25, R10 ;  /* 0x0000000aff19723e */ /* 0x000fe400020004ff */
[----:B------:R-:W-:Y:S02]  /*6c040*/  F2FP.F16.E5M2.UNPACK_B R26, R9 ;  /* 0x00000009ff1a723e */ /* 0x000fe400020004ff */
[----:B------:R-:W-:-:S03]  /*6c050*/  F2FP.F16.E5M2.UNPACK_B R27, R8 ;  /* 0x00000008ff1b723e */ /* 0x000fc600020004ff */
[C---:B------:R-:W-:Y:S09]  /*6c060*/  HMMA.16816.F32 R12, R28.reuse, R24, R12 ;  /* 0x000000181c0c723c */ /* 0x040ff2000000180c */
[----:B------:R-:W-:Y:S04]  /*6c070*/  STL.64 [R1+0xa90], R16 ;  /* 0x000a901001007387 */ /* 0x000fe80000100a00 */
[----:B------:R-:W-:Y:S04]  /*6c080*/  STL.64 [R1+0xa98], R18 ;  /* 0x000a981201007387 */ /* 0x000fe80000100a00 */
[----:B------:R-:W-:Y:S04]  /*6c090*/  STL [R1+0x72e8], R24 ;  /* 0x0072e81801007387 */ /* 0x000fe80000100800 */
[----:B------:R-:W-:Y:S04]  /*6c0a0*/  STL [R1+0x72e4], R25 ;  /* 0x0072e41901007387 */ /* 0x000fe80000100800 */
[----:B------:R-:W-:Y:S04]  /*6c0b0*/  STL.64 [R1+0xac0], R12 ;  /* 0x000ac00c01007387 */ /* 0x000fe80000100a00 */
[----:B------:R-:W-:Y:S04]  /*6c0c0*/  STL.64 [R1+0xac8], R14 ;  /* 0x000ac80e01007387 */ /* 0x000fe80000100a00 */
[----:B------:R-:W3:Y:S04]  /*6c0d0*/  LDL.LU R54, [R1+0x277c] ;  /* 0x00277c0001367983 */ /* 0x000ee80000300800 */
[----:B------:R-:W3:Y:S01]  /*6c0e0*/  LDL.LU R55, [R1+0x2778] ;  /* 0x0027780001377983 */ /* 0x000ee20000300800 */
[----:B--2---:R-:W-:-:S15]  /*6c0f0*/  HMMA.16816.F32 R4, R28, R26, R4 ;  /* 0x0000001a1c04723c */ /* 0x004fde0000001804 */
[----:B------:R-:W-:-:S04]  /*6c100*/  NOP ;  /* 0x0000000000007918 */ /* 0x000fc80000000000 */
[----:B------:R-:W-:Y:S04]  /*6c110*/  STL.64 [R1+0xab0], R4 ;  /* 0x000ab00401007387 */ /* 0x000fe80000100a00 */
[----:B------:R-:W-:Y:S04]  /*6c120*/  STL.64 [R1+0xab8], R6 ;  /* 0x000ab80601007387 */ /* 0x000fe80000100a00 */
[----:B------:R-:W2:Y:S04]  /*6c130*/  LDL.LU R34, [R1+0x2784] ;  /* 0x0027840001227983 */ /* 0x000ea80000300800 */
[----:B------:R-:W2:Y:S04]  /*6c140*/  LDL.LU R35, [R1+0x2780] ;  /* 0x0027800001237983 */ /* 0x000ea80000300800 */
[----:B------:R-:W4:Y:S04]  /*6c150*/  LDL R44, [R1+0xf0] ;  /* 0x0000f000012c7983 */ /* 0x000f280000100800 */
[----:B------:R-:W4:Y:S04]  /*6c160*/  LDL R45, [R1+0xf4] ;  /* 0x0000f400012d7983 */ /* 0x000f280000100800 */
[----:B------:R-:W2:Y:S04]  /*6c170*/  LDL.LU R58, [R1+0x278c] ;  /* 0x00278c00013a7983 */ /* 0x000ea80000300800 */
[----:B------:R-:W2:Y:S04]  /*6c180*/  LDL.LU R59, [R1+0x2788] ;  /* 0x00278800013b7983 */ /* 0x000ea80000300800 */
[----:B------:R-:W2:Y:S04]  /*6c190*/  LDL R40, [R1+0x100] ;  /* 0x0001000001287983 */ /* 0x000ea80000100800 */
[----:B------:R-:W2:Y:S04]  /*6c1a0*/  LDL R41, [R1+0x104] ;  /* 0x0001040001297983 */ /* 0x000ea80000100800 */
[----:B------:R-:W2:Y:S04]  /*6c1b0*/  LDL.64 R48, [R1+0xe0] ;  /* 0x0000e00001307983 */ /* 0x000ea80000100a00 */
[----:B------:R-:W-:Y:S04]  /*6c1c0*/  STL [R1+0x72d4], R26 ;  /* 0x0072d41a01007387 */ /* 0x000fe80000100800 */
[----:B------:R-:W-:Y:S04]  /*6c1d0*/  STL [R1+0x72d0], R27 ;  /* 0x0072d01b01007387 */ /* 0x000fe80000100800 */
[----:B------:R-:W2:Y:S04]  /*6c1e0*/  LDL R38, [R1+0x108] ;  /* 0x0001080001267983 */ /* 0x000ea80000100800 */
[----:B------:R-:W2:Y:S04]  /*6c1f0*/  LDL R39, [R1+0x10c] ;  /* 0x00010c0001277983 */ /* 0x000ea80000100800 */
[----:B------:R-:W3:Y:S04]  /*6c200*/  LDL R36, [R1+0x110] ;  /* 0x0001100001247983 */ /* 0x000ee80000100800 */
[----:B------:R-:W3:Y:S04]  /*6c210*/  LDL R37, [R1+0x114] ;  /* 0x0001140001257983 */ /* 0x000ee80000100800 */
[----:B--2---:R0:W-:Y:S04]  /*6c220*/  STL.64 [R1+0x7410], R38 ;  /* 0x0074102601007387 */ /* 0x0041e80000100a00 */
[----:B---3--:R-:W-:Y:S04]  /*6c230*/  STL.64 [R1+0x7408], R36 ;  /* 0x0074082401007387 */ /* 0x008fe80000100a00 */
[----:B------:R-:W2:Y:S04]  /*6c240*/  LDL R42, [R1+0xf8] ;  /* 0x0000f800012a7983 */ /* 0x000ea80000100800 */
[----:B------:R-:W2:Y:S01]  /*6c250*/  LDL R43, [R1+0xfc] ;  /* 0x0000fc00012b7983 */ /* 0x000ea20000100800 */
[----:B------:R-:W-:-:S02]  /*6c260*/  IMAD R28, R57, 0x100, R56 ;  /* 0x00000100391c7824 */ /* 0x000fc400078e0238 */
[----:B------:R-:W-:Y:S02]  /*6c270*/  IMAD R29, R55, 0x100, R54 ;  /* 0x00000100371d7824 */ /* 0x000fe400078e0236 */
[----:B------:R-:W-:Y:S02]  /*6c280*/  IMAD R30, R35, 0x100, R34 ;  /* 0x00000100231e7824 */ /* 0x000fe400078e0222 */
[----:B------:R-:W-:Y:S01]  /*6c290*/  IMAD R31, R59, 0x100, R58 ;  /* 0x000001003b1f7824 */ /* 0x000fe200078e023a */
[----:B--2---:R-:W-:Y:S04]  /*6c2a0*/  STL.64 [R1+0x7420], R42 ;  /* 0x0074202a01007387 */ /* 0x004fe80000100a00 */
[----:B------:R1:W-:Y:S04]  /*6c2b0*/  STL.64 [R1+0x7418], R40 ;  /* 0x0074182801007387 */ /* 0x0003e80000100a00 */
[----:B0-----:R-:W2:Y:S04]  /*6c2c0*/  LDL R38, [R1+0x118] ;  /* 0x0001180001267983 */ /* 0x001ea80000100800 */
[----:B------:R-:W2:Y:S04]  /*6c2d0*/  LDL R39, [R1+0x11c] ;  /* 0x00011c0001277983 */ /* 0x000ea80000100800 */
[----:B------:R-:W3:Y:S04]  /*6c2e0*/  LDL R46, [R1+0xe8] ;  /* 0x0000e800012e7983 */ /* 0x000ee80000100800 */
[----:B------:R-:W3:Y:S04]  /*6c2f0*/  LDL R47, [R1+0xec] ;  /* 0x0000ec00012f7983 */ /* 0x000ee80000100800 */
[----:B------:R-:W2:Y:S04]  /*6c300*/  LDL R52, [R1+0xd8] ;  /* 0x0000d80001347983 */ /* 0x000ea80000100800 */
[----:B------:R-:W2:Y:S04]  /*6c310*/  LDL R53, [R1+0xdc] ;  /* 0x0000dc0001357983 */ /* 0x000ea80000100800 */
[----:B------:R-:W2:Y:S04]  /*6c320*/  LDL.64 R50, [R1+0xd0] ;  /* 0x0000d00001327983 */ /* 0x000ea80000100a00 */
[----:B------:R-:W2:Y:S04]  /*6c330*/  LDL.64 R56, [R1+0xc0] ;  /* 0x0000c00001387983 */ /* 0x000ea80000100a00 */
[----:B------:R-:W2:Y:S04]  /*6c340*/  LDL R54, [R1+0xc8] ;  /* 0x0000c80001367983 */ /* 0x000ea80000100800 */
[----:B------:R-:W2:Y:S04]  /*6c350*/  LDL R55, [R1+0xcc] ;  /* 0x0000cc0001377983 */ /* 0x000ea80000100800 */
[----:B-1----:R-:W2:Y:S04]  /*6c360*/  LDL.LU.64 R40, [R1+0xbd0] ;  /* 0x000bd00001287983 */ /* 0x002ea80000300a00 */
[----:B------:R-:W2:Y:S01]  /*6c370*/  LDL.LU.64 R42, [R1+0xbd8] ;  /* 0x000bd800012a7983 */ /* 0x000ea20000300a00 */
[----:B------:R-:W-:-:S02]  /*6c380*/  F2FP.F16.E5M2.UNPACK_B R28, R28 ;  /* 0x0000001cff1c723e */ /* 0x000fc400020004ff */
[----:B------:R-:W-:Y:S02]  /*6c390*/  F2FP.F16.E5M2.UNPACK_B R29, R29 ;  /* 0x0000001dff1d723e */ /* 0x000fe400020004ff */
[----:B------:R-:W-:Y:S02]  /*6c3a0*/  F2FP.F16.E5M2.UNPACK_B R30, R30 ;  /* 0x0000001eff1e723e */ /* 0x000fe400020004ff */
[----:B------:R-:W-:Y:S01]  /*6c3b0*/  F2FP.F16.E5M2.UNPACK_B R31, R31 ;  /* 0x0000001fff1f723e */ /* 0x000fe200020004ff */
[----:B------:R-:W3:Y:S04]  /*6c3c0*/  LDL.LU.64 R32, [R1+0xbc0] ;  /* 0x000bc00001207983 */ /* 0x000ee80000300a00 */
[----:B------:R-:W3:Y:S04]  /*6c3d0*/  LDL.LU.64 R34, [R1+0xbc8] ;  /* 0x000bc80001227983 */ /* 0x000ee80000300a00 */
[----:B------:R-:W3:Y:S04]  /*6c3e0*/  LDL.LU.64 R20, [R1+0xbb0] ;  /* 0x000bb00001147983 */ /* 0x000ee80000300a00 */
[----:B------:R-:W3:Y:S04]  /*6c3f0*/  LDL.LU.64 R22, [R1+0xbb8] ;  /* 0x000bb80001167983 */ /* 0x000ee80000300a00 */
[----:B------:R-:W3:Y:S04]  /*6c400*/  LDL.LU.64 R16, [R1+0xba0] ;  /* 0x000ba00001107983 */ /* 0x000ee80000300a00 */
[----:B------:R-:W3:Y:S04]  /*6c410*/  LDL.LU.64 R18, [R1+0xba8] ;  /* 0x000ba80001127983 */ /* 0x000ee80000300a00 */
[----:B------:R-:W3:Y:S04]  /*6c420*/  LDL.LU.64 R12, [R1+0xb90] ;  /* 0x000b9000010c7983 */ /* 0x000ee80000300a00 */
[----:B------:R-:W3:Y:S04]  /*6c430*/  LDL.LU.64 R14, [R1+0xb98] ;  /* 0x000b9800010e7983 */ /* 0x000ee80000300a00 */
[----:B------:R-:W4:Y:S04]  /*6c440*/  LDL.LU.64 R4, [R1+0xb80] ;  /* 0x000b800001047983 */ /* 0x000f280000300a00 */
[----:B------:R-:W4:Y:S04]  /*6c450*/  LDL.LU.64 R6, [R1+0xb88] ;  /* 0x000b880001067983 */ /* 0x000f280000300a00 */
[----:B------:R-:W3:Y:S04]  /*6c460*/  LDL.LU.64 R24, [R1+0xb70] ;  /* 0x000b700001187983 */ /* 0x000ee80000300a00 */
[----:B------:R-:W3:Y:S04]  /*6c470*/  LDL.LU.64 R26, [R1+0xb78] ;  /* 0x000b7800011a7983 */ /* 0x000ee80000300a00 */
[----:B------:R-:W3:Y:S04]  /*6c480*/  LDL.LU.64 R8, [R1+0xb60] ;  /* 0x000b600001087983 */ /* 0x000ee80000300a00 */
[----:B------:R-:W3:Y:S04]  /*6c490*/  LDL.LU.64 R10, [R1+0xb68] ;  /* 0x000b6800010a7983 */ /* 0x000ee80000300a00 */
[----:B------:R-:W3:Y:S01]  /*6c4a0*/  LDL.64 R58, [R1+0xb8] ;  /* 0x0000b800013a7983 */ /* 0x000ee20000100a00 */
[----:B--2---:R-:W-:Y:S03]  /*6c4b0*/  HMMA.16816.F32 R36, R28, R38, R40 ;  /* 0x000000261c24723c */ /* 0x004fe60000001828 */
[----:B------:R-:W2:Y:S04]  /*6c4c0*/  LDL.LU.64 R42, [R1+0x7420] ;  /* 0x00742000012a7983 */ /* 0x000ea80000300a00 */
[----:B------:R-:W2:-:S12]  /*6c4d0*/  LDL.LU.64 R40, [R1+0x7418] ;  /* 0x0074180001287983 */ /* 0x000e980000300a00 */
[----:B------:R-:W-:Y:S04]  /*6c4e0*/  STL.64 [R1+0xbd0], R36 ;  /* 0x000bd02401007387 */ /* 0x000fe80000100a00 */
[----:B------:R0:W-:Y:S04]  /*6c4f0*/  STL.64 [R1+0xbd8], R38 ;  /* 0x000bd82601007387 */ /* 0x0001e80000100a00 */
[----:B0-----:R-:W2:Y:S04]  /*6c500*/  LDL.LU.64 R38, [R1+0x7410] ;  /* 0x0074100001267983 */ /* 0x001ea80000300a00 */
[----:B------:R-:W2:Y:S01]  /*6c510*/  LDL.LU.64 R36, [R1+0x7408] ;  /* 0x0074080001247983 */ /* 0x000ea20000300a00 */
[C---:B----4-:R-:W-:Y:S08]  /*6c520*/  HMMA.16816.F32 R4, R28.reuse, R44, R4 ;  /* 0x0000002c1c04723c */ /* 0x050ff00000001804 */
[C---:B---3--:R-:W-:Y:S08]  /*6c530*/  HMMA.16816.F32 R8, R28.reuse, R48, R8 ;  /* 0x000000301c08723c */ /* 0x048ff00000001808 */
[C---:B--2---:R-:W-:Y:S08]  /*6c540*/  HMMA.16816.F32 R32, R28.reuse, R36, R32 ;  /* 0x000000241c20723c */ /* 0x044ff00000001820 */
[C---:B------:R-:W-:Y:S11]  /*6c550*/  HMMA.16816.F32 R16, R28.reuse, R40, R16 ;  /* 0x000000281c10723c */ /* 0x040ff60000001810 */
[----:B------:R-:W-:Y:S04]  /*6c560*/  STL.64 [R1+0xbc0], R32 ;  /* 0x000bc02001007387 */ /* 0x000fe80000100a00 */
[----:B------:R0:W-:Y:S02]  /*6c570*/  STL.64 [R1+0xbc8], R34 ;  /* 0x000bc82201007387 */ /* 0x0001e40000100a00 */
[----:B0-----:R-:W-:Y:S02]  /*6c580*/  HMMA.16816.F32 R32, R28, R38, R20 ;  /* 0x000000261c20723c */ /* 0x001fe40000001814 */
[----:B------:R-:W2:-:S15]  /*6c590*/  LDL.LU.64 R20, [R1+0xb50] ;  /* 0x000b500001147983 */ /* 0x000e9e0000300a00 */
[----:B------:R-:W-:Y:S02]  /*6c5a0*/  NOP ;  /* 0x0000000000007918 */ /* 0x000fe40000000000 */
[----:B------:R-:W-:Y:S04]  /*6c5b0*/  STL.64 [R1+0xbb0], R32 ;  /* 0x000bb02001007387 */ /* 0x000fe80000100a00 */
[----:B------:R0:W-:Y:S04]  /*6c5c0*/  STL.64 [R1+0xbb8], R34 ;  /* 0x000bb82201007387 */ /* 0x0001e80000100a00 */
[----:B------:R-:W2:Y:S01]  /*6c5d0*/  LDL.LU.64 R22, [R1+0xb58] ;  /* 0x000b580001167983 */ /* 0x000ea20000300a00 */
[C---:B0-----:R-:W-:Y:S03]  /*6c5e0*/  HMMA.16816.F32 R32, R28.reuse, R42, R12 ;  /* 0x0000002a1c20723c */ /* 0x041fe6000000180c */
[----:B------:R0:W-:Y:S04]  /*6c5f0*/  STL.64 [R1+0xba0], R16 ;  /* 0x000ba01001007387 */ /* 0x0001e80000100a00 */
[----:B------:R1:W-:Y:S04]  /*6c600*/  STL.64 [R1+0xba8], R18 ;  /* 0x000ba81201007387 */ /* 0x0003e80000100a00 */
[----:B0-----:R-:W3:Y:S04]  /*6c610*/  LDL.LU.64 R16, [R1+0xb40] ;  /* 0x000b400001107983 */ /* 0x001ee80000300a00 */
[----:B-1----:R-:W3:Y:S04]  /*6c620*/  LDL.LU.64 R18, [R1+0xb48] ;  /* 0x000b480001127983 */ /* 0x002ee80000300a00 */
[----:B------:R-:W4:Y:S04]  /*6c630*/  LDL.LU.64 R12, [R1+0xb30] ;  /* 0x000b3000010c7983 */ /* 0x000f280000300a00 */
[----:B------:R-:W-:Y:S04]  /*6c640*/  STL.64 [R1+0xb90], R32 ;  /* 0x000b902001007387 */ /* 0x000fe80000100a00 */
[----:B------:R0:W-:Y:S04]  /*6c650*/  STL.64 [R1+0xb98], R34 ;  /* 0x000b982201007387 */ /* 0x0001e80000100a00 */
[----:B------:R-:W4:Y:S04]  /*6c660*/  LDL.LU.64 R14, [R1+0xb38] ;  /* 0x000b3800010e7983 */ /* 0x000f280000300a00 */
[----:B------:R1:W-:Y:S04]  /*6c670*/  STL.64 [R1+0xb80], R4 ;  /* 0x000b800401007387 */ /* 0x0003e80000100a00 */
[----:B------:R1:W-:Y:S01]  /*6c680*/  STL.64 [R1+0xb88], R6 ;  /* 0x000b880601007387 */ /* 0x0003e20000100a00 */
[----:B0-----:R-:W-:Y:S03]  /*6c690*/  HMMA.16816.F32 R32, R28, R46, R24 ;  /* 0x0000002e1c20723c */ /* 0x001fe60000001818 */
[----:B-1----:R-:W4:Y:S04]  /*6c6a0*/  LDL.LU.64 R4, [R1+0xb20] ;  /* 0x000b200001047983 */ /* 0x002f280000300a00 */
[----:B------:R-:W4:-:S12]  /*6c6b0*/  LDL.LU.64 R6, [R1+0xb28] ;  /* 0x000b280001067983 */ /* 0x000f180000300a00 */
[----:B------:R-:W-:Y:S04]  /*6c6c0*/  STL.64 [R1+0xb70], R32 ;  /* 0x000b702001007387 */ /* 0x000fe80000100a00 */
[----:B------:R-:W-:Y:S04]  /*6c6d0*/  STL.64 [R1+0xb78], R34 ;  /* 0x000b782201007387 */ /* 0x000fe80000100a00 */
[----:B------:R0:W-:Y:S04]  /*6c6e0*/  STL.64 [R1+0xb60], R8 ;  /* 0x000b600801007387 */ /* 0x0001e80000100a00 */
[----:B------:R1:W-:Y:S04]  /*6c6f0*/  STL.64 [R1+0xb68], R10 ;  /* 0x000b680a01007387 */ /* 0x0003e80000100a00 */
[----:B0-----:R-:W4:Y:S04]  /*6c700*/  LDL.LU.64 R8, [R1+0xb10] ;  /* 0x000b100001087983 */ /* 0x001f280000300a00 */
[----:B-1----:R-:W4:Y:S01]  /*6c710*/  LDL.LU.64 R10, [R1+0xb18] ;  /* 0x000b1800010a7983 */ /* 0x002f220000300a00 */
[----:B------:R-:W-:-:S02]  /*6c720*/  IMAD.MOV.U32 R26, RZ, RZ, R48 ;  /* 0x000000ffff1a7224 */ /* 0x000fc400078e0030 */
[----:B------:R-:W-:-:S03]  /*6c730*/  IMAD.MOV.U32 R27, RZ, RZ, R49 ;  /* 0x000000ffff1b7224 */ /* 0x000fc600078e0031 */
[----:B------:R0:W-:Y:S04]  /*6c740*/  STL [R1+0x72dc], R26 ;  /* 0x0072dc1a01007387 */ /* 0x0001e80000100800 */
[----:B------:R1:W-:Y:S01]  /*6c750*/  STL [R1+0x72d8], R27 ;  /* 0x0072d81b01007387 */ /* 0x0003e20000100800 */
[----:B0-----:R-:W-:Y:S02]  /*6c760*/  IMAD.MOV.U32 R26, RZ, RZ, R50 ;  /* 0x000000ffff1a7224 */ /* 0x001fe400078e0032 */
[----:B-1----:R-:W-:Y:S02]  /*6c770*/  IMAD.MOV.U32 R27, RZ, RZ, R51 ;  /* 0x000000ffff1b7224 */ /* 0x002fe400078e0033 */
[----:B------:R-:W-:Y:S01]  /*6c780*/  IMAD.MOV.U32 R25, RZ, RZ, R56 ;  /* 0x000000ffff197224 */ /* 0x000fe200078e0038 */
[C---:B--2---:R-:W-:Y:S01]  /*6c790*/  HMMA.16816.F32 R20, R28.reuse, R52, R20 ;  /* 0x000000341c14723c */ /* 0x044fe20000001814 */
[----:B------:R-:W2:Y:S07]  /*6c7a0*/  LDL.64 R52, [R1+0xb0] ;  /* 0x0000b00001347983 */ /* 0x000eae0000100a00 */
[C---:B---3--:R-:W-:Y:S08]  /*6c7b0*/  HMMA.16816.F32 R16, R28.reuse, R50, R16 ;  /* 0x000000321c10723c */ /* 0x048ff00000001810 */
[C---:B----4-:R-:W-:Y:S03]  /*6c7c0*/  HMMA.16816.F32 R12, R28.reuse, R54, R12 ;  /* 0x000000361c0c723c */ /* 0x050fe6000000180c */
[----:B------:R-:W-:Y:S04]  /*6c7d0*/  STL.64 [R1+0xb50], R20 ;  /* 0x000b501401007387 */ /* 0x000fe80000100a00 */
[----:B------:R-:W-:Y:S01]  /*6c7e0*/  STL.64 [R1+0xb58], R22 ;  /* 0x000b581601007387 */ /* 0x000fe20000100a00 */
[C---:B------:R-:W-:Y:S03]  /*6c7f0*/  HMMA.16816.F32 R4, R28.reuse, R56, R4 ;  /* 0x000000381c04723c */ /* 0x040fe60000001804 */
[----:B------:R-:W-:Y:S04]  /*6c800*/  STL.64 [R1+0xb40], R16 ;  /* 0x000b401001007387 */ /* 0x000fe80000100a00 */
[----:B------:R-:W-:Y:S04]  /*6c810*/  STL.64 [R1+0xb48], R18 ;  /* 0x000b481201007387 */ /* 0x000fe80000100a00 */
[----:B------:R-:W-:Y:S04]  /*6c820*/  STL [R1+0x72ec], R27 ;  /* 0x0072ec1b01007387 */ /* 0x000fe80000100800 */
[----:B------:R-:W-:Y:S04]  /*6c830*/  STL [R1+0x72e0], R26 ;  /* 0x0072e01a01007387 */ /* 0x000fe80000100800 */
[----:B------:R-:W-:Y:S04]  /*6c840*/  STL.64 [R1+0xb30], R12 ;  /* 0x000b300c01007387 */ /* 0x000fe80000100a00 */
[----:B------:R-:W-:Y:S04]  /*6c850*/  STL.64 [R1+0xb38], R14 ;  /* 0x000b380e01007387 */ /* 0x000fe80000100a00 */
[----:B------:R0:W-:Y:S04]  /*6c860*/  STL.64 [R1+0xb20], R4 ;  /* 0x000b200401007387 */ /* 0x0001e80000100a00 */
[----:B------:R1:W-:Y:S01]  /*6c870*/  STL.64 [R1+0xb28], R6 ;  /* 0x000b280601007387 */ /* 0x0003e20000100a00 */
[----:B------:R-:W-:Y:S03]  /*6c880*/  HMMA.16816.F32 R8, R28, R58, R8 ;  /* 0x0000003a1c08723c */ /* 0x000fe60000001808 */
[----:B0-----:R-:W2:Y:S04]  /*6c890*/  LDL.LU.64 R4, [R1+0xb00] ;  /* 0x000b000001047983 */ /* 0x001ea80000300a00 */
[----:B-1----:R-:W2:Y:S01]  /*6c8a0*/  LDL.LU.64 R6, [R1+0xb08] ;  /* 0x000b080001067983 */ /* 0x002ea20000300a00 */
[----:B------:R-:W-:-:S03]  /*6c8b0*/  IMAD.MOV.U32 R26, RZ, RZ, R57 ;  /* 0x000000ffff1a7224 */ /* 0x000fc600078e0039 */
[----:B------:R-:W-:Y:S04]  /*6c8c0*/  STL [R1+0x72f4], R25 ;  /* 0x0072f41901007387 */ /* 0x000fe80000100800 */
[----:B------:R-:W-:Y:S04]  /*6c8d0*/  STL [R1+0x72f0], R26 ;  /* 0x0072f01a01007387 */ /* 0x000fe80000100800 */
[----:B------:R0:W-:Y:S04]  /*6c8e0*/  STL.64 [R1+0xb10], R8 ;  /* 0x000b100801007387 */ /* 0x0001e80000100a00 */
[----:B------:R1:W-:Y:S04]  /*6c8f0*/  STL.64 [R1+0xb18], R10 ;  /* 0x000b180a01007387 */ /* 0x0003e80000100a00 */
[----:B0-----:R-:W3:Y:S04]  /*6c900*/  LDL.LU.64 R8, [R1+0xaf0] ;  /* 0x000af00001087983 */ /* 0x001ee80000300a00 */
[----:B-1----:R-:W3:Y:S04]  /*6c910*/  LDL.LU.64 R10, [R1+0xaf8] ;  /* 0x000af800010a7983 */ /* 0x002ee80000300a00 */
[----:B------:R-:W4:Y:S04]  /*6c920*/  LDL R50, [R1+0x68] ;  /* 0x0000680001327983 */ /* 0x000f280000100800 */
[----:B------:R-:W4:Y:S04]  /*6c930*/  LDL R51, [R1+0x6c] ;  /* 0x00006c0001337983 */ /* 0x000f280000100800 */
[----:B------:R-:W3:Y:S04]  /*6c940*/  LDL R48, [R1+0x70] ;  /* 0x0000700001307983 */ /* 0x000ee80000100800 */
[----:B------:R-:W3:Y:S01]  /*6c950*/  LDL R49, [R1+0x74] ;  /* 0x0000740001317983 */ /* 0x000ee20000100800 */
[----:B------:R-:W-:-:S02]  /*6c960*/  IMAD.MOV.U32 R27, RZ, RZ, R58 ;  /* 0x000000ffff1b7224 */ /* 0x000fc400078e003a */
[----:B------:R-:W-:Y:S01]  /*6c970*/  IMAD.MOV.U32 R24, RZ, RZ, R59 ;  /* 0x000000ffff187224 */ /* 0x000fe200078e003b */
[----:B------:R-:W3:Y:S04]  /*6c980*/  LDL.64 R54, [R1+0xa8] ;  /* 0x0000a80001367983 */ /* 0x000ee80000100a00 */
[----:B------:R-:W3:Y:S04]  /*6c990*/  LDL R58, [R1+0x60] ;  /* 0x00006000013a7983 */ /* 0x000ee80000100800 */
[----:B------:R-:W3:Y:S04]  /*6c9a0*/  LDL R59, [R1+0x64] ;  /* 0x00006400013b7983 */ /* 0x000ee80000100800 */
[----:B------:R-:W3:Y:S04]  /*6c9b0*/  LDL R56, [R1+0xa0] ;  /* 0x0000a00001387983 */ /* 0x000ee80000100800 */
[----:B------:R-:W3:Y:S01]  /*6c9c0*/  LDL R57, [R1+0xa4] ;  /* 0x0000a40001397983 */ /* 0x000ee20000100800 */
[C---:B--2---:R-:W-:Y:S03]  /*6c9d0*/  HMMA.16816.F32 R4, R28.reuse, R52, R4 ;  /* 0x000000341c04723c */ /* 0x044fe60000001804 */
[----:B----4-:R-:W-:Y:S04]  /*6c9e0*/  STL.64 [R1+0x73e0], R50 ;  /* 0x0073e03201007387 */ /* 0x010fe80000100a00 */
[----:B---3--:R-:W-:Y:S04]  /*6c9f0*/  STL.64 [R1+0x73d8], R48 ;  /* 0x0073d83001007387 */ /* 0x008fe80000100a00 */
[----:B------:R-:W2:Y:S04]  /*6ca00*/  LDL R38, [R1+0x78] ;  /* 0x0000780001267983 */ /* 0x000ea80000100800 */
[----:B------:R-:W2:Y:S04]  /*6ca10*/  LDL R39, [R1+0x7c] ;  /* 0x00007c0001277983 */ /* 0x000ea80000100800 */
        /* <DEDUP_REMOVED lines=8> */
[----:B--2---:R-:W-:Y:S04]  /*6caa0*/  STL.64 [R1+0x73f0], R38 ;  /* 0x0073f02601007387 */ /* 0x004fe80000100a00 */
[----:B----4-:R-:W-:Y:S04]  /*6cab0*/  STL.64 [R1+0x73e8], R36 ;  /* 0x0073e82401007387 */ /* 0x010fe80000100a00 */
[----:B------:R-:W2:Y:S04]  /*6cac0*/  LDL R34, [R1+0x88] ;  /* 0x0000880001227983 */ /* 0x000ea80000100800 */
[----:B------:R-:W2:Y:S04]  /*6cad0*/  LDL R35, [R1+0x8c] ;  /* 0x00008c0001237983 */ /* 0x000ea80000100800 */
[----:B------:R-:W4:Y:S04]  /*6cae0*/  LDL R32, [R1+0x90] ;  /* 0x0000900001207983 */ /* 0x000f280000100800 */
[----:B------:R-:W4:Y:S01]  /*6caf0*/  LDL R33, [R1+0x94] ;  /* 0x0000940001217983 */ /* 0x000f220000100800 */
[----:B------:R-:W-:Y:S01]  /*6cb00*/  HMMA.16816.F32 R8, R28, R54, R8 ;  /* 0x000000361c08723c */ /* 0x000fe20000001808 */
[----:B------:R-:W-:-:S02]  /*6cb10*/  IMAD.MOV.U32 R25, RZ, RZ, R52 ;  /* 0x000000ffff197224 */ /* 0x000fc400078e0034 */
[----:B------:R-:W-:Y:S01]  /*6cb20*/  IMAD.MOV.U32 R26, RZ, RZ, R53 ;  /* 0x000000ffff1a7224 */ /* 0x000fe200078e0035 */
[----:B------:R-:W4:Y:S04]  /*6cb30*/  LDL R52, [R1+0x98] ;  /* 0x0000980001347983 */ /* 0x000f280000100800 */
[----:B------:R-:W4:Y:S01]  /*6cb40*/  LDL R53, [R1+0x9c] ;  /* 0x00009c0001357983 */ /* 0x000f220000100800 */
[----:B------:R-:W-:Y:S02]  /*6cb50*/  IMAD.MOV.U32 R27, RZ, RZ, R54 ;  /* 0x000000ffff1b7224 */ /* 0x000fe400078e0036 */
[----:B------:R-:W-:Y:S01]  /*6cb60*/  IMAD.MOV.U32 R24, RZ, RZ, R55 ;  /* 0x000000ffff187224 */ /* 0x000fe200078e0037 */
[C---:B---3--:R-:W-:Y:S01]  /*6cb70*/  HMMA.16816.F32 R4, R28.reuse, R56, R4 ;  /* 0x000000381c04723c */ /* 0x048fe20000001804 */
[----:B--2---:R-:W-:Y:S04]  /*6cb80*/  STL.64 [R1+0x7400], R34 ;  /* 0x0074002201007387 */ /* 0x004fe80000100a00 */
[----:B----4-:R0:W-:Y:S04]  /*6cb90*/  STL.64 [R1+0x73f8], R32 ;  /* 0x0073f82001007387 */ /* 0x0101e80000100a00 */
[----:B------:R-:W-:Y:S04]  /*6cba0*/  STL.64 [R1+0xaf0], R8 ;  /* 0x000af00801007387 */ /* 0x000fe80000100a00 */
[----:B------:R-:W-:Y:S04]  /*6cbb0*/  STL.64 [R1+0xaf8], R10 ;  /* 0x000af80a01007387 */ /* 0x000fe80000100a00 */
[----:B------:R-:W-:Y:S04]  /*6cbc0*/  STL.64 [R1+0x73c8], R26 ;  /* 0x0073c81a01007387 */ /* 0x000fe80000100a00 */
[----:B------:R1:W-:Y:S04]  /*6cbd0*/  STL.64 [R1+0x73c0], R24 ;  /* 0x0073c01801007387 */ /* 0x0003e80000100a00 */
[----:B------:R-:W2:Y:S04]  /*6cbe0*/  LDL.64 R46, [R1+0x30] ;  /* 0x00003000012e7983 */ /* 0x000ea80000100a00 */
[----:B0-----:R-:W3:Y:S04]  /*6cbf0*/  LDL.LU.64 R32, [R1+0xc10] ;  /* 0x000c100001207983 */ /* 0x001ee80000300a00 */
[----:B------:R-:W3:Y:S04]  /*6cc00*/  LDL.LU.64 R34, [R1+0xc18] ;  /* 0x000c180001227983 */ /* 0x000ee80000300a00 */
[----:B------:R0:W-:Y:S04]  /*6cc10*/  STL.64 [R1+0xae0], R4 ;  /* 0x000ae00401007387 */ /* 0x0001e80000100a00 */
[----:B------:R4:W-:Y:S04]  /*6cc20*/  STL.64 [R1+0xae8], R6 ;  /* 0x000ae80601007387 */ /* 0x0009e80000100a00 */
[----:B------:R-:W2:Y:S04]  /*6cc30*/  LDL R44, [R1+0x38] ;  /* 0x00003800012c7983 */ /* 0x000ea80000100800 */
[----:B------:R-:W2:Y:S04]  /*6cc40*/  LDL R45, [R1+0x3c] ;  /* 0x00003c00012d7983 */ /* 0x000ea80000100800 */
[----:B------:R-:W2:Y:S04]  /*6cc50*/  LDL R56, [R1+0x58] ;  /* 0x0000580001387983 */ /* 0x000ea80000100800 */
[----:B------:R-:W2:Y:S04]  /*6cc60*/  LDL R57, [R1+0x5c] ;  /* 0x00005c0001397983 */ /* 0x000ea80000100800 */
[----:B------:R-:W2:Y:S04]  /*6cc70*/  LDL.LU.64 R36, [R1+0xc00] ;  /* 0x000c000001247983 */ /* 0x000ea80000300a00 */
[----:B------:R-:W2:Y:S04]  /*6cc80*/  LDL.LU.64 R38, [R1+0xc08] ;  /* 0x000c080001267983 */ /* 0x000ea80000300a00 */
[----:B------:R-:W2:Y:S04]  /*6cc90*/  LDL.LU.64 R48, [R1+0x2330] ;  /* 0x0023300001307983 */ /* 0x000ea80000300a00 */
[----:B------:R-:W2:Y:S04]  /*6cca0*/  LDL.LU.64 R50, [R1+0x2338] ;  /* 0x0023380001327983 */ /* 0x000ea80000300a00 */
[----:B-1----:R-:W2:Y:S04]  /*6ccb0*/  LDL.LU.64 R24, [R1+0x2320] ;  /* 0x0023200001187983 */ /* 0x002ea80000300a00 */
[----:B------:R-:W2:Y:S04]  /*6ccc0*/  LDL.LU.64 R26, [R1+0x2328] ;  /* 0x00232800011a7983 */ /* 0x000ea80000300a00 */
[----:B------:R-:W2:Y:S04]  /*6ccd0*/  LDL.LU.64 R16, [R1+0x2310] ;  /* 0x0023100001107983 */ /* 0x000ea80000300a00 */
[----:B------:R-:W2:Y:S04]  /*6cce0*/  LDL.LU.64 R18, [R1+0x2318] ;  /* 0x0023180001127983 */ /* 0x000ea80000300a00 */
[----:B------:R-:W2:Y:S04]  /*6ccf0*/  LDL.LU.64 R12, [R1+0x2300] ;  /* 0x00230000010c7983 */ /* 0x000ea80000300a00 */
[----:B------:R-:W2:Y:S04]  /*6cd00*/  LDL.LU.64 R14, [R1+0x2308] ;  /* 0x00230800010e7983 */ /* 0x000ea80000300a00 */
[----:B0-----:R-:W2:Y:S04]  /*6cd10*/  LDL.LU.64 R4, [R1+0x22f0] ;  /* 0x0022f00001047983 */ /* 0x001ea80000300a00 */
[----:B----4-:R-:W4:Y:S04]  /*6cd20*/  LDL.LU.64 R6, [R1+0x22f8] ;  /* 0x0022f80001067983 */ /* 0x010f280000300a00 */
[----:B------:R-:W2:Y:S04]  /*6cd30*/  LDL R42, [R1+0x40] ;  /* 0x00004000012a7983 */ /* 0x000ea80000100800 */
[----:B------:R-:W2:Y:S04]  /*6cd40*/  LDL R43, [R1+0x44] ;  /* 0x00004400012b7983 */ /* 0x000ea80000100800 */
[----:B------:R-:W2:Y:S04]  /*6cd50*/  LDL.LU.64 R8, [R1+0x22e0] ;  /* 0x0022e00001087983 */ /* 0x000ea80000300a00 */
[----:B------:R-:W2:Y:S04]  /*6cd60*/  LDL.LU.64 R10, [R1+0x22e8] ;  /* 0x0022e800010a7983 */ /* 0x000ea80000300a00 */
[----:B------:R-:W2:Y:S04]  /*6cd70*/  LDL R22, [R1+0x50] ;  /* 0x0000500001167983 */ /* 0x000ea80000100800 */
[----:B------:R-:W2:Y:S04]  /*6cd80*/  LDL R23, [R1+0x54] ;  /* 0x0000540001177983 */ /* 0x000ea80000100800 */
[----:B------:R-:W2:Y:S04]  /*6cd90*/  LDL.64 R40, [R1+0x48] ;  /* 0x0000480001287983 */ /* 0x000ea80000100a00 */
[----:B------:R-:W2:Y:S01]  /*6cda0*/  LDL.64 R54, [R1+0x20] ;  /* 0x0000200001367983 */ /* 0x000ea20000100a00 */
[----:B---3--:R-:W-:-:S15]  /*6cdb0*/  HMMA.16816.F32 R32, R28, R52, R32 ;  /* 0x000000341c20723c */ /* 0x008fde0000001820 */
[----:B------:R-:W-:-:S04]  /*6cdc0*/  NOP ;  /* 0x0000000000007918 */ /* 0x000fc80000000000 */
[----:B------:R-:W-:Y:S04]  /*6cdd0*/  STL.64 [R1+0xc10], R32 ;  /* 0x000c102001007387 */ /* 0x000fe80000100a00 */
[----:B------:R0:W-:Y:S04]  /*6cde0*/  STL.64 [R1+0xc18], R34 ;  /* 0x000c182201007387 */ /* 0x0001e80000100a00 */
[----:B0-----:R-:W3:Y:S04]  /*6cdf0*/  LDL.LU.64 R34, [R1+0x7400] ;  /* 0x0074000001227983 */ /* 0x001ee80000300a00 */
[----:B------:R-:W2:Y:S04]  /*6ce00*/  LDL.LU.64 R32, [R1+0x73f8] ;  /* 0x0073f80001207983 */ /* 0x000ea80000300a00 */
[----:B------:R-:W3:Y:S04]  /*6ce10*/  LDL R52, [R1+0x28] ;  /* 0x0000280001347983 */ /* 0x000ee80000100800 */
[----:B------:R-:W3:Y:S01]  /*6ce20*/  LDL R53, [R1+0x2c] ;  /* 0x00002c0001357983 */ /* 0x000ee20000100800 */
[C---:B--2---:R-:W-:Y:S08]  /*6ce30*/  HMMA.16816.F32 R36, R28.reuse, R32, R36 ;  /* 0x000000201c24723c */ /* 0x044ff00000001824 */
[C---:B---3--:R-:W-:Y:S11]  /*6ce40*/  HMMA.16816.F32 R32, R28.reuse, R34, R48 ;  /* 0x000000221c20723c */ /* 0x048ff60000001830 */
[----:B------:R-:W-:Y:S04]  /*6ce50*/  STL.64 [R1+0xc00], R36 ;  /* 0x000c002401007387 */ /* 0x000fe80000100a00 */
[----:B------:R0:W-:Y:S04]  /*6ce60*/  STL.64 [R1+0xc08], R38 ;  /* 0x000c082601007387 */ /* 0x0001e80000100a00 */
[----:B0-----:R-:W2:Y:S04]  /*6ce70*/  LDL.LU.64 R38, [R1+0x73f0] ;  /* 0x0073f00001267983 */ /* 0x001ea80000300a00 */
[----:B------:R-:W3:Y:S04]  /*6ce80*/  LDL.LU.64 R36, [R1+0x73e8] ;  /* 0x0073e80001247983 */ /* 0x000ee80000300a00 */
[----:B------:R-:W4:Y:S04]  /*6ce90*/  LDL.LU.64 R50, [R1+0x73e0] ;  /* 0x0073e00001327983 */ /* 0x000f280000300a00 */
[----:B------:R-:W2:Y:S04]  /*6cea0*/  LDL.LU.64 R48, [R1+0x73d8] ;  /* 0x0073d80001307983 */ /* 0x000ea80000300a00 */
[----:B------:R-:W-:Y:S04]  /*6ceb0*/  STL.64 [R1+0x2330], R32 ;  /* 0x0023302001007387 */ /* 0x000fe80000100a00 */
[----:B------:R3:W-:Y:S02]  /*6cec0*/  STL.64 [R1+0x2338], R34 ;  /* 0x0023382201007387 */ /* 0x0007e40000100a00 */
[C---:B---3--:R-:W-:Y:S08]  /*6ced0*/  HMMA.16816.F32 R32, R28.reuse, R36, R24 ;  /* 0x000000241c20723c */ /* 0x048ff00000001818 */
[C---:B--2---:R-:W-:Y:S08]  /*6cee0*/  HMMA.16816.F32 R24, R28.reuse, R38, R16 ;  /* 0x000000261c18723c */ /* 0x044ff00000001810 */
[C---:B------:R-:W-:Y:S08]  /*6cef0*/  HMMA.16816.F32 R16, R28.reuse, R48, R12 ;  /* 0x000000301c10723c */ /* 0x040ff0000000180c */
[C---:B----4-:R-:W-:Y:S01]  /*6cf00*/  HMMA.16816.F32 R12, R28.reuse, R50, R4 ;  /* 0x000000321c0c723c */ /* 0x050fe20000001804 */
[----:B------:R-:W-:Y:S04]  /*6cf10*/  STL.64 [R1+0x2320], R32 ;  /* 0x0023202001007387 */ /* 0x000fe80000100a00 */
[----:B------:R-:W-:Y:S04]  /*6cf20*/  STL.64 [R1+0x2328], R34 ;  /* 0x0023282201007387 */ /* 0x000fe80000100a00 */
[----:B------:R0:W-:Y:S04]  /*6cf30*/  STL.64 [R1+0x2310], R24 ;  /* 0x0023101801007387 */ /* 0x0001e80000100a00 */
[----:B------:R1:W-:Y:S04]  /*6cf40*/  STL.64 [R1+0x2318], R26 ;  /* 0x0023181a01007387 */ /* 0x0003e80000100a00 */
[----:B------:R-:W2:Y:S04]  /*6cf50*/  LDL.LU.64 R4, [R1+0x22d0] ;  /* 0x0022d00001047983 */ /* 0x000ea80000300a00 */
[----:B------:R3:W-:Y:S04]  /*6cf60*/  STL.64 [R1+0x2300], R16 ;  /* 0x0023001001007387 */ /* 0x0007e80000100a00 */
[----:B------:R4:W-:Y:S04]  /*6cf70*/  STL.64 [R1+0x2308], R18 ;  /* 0x0023081201007387 */ /* 0x0009e80000100a00 */
[----:B------:R-:W2:Y:S01]  /*6cf80*/  LDL.LU.64 R6, [R1+0x22d8] ;  /* 0x0022d80001067983 */ /* 0x000ea20000300a00 */
[----:B------:R-:W-:Y:S03]  /*6cf90*/  HMMA.16816.F32 R8, R28, R58, R8 ;  /* 0x0000003a1c08723c */ /* 0x000fe60000001808 */
[----:B------:R0:W-:Y:S04]  /*6cfa0*/  STL.64 [R1+0x22f0], R12 ;  /* 0x0022f00c01007387 */ /* 0x0001e80000100a00 */
[----:B------:R1:W-:Y:S04]  /*6cfb0*/  STL.64 [R1+0x22f8], R14 ;  /* 0x0022f80e01007387 */ /* 0x0003e80000100a00 */
[----:B------:R-:W2:Y:S04]  /*6cfc0*/  LDL.64 R50, [R1+0x10] ;  /* 0x0000100001327983 */ /* 0x000ea80000100a00 */
[----:B0-----:R-:W2:Y:S04]  /*6cfd0*/  LDL.LU.64 R24, [R1+0x22c0] ;  /* 0x0022c00001187983 */ /* 0x001ea80000300a00 */
[----:B-1----:R-:W2:Y:S01]  /*6cfe0*/  LDL.LU.64 R26, [R1+0x22c8] ;  /* 0x0022c800011a7983 */ /* 0x002ea20000300a00 */
[----:B------:R-:W-:-:S03]  /*6cff0*/  IMAD.MOV.U32 R58, RZ, RZ, R0 ;  /* 0x000000ffff3a7224 */ /* 0x000fc600078e0000 */
[----:B------:R0:W-:Y:S04]  /*6d000*/  STL.64 [R1+0x22e0], R8 ;  /* 0x0022e00801007387 */ /* 0x0001e80000100a00 */
[----:B------:R1:W-:Y:S04]  /*6d010*/  STL.64 [R1+0x22e8], R10 ;  /* 0x0022e80a01007387 */ /* 0x0003e80000100a00 */
[----:B---3--:R-:W3:Y:S04]  /*6d020*/  LDL.LU.64 R16, [R1+0x22b0] ;  /* 0x0022b00001107983 */ /* 0x008ee80000300a00 */
[----:B----4-:R-:W3:Y:S04]  /*6d030*/  LDL.LU.64 R18, [R1+0x22b8] ;  /* 0x0022b80001127983 */ /* 0x010ee80000300a00 */
[----:B------:R-:W4:Y:S04]  /*6d040*/  LDL.LU.64 R12, [R1+0x22a0] ;  /* 0x0022a000010c7983 */ /* 0x000f280000300a00 */
[----:B------:R-:W4:Y:S04]  /*6d050*/  LDL.LU.64 R14, [R1+0x22a8] ;  /* 0x0022a800010e7983 */ /* 0x000f280000300a00 */
[----:B------:R-:W4:Y:S04]  /*6d060*/  LDL.LU.64 R36, [R1+0x2290] ;  /* 0x0022900001247983 */ /* 0x000f280000300a00 */
[----:B------:R-:W4:Y:S04]  /*6d070*/  LDL.LU.64 R38, [R1+0x2298] ;  /* 0x0022980001267983 */ /* 0x000f280000300a00 */
[----:B------:R-:W4:Y:S04]  /*6d080*/  LDL.LU.64 R32, [R1+0x2280] ;  /* 0x0022800001207983 */ /* 0x000f280000300a00 */
[----:B------:R-:W4:Y:S04]  /*6d090*/  LDL.LU.64 R34, [R1+0x2288] ;  /* 0x0022880001227983 */ /* 0x000f280000300a00 */
[----:B------:R-:W4:Y:S04]  /*6d0a0*/  LDL R48, [R1+0x18] ;  /* 0x0000180001307983 */ /* 0x000f280000100800 */
[----:B------:R-:W4:Y:S04]  /*6d0b0*/  LDL R49, [R1+0x1c] ;  /* 0x00001c0001317983 */ /* 0x000f280000100800 */
[----:B------:R-:W4:Y:S04]  /*6d0c0*/  LDL.LU R0, [R1+0x73d0] ;  /* 0x0073d00001007983 */ /* 0x000f280000300800 */
[----:B------:R-:W4:Y:S04]  /*6d0d0*/  LDL R59, [R1+0x4] ;  /* 0x00000400013b7983 */ /* 0x000f280000100800 */
        /* <DEDUP_REMOVED lines=8> */
[C---:B------:R-:W-:Y:S08]  /*6d160*/  HMMA.16816.F32 R20, R28.reuse, R22, R24 ;  /* 0x000000161c14723c */ /* 0x040ff00000001818 */
[----:B---3--:R-:W-:Y:S01]  /*6d170*/  HMMA.16816.F32 R16, R28, R40, R16 ;  /* 0x000000281c10723c */ /* 0x008fe20000001810 */
[----:B----4-:R-:W-:-:S02]  /*6d180*/  IMAD.MOV.U32 R57, RZ, RZ, R0 ;  /* 0x000000ffff397224 */ /* 0x010fc400078e0000 */
[----:B------:R-:W-:-:S05]  /*6d190*/  IMAD.MOV.U32 R0, RZ, RZ, R41 ;  /* 0x000000ffff007224 */ /* 0x000fca00078e0029 */
[C---:B------:R-:W-:Y:S08]  /*6d1a0*/  HMMA.16816.F32 R40, R28.reuse, R42, R12 ;  /* 0x0000002a1c28723c */ /* 0x040ff0000000180c */
[C---:B------:R-:W-:Y:S01]  /*6d1b0*/  HMMA.16816.F32 R36, R28.reuse, R44, R36 ;  /* 0x0000002c1c24723c */ /* 0x040fe20000001824 */
[----:B------:R-:W3:Y:S07]  /*6d1c0*/  LDL R56, [R1+0x8] ;  /* 0x0000080001387983 */ /* 0x000eee0000100800 */
[C---:B------:R-:W-:Y:S01]  /*6d1d0*/  HMMA.16816.F32 R32, R28.reuse, R46, R32 ;  /* 0x0000002e1c20723c */ /* 0x040fe20000001820 */
[----:B------:R-:W4:Y:S04]  /*6d1e0*/  LDL.LU.64 R26, [R1+0x73c8] ;  /* 0x0073c800011a7983 */ /* 0x000f280000300a00 */
[----:B------:R-:W3:Y:S03]  /*6d1f0*/  LDL.LU.64 R24, [R1+0x73c0] ;  /* 0x0073c00001187983 */ /* 0x000ee60000300a00 */
[----:B------:R-:W-:Y:S01]  /*6d200*/  HMMA.16816.F32 R8, R28, R52, R8 ;  /* 0x000000341c08723c */ /* 0x000fe20000001808 */
[----:B------:R-:W-:Y:S04]  /*6d210*/  STL.64 [R1+0x22c0], R20 ;  /* 0x0022c01401007387 */ /* 0x000fe80000100a00 */
[----:B------:R0:W-:Y:S04]  /*6d220*/  STL.64 [R1+0x22c8], R22 ;  /* 0x0022c81601007387 */ /* 0x0001e80000100a00 */
[----:B0-----:R-:W3:Y:S04]  /*6d230*/  LDL.LU.64 R22, [R1+0x73b8] ;  /* 0x0073b80001167983 */ /* 0x001ee80000300a00 */
[----:B------:R-:W3:Y:S04]  /*6d240*/  LDL.LU.64 R20, [R1+0x73b0] ;  /* 0x0073b00001147983 */ /* 0x000ee80000300a00 */
[----:B------:R-:W-:Y:S04]  /*6d250*/  STL.64 [R1+0x22b0], R16 ;  /* 0x0022b01001007387 */ /* 0x000fe80000100a00 */
[----:B------:R0:W-:Y:S04]  /*6d260*/  STL.64 [R1+0x22b8], R18 ;  /* 0x0022b81201007387 */ /* 0x0001e80000100a00 */
[----:B0-----:R-:W3:Y:S04]  /*6d270*/  LDL.LU.64 R18, [R1+0x73a8] ;  /* 0x0073a80001127983 */ /* 0x001ee80000300a00 */
[----:B------:R-:W3:Y:S04]  /*6d280*/  LDL.LU.64 R16, [R1+0x73a0] ;  /* 0x0073a00001107983 */ /* 0x000ee80000300a00 */
[----:B------:R0:W-:Y:S04]  /*6d290*/  STL [R1+0x7238], R0 ;  /* 0x0072380001007387 */ /* 0x0001e80000100800 */
[----:B------:R-:W3:Y:S04]  /*6d2a0*/  LDL.LU.64 R14, [R1+0x7398] ;  /* 0x00739800010e7983 */ /* 0x000ee80000300a00 */
[----:B------:R-:W3:Y:S04]  /*6d2b0*/  LDL.LU.64 R12, [R1+0x7390] ;  /* 0x00739000010c7983 */ /* 0x000ee80000300a00 */
[----:B------:R-:W-:Y:S04]  /*6d2c0*/  STL.64 [R1+0x22a0], R40 ;  /* 0x0022a02801007387 */ /* 0x000fe80000100a00 */
[----:B------:R-:W-:Y:S04]  /*6d2d0*/  STL.64 [R1+0x22a8], R42 ;  /* 0x0022a82a01007387 */ /* 0x000fe80000100a00 */
[----:B------:R1:W-:Y:S04]  /*6d2e0*/  STL.64 [R1+0x2290], R36 ;  /* 0x0022902401007387 */ /* 0x0003e80000100a00 */
[----:B------:R1:W-:Y:S04]  /*6d2f0*/  STL.64 [R1+0x2298], R38 ;  /* 0x0022982601007387 */ /* 0x0003e80000100a00 */
[----:B------:R-:W3:Y:S04]  /*6d300*/  LDL.LU.64 R44, [R1+0x2250] ;  /* 0x00225000012c7983 */ /* 0x000ee80000300a00 */
[----:B------:R-:W-:Y:S01]  /*6d310*/  STL.64 [R1+0x2280], R32 ;  /* 0x0022802001007387 */ /* 0x000fe20000100a00 */
[----:B0-----:R-:W-:-:S03]  /*6d320*/  IMAD.MOV.U32 R0, RZ, RZ, R47 ;  /* 0x000000ffff007224 */ /* 0x001fc600078e002f */
[----:B------:R-:W-:Y:S04]  /*6d330*/  STL.64 [R1+0x2288], R34 ;  /* 0x0022882201007387 */ /* 0x000fe80000100a00 */
[----:B------:R-:W3:Y:S04]  /*6d340*/  LDL.LU.64 R46, [R1+0x2258] ;  /* 0x00225800012e7983 */ /* 0x000ee80000300a00 */
[----:B-1----:R-:W4:Y:S04]  /*6d350*/  LDL.LU.64 R36, [R1+0x2240] ;  /* 0x0022400001247983 */ /* 0x002f280000300a00 */
[----:B------:R-:W4:Y:S04]  /*6d360*/  LDL.LU.64 R38, [R1+0x2248] ;  /* 0x0022480001267983 */ /* 0x000f280000300a00 */
[----:B------:R-:W-:Y:S04]  /*6d370*/  STL [R1+0x723c], R0 ;  /* 0x00723c0001007387 */ /* 0x000fe80000100800 */
[----:B------:R0:W-:Y:S04]  /*6d380*/  STL.64 [R1+0x2270], R8 ;  /* 0x0022700801007387 */ /* 0x0001e80000100a00 */
[----:B------:R1:W-:Y:S04]  /*6d390*/  STL.64 [R1+0x2278], R10 ;  /* 0x0022780a01007387 */ /* 0x0003e80000100a00 */
[----:B0-----:R-:W4:Y:S01]  /*6d3a0*/  LDL.LU.64 R8, [R1+0x2230] ;  /* 0x0022300001087983 */ /* 0x001f220000300a00 */
[----:B--2---:R-:W-:-:S15]  /*6d3b0*/  HMMA.16816.F32 R4, R28, R54, R4 ;  /* 0x000000361c04723c */ /* 0x004fde0000001804 */
[----:B------:R-:W-:-:S04]  /*6d3c0*/  NOP ;  /* 0x0000000000007918 */ /* 0x000fc80000000000 */
[----:B------:R0:W-:Y:S04]  /*6d3d0*/  STL.64 [R1+0x2260], R4 ;  /* 0x0022600401007387 */ /* 0x0001e80000100a00 */
[----:B------:R2:W-:Y:S04]  /*6d3e0*/  STL.64 [R1+0x2268], R6 ;  /* 0x0022680601007387 */ /* 0x0005e80000100a00 */
[----:B-1----:R-:W4:Y:S04]  /*6d3f0*/  LDL.LU.64 R10, [R1+0x2238] ;  /* 0x00223800010a7983 */ /* 0x002f280000300a00 */
[----:B0-----:R-:W4:Y:S04]  /*6d400*/  LDL.LU.64 R4, [R1+0x2220] ;  /* 0x0022200001047983 */ /* 0x001f280000300a00 */
[----:B--2---:R-:W2:Y:S04]  /*6d410*/  LDL.LU.64 R6, [R1+0x2228] ;  /* 0x0022280001067983 */ /* 0x004ea80000300a00 */
[----:B------:R-:W2:Y:S01]  /*6d420*/  LDL.LU.64 R32, [R1+0x2210] ;  /* 0x0022100001207983 */ /* 0x000ea20000300a00 */
[----:B------:R-:W-:-:S03]  /*6d430*/  IMAD.MOV.U32 R0, RZ, RZ, R55 ;  /* 0x000000ffff007224 */ /* 0x000fc600078e0037 */
[----:B------:R-:W2:Y:S04]  /*6d440*/  LDL.LU.64 R34, [R1+0x2218] ;  /* 0x0022180001227983 */ /* 0x000ea80000300a00 */
[----:B------:R-:W2:Y:S04]  /*6d450*/  LDL.LU.64 R40, [R1+0x2200] ;  /* 0x0022000001287983 */ /* 0x000ea80000300a00 */
[----:B------:R-:W2:Y:S04]  /*6d460*/  LDL.LU.64 R42, [R1+0x2208] ;  /* 0x00220800012a7983 */ /* 0x000ea80000300a00 */
[----:B------:R-:W2:Y:S04]  /*6d470*/  LDL.LU.64 R52, [R1+0x21f0] ;  /* 0x0021f00001347983 */ /* 0x000ea80000300a00 */
[----:B------:R-:W2:Y:S04]  /*6d480*/  LDL.LU.64 R54, [R1+0x21f8] ;  /* 0x0021f80001367983 */ /* 0x000ea80000300a00 */
[----:B------:R0:W-:Y:S01]  /*6d490*/  STL [R1+0x7240], R0 ;  /* 0x0072400001007387 */ /* 0x0001e20000100800 */
[C---:B---3--:R-:W-:Y:S08]  /*6d4a0*/  HMMA.16816.F32 R44, R28.reuse, R48, R44 ;  /* 0x000000301c2c723c */ /* 0x048ff0000000182c */
[----:B----4-:R-:W-:Y:S01]  /*6d4b0*/  HMMA.16816.F32 R36, R28, R50, R36 ;  /* 0x000000321c24723c */ /* 0x010fe20000001824 */
[----:B0-----:R-:W-:-:S10]  /*6d4c0*/  IMAD.MOV.U32 R0, RZ, RZ, R51 ;  /* 0x000000ffff007224 */ /* 0x001fd400078e0033 */
[----:B------:R0:W-:Y:S04]  /*6d4d0*/  STL.64 [R1+0x2250], R44 ;  /* 0x0022502c01007387 */ /* 0x0001e80000100a00 */
[----:B------:R1:W-:Y:S04]  /*6d4e0*/  STL.64 [R1+0x2258], R46 ;  /* 0x0022582e01007387 */ /* 0x0003e80000100a00 */
[----:B0-----:R-:W3:Y:S04]  /*6d4f0*/  LDL.LU.64 R44, [R1+0x21e0] ;  /* 0x0021e000012c7983 */ /* 0x001ee80000300a00 */
[----:B------:R0:W-:Y:S04]  /*6d500*/  STL.64 [R1+0x2240], R36 ;  /* 0x0022402401007387 */ /* 0x0001e80000100a00 */
[----:B------:R4:W-:Y:S04]  /*6d510*/  STL.64 [R1+0x2248], R38 ;  /* 0x0022482601007387 */ /* 0x0009e80000100a00 */
[----:B-1----:R-:W3:Y:S04]  /*6d520*/  LDL.LU.64 R46, [R1+0x21e8] ;  /* 0x0021e800012e7983 */ /* 0x002ee80000300a00 */
[----:B------:R-:W3:Y:S04]  /*6d530*/  LDL.LU.64 R48, [R1+0x21d0] ;  /* 0x0021d00001307983 */ /* 0x000ee80000300a00 */
[----:B------:R-:W3:Y:S04]  /*6d540*/  LDL.LU.64 R50, [R1+0x21d8] ;  /* 0x0021d80001327983 */ /* 0x000ee80000300a00 */
[----:B0-----:R-:W3:Y:S04]  /*6d550*/  LDL.LU.64 R36, [R1+0x21b0] ;  /* 0x0021b00001247983 */ /* 0x001ee80000300a00 */
[----:B----4-:R-:W4:Y:S01]  /*6d560*/  LDL.LU.64 R38, [R1+0x21b8] ;  /* 0x0021b80001267983 */ /* 0x010f220000300a00 */
[C---:B------:R-:W-:Y:S08]  /*6d570*/  HMMA.16816.F32 R8, R28.reuse, R56, R8 ;  /* 0x000000381c08723c */ /* 0x040ff00000001808 */
[C---:B--2---:R-:W-:Y:S11]  /*6d580*/  HMMA.16816.F32 R56, R28.reuse, R58, R4 ;  /* 0x0000003a1c38723c */ /* 0x044ff60000001804 */
[----:B------:R-:W-:Y:S04]  /*6d590*/  STL.64 [R1+0x2230], R8 ;  /* 0x0022300801007387 */ /* 0x000fe80000100a00 */
[----:B------:R0:W-:Y:S04]  /*6d5a0*/  STL.64 [R1+0x2238], R10 ;  /* 0x0022380a01007387 */ /* 0x0001e80000100a00 */
[----:B0-----:R-:W2:Y:S04]  /*6d5b0*/  LDL.LU.64 R10, [R1+0x7388] ;  /* 0x00738800010a7983 */ /* 0x001ea80000300a00 */
[----:B------:R-:W2:Y:S04]  /*6d5c0*/  LDL.LU.64 R8, [R1+0x7380] ;  /* 0x0073800001087983 */ /* 0x000ea80000300a00 */
[----:B------:R-:W2:Y:S04]  /*6d5d0*/  LDL.LU.64 R6, [R1+0x7378] ;  /* 0x0073780001067983 */ /* 0x000ea80000300a00 */
[----:B------:R-:W2:Y:S04]  /*6d5e0*/  LDL.LU.64 R4, [R1+0x7370] ;  /* 0x0073700001047983 */ /* 0x000ea80000300a00 */
[----:B------:R-:W-:Y:S04]  /*6d5f0*/  STL.64 [R1+0x2220], R56 ;  /* 0x0022203801007387 */ /* 0x000fe80000100a00 */
[----:B------:R0:W-:Y:S04]  /*6d600*/  STL.64 [R1+0x2228], R58 ;  /* 0x0022283a01007387 */ /* 0x0001e80000100a00 */
[----:B0-----:R-:W2:Y:S04]  /*6d610*/  LDL.LU.64 R58, [R1+0x7368] ;  /* 0x00736800013a7983 */ /* 0x001ea80000300a00 */
[----:B------:R-:W3:Y:S01]  /*6d620*/  LDL.LU.64 R56, [R1+0x7360] ;  /* 0x0073600001387983 */ /* 0x000ee20000300a00 */
[----:B------:R-:W-:-:S15]  /*6d630*/  HMMA.16816.F32 R32, R28, R60, R32 ;  /* 0x0000003c1c20723c */ /* 0x000fde0000001820 */
[----:B------:R-:W-:-:S04]  /*6d640*/  NOP ;  /* 0x0000000000007918 */ /* 0x000fc80000000000 */
[----:B------:R0:W-:Y:S04]  /*6d650*/  STL.64 [R1+0x2210], R32 ;  /* 0x0022102001007387 */ /* 0x0001e80000100a00 */
[----:B------:R1:W-:Y:S04]  /*6d660*/  STL.64 [R1+0x2218], R34 ;  /* 0x0022182201007387 */ /* 0x0003e80000100a00 */
[----:B0-----:R-:W4:Y:S04]  /*6d670*/  LDL.LU.64 R32, [R1+0x21a0] ;  /* 0x0021a00001207983 */ /* 0x001f280000300a00 */
[----:B-1----:R-:W4:Y:S04]  /*6d680*/  LDL.LU.64 R34, [R1+0x21a8] ;  /* 0x0021a80001227983 */ /* 0x002f280000300a00 */
[----:B------:R-:W-:Y:S01]  /*6d690*/  STL.64 [R1+0x7150], R60 ;  /* 0x0071503c01007387 */ /* 0x000fe20000100a00 */
[C---:B--2---:R-:W-:Y:S08]  /*6d6a0*/  HMMA.16816.F32 R40, R28.reuse, R58, R40 ;  /* 0x0000003a1c28723c */ /* 0x044ff00000001828 */
[C---:B---3--:R-:W-:Y:S11]  /*6d6b0*/  HMMA.16816.F32 R52, R28.reuse, R56, R52 ;  /* 0x000000381c34723c */ /* 0x048ff60000001834 */
[----:B------:R-:W-:Y:S04]  /*6d6c0*/  STL.64 [R1+0x2200], R40 ;  /* 0x0022002801007387 */ /* 0x000fe80000100a00 */
[----:B------:R0:W-:Y:S04]  /*6d6d0*/  STL.64 [R1+0x2208], R42 ;  /* 0x0022082a01007387 */ /* 0x0001e80000100a00 */
[----:B0-----:R-:W2:Y:S04]  /*6d6e0*/  LDL.LU.64 R42, [R1+0x7358] ;  /* 0x00735800012a7983 */ /* 0x001ea80000300a00 */
[----:B------:R-:W3:Y:S04]  /*6d6f0*/  LDL.LU.64 R40, [R1+0x7350] ;  /* 0x0073500001287983 */ /* 0x000ee80000300a00 */
[----:B------:R-:W-:Y:S04]  /*6d700*/  STL.64 [R1+0x21f0], R52 ;  /* 0x0021f03401007387 */ /* 0x000fe80000100a00 */
[----:B------:R0:W-:Y:S04]  /*6d710*/  STL.64 [R1+0x21f8], R54 ;  /* 0x0021f83601007387 */ /* 0x0001e80000100a00 */
[----:B0-----:R-:W2:Y:S04]  /*6d720*/  LDL.LU.64 R54, [R1+0x7348] ;  /* 0x0073480001367983 */ /* 0x001ea80000300a00 */
[----:B------:R-:W3:Y:S04]  /*6d730*/  LDL.LU.64 R52, [R1+0x7340] ;  /* 0x0073400001347983 */ /* 0x000ee80000300a00 */
[----:B------:R-:W-:Y:S04]  /*6d740*/  STL.64 [R1+0x7160], R58 ;  /* 0x0071603a01007387 */ /* 0x000fe80000100a00 */
[----:B------:R0:W-:Y:S04]  /*6d750*/  STL.64 [R1+0x7158], R56 ;  /* 0x0071583801007387 */ /* 0x0001e80000100a00 */
[----:B0-----:R-:W4:Y:S04]  /*6d760*/  LDL.LU.64 R56, [R1+0x21c0] ;  /* 0x0021c00001387983 */ /* 0x001f280000300a00 */
[----:B------:R-:W4:Y:S01]  /*6d770*/  LDL.LU.64 R58, [R1+0x21c8] ;  /* 0x0021c800013a7983 */ /* 0x000f220000300a00 */
        /* <DEDUP_REMOVED lines=8> */
[----:B0-----:R-:W4:Y:S04]  /*6d800*/  LDL.LU.64 R50, [R1+0x7328] ;  /* 0x0073280001327983 */ /* 0x001f280000300a00 */
[----:B------:R-:W2:Y:S04]  /*6d810*/  LDL.LU.64 R48, [R1+0x7320] ;  /* 0x0073200001307983 */ /* 0x000ea80000300a00 */
[----:B------:R-:W-:Y:S04]  /*6d820*/  STL.64 [R1+0x7170], R54 ;  /* 0x0071703601007387 */ /* 0x000fe80000100a00 */
[----:B------:R2:W-:Y:S01]  /*6d830*/  STL.64 [R1+0x7168], R52 ;  /* 0x0071683401007387 */ /* 0x0005e20000100a00 */
[C---:B----4-:R-:W-:Y:S08]  /*6d840*/  HMMA.16816.F32 R56, R28.reuse, R50, R56 ;  /* 0x000000321c38723c */ /* 0x050ff00000001838 */
[C---:B--2---:R-:W-:Y:S01]  /*6d850*/  HMMA.16816.F32 R52, R28.reuse, R48, R36 ;  /* 0x000000301c34723c */ /* 0x044fe20000001824 */
[----:B------:R-:W2:Y:S10]  /*6d860*/  LDL.LU.64 R36, [R1+0x2170] ;  /* 0x0021700001247983 */ /* 0x000eb40000300a00 */
[----:B------:R-:W-:Y:S04]  /*6d870*/  STL.64 [R1+0x21c0], R56 ;  /* 0x0021c03801007387 */ /* 0x000fe80000100a00 */
[----:B------:R-:W-:Y:S04]  /*6d880*/  STL.64 [R1+0x21c8], R58 ;  /* 0x0021c83a01007387 */ /* 0x000fe80000100a00 */
[----:B------:R-:W2:Y:S04]  /*6d890*/  LDL.LU.64 R38, [R1+0x2178] ;  /* 0x0021780001267983 */ /* 0x000ea80000300a00 */
[----:B------:R-:W-:Y:S04]  /*6d8a0*/  STL.64 [R1+0x21b0], R52 ;  /* 0x0021b03401007387 */ /* 0x000fe80000100a00 */
[----:B------:R-:W-:Y:S04]  /*6d8b0*/  STL.64 [R1+0x21b8], R54 ;  /* 0x0021b83601007387 */ /* 0x000fe80000100a00 */
[----:B------:R-:W-:Y:S04]  /*6d8c0*/  STL.64 [R1+0x7180], R50 ;  /* 0x0071803201007387 */ /* 0x000fe80000100a00 */
[----:B------:R0:W-:Y:S04]  /*6d8d0*/  STL.64 [R1+0x7178], R48 ;  /* 0x0071783001007387 */ /* 0x0001e80000100a00 */
[----:B0-----:R-:W3:Y:S04]  /*6d8e0*/  LDL.LU.64 R48, [R1+0x2190] ;  /* 0x0021900001307983 */ /* 0x001ee80000300a00 */
[----:B------:R-:W3:Y:S01]  /*6d8f0*/  LDL.LU.64 R50, [R1+0x2198] ;  /* 0x0021980001327983 */ /* 0x000ee20000300a00 */
[----:B------:R-:W-:Y:S03]  /*6d900*/  HMMA.16816.F32 R52, R28, R46, R32 ;  /* 0x0000002e1c34723c */ /* 0x000fe60000001820 */
[----:B------:R-:W4:Y:S04]  /*6d910*/  LDL.LU.64 R32, [R1+0x2160] ;  /* 0x0021600001207983 */ /* 0x000f280000300a00 */
[----:B------:R-:W4:-:S12]  /*6d920*/  LDL.LU.64 R34, [R1+0x2168] ;  /* 0x0021680001227983 */ /* 0x000f180000300a00 */
[----:B------:R0:W-:Y:S04]  /*6d930*/  STL.64 [R1+0x21a0], R52 ;  /* 0x0021a03401007387 */ /* 0x0001e80000100a00 */
[----:B------:R1:W-:Y:S04]  /*6d940*/  STL.64 [R1+0x21a8], R54 ;  /* 0x0021a83601007387 */ /* 0x0003e80000100a00 */
[----:B------:R-:W2:Y:S04]  /*6d950*/  LDL.LU.64 R56, [R1+0x2140] ;  /* 0x0021400001387983 */ /* 0x000ea80000300a00 */
[----:B------:R-:W2:Y:S04]  /*6d960*/  LDL.LU.64 R58, [R1+0x2148] ;  /* 0x00214800013a7983 */ /* 0x000ea80000300a00 */
[----:B0-----:R-:W2:Y:S04]  /*6d970*/  LDL.LU.64 R52, [R1+0x2130] ;  /* 0x0021300001347983 */ /* 0x001ea80000300a00 */
[----:B-1----:R-:W2:Y:S01]  /*6d980*/  LDL.LU.64 R54, [R1+0x2138] ;  /* 0x0021380001367983 */ /* 0x002ea20000300a00 */
[----:B---3--:R-:W-:-:S15]  /*6d990*/  HMMA.16816.F32 R48, R28, R44, R48 ;  /* 0x0000002c1c30723c */ /* 0x008fde0000001830 */
[----:B------:R-:W-:-:S04]  /*6d9a0*/  NOP ;  /* 0x0000000000007918 */ /* 0x000fc80000000000 */
[----:B------:R0:W-:Y:S04]  /*6d9b0*/  STL.64 [R1+0x2190], R48 ;  /* 0x0021903001007387 */ /* 0x0001e80000100a00 */
[----:B------:R1:W-:Y:S04]  /*6d9c0*/  STL.64 [R1+0x2198], R50 ;  /* 0x0021983201007387 */ /* 0x0003e80000100a00 */
[----:B0-----:R-:W3:Y:S04]  /*6d9d0*/  LDL.LU.64 R48, [R1+0x2120] ;  /* 0x0021200001307983 */ /* 0x001ee80000300a00 */
[----:B-1----:R-:W3:Y:S04]  /*6d9e0*/  LDL.LU.64 R50, [R1+0x2128] ;  /* 0x0021280001327983 */ /* 0x002ee80000300a00 */
[----:B------:R-:W-:Y:S04]  /*6d9f0*/  STL.64 [R1+0x7138], R46 ;  /* 0x0071382e01007387 */ /* 0x000fe80000100a00 */
[----:B------:R0:W-:Y:S04]  /*6da00*/  STL.64 [R1+0x7130], R44 ;  /* 0x0071302c01007387 */ /* 0x0001e80000100a00 */
[----:B0-----:R-:W3:Y:S04]  /*6da10*/  LDL.LU.64 R44, [R1+0x2180] ;  /* 0x00218000012c7983 */ /* 0x001ee80000300a00 */
[----:B------:R-:W3:Y:S01]  /*6da20*/  LDL.LU.64 R46, [R1+0x2188] ;  /* 0x00218800012e7983 */ /* 0x000ee20000300a00 */
[C---:B--2---:R-:W-:Y:S08]  /*6da30*/  HMMA.16816.F32 R36, R28.reuse, R40, R36 ;  /* 0x000000281c24723c */ /* 0x044ff00000001824 */
[----:B---3--:R-:W-:-:S15]  /*6da40*/  HMMA.16816.F32 R44, R28, R42, R44 ;  /* 0x0000002a1c2c723c */ /* 0x008fde000000182c */
[----:B------:R-:W-:-:S04]  /*6da50*/  NOP ;  /* 0x0000000000007918 */ /* 0x000fc80000000000 */
[----:B------:R0:W-:Y:S04]  /*6da60*/  STL.64 [R1+0x2180], R44 ;  /* 0x0021802c01007387 */ /* 0x0001e80000100a00 */
[----:B------:R1:W-:Y:S04]  /*6da70*/  STL.64 [R1+0x2188], R46 ;  /* 0x0021882e01007387 */ /* 0x0003e80000100a00 */
[----:B0-----:R-:W2:Y:S04]  /*6da80*/  LDL.LU.64 R44, [R1+0x2110] ;  /* 0x00211000012c7983 */ /* 0x001ea80000300a00 */
[----:B-1----:R-:W2:Y:S04]  /*6da90*/  LDL.LU.64 R46, [R1+0x2118] ;  /* 0x00211800012e7983 */ /* 0x002ea80000300a00 */
[----:B------:R-:W-:Y:S04]  /*6daa0*/  STL.64 [R1+0x2170], R36 ;  /* 0x0021702401007387 */ /* 0x000fe80000100a00 */
[----:B------:R0:W-:Y:S04]  /*6dab0*/  STL.64 [R1+0x2178], R38 ;  /* 0x0021782601007387 */ /* 0x0001e80000100a00 */
[----:B0-----:R-:W4:Y:S04]  /*6dac0*/  LDL.LU.64 R38, [R1+0x7318] ;  /* 0x0073180001267983 */ /* 0x001f280000300a00 */
[----:B------:R-:W3:Y:S04]  /*6dad0*/  LDL.LU.64 R36, [R1+0x7310] ;  /* 0x0073100001247983 */ /* 0x000ee80000300a00 */
[----:B------:R-:W-:Y:S04]  /*6dae0*/  STL.64 [R1+0x7128], R42 ;  /* 0x0071282a01007387 */ /* 0x000fe80000100a00 */
[----:B------:R0:W-:Y:S04]  /*6daf0*/  STL.64 [R1+0x7120], R40 ;  /* 0x0071202801007387 */ /* 0x0001e80000100a00 */
[----:B0-----:R-:W3:Y:S04]  /*6db00*/  LDL.LU.64 R40, [R1+0x2150] ;  /* 0x0021500001287983 */ /* 0x001ee80000300a00 */
[----:B------:R-:W3:Y:S01]  /*6db10*/  LDL.LU.64 R42, [R1+0x2158] ;  /* 0x00215800012a7983 */ /* 0x000ee20000300a00 */
[----:B----4-:R-:W-:-:S15]  /*6db20*/  HMMA.16816.F32 R32, R28, R38, R32 ;  /* 0x000000261c20723c */ /* 0x010fde0000001820 */
[----:B------:R-:W-:-:S04]  /*6db30*/  NOP ;  /* 0x0000000000007918 */ /* 0x000fc80000000000 */
[----:B------:R-:W-:Y:S04]  /*6db40*/  STL.64 [R1+0x2160], R32 ;  /* 0x0021602001007387 */ /* 0x000fe80000100a00 */
[----:B------:R0:W-:Y:S04]  /*6db50*/  STL.64 [R1+0x2168], R34 ;  /* 0x0021682201007387 */ /* 0x0001e80000100a00 */
[----:B0-----:R-:W4:Y:S04]  /*6db60*/  LDL.LU.64 R34, [R1+0x7308] ;  /* 0x0073080001227983 */ /* 0x001f280000300a00 */
[----:B------:R-:W2:Y:S01]  /*6db70*/  LDL.LU.64 R32, [R1+0x7300] ;  /* 0x0073000001207983 */ /* 0x000ea20000300a00 */
[----:B---3--:R-:W-:Y:S03]  /*6db80*/  HMMA.16816.F32 R40, R28, R36, R40 ;  /* 0x000000241c28723c */ /* 0x008fe60000001828 */
[----:B------:R-:W-:Y:S04]  /*6db90*/  STL.64 [R1+0x7148], R38 ;  /* 0x0071482601007387 */ /* 0x000fe80000100a00 */
[----:B------:R0:W-:-:S12]  /*6dba0*/  STL.64 [R1+0x7140], R36 ;  /* 0x0071402401007387 */ /* 0x0001d80000100a00 */
[----:B------:R-:W-:Y:S04]  /*6dbb0*/  STL.64 [R1+0x2150], R40 ;  /* 0x0021502801007387 */ /* 0x000fe80000100a00 */
[----:B------:R2:W-:Y:S04]  /*6dbc0*/  STL.64 [R1+0x2158], R42 ;  /* 0x0021582a01007387 */ /* 0x0005e80000100a00 */
[----:B0-----:R-:W3:Y:S01]  /*6dbd0*/  LDL.LU.64 R36, [R1+0x2100] ;  /* 0x0021000001247983 */ /* 0x001ee20000300a00 */
[----:B----4-:R-:W-:-:S15]  /*6dbe0*/  HMMA.16816.F32 R56, R28, R34, R56 ;  /* 0x000000221c38723c */ /* 0x010fde0000001838 */
[----:B------:R-:W-:-:S04]  /*6dbf0*/  NOP ;  /* 0x0000000000007918 */ /* 0x000fc80000000000 */
[----:B------:R-:W-:Y:S04]  /*6dc00*/  STL.64 [R1+0x2140], R56 ;  /* 0x0021403801007387 */ /* 0x000fe80000100a00 */
[----:B------:R-:W-:Y:S04]  /*6dc10*/  STL.64 [R1+0x2148], R58 ;  /* 0x0021483a01007387 */ /* 0x000fe80000100a00 */
[----:B------:R-:W3:Y:S01]  /*6dc20*/  LDL.LU.64 R38, [R1+0x2108] ;  /* 0x0021080001267983 */ /* 0x000ee20000300a00 */
[----:B--2---:R-:W-:-:S15]  /*6dc30*/  HMMA.16816.F32 R40, R28, R32, R52 ;  /* 0x000000201c28723c */ /* 0x004fde0000001834 */
[----:B------:R-:W-:-:S04]  /*6dc40*/  NOP ;  /* 0x0000000000007918 */ /* 0x000fc80000000000 */
[----:B------:R-:W-:Y:S04]  /*6dc50*/  STL.64 [R1+0x2130], R40 ;  /* 0x0021302801007387 */ /* 0x000fe80000100a00 */
[----:B------:R-:W-:Y:S04]  /*6dc60*/  STL.64 [R1+0x2138], R42 ;  /* 0x0021382a01007387 */ /* 0x000fe80000100a00 */
[----:B------:R-:W-:Y:S04]  /*6dc70*/  STL.64 [R1+0x7190], R34 ;  /* 0x0071902201007387 */ /* 0x000fe80000100a00 */
[----:B------:R0:W-:Y:S04]  /*6dc80*/  STL.64 [R1+0x7188], R32 ;  /* 0x0071882001007387 */ /* 0x0001e80000100a00 */
[----:B0-----:R-:W2:Y:S04]  /*6dc90*/  LDL.LU.64 R32, [R1+0x20f0] ;  /* 0x0020f00001207983 */ /* 0x001ea80000300a00 */
[----:B------:R-:W2:Y:S01]  /*6dca0*/  LDL.LU.64 R34, [R1+0x20f8] ;  /* 0x0020f80001227983 */ /* 0x000ea20000300a00 */
[----:B------:R-:W-:-:S15]  /*6dcb0*/  HMMA.16816.F32 R40, R28, R2, R48 ;  /* 0x000000021c28723c */ /* 0x000fde0000001830 */
[----:B------:R-:W-:-:S04]  /*6dcc0*/  NOP ;  /* 0x0000000000007918 */ /* 0x000fc80000000000 */
[----:B------:R-:W-:Y:S04]  /*6dcd0*/  STL.64 [R1+0x2120], R40 ;  /* 0x0021202801007387 */ /* 0x000fe80000100a00 */
[----:B------:R0:W-:Y:S04]  /*6dce0*/  STL.64 [R1+0x2128], R42 ;  /* 0x0021282a01007387 */ /* 0x0001e80000100a00 */
[----:B------:R-:W4:Y:S04]  /*6dcf0*/  LDL.LU.64 R56, [R1+0x20e0] ;  /* 0x0020e00001387983 */ /* 0x000f280000300a00 */
[----:B------:R-:W4:Y:S01]  /*6dd00*/  LDL.LU.64 R58, [R1+0x20e8] ;  /* 0x0020e800013a7983 */ /* 0x000f220000300a00 */
[----:B0-----:R-:W-:-:S15]  /*6dd10*/  HMMA.16816.F32 R40, R28, R4, R44 ;  /* 0x000000041c28723c */ /* 0x001fde000000182c */
[----:B------:R-:W-:-:S04]  /*6dd20*/  NOP ;  /* 0x0000000000007918 */ /* 0x000fc80000000000 */
[----:B------:R0:W-:Y:S04]  /*6dd30*/  STL.64 [R1+0x2110], R40 ;  /* 0x0021102801007387 */ /* 0x0001e80000100a00 */
[----:B------:R1:W-:Y:S04]  /*6dd40*/  STL.64 [R1+0x2118], R42 ;  /* 0x0021182a01007387 */ /* 0x0003e80000100a00 */
[----:B------:R-:W4:Y:S04]  /*6dd50*/  LDL.LU.64 R52, [R1+0x20d0] ;  /* 0x0020d00001347983 */ /* 0x000f280000300a00 */
[----:B------:R-:W4:Y:S04]  /*6dd60*/  LDL.LU.64 R54, [R1+0x20d8] ;  /* 0x0020d80001367983 */ /* 0x000f280000300a00 */
[----:B------:R-:W4:Y:S04]  /*6dd70*/  LDL.LU.64 R48, [R1+0x20c0] ;  /* 0x0020c00001307983 */ /* 0x000f280000300a00 */
[----:B------:R-:W4:Y:S04]  /*6dd80*/  LDL.LU.64 R50, [R1+0x20c8] ;  /* 0x0020c80001327983 */ /* 0x000f280000300a00 */
[----:B------:R-:W4:Y:S04]  /*6dd90*/  LDL.LU.64 R44, [R1+0x20b0] ;  /* 0x0020b000012c7983 */ /* 0x000f280000300a00 */
[----:B------:R-:W4:Y:S04]  /*6dda0*/  LDL.LU.64 R46, [R1+0x20b8] ;  /* 0x0020b800012e7983 */ /* 0x000f280000300a00 */
        /* <DEDUP_REMOVED lines=12> */
[----:B------:R-:W2:-:S13]  /*6de70*/  LDL.LU.64 R34, [R1+0x2088] ;  /* 0x0020880001227983 */ /* 0x000e9a0000300a00 */
[----:B------:R-:W-:Y:S04]  /*6de80*/  STL.64 [R1+0x20f0], R4 ;  /* 0x0020f00401007387 */ /* 0x000fe80000100a00 */
[----:B------:R4:W-:Y:S04]  /*6de90*/  STL.64 [R1+0x20f8], R6 ;  /* 0x0020f80601007387 */ /* 0x0009e80000100a00 */
[----:B------:R-:W-:Y:S04]  /*6dea0*/  STL.64 [R1+0x71a0], R10 ;  /* 0x0071a00a01007387 */ /* 0x000fe80000100a00 */
[----:B------:R0:W-:Y:S01]  /*6deb0*/  STL.64 [R1+0x7198], R8 ;  /* 0x0071980801007387 */ /* 0x0001e20000100a00 */
[C---:B----4-:R-:W-:Y:S08]  /*6dec0*/  HMMA.16816.F32 R4, R28.reuse, R10, R56 ;  /* 0x0000000a1c04723c */ /* 0x050ff00000001838 */
[C---:B0-----:R-:W-:Y:S11]  /*6ded0*/  HMMA.16816.F32 R8, R28.reuse, R12, R52 ;  /* 0x0000000c1c08723c */ /* 0x041ff60000001834 */
[----:B------:R-:W-:Y:S04]  /*6dee0*/  STL.64 [R1+0x20e0], R4 ;  /* 0x0020e00401007387 */ /* 0x000fe80000100a00 */
[----:B------:R0:W-:Y:S04]  /*6def0*/  STL.64 [R1+0x20e8], R6 ;  /* 0x0020e80601007387 */ /* 0x0001e80000100a00 */
[----:B------:R-:W-:Y:S01]  /*6df00*/  STL.64 [R1+0x71b0], R14 ;  /* 0x0071b00e01007387 */ /* 0x000fe20000100a00 */
[C---:B0-----:R-:W-:Y:S03]  /*6df10*/  HMMA.16816.F32 R4, R28.reuse, R14, R48 ;  /* 0x0000000e1c04723c */ /* 0x041fe60000001830 */
[----:B------:R-:W-:Y:S04]  /*6df20*/  STL.64 [R1+0x20d0], R8 ;  /* 0x0020d00801007387 */ /* 0x000fe80000100a00 */
[----:B------:R0:W-:Y:S02]  /*6df30*/  STL.64 [R1+0x20d8], R10 ;  /* 0x0020d80a01007387 */ /* 0x0001e40000100a00 */
[C---:B0-----:R-:W-:Y:S02]  /*6df40*/  HMMA.16816.F32 R8, R28.reuse, R16, R44 ;  /* 0x000000101c08723c */ /* 0x041fe4000000182c */
[----:B------:R-:W-:Y:S08]  /*6df50*/  STL.64 [R1+0x71a8], R12 ;  /* 0x0071a80c01007387 */ /* 0x000ff00000100a00 */
[----:B------:R-:W-:Y:S04]  /*6df60*/  STL.64 [R1+0x20c0], R4 ;  /* 0x0020c00401007387 */ /* 0x000fe80000100a00 */
[----:B------:R0:W-:Y:S04]  /*6df70*/  STL.64 [R1+0x20c8], R6 ;  /* 0x0020c80601007387 */ /* 0x0001e80000100a00 */
[----:B------:R-:W4:Y:S01]  /*6df80*/  LDL.LU R48, [R1+0x2798] ;  /* 0x0027980001307983 */ /* 0x000f220000300800 */
[----:B0-----:R-:W-:Y:S03]  /*6df90*/  HMMA.16816.F32 R4, R28, R18, R40 ;  /* 0x000000121c04723c */ /* 0x001fe60000001828 */
[----:B------:R-:W-:Y:S04]  /*6dfa0*/  STL.64 [R1+0x20b0], R8 ;  /* 0x0020b00801007387 */ /* 0x000fe80000100a00 */
[----:B------:R-:W-:Y:S04]  /*6dfb0*/  STL.64 [R1+0x20b8], R10 ;  /* 0x0020b80a01007387 */ /* 0x000fe80000100a00 */
[----:B------:R-:W4:Y:S08]  /*6dfc0*/  LDL.LU R49, [R1+0x2794] ;  /* 0x0027940001317983 */ /* 0x000f300000300800 */
[----:B------:R0:W-:Y:S04]  /*6dfd0*/  STL.64 [R1+0x20a0], R4 ;  /* 0x0020a00401007387 */ /* 0x0001e80000100a00 */
[----:B------:R1:W-:Y:S04]  /*6dfe0*/  STL.64 [R1+0x20a8], R6 ;  /* 0x0020a80601007387 */ /* 0x0003e80000100a00 */
[----:B------:R-:W-:Y:S04]  /*6dff0*/  STL.64 [R1+0x71c0], R18 ;  /* 0x0071c01201007387 */ /* 0x000fe80000100a00 */
[----:B------:R-:W-:Y:S04]  /*6e000*/  STL.64 [R1+0x71b8], R16 ;  /* 0x0071b81001007387 */ /* 0x000fe80000100a00 */
[----:B0-----:R-:W4:Y:S04]  /*6e010*/  LDL.LU.64 R4, [R1+0x2070] ;  /* 0x0020700001047983 */ /* 0x001f280000300a00 */
[----:B-1----:R-:W4:Y:S01]  /*6e020*/  LDL.LU.64 R6, [R1+0x2078] ;  /* 0x0020780001067983 */ /* 0x002f220000300a00 */
[----:B------:R-:W-:-:S02]  /*6e030*/  IMAD.MOV.U32 R58, RZ, RZ, R27 ;  /* 0x000000ffff3a7224 */ /* 0x000fc400078e001b */
[----:B------:R-:W-:Y:S02]  /*6e040*/  IMAD.MOV.U32 R59, RZ, RZ, R24 ;  /* 0x000000ffff3b7224 */ /* 0x000fe400078e0018 */
[----:B------:R-:W-:Y:S02]  /*6e050*/  IMAD.MOV.U32 R56, RZ, RZ, R25 ;  /* 0x000000ffff387224 */ /* 0x000fe400078e0019 */
[----:B------:R-:W-:Y:S01]  /*6e060*/  IMAD.MOV.U32 R57, RZ, RZ, R26 ;  /* 0x000000ffff397224 */ /* 0x000fe200078e001a */
[----:B---3--:R-:W-:-:S15]  /*6e070*/  HMMA.16816.F32 R8, R28, R20, R36 ;  /* 0x000000141c08723c */ /* 0x008fde0000001824 */
[----:B------:R-:W-:-:S04]  /*6e080*/  NOP ;  /* 0x0000000000007918 */ /* 0x000fc80000000000 */
[----:B------:R-:W-:Y:S04]  /*6e090*/  STL.64 [R1+0x2090], R8 ;  /* 0x0020900801007387 */ /* 0x000fe80000100a00 */
[----:B------:R2:W-:Y:S04]  /*6e0a0*/  STL.64 [R1+0x2098], R10 ;  /* 0x0020980a01007387 */ /* 0x0005e80000100a00 */
[----:B------:R-:W3:Y:S04]  /*6e0b0*/  LDL.LU R46, [R1+0x27a0] ;  /* 0x0027a000012e7983 */ /* 0x000ee80000300800 */
[----:B------:R-:W3:Y:S01]  /*6e0c0*/  LDL.LU R47, [R1+0x279c] ;  /* 0x00279c00012f7983 */ /* 0x000ee20000300800 */
[----:B--2---:R-:W-:-:S15]  /*6e0d0*/  HMMA.16816.F32 R8, R28, R22, R32 ;  /* 0x000000161c08723c */ /* 0x004fde0000001820 */
[----:B------:R-:W-:-:S04]  /*6e0e0*/  NOP ;  /* 0x0000000000007918 */ /* 0x000fc80000000000 */
[----:B------:R0:W-:Y:S04]  /*6e0f0*/  STL.64 [R1+0x2080], R8 ;  /* 0x0020800801007387 */ /* 0x0001e80000100a00 */
[----:B------:R1:W-:Y:S04]  /*6e100*/  STL.64 [R1+0x2088], R10 ;  /* 0x0020880a01007387 */ /* 0x0003e80000100a00 */
[----:B------:R-:W2:Y:S04]  /*6e110*/  LDL.LU R44, [R1+0x27a8] ;  /* 0x0027a800012c7983 */ /* 0x000ea80000300800 */
[----:B------:R-:W2:Y:S04]  /*6e120*/  LDL.LU R45, [R1+0x27a4] ;  /* 0x0027a400012d7983 */ /* 0x000ea80000300800 */
[----:B------:R-:W2:Y:S04]  /*6e130*/  LDL.LU R27, [R1+0x72fc] ;  /* 0x0072fc00011b7983 */ /* 0x000ea80000300800 */
[----:B------:R-:W3:Y:S04]  /*6e140*/  LDL.LU R24, [R1+0x72f8] ;  /* 0x0072f80001187983 */ /* 0x000ee80000300800 */
[----:B------:R-:W4:Y:S04]  /*6e150*/  LDL.LU R25, [R1+0x72f4] ;  /* 0x0072f40001197983 */ /* 0x000f280000300800 */
[----:B------:R-:W4:Y:S04]  /*6e160*/  LDL.LU R26, [R1+0x72f0] ;  /* 0x0072f000011a7983 */ /* 0x000f280000300800 */
[----:B------:R-:W4:Y:S04]  /*6e170*/  LDL.LU R42, [R1+0x27b0] ;  /* 0x0027b000012a7983 */ /* 0x000f280000300800 */
[----:B------:R-:W4:Y:S04]  /*6e180*/  LDL.LU R43, [R1+0x27ac] ;  /* 0x0027ac00012b7983 */ /* 0x000f280000300800 */
[----:B------:R-:W-:Y:S04]  /*6e190*/  STL.64 [R1+0x7250], R58 ;  /* 0x0072503a01007387 */ /* 0x000fe80000100a00 */
[----:B------:R-:W-:Y:S01]  /*6e1a0*/  STL.64 [R1+0x7248], R56 ;  /* 0x0072483801007387 */ /* 0x000fe20000100a00 */
[----:B--2---:R-:W-:-:S02]  /*6e1b0*/  IMAD.MOV.U32 R60, RZ, RZ, R27 ;  /* 0x000000ffff3c7224 */ /* 0x004fc400078e001b */
[----:B---3--:R-:W-:Y:S01]  /*6e1c0*/  IMAD.MOV.U32 R61, RZ, RZ, R24 ;  /* 0x000000ffff3d7224 */ /* 0x008fe200078e0018 */
[----:B------:R-:W2:Y:S04]  /*6e1d0*/  LDL.LU R27, [R1+0x72ec] ;  /* 0x0072ec00011b7983 */ /* 0x000ea80000300800 */
[----:B------:R-:W3:Y:S01]  /*6e1e0*/  LDL.LU R24, [R1+0x72e8] ;  /* 0x0072e80001187983 */ /* 0x000ee20000300800 */
[----:B----4-:R-:W-:-:S03]  /*6e1f0*/  IMAD.MOV.U32 R54, RZ, RZ, R25 ;  /* 0x000000ffff367224 */ /* 0x010fc600078e0019 */
[----:B------:R-:W3:Y:S01]  /*6e200*/  LDL.LU R25, [R1+0x72e4] ;  /* 0x0072e40001197983 */ /* 0x000ee20000300800 */
[----:B------:R-:W-:-:S03]  /*6e210*/  IMAD.MOV.U32 R55, RZ, RZ, R26 ;  /* 0x000000ffff377224 */ /* 0x000fc600078e001a */
[----:B------:R-:W4:Y:S04]  /*6e220*/  LDL.LU R26, [R1+0x72e0] ;  /* 0x0072e000011a7983 */ /* 0x000f280000300800 */
[----:B------:R-:W2:Y:S04]  /*6e230*/  LDL R52, [R1+0xc8] ;  /* 0x0000c80001347983 */ /* 0x000ea80000100800 */
[----:B------:R-:W2:Y:S04]  /*6e240*/  LDL R53, [R1+0xcc] ;  /* 0x0000cc0001357983 */ /* 0x000ea80000100800 */
[----:B------:R-:W-:Y:S01]  /*6e250*/  STL.64 [R1+0x7260], R54 ;  /* 0x0072603601007387 */ /* 0x000fe20000100a00 */
[----:B---3--:R-:W-:Y:S03]  /*6e260*/  HMMA.16816.F32 R4, R28, R24, R4 ;  /* 0x000000181c04723c */ /* 0x008fe60000001804 */
[----:B--2---:R-:W-:Y:S04]  /*6e270*/  STL.64 [R1+0x7258], R52 ;  /* 0x0072583401007387 */ /* 0x004fe80000100a00 */
[----:B------:R-:W-:Y:S04]  /*6e280*/  STL.64 [R1+0x71d0], R22 ;  /* 0x0071d01601007387 */ /* 0x000fe80000100a00 */
[----:B------:R-:W-:Y:S04]  /*6e290*/  STL.64 [R1+0x71c8], R20 ;  /* 0x0071c81401007387 */ /* 0x000fe80000100a00 */
[----:B0-----:R-:W2:Y:S04]  /*6e2a0*/  LDL.LU.64 R8, [R1+0xcb0] ;  /* 0x000cb00001087983 */ /* 0x001ea80000300a00 */
[----:B-1----:R-:W2:Y:S01]  /*6e2b0*/  LDL.LU.64 R10, [R1+0xcb8] ;  /* 0x000cb800010a7983 */ /* 0x002ea20000300a00 */
[----:B----4-:R-:W-:-:S02]  /*6e2c0*/  IMAD.MOV.U32 R50, RZ, RZ, R26 ;  /* 0x000000ffff327224 */ /* 0x010fc400078e001a */
[----:B------:R-:W-:Y:S01]  /*6e2d0*/  IMAD.MOV.U32 R51, RZ, RZ, R27 ;  /* 0x000000ffff337224 */ /* 0x000fe200078e001b */
[----:B------:R-:W-:Y:S04]  /*6e2e0*/  STL.64 [R1+0x2070], R4 ;  /* 0x0020700401007387 */ /* 0x000fe80000100a00 */
[----:B------:R0:W-:Y:S04]  /*6e2f0*/  STL.64 [R1+0x2078], R6 ;  /* 0x0020780601007387 */ /* 0x0001e80000100a00 */
[----:B------:R-:W3:Y:S04]  /*6e300*/  LDL.LU R26, [R1+0x72dc] ;  /* 0x0072dc00011a7983 */ /* 0x000ee80000300800 */
[----:B------:R-:W4:Y:S01]  /*6e310*/  LDL.LU R27, [R1+0x72d8] ;  /* 0x0072d800011b7983 */ /* 0x000f220000300800 */
[----:B0-----:R-:W-:-:S03]  /*6e320*/  IMAD R7, R49, 0x100, R48 ;  /* 0x0000010031077824 */ /* 0x001fc600078e0230 */
[----:B------:R-:W2:Y:S04]  /*6e330*/  LDL R48, [R1+0xd8] ;  /* 0x0000d80001307983 */ /* 0x000ea80000100800 */
[----:B------:R-:W2:Y:S04]  /*6e340*/  LDL R49, [R1+0xdc] ;  /* 0x0000dc0001317983 */ /* 0x000ea80000100800 */
[----:B------:R-:W-:Y:S01]  /*6e350*/  STL.64 [R1+0x7270], R50 ;  /* 0x0072703201007387 */ /* 0x000fe20000100a00 */
[----:B------:R-:W-:Y:S02]  /*6e360*/  IMAD R6, R47, 0x100, R46 ;  /* 0x000001002f067824 */ /* 0x000fe400078e022e */
[----:B------:R-:W-:-:S02]  /*6e370*/  IMAD R5, R45, 0x100, R44 ;  /* 0x000001002d057824 */ /* 0x000fc400078e022c */
[----:B---3--:R-:W-:Y:S02]  /*6e380*/  IMAD.MOV.U32 R46, RZ, RZ, R26 ;  /* 0x000000ffff2e7224 */ /* 0x008fe400078e001a */
[----:B----4-:R-:W-:Y:S01]  /*6e390*/  IMAD.MOV.U32 R47, RZ, RZ, R27 ;  /* 0x000000ffff2f7224 */ /* 0x010fe200078e001b */
[----:B--2---:R-:W-:Y:S04]  /*6e3a0*/  STL.64 [R1+0x7268], R48 ;  /* 0x0072683001007387 */ /* 0x004fe80000100a00 */
[----:B------:R-:W2:Y:S04]  /*6e3b0*/  LDL.LU R26, [R1+0x72d4] ;  /* 0x0072d400011a7983 */ /* 0x000ea80000300800 */
[----:B------:R-:W2:Y:S04]  /*6e3c0*/  LDL.LU R27, [R1+0x72d0] ;  /* 0x0072d000011b7983 */ /* 0x000ea80000300800 */
[----:B------:R-:W3:Y:S04]  /*6e3d0*/  LDL R44, [R1+0xe8] ;  /* 0x0000e800012c7983 */ /* 0x000ee80000100800 */
[----:B------:R-:W3:Y:S04]  /*6e3e0*/  LDL R45, [R1+0xec] ;  /* 0x0000ec00012d7983 */ /* 0x000ee80000100800 */
[----:B------:R0:W-:Y:S01]  /*6e3f0*/  STL.64 [R1+0x7280], R46 ;  /* 0x0072802e01007387 */ /* 0x0001e20000100a00 */
[----:B--2---:R-:W-:Y:S03]  /*6e400*/  HMMA.16816.F32 R8, R28, R26, R8 ;  /* 0x0000001a1c08723c */ /* 0x004fe60000001808 */
[----:B---3--:R1:W-:Y:S04]  /*6e410*/  STL.64 [R1+0x7278], R44 ;  /* 0x0072782c01007387 */ /* 0x0083e80000100a00 */
[----:B------:R-:W2:Y:S04]  /*6e420*/  LDL R58, [R1+0xf0] ;  /* 0x0000f000013a7983 */ /* 0x000ea80000100800 */
[----:B------:R-:W2:Y:S04]  /*6e430*/  LDL R59, [R1+0xf4] ;  /* 0x0000f400013b7983 */ /* 0x000ea80000100800 */
[----:B------:R-:W3:Y:S04]  /*6e440*/  LDL R56, [R1+0xf8] ;  /* 0x0000f80001387983 */ /* 0x000ee80000100800 */
[----:B------:R-:W-:Y:S04]  /*6e450*/  STL.64 [R1+0xcb0], R8 ;  /* 0x000cb00801007387 */ /* 0x000fe80000100a00 */
[----:B------:R-:W-:Y:S04]  /*6e460*/  STL.64 [R1+0xcb8], R10 ;  /* 0x000cb80a01007387 */ /* 0x000fe80000100a00 */
[----:B------:R-:W3:Y:S04]  /*6e470*/  LDL R57, [R1+0xfc] ;  /* 0x0000fc0001397983 */ /* 0x000ee80000100800 */
[----:B--2---:R-:W-:Y:S04]  /*6e480*/  STL.64 [R1+0x7290], R58 ;  /* 0x0072903a01007387 */ /* 0x004fe80000100a00 */
[----:B---3--:R-:W-:Y:S04]  /*6e490*/  STL.64 [R1+0x7288], R56 ;  /* 0x0072883801007387 */ /* 0x008fe80000100a00 */
[----:B0-----:R-:W2:Y:S04]  /*6e4a0*/  LDL R46, [R1+0x100] ;  /* 0x00010000012e7983 */ /* 0x001ea80000100800 */
[----:B------:R-:W2:Y:S04]  /*6e4b0*/  LDL R47, [R1+0x104] ;  /* 0x00010400012f7983 */ /* 0x000ea80000100800 */
[----:B-1----:R-:W3:Y:S04]  /*6e4c0*/  LDL R44, [R1+0x108] ;  /* 0x00010800012c7983 */ /* 0x002ee80000100800 */
[----:B------:R-:W3:Y:S04]  /*6e4d0*/  LDL R45, [R1+0x10c] ;  /* 0x00010c00012d7983 */ /* 0x000ee80000100800 */
[----:B--2---:R0:W-:Y:S04]  /*6e4e0*/  STL.64 [R1+0x7298], R46 ;  /* 0x0072982e01007387 */ /* 0x0041e80000100a00 */
[----:B---3--:R1:W-:Y:S04]  /*6e4f0*/  STL.64 [R1+0x72b0], R44 ;  /* 0x0072b02c01007387 */ /* 0x0083e80000100a00 */
[----:B------:R-:W-:Y:S04]  /*6e500*/  STL.64 [R1+0x71e0], R26 ;  /* 0x0071e01a01007387 */ /* 0x000fe80000100a00 */
[----:B------:R-:W-:Y:S04]  /*6e510*/  STL.64 [R1+0x71d8], R24 ;  /* 0x0071d81801007387 */ /* 0x000fe80000100a00 */
[----:B0-----:R-:W2:Y:S04]  /*6e520*/  LDL R46, [R1+0x110] ;  /* 0x00011000012e7983 */ /* 0x001ea80000100800 */
[----:B------:R-:W2:Y:S01]  /*6e530*/  LDL R47, [R1+0x114] ;  /* 0x00011400012f7983 */ /* 0x000ea20000100800 */
[----:B------:R-:W-:-:S02]  /*6e540*/  F2FP.F16.E5M2.UNPACK_B R28, R7 ;  /* 0x00000007ff1c723e */ /* 0x000fc400020004ff */
[----:B------:R-:W-:Y:S01]  /*6e550*/  F2FP.F16.E5M2.UNPACK_B R29, R6 ;  /* 0x00000006ff1d723e */ /* 0x000fe200020004ff */
[----:B--2---:R0:W-:Y:S04]  /*6e560*/  STL.64 [R1+0x72c8], R46 ;  /* 0x0072c82e01007387 */ /* 0x0041e80000100a00 */
[----:B------:R-:W2:Y:S04]  /*6e570*/  LDL R6, [R1+0x118] ;  /* 0x0001180001067983 */ /* 0x000ea80000100800 */
[----:B------:R-:W2:Y:S04]  /*6e580*/  LDL R7, [R1+0x11c] ;  /* 0x00011c0001077983 */ /* 0x000ea80000100800 */
[----:B-1----:R-:W2:Y:S04]  /*6e590*/  LDL.LU.64 R44, [R1+0x2060] ;  /* 0x00206000012c7983 */ /* 0x002ea80000300a00 */
[----:B0-----:R-:W2:Y:S04]  /*6e5a0*/  LDL.LU.64 R46, [R1+0x2068] ;  /* 0x00206800012e7983 */ /* 0x001ea80000300a00 */
[----:B------:R-:W3:Y:S04]  /*6e5b0*/  LDL.LU.64 R56, [R1+0x2030] ;  /* 0x0020300001387983 */ /* 0x000ee80000300a00 */
[----:B------:R-:W4:Y:S04]  /*6e5c0*/  LDL.LU.64 R58, [R1+0x2038] ;  /* 0x00203800013a7983 */ /* 0x000f280000300a00 */
[----:B----4-:R-:W-:Y:S04]  /*6e5d0*/  STL.64 [R1+0x72a8], R58 ;  /* 0x0072a83a01007387 */ /* 0x010fe80000100a00 */
[----:B---3--:R0:W-:Y:S04]  /*6e5e0*/  STL.64 [R1+0x72a0], R56 ;  /* 0x0072a03801007387 */ /* 0x0081e80000100a00 */
[----:B0-----:R-:W3:Y:S04]  /*6e5f0*/  LDL.LU.64 R56, [R1+0x2040] ;  /* 0x0020400001387983 */ /* 0x001ee80000300a00 */
[----:B------:R-:W4:Y:S01]  /*6e600*/  LDL.LU.64 R58, [R1+0x2048] ;  /* 0x00204800013a7983 */ /* 0x000f220000300a00 */
[----:B------:R-:W-:Y:S01]  /*6e610*/  IMAD R4, R43, 0x100, R42 ;  /* 0x000001002b047824 */ /* 0x000fe200078e022a */
[----:B------:R-:W-:-:S04]  /*6e620*/  F2FP.F16.E5M2.UNPACK_B R30, R5 ;  /* 0x00000005ff1e723e */ /* 0x000fc800020004ff */
[----:B------:R-:W-:-:S07]  /*6e630*/  F2FP.F16.E5M2.UNPACK_B R31, R4 ;  /* 0x00000004ff1f723e */ /* 0x000fce00020004ff */
[C---:B--2---:R-:W-:Y:S01]  /*6e640*/  HMMA.16816.F32 R4, R28.reuse, R6, R44 ;  /* 0x000000061c04723c */ /* 0x044fe2000000182c */
[----:B----4-:R-:W-:Y:S04]  /*6e650*/  STL.64 [R1+0x72c0], R58 ;  /* 0x0072c03a01007387 */ /* 0x010fe80000100a00 */
[----:B---3--:R0:W-:Y:S04]  /*6e660*/  STL.64 [R1+0x72b8], R56 ;  /* 0x0072b83801007387 */ /* 0x0081e80000100a00 */
[----:B0-----:R-:W2:Y:S04]  /*6e670*/  LDL.LU.64 R56, [R1+0x2050] ;  /* 0x0020500001387983 */ /* 0x001ea80000300a00 */
[----:B------:R-:W2:Y:S04]  /*6e680*/  LDL.LU.64 R58, [R1+0x2058] ;  /* 0x00205800013a7983 */ /* 0x000ea80000300a00 */
[----:B------:R-:W3:Y:S04]  /*6e690*/  LDL.LU.64 R48, [R1+0x2020] ;  /* 0x0020200001307983 */ /* 0x000ee80000300a00 */
[----:B------:R-:W3:Y:S04]  /*6e6a0*/  LDL.LU.64 R50, [R1+0x2028] ;  /* 0x0020280001327983 */ /* 0x000ee80000300a00 */
[----:B------:R-:W4:Y:S04]  /*6e6b0*/  LDL.LU.64 R52, [R1+0x2010] ;  /* 0x0020100001347983 */ /* 0x000f280000300a00 */
[----:B------:R-:W4:Y:S04]  /*6e6c0*/  LDL.LU.64 R54, [R1+0x2018] ;  /* 0x0020180001367983 */ /* 0x000f280000300a00 */
[----:B------:R-:W2:Y:S04]  /*6e6d0*/  LDL.LU.64 R40, [R1+0x2000] ;  /* 0x0020000001287983 */ /* 0x000ea80000300a00 */
        /* <DEDUP_REMOVED lines=16> */
[----:B------:R0:W-:Y:S04]  /*6e7e0*/  STL.64 [R1+0x2060], R4 ;  /* 0x0020600401007387 */ /* 0x0001e80000100a00 */
[----:B------:R1:W-:Y:S04]  /*6e7f0*/  STL.64 [R1+0x2068], R6 ;  /* 0x0020680601007387 */ /* 0x0003e80000100a00 */
[----:B0-----:R-:W3:Y:S04]  /*6e800*/  LDL.LU.64 R4, [R1+0x1f80] ;  /* 0x001f800001047983 */ /* 0x001ee80000300a00 */
[----:B-1----:R-:W3:Y:S01]  /*6e810*/  LDL.LU.64 R6, [R1+0x1f88] ;  /* 0x001f880001067983 */ /* 0x002ee20000300a00 */
[----:B--2---:R-:W-:Y:S03]  /*6e820*/  HMMA.16816.F32 R44, R28, R46, R56 ;  /* 0x0000002e1c2c723c */ /* 0x004fe60000001838 */
[----:B------:R-:W2:Y:S04]  /*6e830*/  LDL.LU.64 R58, [R1+0x72c0] ;  /* 0x0072c000013a7983 */ /* 0x000ea80000300a00 */
[----:B------:R-:W2:-:S12]  /*6e840*/  LDL.LU.64 R56, [R1+0x72b8] ;  /* 0x0072b80001387983 */ /* 0x000e980000300a00 */
[----:B------:R0:W-:Y:S04]  /*6e850*/  STL.64 [R1+0x2050], R44 ;  /* 0x0020502c01007387 */ /* 0x0001e80000100a00 */
[----:B------:R2:W-:Y:S04]  /*6e860*/  STL.64 [R1+0x2058], R46 ;  /* 0x0020582e01007387 */ /* 0x0005e80000100a00 */
[----:B0-----:R-:W2:Y:S02]  /*6e870*/  LDL.LU.64 R44, [R1+0x72b0] ;  /* 0x0072b000012c7983 */ /* 0x001ea40000300a00 */
[----:B--2---:R-:W-:Y:S02]  /*6e880*/  HMMA.16816.F32 R44, R28, R44, R56 ;  /* 0x0000002c1c2c723c */ /* 0x004fe40000001838 */
[----:B------:R-:W2:Y:S04]  /*6e890*/  LDL.LU.64 R58, [R1+0x72a8] ;  /* 0x0072a800013a7983 */ /* 0x000ea80000300a00 */
[----:B------:R-:W2:-:S13]  /*6e8a0*/  LDL.LU.64 R56, [R1+0x72a0] ;  /* 0x0072a00001387983 */ /* 0x000e9a0000300a00 */
[----:B------:R-:W-:Y:S04]  /*6e8b0*/  STL.64 [R1+0x2040], R44 ;  /* 0x0020402c01007387 */ /* 0x000fe80000100a00 */
[----:B------:R0:W-:Y:S04]  /*6e8c0*/  STL.64 [R1+0x2048], R46 ;  /* 0x0020482e01007387 */ /* 0x0001e80000100a00 */
[----:B0-----:R-:W2:Y:S02]  /*6e8d0*/  LDL.LU.64 R46, [R1+0x7298] ;  /* 0x00729800012e7983 */ /* 0x001ea40000300a00 */
[----:B--2---:R-:W-:Y:S02]  /*6e8e0*/  HMMA.16816.F32 R44, R28, R46, R56 ;  /* 0x0000002e1c2c723c */ /* 0x004fe40000001838 */
[----:B------:R-:W4:Y:S04]  /*6e8f0*/  LDL.LU.64 R58, [R1+0x7290] ;  /* 0x00729000013a7983 */ /* 0x000f280000300a00 */
[----:B------:R-:W3:-:S13]  /*6e900*/  LDL.LU.64 R56, [R1+0x7288] ;  /* 0x0072880001387983 */ /* 0x000eda0000300a00 */
[----:B------:R-:W-:Y:S04]  /*6e910*/  STL.64 [R1+0x2030], R44 ;  /* 0x0020302c01007387 */ /* 0x000fe80000100a00 */
[----:B------:R0:W-:Y:S04]  /*6e920*/  STL.64 [R1+0x2038], R46 ;  /* 0x0020382e01007387 */ /* 0x0001e80000100a00 */
[----:B0-----:R-:W2:Y:S04]  /*6e930*/  LDL.LU.64 R46, [R1+0x7280] ;  /* 0x00728000012e7983 */ /* 0x001ea80000300a00 */
[----:B------:R-:W2:Y:S01]  /*6e940*/  LDL.LU.64 R44, [R1+0x7278] ;  /* 0x00727800012c7983 */ /* 0x000ea20000300a00 */
[C---:B---3--:R-:W-:Y:S08]  /*6e950*/  HMMA.16816.F32 R48, R28.reuse, R56, R48 ;  /* 0x000000381c30723c */ /* 0x048ff00000001830 */
[C---:B----4-:R-:W-:Y:S11]  /*6e960*/  HMMA.16816.F32 R56, R28.reuse, R58, R52 ;  /* 0x0000003a1c38723c */ /* 0x050ff60000001834 */
[----:B------:R-:W-:Y:S04]  /*6e970*/  STL.64 [R1+0x2020], R48 ;  /* 0x0020203001007387 */ /* 0x000fe80000100a00 */
[----:B------:R0:W-:Y:S04]  /*6e980*/  STL.64 [R1+0x2028], R50 ;  /* 0x0020283201007387 */ /* 0x0001e80000100a00 */
[----:B0-----:R-:W3:Y:S04]  /*6e990*/  LDL.LU.64 R50, [R1+0x7270] ;  /* 0x0072700001327983 */ /* 0x001ee80000300a00 */
[----:B------:R-:W4:Y:S04]  /*6e9a0*/  LDL.LU.64 R48, [R1+0x7268] ;  /* 0x0072680001307983 */ /* 0x000f280000300a00 */
[----:B------:R-:W3:Y:S04]  /*6e9b0*/  LDL.LU.64 R54, [R1+0x7260] ;  /* 0x0072600001367983 */ /* 0x000ee80000300a00 */
[----:B------:R-:W3:Y:S04]  /*6e9c0*/  LDL.LU.64 R52, [R1+0x7258] ;  /* 0x0072580001347983 */ /* 0x000ee80000300a00 */
[----:B------:R-:W-:Y:S04]  /*6e9d0*/  STL.64 [R1+0x2010], R56 ;  /* 0x0020103801007387 */ /* 0x000fe80000100a00 */
[----:B------:R0:W-:Y:S04]  /*6e9e0*/  STL.64 [R1+0x2018], R58 ;  /* 0x0020183a01007387 */ /* 0x0001e80000100a00 */
[----:B0-----:R-:W3:Y:S04]  /*6e9f0*/  LDL.LU.64 R58, [R1+0x7250] ;  /* 0x00725000013a7983 */ /* 0x001ee80000300a00 */
[----:B------:R-:W3:Y:S01]  /*6ea00*/  LDL.LU.64 R56, [R1+0x7248] ;  /* 0x0072480001387983 */ /* 0x000ee20000300a00 */
[C---:B--2---:R-:W-:Y:S08]  /*6ea10*/  HMMA.16816.F32 R40, R28.reuse, R44, R40 ;  /* 0x0000002c1c28723c */ /* 0x044ff00000001828 */
[C---:B------:R-:W-:Y:S08]  /*6ea20*/  HMMA.16816.F32 R36, R28.reuse, R46, R36 ;  /* 0x0000002e1c24723c */ /* 0x040ff00000001824 */
[C---:B------:R-:W-:Y:S03]  /*6ea30*/  HMMA.16816.F32 R12, R28.reuse, R60, R12 ;  /* 0x0000003c1c0c723c */ /* 0x040fe6000000180c */
[----:B------:R0:W-:Y:S04]  /*6ea40*/  STL.64 [R1+0x2000], R40 ;  /* 0x0020002801007387 */ /* 0x0001e80000100a00 */
[----:B------:R-:W-:Y:S04]  /*6ea50*/  STL.64 [R1+0x2008], R42 ;  /* 0x0020082a01007387 */ /* 0x000fe80000100a00 */
[----:B------:R-:W-:Y:S04]  /*6ea60*/  STL.64 [R1+0x1ff0], R36 ;  /* 0x001ff02401007387 */ /* 0x000fe80000100a00 */
[----:B------:R-:W-:Y:S01]  /*6ea70*/  STL.64 [R1+0x1ff8], R38 ;  /* 0x001ff82601007387 */ /* 0x000fe20000100a00 */
[C---:B----4-:R-:W-:Y:S08]  /*6ea80*/  HMMA.16816.F32 R32, R28.reuse, R48, R32 ;  /* 0x000000301c20723c */ /* 0x050ff00000001820 */
[C---:B---3--:R-:W-:Y:S08]  /*6ea90*/  HMMA.16816.F32 R24, R28.reuse, R50, R24 ;  /* 0x000000321c18723c */ /* 0x048ff00000001818 */
[C---:B------:R-:W-:Y:S08]  /*6eaa0*/  HMMA.16816.F32 R20, R28.reuse, R52, R20 ;  /* 0x000000341c14723c */ /* 0x040ff00000001814 */
[C---:B------:R-:W-:Y:S08]  /*6eab0*/  HMMA.16816.F32 R16, R28.reuse, R54, R16 ;  /* 0x000000361c10723c */ /* 0x040ff00000001810 */
[C---:B------:R-:W-:Y:S08]  /*6eac0*/  HMMA.16816.F32 R8, R28.reuse, R56, R8 ;  /* 0x000000381c08723c */ /* 0x040ff00000001808 */
[----:B------:R-:W-:Y:S01]  /*6ead0*/  HMMA.16816.F32 R4, R28, R58, R4 ;  /* 0x0000003a1c04723c */ /* 0x000fe20000001804 */
[----:B------:R-:W-:Y:S04]  /*6eae0*/  STL.64 [R1+0x1fe0], R32 ;  /* 0x001fe02001007387 */ /* 0x000fe80000100a00 */
[----:B------:R-:W-:Y:S04]  /*6eaf0*/  STL.64 [R1+0x1fe8], R34 ;  /* 0x001fe82201007387 */ /* 0x000fe80000100a00 */
[----:B------:R-:W-:Y:S04]  /*6eb00*/  STL.64 [R1+0x1fd0], R24 ;  /* 0x001fd01801007387 */ /* 0x000fe80000100a00 */
[----:B------:R-:W-:Y:S04]  /*6eb10*/  STL.64 [R1+0x1fd8], R26 ;  /* 0x001fd81a01007387 */ /* 0x000fe80000100a00 */
[----:B------:R-:W-:Y:S04]  /*6eb20*/  STL.64 [R1+0x1fc0], R20 ;  /* 0x001fc01401007387 */ /* 0x000fe80000100a00 */
[----:B------:R-:W-:Y:S04]  /*6eb30*/  STL.64 [R1+0x1fc8], R22 ;  /* 0x001fc81601007387 */ /* 0x000fe80000100a00 */
[----:B------:R-:W2:Y:S04]  /*6eb40*/  LDL.64 R60, [R1] ;  /* 0x00000000013c7983 */ /* 0x000ea80000100a00 */
[----:B------:R-:W-:Y:S04]  /*6eb50*/  STL.64 [R1+0x1fb0], R16 ;  /* 0x001fb01001007387 */ /* 0x000fe80000100a00 */
[----:B------:R-:W-:Y:S04]  /*6eb60*/  STL.64 [R1+0x1fb8], R18 ;  /* 0x001fb81201007387 */ /* 0x000fe80000100a00 */
[----:B------:R1:W-:Y:S04]  /*6eb70*/  STL.64 [R1+0x1fa0], R12 ;  /* 0x001fa00c01007387 */ /* 0x0003e80000100a00 */
[----:B------:R3:W-:Y:S04]  /*6eb80*/  STL.64 [R1+0x1fa8], R14 ;  /* 0x001fa80e01007387 */ /* 0x0007e80000100a00 */
[----:B------:R-:W4:Y:S04]  /*6eb90*/  LDL R54, [R1+0x8] ;  /* 0x0000080001367983 */ /* 0x000f280000100800 */
[----:B------:R0:W-:Y:S04]  /*6eba0*/  STL.64 [R1+0x1f90], R8 ;  /* 0x001f900801007387 */ /* 0x0001e80000100a00 */
[----:B------:R1:W-:Y:S04]  /*6ebb0*/  STL.64 [R1+0x1f98], R10 ;  /* 0x001f980a01007387 */ /* 0x0003e80000100a00 */
[----:B------:R-:W4:Y:S04]  /*6ebc0*/  LDL R55, [R1+0xc] ;  /* 0x00000c0001377983 */ /* 0x000f280000100800 */
[----:B0-----:R-:W2:Y:S04]  /*6ebd0*/  LDL R40, [R1+0xa0] ;  /* 0x0000a00001287983 */ /* 0x001ea80000100800 */
[----:B------:R-:W-:Y:S04]  /*6ebe0*/  STL.64 [R1+0x1f80], R4 ;  /* 0x001f800401007387 */ /* 0x000fe80000100a00 */
[----:B------:R0:W-:Y:S04]  /*6ebf0*/  STL.64 [R1+0x1f88], R6 ;  /* 0x001f880601007387 */ /* 0x0001e80000100a00 */
[----:B------:R-:W2:Y:S04]  /*6ec00*/  LDL R41, [R1+0xa4] ;  /* 0x0000a40001297983 */ /* 0x000ea80000100800 */
[----:B-1----:R-:W2:Y:S04]  /*6ec10*/  LDL.LU.64 R12, [R1+0x1f70] ;  /* 0x001f7000010c7983 */ /* 0x002ea80000300a00 */
[----:B---3--:R-:W2:Y:S04]  /*6ec20*/  LDL.LU.64 R14, [R1+0x1f78] ;  /* 0x001f7800010e7983 */ /* 0x008ea80000300a00 */
[----:B------:R-:W3:Y:S04]  /*6ec30*/  LDL R42, [R1+0x98] ;  /* 0x00009800012a7983 */ /* 0x000ee80000100800 */
[----:B------:R-:W3:Y:S04]  /*6ec40*/  LDL R43, [R1+0x9c] ;  /* 0x00009c00012b7983 */ /* 0x000ee80000100800 */
[----:B------:R-:W3:Y:S04]  /*6ec50*/  LDL.LU.64 R8, [R1+0x1f60] ;  /* 0x001f600001087983 */ /* 0x000ee80000300a00 */
[----:B------:R-:W3:Y:S04]  /*6ec60*/  LDL.LU.64 R10, [R1+0x1f68] ;  /* 0x001f6800010a7983 */ /* 0x000ee80000300a00 */
[----:B------:R-:W2:Y:S01]  /*6ec70*/  LDL R52, [R1+0x10] ;  /* 0x0000100001347983 */ /* 0x000ea20000100800 */
[----:B------:R-:W-:-:S03]  /*6ec80*/  IMAD.MOV.U32 R53, RZ, RZ, R0 ;  /* 0x000000ffff357224 */ /* 0x000fc600078e0000 */
[----:B0-----:R-:W2:Y:S04]  /*6ec90*/  LDL R6, [R1+0x18] ;  /* 0x0000180001067983 */ /* 0x001ea80000100800 */
[----:B------:R-:W2:Y:S04]  /*6eca0*/  LDL R7, [R1+0x1c] ;  /* 0x00001c0001077983 */ /* 0x000ea80000100800 */
[----:B------:R-:W2:Y:S04]  /*6ecb0*/  LDL.LU R0, [R1+0x7240] ;  /* 0x0072400001007983 */ /* 0x000ea80000300800 */
[----:B------:R-:W2:Y:S04]  /*6ecc0*/  LDL R58, [R1+0x50] ;  /* 0x00005000013a7983 */ /* 0x000ea80000100800 */
[----:B------:R-:W2:Y:S04]  /*6ecd0*/  LDL R59, [R1+0x54] ;  /* 0x00005400013b7983 */ /* 0x000ea80000100800 */
[----:B------:R-:W3:Y:S04]  /*6ece0*/  LDL R56, [R1+0x58] ;  /* 0x0000580001387983 */ /* 0x000ee80000100800 */
[----:B------:R-:W3:Y:S04]  /*6ecf0*/  LDL R57, [R1+0x5c] ;  /* 0x00005c0001397983 */ /* 0x000ee80000100800 */
[----:B--2---:R-:W-:Y:S04]  /*6ed00*/  STL.64 [R1+0x7230], R58 ;  /* 0x0072303a01007387 */ /* 0x004fe80000100a00 */
[----:B---3--:R-:W-:Y:S04]  /*6ed10*/  STL.64 [R1+0x7228], R56 ;  /* 0x0072283801007387 */ /* 0x008fe80000100a00 */
[----:B------:R-:W2:Y:S04]  /*6ed20*/  LDL R50, [R1+0x60] ;  /* 0x0000600001327983 */ /* 0x000ea80000100800 */
[----:B------:R-:W2:Y:S04]  /*6ed30*/  LDL R51, [R1+0x64] ;  /* 0x0000640001337983 */ /* 0x000ea80000100800 */
[----:B------:R-:W3:Y:S04]  /*6ed40*/  LDL R48, [R1+0x68] ;  /* 0x0000680001307983 */ /* 0x000ee80000100800 */
[----:B------:R-:W3:Y:S04]  /*6ed50*/  LDL R49, [R1+0x6c] ;  /* 0x00006c0001317983 */ /* 0x000ee80000100800 */
[----:B----4-:R-:W-:Y:S04]  /*6ed60*/  STL.64 [R1+0x71f0], R54 ;  /* 0x0071f03601007387 */ /* 0x010fe80000100a00 */
[----:B------:R-:W-:Y:S04]  /*6ed70*/  STL.64 [R1+0x71e8], R52 ;  /* 0x0071e83401007387 */ /* 0x000fe80000100a00 */
[----:B------:R-:W4:Y:S01]  /*6ed80*/  LDL R4, [R1+0x20] ;  /* 0x0000200001047983 */ /* 0x000f220000100800 */
[----:B------:R-:W-:-:S03]  /*6ed90*/  IMAD.MOV.U32 R5, RZ, RZ, R0 ;  /* 0x000000ffff057224 */ /* 0x000fc600078e0000 */
[----:B------:R-:W2:Y:S04]  /*6eda0*/  LDL.LU R0, [R1+0x723c] ;  /* 0x00723c0001007983 */ /* 0x000ea80000300800 */
[----:B------:R-:W2:Y:S04]  /*6edb0*/  LDL R46, [R1+0x70] ;  /* 0x00007000012e7983 */ /* 0x000ea80000100800 */
[----:B------:R-:W2:Y:S04]  /*6edc0*/  LDL R47, [R1+0x74] ;  /* 0x00007400012f7983 */ /* 0x000ea80000100800 */
[----:B------:R-:W2:Y:S04]  /*6edd0*/  LDL R44, [R1+0x78] ;  /* 0x00007800012c7983 */ /* 0x000ea80000100800 */
[----:B------:R-:W2:Y:S04]  /*6ede0*/  LDL R45, [R1+0x7c] ;  /* 0x00007c00012d7983 */ /* 0x000ea80000100800 */
[----:B------:R-:W2:Y:S04]  /*6edf0*/  LDL R38, [R1+0x80] ;  /* 0x0000800001267983 */ /* 0x000ea80000100800 */
[----:B------:R-:W2:Y:S04]  /*6ee00*/  LDL R39, [R1+0x84] ;  /* 0x0000840001277983 */ /* 0x000ea80000100800 */
[----:B------:R-:W-:Y:S04]  /*6ee10*/  STL.64 [R1+0x7200], R6 ;  /* 0x0072000601007387 */ /* 0x000fe80000100a00 */
[----:B----4-:R0:W-:Y:S04]  /*6ee20*/  STL.64 [R1+0x71f8], R4 ;  /* 0x0071f80401007387 */ /* 0x0101e80000100a00 */
[----:B------:R-:W4:Y:S01]  /*6ee30*/  LDL R36, [R1+0x88] ;  /* 0x0000880001247983 */ /* 0x000f220000100800 */
[----:B0-----:R-:W-:-:S15]  /*6ee40*/  HMMA.16816.F32 R4, R28, R40, R12 ;  /* 0x000000281c04723c */ /* 0x001fde000000180c */
[----:B------:R-:W-:-:S04]  /*6ee50*/  NOP ;  /* 0x0000000000007918 */ /* 0x000fc80000000000 */
[----:B------:R-:W-:Y:S04]  /*6ee60*/  STL.64 [R1+0x1f70], R4 ;  /* 0x001f700401007387 */ /* 0x000fe80000100a00 */
[----:B------:R0:W-:Y:S04]  /*6ee70*/  STL.64 [R1+0x1f78], R6 ;  /* 0x001f780601007387 */ /* 0x0001e80000100a00 */
[----:B------:R-:W4:Y:S04]  /*6ee80*/  LDL R37, [R1+0x8c] ;  /* 0x00008c0001257983 */ /* 0x000f280000100800 */
[----:B------:R-:W3:Y:S04]  /*6ee90*/  LDL R18, [R1+0x28] ;  /* 0x0000280001127983 */ /* 0x000ee80000100800 */
[----:B------:R-:W3:Y:S04]  /*6eea0*/  LDL R19, [R1+0x2c] ;  /* 0x00002c0001137983 */ /* 0x000ee80000100800 */
[----:B------:R-:W4:Y:S04]  /*6eeb0*/  LDL.LU.64 R56, [R1+0x1f50] ;  /* 0x001f500001387983 */ /* 0x000f280000300a00 */
[----:B------:R-:W4:Y:S01]  /*6eec0*/  LDL.LU.64 R58, [R1+0x1f58] ;  /* 0x001f5800013a7983 */ /* 0x000f220000300a00 */
[----:B0-----:R-:W-:-:S15]  /*6eed0*/  HMMA.16816.F32 R4, R28, R42, R8 ;  /* 0x0000002a1c04723c */ /* 0x001fde0000001808 */
[----:B------:R-:W-:-:S04]  /*6eee0*/  NOP ;  /* 0x0000000000007918 */ /* 0x000fc80000000000 */
[----:B------:R0:W-:Y:S04]  /*6eef0*/  STL.64 [R1+0x1f60], R4 ;  /* 0x001f600401007387 */ /* 0x0001e80000100a00 */
[----:B------:R1:W-:Y:S04]  /*6ef00*/  STL.64 [R1+0x1f68], R6 ;  /* 0x001f680601007387 */ /* 0x0003e80000100a00 */
[----:B------:R-:W4:Y:S04]  /*6ef10*/  LDL R16, [R1+0x30] ;  /* 0x0000300001107983 */ /* 0x000f280000100800 */
[----:B------:R-:W4:Y:S04]  /*6ef20*/  LDL R42, [R1+0x38] ;  /* 0x00003800012a7983 */ /* 0x000f280000100800 */
[----:B------:R-:W4:Y:S01]  /*6ef30*/  LDL R43, [R1+0x3c] ;  /* 0x00003c00012b7983 */ /* 0x000f220000100800 */
[----:B--2---:R-:W-:-:S03]  /*6ef40*/  IMAD.MOV.U32 R17, RZ, RZ, R0 ;  /* 0x000000ffff117224 */ /* 0x004fc600078e0000 */
[----:B------:R-:W2:Y:S04]  /*6ef50*/  LDL.LU R0, [R1+0x7238] ;  /* 0x0072380001007983 */ /* 0x000ea80000300800 */
        /* <DEDUP_REMOVED lines=12> */
[----:B0-----:R-:W2:Y:S04]  /*6f020*/  LDL.LU.64 R4, [R1+0x1ed0] ;  /* 0x001ed00001047983 */ /* 0x001ea80000300a00 */
[----:B-1----:R-:W2:Y:S04]  /*6f030*/  LDL.LU.64 R6, [R1+0x1ed8] ;  /* 0x001ed80001067983 */ /* 0x002ea80000300a00 */
[----:B---3--:R0:W-:Y:S04]  /*6f040*/  STL.64 [R1+0x7210], R18 ;  /* 0x0072101201007387 */ /* 0x0081e80000100a00 */
[----:B0-----:R-:W3:Y:S04]  /*6f050*/  LDL R18, [R1+0x90] ;  /* 0x0000900001127983 */ /* 0x001ee80000100800 */
[----:B------:R-:W3:Y:S04]  /*6f060*/  LDL R19, [R1+0x94] ;  /* 0x0000940001137983 */ /* 0x000ee80000100800 */
[----:B----4-:R3:W-:Y:S04]  /*6f070*/  STL.64 [R1+0x7208], R16 ;  /* 0x0072081001007387 */ /* 0x0107e80000100a00 */
[----:B------:R-:W4:Y:S04]  /*6f080*/  LDL R40, [R1+0x40] ;  /* 0x0000400001287983 */ /* 0x000f280000100800 */
[----:B------:R-:W4:Y:S04]  /*6f090*/  LDL R41, [R1+0x44] ;  /* 0x0000440001297983 */ /* 0x000f280000100800 */
[----:B------:R-:W-:Y:S01]  /*6f0a0*/  STL.64 [R1+0x7220], R42 ;  /* 0x0072202a01007387 */ /* 0x000fe20000100a00 */
[C---:B---3--:R-:W-:Y:S03]  /*6f0b0*/  HMMA.16816.F32 R16, R28.reuse, R18, R56 ;  /* 0x000000121c10723c */ /* 0x048fe60000001838 */
[----:B----4-:R0:W-:Y:S04]  /*6f0c0*/  STL.64 [R1+0x7218], R40 ;  /* 0x0072182801007387 */ /* 0x0101e80000100a00 */
[----:B0-----:R-:W3:Y:S04]  /*6f0d0*/  LDL.LU.64 R40, [R1+0x1f40] ;  /* 0x001f400001287983 */ /* 0x001ee80000300a00 */
[----:B------:R-:W3:Y:S04]  /*6f0e0*/  LDL.LU.64 R42, [R1+0x1f48] ;  /* 0x001f4800012a7983 */ /* 0x000ee80000300a00 */
[----:B------:R-:W4:Y:S04]  /*6f0f0*/  LDL.LU.64 R58, [R1+0x7230] ;  /* 0x00723000013a7983 */ /* 0x000f280000300a00 */
[----:B------:R-:W4:Y:S01]  /*6f100*/  LDL.LU.64 R56, [R1+0x7228] ;  /* 0x0072280001387983 */ /* 0x000f220000300a00 */
[C---:B--2---:R-:W-:Y:S08]  /*6f110*/  HMMA.16816.F32 R32, R28.reuse, R44, R32 ;  /* 0x0000002c1c20723c */ /* 0x044ff00000001820 */
[C---:B------:R-:W-:Y:S08]  /*6f120*/  HMMA.16816.F32 R24, R28.reuse, R46, R24 ;  /* 0x0000002e1c18723c */ /* 0x040ff00000001818 */
[C---:B------:R-:W-:Y:S08]  /*6f130*/  HMMA.16816.F32 R20, R28.reuse, R48, R20 ;  /* 0x000000301c14723c */ /* 0x040ff00000001814 */
[C---:B------:R-:W-:Y:S01]  /*6f140*/  HMMA.16816.F32 R12, R28.reuse, R50, R12 ;  /* 0x000000321c0c723c */ /* 0x040fe2000000180c */
[----:B------:R-:W-:Y:S04]  /*6f150*/  STL.64 [R1+0x1f50], R16 ;  /* 0x001f501001007387 */ /* 0x000fe80000100a00 */
[----:B------:R0:W-:Y:S04]  /*6f160*/  STL.64 [R1+0x1f58], R18 ;  /* 0x001f581201007387 */ /* 0x0001e80000100a00 */
[----:B0-----:R-:W2:Y:S01]  /*6f170*/  LDL R18, [R1+0x48] ;  /* 0x0000480001127983 */ /* 0x001ea20000100800 */
[C---:B---3--:R-:W-:Y:S08]  /*6f180*/  HMMA.16816.F32 R40, R28.reuse, R36, R40 ;  /* 0x000000241c28723c */ /* 0x048ff00000001828 */
[C---:B------:R-:W-:Y:S08]  /*6f190*/  HMMA.16816.F32 R36, R28.reuse, R38, R52 ;  /* 0x000000261c24723c */ /* 0x040ff00000001834 */
[C---:B----4-:R-:W-:Y:S03]  /*6f1a0*/  HMMA.16816.F32 R8, R28.reuse, R56, R8 ;  /* 0x000000381c08723c */ /* 0x050fe60000001808 */
[----:B------:R0:W-:Y:S04]  /*6f1b0*/  STL.64 [R1+0x1f40], R40 ;  /* 0x001f402801007387 */ /* 0x0001e80000100a00 */
[----:B------:R1:W-:Y:S04]  /*6f1c0*/  STL.64 [R1+0x1f48], R42 ;  /* 0x001f482a01007387 */ /* 0x0003e80000100a00 */
[----:B------:R-:W-:Y:S04]  /*6f1d0*/  STL.64 [R1+0x1f30], R36 ;  /* 0x001f302401007387 */ /* 0x000fe80000100a00 */
        /* <DEDUP_REMOVED lines=9> */
[----:B0-----:R-:W2:Y:S04]  /*6f270*/  LDL.LU.64 R40, [R1+0x1ec0] ;  /* 0x001ec00001287983 */ /* 0x001ea80000300a00 */
[----:B------:R-:W-:Y:S04]  /*6f280*/  STL.64 [R1+0x1ee0], R8 ;  /* 0x001ee00801007387 */ /* 0x000fe80000100a00 */
[----:B------:R-:W-:Y:S04]  /*6f290*/  STL.64 [R1+0x1ee8], R10 ;  /* 0x001ee80a01007387 */ /* 0x000fe80000100a00 */
[----:B-1----:R-:W2:Y:S01]  /*6f2a0*/  LDL.LU.64 R42, [R1+0x1ec8] ;  /* 0x001ec800012a7983 */ /* 0x002ea20000300a00 */
[----:B------:R-:W-:Y:S01]  /*6f2b0*/  HMMA.16816.F32 R4, R28, R58, R4 ;  /* 0x0000003a1c04723c */ /* 0x000fe20000001804 */
[----:B------:R-:W-:-:S15]  /*6f2c0*/  IMAD.MOV.U32 R19, RZ, RZ, R0 ;  /* 0x000000ffff137224 */ /* 0x000fde00078e0000 */
[----:B------:R-:W-:-:S03]  /*6f2d0*/  NOP ;  /* 0x0000000000007918 */ /* 0x000fc60000000000 */
[----:B------:R0:W-:Y:S04]  /*6f2e0*/  STL.64 [R1+0x1ed0], R4 ;  /* 0x001ed00401007387 */ /* 0x0001e80000100a00 */
[----:B------:R1:W-:Y:S04]  /*6f2f0*/  STL.64 [R1+0x1ed8], R6 ;  /* 0x001ed80601007387 */ /* 0x0003e80000100a00 */
[----:B0-----:R-:W3:Y:S04]  /*6f300*/  LDL.LU.64 R4, [R1+0x1eb0] ;  /* 0x001eb00001047983 */ /* 0x001ee80000300a00 */
[----:B-1----:R-:W3:Y:S04]  /*6f310*/  LDL.LU.64 R6, [R1+0x1eb8] ;  /* 0x001eb80001067983 */ /* 0x002ee80000300a00 */
[----:B------:R-:W4:Y:S04]  /*6f320*/  LDL.LU.64 R52, [R1+0x1ea0] ;  /* 0x001ea00001347983 */ /* 0x000f280000300a00 */
[----:B------:R-:W4:Y:S04]  /*6f330*/  LDL.LU.64 R54, [R1+0x1ea8] ;  /* 0x001ea80001367983 */ /* 0x000f280000300a00 */
        /* <DEDUP_REMOVED lines=17> */
[----:B------:R-:W3:Y:S01]  /*6f450*/  LDL.LU.64 R38, [R1+0x1e18] ;  /* 0x001e180001267983 */ /* 0x000ee20000300a00 */
[----:B--2---:R-:W-:Y:S03]  /*6f460*/  HMMA.16816.F32 R16, R28, R18, R40 ;  /* 0x000000121c10723c */ /* 0x004fe60000001828 */
[----:B------:R-:W4:Y:S04]  /*6f470*/  LDL.LU.64 R42, [R1+0x7220] ;  /* 0x00722000012a7983 */ /* 0x000f280000300a00 */
[----:B------:R-:W3:-:S12]  /*6f480*/  LDL.LU.64 R40, [R1+0x7218] ;  /* 0x0072180001287983 */ /* 0x000ed80000300a00 */
        /* <DEDUP_REMOVED lines=11> */
[----:B------:R-:W3:Y:S01]  /*6f540*/  LDL.LU.64 R52, [R1+0x71e8] ;  /* 0x0071e80001347983 */ /* 0x000ee20000300a00 */
[C---:B--2---:R-:W-:Y:S08]  /*6f550*/  HMMA.16816.F32 R24, R28.reuse, R16, R24 ;  /* 0x000000101c18723c */ /* 0x044ff00000001818 */
[C---:B------:R-:W-:Y:S01]  /*6f560*/  HMMA.16816.F32 R16, R28.reuse, R18, R20 ;  /* 0x000000121c10723c */ /* 0x040fe20000001814 */
[----:B------:R0:W-:Y:S04]  /*6f570*/  STL.64 [R1+0x1ea0], R40 ;  /* 0x001ea02801007387 */ /* 0x0001e80000100a00 */
[----:B------:R1:W-:Y:S04]  /*6f580*/  STL.64 [R1+0x1ea8], R42 ;  /* 0x001ea82a01007387 */ /* 0x0003e80000100a00 */
[----:B0-----:R-:W2:Y:S04]  /*6f590*/  LDL.LU.64 R40, [R1+0x1e00] ;  /* 0x001e000001287983 */ /* 0x001ea80000300a00 */
[----:B-1----:R-:W2:Y:S04]  /*6f5a0*/  LDL.LU.64 R42, [R1+0x1e08] ;  /* 0x001e0800012a7983 */ /* 0x002ea80000300a00 */
[----:B------:R-:W-:Y:S04]  /*6f5b0*/  STL.64 [R1+0x1e90], R24 ;  /* 0x001e901801007387 */ /* 0x000fe80000100a00 */
[----:B------:R0:W-:Y:S01]  /*6f5c0*/  STL.64 [R1+0x1e98], R26 ;  /* 0x001e981a01007387 */ /* 0x0001e20000100a00 */
[C---:B------:R-:W-:Y:S03]  /*6f5d0*/  HMMA.16816.F32 R56, R28.reuse, R60, R56 ;  /* 0x0000003c1c38723c */ /* 0x040fe60000001838 */
[----:B0-----:R-:W2:Y:S04]  /*6f5e0*/  LDL.LU.64 R26, [R1+0x71e0] ;  /* 0x0071e000011a7983 */ /* 0x001ea80000300a00 */
[----:B------:R-:W2:Y:S04]  /*6f5f0*/  LDL.LU.64 R24, [R1+0x71d8] ;  /* 0x0071d80001187983 */ /* 0x000ea80000300a00 */
[----:B------:R-:W2:Y:S04]  /*6f600*/  LDL.LU.64 R22, [R1+0x71d0] ;  /* 0x0071d00001167983 */ /* 0x000ea80000300a00 */
[----:B------:R-:W2:Y:S04]  /*6f610*/  LDL.LU.64 R20, [R1+0x71c8] ;  /* 0x0071c80001147983 */ /* 0x000ea80000300a00 */
[----:B------:R-:W-:Y:S04]  /*6f620*/  STL.64 [R1+0x1e80], R16 ;  /* 0x001e801001007387 */ /* 0x000fe80000100a00 */
[----:B------:R0:W-:Y:S04]  /*6f630*/  STL.64 [R1+0x1e88], R18 ;  /* 0x001e881201007387 */ /* 0x0001e80000100a00 */
[----:B0-----:R-:W2:Y:S04]  /*6f640*/  LDL.LU.64 R18, [R1+0x71c0] ;  /* 0x0071c00001127983 */ /* 0x001ea80000300a00 */
[----:B------:R-:W2:Y:S01]  /*6f650*/  LDL.LU.64 R16, [R1+0x71b8] ;  /* 0x0071b80001107983 */ /* 0x000ea20000300a00 */
[----:B------:R-:W-:Y:S01]  /*6f660*/  IMAD.MOV.U32 R0, RZ, RZ, R61 ;  /* 0x000000ffff007224 */ /* 0x000fe200078e003d */
[C---:B----4-:R-:W-:Y:S08]  /*6f670*/  HMMA.16816.F32 R12, R28.reuse, R4, R12 ;  /* 0x000000041c0c723c */ /* 0x050ff0000000180c */
[C---:B---3--:R-:W-:Y:S08]  /*6f680*/  HMMA.16816.F32 R4, R28.reuse, R6, R8 ;  /* 0x000000061c04723c */ /* 0x048ff00000001808 */
[C---:B------:R-:W-:Y:S08]  /*6f690*/  HMMA.16816.F32 R32, R28.reuse, R52, R32 ;  /* 0x000000341c20723c */ /* 0x040ff00000001820 */
[C---:B------:R-:W-:Y:S01]  /*6f6a0*/  HMMA.16816.F32 R52, R28.reuse, R54, R48 ;  /* 0x000000361c34723c */ /* 0x040fe20000001830 */
[----:B------:R-:W-:Y:S04]  /*6f6b0*/  STL.64 [R1+0x1e70], R12 ;  /* 0x001e700c01007387 */ /* 0x000fe80000100a00 */
[----:B------:R0:W-:Y:S04]  /*6f6c0*/  STL.64 [R1+0x1e78], R14 ;  /* 0x001e780e01007387 */ /* 0x0001e80000100a00 */
[----:B0-----:R-:W3:Y:S04]  /*6f6d0*/  LDL.LU.64 R14, [R1+0x71b0] ;  /* 0x0071b000010e7983 */ /* 0x001ee80000300a00 */
[----:B------:R-:W4:Y:S04]  /*6f6e0*/  LDL.LU.64 R12, [R1+0x71a8] ;  /* 0x0071a800010c7983 */ /* 0x000f280000300a00 */
[----:B------:R-:W2:Y:S04]  /*6f6f0*/  LDL.LU.64 R10, [R1+0x71a0] ;  /* 0x0071a000010a7983 */ /* 0x000ea80000300a00 */
[----:B------:R-:W2:Y:S04]  /*6f700*/  LDL.LU.64 R8, [R1+0x7198] ;  /* 0x0071980001087983 */ /* 0x000ea80000300a00 */
[----:B------:R0:W-:Y:S04]  /*6f710*/  STL.64 [R1+0x1e60], R4 ;  /* 0x001e600401007387 */ /* 0x0001e80000100a00 */
[----:B------:R1:W-:Y:S04]  /*6f720*/  STL.64 [R1+0x1e68], R6 ;  /* 0x001e680601007387 */ /* 0x0003e80000100a00 */
[----:B0-----:R-:W2:Y:S04]  /*6f730*/  LDL.LU.64 R4, [R1+0x1de0] ;  /* 0x001de00001047983 */ /* 0x001ea80000300a00 */
[----:B-1----:R-:W2:Y:S04]  /*6f740*/  LDL.LU.64 R6, [R1+0x1de8] ;  /* 0x001de80001067983 */ /* 0x002ea80000300a00 */
        /* <DEDUP_REMOVED lines=9> */
[----:B------:R-:W2:Y:S04]  /*6f7e0*/  LDL.LU.64 R52, [R1+0x7168] ;  /* 0x0071680001347983 */ /* 0x000ea80000300a00 */
[----:B------:R-:W-:Y:S04]  /*6f7f0*/  STL.64 [R1+0x1e30], R56 ;  /* 0x001e303801007387 */ /* 0x000fe80000100a00 */
[----:B------:R0:W-:Y:S04]  /*6f800*/  STL.64 [R1+0x1e38], R58 ;  /* 0x001e383a01007387 */ /* 0x0001e80000100a00 */
[----:B0-----:R-:W2:Y:S04]  /*6f810*/  LDL.LU.64 R58, [R1+0x7160] ;  /* 0x00716000013a7983 */ /* 0x001ea80000300a00 */
[----:B------:R-:W2:Y:S04]  /*6f820*/  LDL.LU.64 R56, [R1+0x7158] ;  /* 0x0071580001387983 */ /* 0x000ea80000300a00 */
[----:B------:R-:W2:Y:S02]  /*6f830*/  LDL.LU.64 R60, [R1+0x7150] ;  /* 0x00715000013c7983 */ /* 0x000ea40000300a00 */
[C---:B--2---:R-:W-:Y:S08]  /*6f840*/  HMMA.16816.F32 R44, R28.reuse, R60, R44 ;  /* 0x0000003c1c2c723c */ /* 0x044ff0000000182c */
[C---:B------:R-:W-:Y:S11]  /*6f850*/  HMMA.16816.F32 R40, R28.reuse, R56, R40 ;  /* 0x000000381c28723c */ /* 0x040ff60000001828 */
[----:B------:R-:W-:Y:S04]  /*6f860*/  STL.64 [R1+0x1e20], R44 ;  /* 0x001e202c01007387 */ /* 0x000fe80000100a00 */
[----:B------:R0:W-:Y:S02]  /*6f870*/  STL.64 [R1+0x1e28], R46 ;  /* 0x001e282e01007387 */ /* 0x0001e40000100a00 */
[----:B0-----:R-:W-:Y:S02]  /*6f880*/  HMMA.16816.F32 R44, R28, R58, R36 ;  /* 0x0000003a1c2c723c */ /* 0x001fe40000001824 */
[----:B------:R-:W2:Y:S04]  /*6f890*/  LDL.LU.64 R36, [R1+0x1dd0] ;  /* 0x001dd00001247983 */ /* 0x000ea80000300a00 */
[----:B------:R-:W2:-:S13]  /*6f8a0*/  LDL.LU.64 R38, [R1+0x1dd8] ;  /* 0x001dd80001267983 */ /* 0x000e9a0000300a00 */
[----:B------:R0:W-:Y:S04]  /*6f8b0*/  STL.64 [R1+0x1e10], R44 ;  /* 0x001e102c01007387 */ /* 0x0001e80000100a00 */
[----:B------:R1:W-:Y:S04]  /*6f8c0*/  STL.64 [R1+0x1e18], R46 ;  /* 0x001e182e01007387 */ /* 0x0003e80000100a00 */
[----:B0-----:R-:W3:Y:S04]  /*6f8d0*/  LDL.LU.64 R44, [R1+0x1dc0] ;  /* 0x001dc000012c7983 */ /* 0x001ee80000300a00 */
[----:B-1----:R-:W3:Y:S04]  /*6f8e0*/  LDL.LU.64 R46, [R1+0x1dc8] ;  /* 0x001dc800012e7983 */ /* 0x002ee80000300a00 */
[----:B------:R0:W-:Y:S04]  /*6f8f0*/  STL.64 [R1+0x1e00], R40 ;  /* 0x001e002801007387 */ /* 0x0001e80000100a00 */
[----:B------:R1:W-:Y:S04]  /*6f900*/  STL.64 [R1+0x1e08], R42 ;  /* 0x001e082a01007387 */ /* 0x0003e80000100a00 */
[----:B0-----:R-:W4:Y:S04]  /*6f910*/  LDL.LU.64 R40, [R1+0x1db0] ;  /* 0x001db00001287983 */ /* 0x001f280000300a00 */
[----:B-1----:R-:W4:Y:S04]  /*6f920*/  LDL.LU.64 R42, [R1+0x1db8] ;  /* 0x001db800012a7983 */ /* 0x002f280000300a00 */
[----:B------:R-:W-:Y:S04]  /*6f930*/  STL.64 [R1+0x7070], R58 ;  /* 0x0070703a01007387 */ /* 0x000fe80000100a00 */
[----:B------:R0:W-:Y:S04]  /*6f940*/  STL.64 [R1+0x7068], R56 ;  /* 0x0070683801007387 */ /* 0x0001e80000100a00 */
[----:B0-----:R-:W4:Y:S04]  /*6f950*/  LDL.LU.64 R56, [R1+0x1df0] ;  /* 0x001df00001387983 */ /* 0x001f280000300a00 */
[----:B------:R-:W4:Y:S01]  /*6f960*/  LDL.LU.64 R58, [R1+0x1df8] ;  /* 0x001df800013a7983 */ /* 0x000f220000300a00 */
[C---:B------:R-:W-:Y:S08]  /*6f970*/  HMMA.16816.F32 R4, R28.reuse, R52, R4 ;  /* 0x000000341c04723c */ /* 0x040ff00000001804 */
[C---:B--2---:R-:W-:Y:S08]  /*6f980*/  HMMA.16816.F32 R36, R28.reuse, R50, R36 ;  /* 0x000000321c24723c */ /* 0x044ff00000001824 */
[C---:B---3--:R-:W-:Y:S08]  /*6f990*/  HMMA.16816.F32 R44, R28.reuse, R48, R44 ;  /* 0x000000301c2c723c */ /* 0x048ff0000000182c */
[----:B----4-:R-:W-:-:S15]  /*6f9a0*/  HMMA.16816.F32 R56, R28, R54, R56 ;  /* 0x000000361c38723c */ /* 0x010fde0000001838 */
[----:B------:R-:W-:-:S04]  /*6f9b0*/  NOP ;  /* 0x0000000000007918 */ /* 0x000fc80000000000 */
[----:B------:R0:W-:Y:S04]  /*6f9c0*/  STL.64 [R1+0x1df0], R56 ;  /* 0x001df03801007387 */ /* 0x0001e80000100a00 */
[----:B------:R1:W-:Y:S04]  /*6f9d0*/  STL.64 [R1+0x1df8], R58 ;  /* 0x001df83a01007387 */ /* 0x0003e80000100a00 */
[----:B0-----:R-:W2:Y:S04]  /*6f9e0*/  LDL.LU.64 R56, [R1+0x1d70] ;  /* 0x001d700001387983 */ /* 0x001ea80000300a00 */
[----:B-1----:R-:W2:Y:S04]  /*6f9f0*/  LDL.LU.64 R58, [R1+0x1d78] ;  /* 0x001d7800013a7983 */ /* 0x002ea80000300a00 */
[----:B------:R0:W-:Y:S04]  /*6fa00*/  STL.64 [R1+0x1de0], R4 ;  /* 0x001de00401007387 */ /* 0x0001e80000100a00 */
[----:B------:R1:W-:Y:S04]  /*6fa10*/  STL.64 [R1+0x1de8], R6 ;  /* 0x001de80601007387 */ /* 0x0003e80000100a00 */
[----:B0-----:R-:W3:Y:S04]  /*6fa20*/  LDL.LU.64 R4, [R1+0x1d60] ;  /* 0x001d600001047983 */ /* 0x001ee80000300a00 */
[----:B-1----:R-:W3:Y:S04]  /*6fa30*/  LDL.LU.64 R6, [R1+0x1d68] ;  /* 0x001d680001067983 */ /* 0x002ee80000300a00 */
[----:B------:R-:W-:Y:S04]  /*6fa40*/  STL.64 [R1+0x7060], R54 ;  /* 0x0070603601007387 */ /* 0x000fe80000100a00 */
[----:B------:R0:W-:Y:S04]  /*6fa50*/  STL.64 [R1+0x7058], R52 ;  /* 0x0070583401007387 */ /* 0x0001e80000100a00 */
[----:B0-----:R-:W4:Y:S04]  /*6fa60*/  LDL.LU.64 R52, [R1+0x1da0] ;  /* 0x001da00001347983 */ /* 0x001f280000300a00 */
[----:B------:R-:W4:Y:S04]  /*6fa70*/  LDL.LU.64 R54, [R1+0x1da8] ;  /* 0x001da80001367983 */ /* 0x000f280000300a00 */
[----:B------:R-:W-:Y:S04]  /*6fa80*/  STL.64 [R1+0x1dd0], R36 ;  /* 0x001dd02401007387 */ /* 0x000fe80000100a00 */
[----:B------:R0:W-:Y:S04]  /*6fa90*/  STL.64 [R1+0x1dd8], R38 ;  /* 0x001dd82601007387 */ /* 0x0001e80000100a00 */
[----:B0-----:R-:W2:Y:S04]  /*6faa0*/  LDL.LU.64 R38, [R1+0x7148] ;  /* 0x0071480001267983 */ /* 0x001ea80000300a00 */
[----:B------:R-:W3:Y:S04]  /*6fab0*/  LDL.LU.64 R36, [R1+0x7140] ;  /* 0x0071400001247983 */ /* 0x000ee80000300a00 */
[----:B------:R-:W-:Y:S04]  /*6fac0*/  STL.64 [R1+0x1dc0], R44 ;  /* 0x001dc02c01007387 */ /* 0x000fe80000100a00 */
[----:B------:R0:W-:Y:S04]  /*6fad0*/  STL.64 [R1+0x1dc8], R46 ;  /* 0x001dc82e01007387 */ /* 0x0001e80000100a00 */
[----:B0-----:R-:W2:Y:S04]  /*6fae0*/  LDL.LU.64 R46, [R1+0x7138] ;  /* 0x00713800012e7983 */ /* 0x001ea80000300a00 */
[----:B------:R-:W4:Y:S04]  /*6faf0*/  LDL.LU.64 R44, [R1+0x7130] ;  /* 0x00713000012c7983 */ /* 0x000f280000300a00 */
[----:B------:R-:W-:Y:S04]  /*6fb00*/  STL.64 [R1+0x7040], R50 ;  /* 0x0070403201007387 */ /* 0x000fe80000100a00 */
[----:B------:R0:W-:Y:S04]  /*6fb10*/  STL.64 [R1+0x7038], R48 ;  /* 0x0070383001007387 */ /* 0x0001e80000100a00 */
[----:B0-----:R-:W3:Y:S04]  /*6fb20*/  LDL.LU.64 R48, [R1+0x1d80] ;  /* 0x001d800001307983 */ /* 0x001ee80000300a00 */
[----:B------:R-:W3:Y:S01]  /*6fb30*/  LDL.LU.64 R50, [R1+0x1d88] ;  /* 0x001d880001327983 */ /* 0x000ee20000300a00 */
[C---:B--2---:R-:W-:Y:S08]  /*6fb40*/  HMMA.16816.F32 R40, R28.reuse, R46, R40 ;  /* 0x0000002e1c28723c */ /* 0x044ff00000001828 */
[C---:B----4-:R-:W-:Y:S11]  /*6fb50*/  HMMA.16816.F32 R52, R28.reuse, R44, R52 ;  /* 0x0000002c1c34723c */ /* 0x050ff60000001834 */
[----:B------:R-:W-:Y:S04]  /*6fb60*/  STL.64 [R1+0x1db0], R40 ;  /* 0x001db02801007387 */ /* 0x000fe80000100a00 */
[----:B------:R0:W-:Y:S04]  /*6fb70*/  STL.64 [R1+0x1db8], R42 ;  /* 0x001db82a01007387 */ /* 0x0001e80000100a00 */
[----:B0-----:R-:W2:Y:S04]  /*6fb80*/  LDL.LU.64 R42, [R1+0x7128] ;  /* 0x00712800012a7983 */ /* 0x001ea80000300a00 */
[----:B------:R-:W3:Y:S04]  /*6fb90*/  LDL.LU.64 R40, [R1+0x7120] ;  /* 0x0071200001287983 */ /* 0x000ee80000300a00 */
[----:B------:R0:W-:Y:S04]  /*6fba0*/  STL.64 [R1+0x1da0], R52 ;  /* 0x001da03401007387 */ /* 0x0001e80000100a00 */
[----:B------:R1:W-:Y:S04]  /*6fbb0*/  STL.64 [R1+0x1da8], R54 ;  /* 0x001da83601007387 */ /* 0x0003e80000100a00 */
[----:B0-----:R-:W4:Y:S04]  /*6fbc0*/  LDL.LU.64 R52, [R1+0x1d50] ;  /* 0x001d500001347983 */ /* 0x001f280000300a00 */
[----:B-1----:R-:W4:Y:S04]  /*6fbd0*/  LDL.LU.64 R54, [R1+0x1d58] ;  /* 0x001d580001367983 */ /* 0x002f280000300a00 */
[----:B------:R-:W-:Y:S04]  /*6fbe0*/  STL.64 [R1+0x7020], R46 ;  /* 0x0070202e01007387 */ /* 0x000fe80000100a00 */
[----:B------:R0:W-:Y:S04]  /*6fbf0*/  STL.64 [R1+0x7018], R44 ;  /* 0x0070182c01007387 */ /* 0x0001e80000100a00 */
[----:B0-----:R-:W2:Y:S04]  /*6fc00*/  LDL.LU.64 R44, [R1+0x1d90] ;  /* 0x001d9000012c7983 */ /* 0x001ea80000300a00 */
[----:B------:R-:W2:Y:S02]  /*6fc10*/  LDL.LU.64 R46, [R1+0x1d98] ;  /* 0x001d9800012e7983 */ /* 0x000ea40000300a00 */
[----:B--2---:R-:W-:-:S15]  /*6fc20*/  HMMA.16816.F32 R44, R28, R42, R44 ;  /* 0x0000002a1c2c723c */ /* 0x004fde000000182c */
[----:B------:R-:W-:-:S04]  /*6fc30*/  NOP ;  /* 0x0000000000007918 */ /* 0x000fc80000000000 */
[----:B------:R-:W-:Y:S04]  /*6fc40*/  STL.64 [R1+0x1d90], R44 ;  /* 0x001d902c01007387 */ /* 0x000fe80000100a00 */
[----:B------:R3:W-:Y:S02]  /*6fc50*/  STL.64 [R1+0x1d98], R46 ;  /* 0x001d982e01007387 */ /* 0x0007e40000100a00 */
[----:B---3--:R-:W-:Y:S02]  /*6fc60*/  HMMA.16816.F32 R44, R28, R40, R48 ;  /* 0x000000281c2c723c */ /* 0x008fe40000001830 */
[----:B------:R-:W-:Y:S04]  /*6fc70*/  STL.64 [R1+0x7030], R42 ;  /* 0x0070302a01007387 */ /* 0x000fe80000100a00 */
[----:B------:R-:W-:-:S13]  /*6fc80*/  STL.64 [R1+0x7028], R40 ;  /* 0x0070282801007387 */ /* 0x000fda0000100a00 */
[----:B------:R-:W-:Y:S04]  /*6fc90*/  STL.64 [R1+0x1d80], R44 ;  /* 0x001d802c01007387 */ /* 0x000fe80000100a00 */
[----:B------:R0:W-:Y:S02]  /*6fca0*/  STL.64 [R1+0x1d88], R46 ;  /* 0x001d882e01007387 */ /* 0x0001e40000100a00 */
[C---:B0-----:R-:W-:Y:S08]  /*6fcb0*/  HMMA.16816.F32 R44, R28.reuse, R38, R56 ;  /* 0x000000261c2c723c */ /* 0x041ff00000001838 */
[C---:B------:R-:W-:Y:S01]  /*6fcc0*/  HMMA.16816.F32 R40, R28.reuse, R36, R4 ;  /* 0x000000241c28723c */ /* 0x040fe20000001804 */
[----:B------:R-:W2:Y:S10]  /*6fcd0*/  LDL.LU.64 R4, [R1+0x1d40] ;  /* 0x001d400001047983 */ /* 0x000eb40000300a00 */
[----:B------:R0:W-:Y:S04]  /*6fce0*/  STL.64 [R1+0x1d70], R44 ;  /* 0x001d702c01007387 */ /* 0x0001e80000100a00 */
[----:B------:R1:W-:Y:S04]  /*6fcf0*/  STL.64 [R1+0x1d78], R46 ;  /* 0x001d782e01007387 */ /* 0x0003e80000100a00 */
[----:B------:R-:W2:Y:S01]  /*6fd00*/  LDL.LU.64 R6, [R1+0x1d48] ;  /* 0x001d480001067983 */ /* 0x000ea20000300a00 */
[C---:B----4-:R-:W-:Y:S03]  /*6fd10*/  HMMA.16816.F32 R52, R28.reuse, R34, R52 ;  /* 0x000000221c34723c */ /* 0x050fe60000001834 */
[----:B------:R3:W-:Y:S04]  /*6fd20*/  STL.64 [R1+0x1d60], R40 ;  /* 0x001d602801007387 */ /* 0x0007e80000100a00 */
[----:B------:R4:W-:Y:S04]  /*6fd30*/  STL.64 [R1+0x1d68], R42 ;  /* 0x001d682a01007387 */ /* 0x0009e80000100a00 */
[----:B------:R-:W2:Y:S04]  /*6fd40*/  LDL.LU.64 R48, [R1+0x1d30] ;  /* 0x001d300001307983 */ /* 0x000ea80000300a00 */
[----:B------:R-:W2:Y:S04]  /*6fd50*/  LDL.LU.64 R50, [R1+0x1d38] ;  /* 0x001d380001327983 */ /* 0x000ea80000300a00 */
[----:B0-----:R-:W2:Y:S04]  /*6fd60*/  LDL.LU.64 R44, [R1+0x1d20] ;  /* 0x001d2000012c7983 */ /* 0x001ea80000300a00 */
[----:B-1----:R-:W2:Y:S04]  /*6fd70*/  LDL.LU.64 R46, [R1+0x1d28] ;  /* 0x001d2800012e7983 */ /* 0x002ea80000300a00 */
[----:B---3--:R-:W3:Y:S04]  /*6fd80*/  LDL.LU.64 R40, [R1+0x1d10] ;  /* 0x001d100001287983 */ /* 0x008ee80000300a00 */
[----:B----4-:R-:W3:Y:S04]  /*6fd90*/  LDL.LU.64 R42, [R1+0x1d18] ;  /* 0x001d1800012a7983 */ /* 0x010ee80000300a00 */
[----:B------:R-:W-:Y:S04]  /*6fda0*/  STL.64 [R1+0x7050], R38 ;  /* 0x0070502601007387 */ /* 0x000fe80000100a00 */
[----:B------:R0:W-:Y:S04]  /*6fdb0*/  STL.64 [R1+0x7048], R36 ;  /* 0x0070482401007387 */ /* 0x0001e80000100a00 */
[----:B0-----:R-:W4:Y:S04]  /*6fdc0*/  LDL.LU.64 R36, [R1+0x1d00] ;  /* 0x001d000001247983 */ /* 0x001f280000300a00 */
[----:B------:R-:W4:Y:S04]  /*6fdd0*/  LDL.LU.64 R38, [R1+0x1d08] ;  /* 0x001d080001267983 */ /* 0x000f280000300a00 */
[----:B------:R0:W-:Y:S04]  /*6fde0*/  STL.64 [R1+0x1d50], R52 ;  /* 0x001d503401007387 */ /* 0x0001e80000100a00 */
[----:B------:R1:W-:Y:S04]  /*6fdf0*/  STL.64 [R1+0x1d58], R54 ;  /* 0x001d583601007387 */ /* 0x0003e80000100a00 */
[----:B0-----:R-:W3:Y:S04]  /*6fe00*/  LDL.LU R52, [R1+0x27b8] ;  /* 0x0027b80001347983 */ /* 0x001ee80000300800 */
[----:B------:R-:W3:Y:S04]  /*6fe10*/  LDL.LU R53, [R1+0x27b4] ;  /* 0x0027b40001357983 */ /* 0x000ee80000300800 */
[----:B-1----:R-:W3:Y:S04]  /*6fe20*/  LDL.LU R54, [R1+0x27c0] ;  /* 0x0027c00001367983 */ /* 0x002ee80000300800 */
[----:B------:R-:W3:Y:S04]  /*6fe30*/  LDL.LU R55, [R1+0x27bc] ;  /* 0x0027bc0001377983 */ /* 0x000ee80000300800 */
[----:B------:R-:W3:Y:S04]  /*6fe40*/  LDL.LU R56, [R1+0x27c8] ;  /* 0x0027c80001387983 */ /* 0x000ee80000300800 */
[----:B------:R-:W3:Y:S04]  /*6fe50*/  LDL.LU R57, [R1+0x27c4] ;  /* 0x0027c40001397983 */ /* 0x000ee80000300800 */
[----:B------:R-:W3:Y:S04]  /*6fe60*/  LDL.LU R58, [R1+0x27d0] ;  /* 0x0027d000013a7983 */ /* 0x000ee80000300800 */
[----:B------:R-:W3:Y:S01]  /*6fe70*/  LDL.LU R59, [R1+0x27cc] ;  /* 0x0027cc00013b7983 */ /* 0x000ee20000300800 */
[----:B--2---:R-:W-:-:S15]  /*6fe80*/  HMMA.16816.F32 R4, R28, R32, R4 ;  /* 0x000000201c04723c */ /* 0x004fde0000001804 */
[----:B------:R-:W-:-:S04]  /*6fe90*/  NOP ;  /* 0x0000000000007918 */ /* 0x000fc80000000000 */
[----:B------:R-:W-:Y:S04]  /*6fea0*/  STL.64 [R1+0x1d40], R4 ;  /* 0x001d400401007387 */ /* 0x000fe80000100a00 */
[----:B------:R0:W-:Y:S04]  /*6feb0*/  STL.64 [R1+0x1d48], R6 ;  /* 0x001d480601007387 */ /* 0x0001e80000100a00 */
[----:B0-----:R-:W3:Y:S04]  /*6fec0*/  LDL.LU.64 R6, [R1+0x7118] ;  /* 0x0071180001067983 */ /* 0x001ee80000300a00 */
[----:B------:R-:W2:Y:S04]  /*6fed0*/  LDL.LU.64 R4, [R1+0x7110] ;  /* 0x0071100001047983 */ /* 0x000ea80000300a00 */
[----:B------:R-:W-:Y:S04]  /*6fee0*/  STL.64 [R1+0x7080], R34 ;  /* 0x0070802201007387 */ /* 0x000fe80000100a00 */
[----:B------:R0:W-:Y:S02]  /*6fef0*/  STL.64 [R1+0x7078], R32 ;  /* 0x0070782001007387 */ /* 0x0001e40000100a00 */
[----:B0-----:R-:W-:-:S15]  /*6ff00*/  HMMA.16816.F32 R32, R28, R2, R48 ;  /* 0x000000021c20723c */ /* 0x001fde0000001830 */
[----:B------:R-:W-:-:S04]  /*6ff10*/  NOP ;  /* 0x0000000000007918 */ /* 0x000fc80000000000 */
[----:B------:R0:W-:Y:S04]  /*6ff20*/  STL.64 [R1+0x1d30], R32 ;  /* 0x001d302001007387 */ /* 0x0001e80000100a00 */
[----:B------:R1:W-:Y:S04]  /*6ff30*/  STL.64 [R1+0x1d38], R34 ;  /* 0x001d382201007387 */ /* 0x0003e80000100a00 */
[----:B0-----:R-:W4:Y:S01]  /*6ff40*/  LDL.LU.64 R32, [R1+0x1ce0] ;  /* 0x001ce00001207983 */ /* 0x001f220000300a00 */
[C---:B--2---:R-:W-:Y:S08]  /*6ff50*/  HMMA.16816.F32 R44, R28.reuse, R4, R44 ;  /* 0x000000041c2c723c */ /* 0x044ff0000000182c */
[C---:B---3--:R-:W-:Y:S11]  /*6ff60*/  HMMA.16816.F32 R40, R28.reuse, R6, R40 ;  /* 0x000000061c28723c */ /* 0x048ff60000001828 */
[----:B------:R-:W-:Y:S04]  /*6ff70*/  STL.64 [R1+0x1d20], R44 ;  /* 0x001d202c01007387 */ /* 0x000fe80000100a00 */
[----:B------:R-:W-:Y:S04]  /*6ff80*/  STL.64 [R1+0x1d28], R46 ;  /* 0x001d282e01007387 */ /* 0x000fe80000100a00 */
[----:B-1----:R-:W2:Y:S04]  /*6ff90*/  LDL.LU.64 R34, [R1+0x1ce8] ;  /* 0x001ce80001227983 */ /* 0x002ea80000300a00 */
[----:B------:R-:W-:Y:S04]  /*6ffa0*/  STL.64 [R1+0x1d10], R40 ;  /* 0x001d102801007387 */ /* 0x000fe80000100a00 */
[----:B------:R-:W-:Y:S04]  /*6ffb0*/  STL.64 [R1+0x1d18], R42 ;  /* 0x001d182a01007387 */ /* 0x000fe80000100a00 */
[----:B------:R-:W-:Y:S04]  /*6ffc0*/  STL.64 [R1+0x7010], R6 ;  /* 0x0070100601007387 */ /* 0x000fe80000100a00 */
[----:B------:R0:W-:Y:S04]  /*6ffd0*/  STL.64 [R1+0x7008], R4 ;  /* 0x0070080401007387 */ /* 0x0001e80000100a00 */
[----:B0-----:R-:W3:Y:S04]  /*6ffe0*/  LDL.LU.64 R4, [R1+0x1cf0] ;  /* 0x001cf00001047983 */ /* 0x001ee80000300a00 */
[----:B------:R-:W3:Y:S01]  /*6fff0*/  LDL.LU.64 R6, [R1+0x1cf8] ;  /* 0x001cf80001067983 */ /* 0x000ee20000300a00 */
[----:B----4-:R-:W-:Y:S03]  /*70000*/  HMMA.16816.F32 R36, R28, R8, R36 ;  /* 0x000000081c24723c */ /* 0x010fe60000001824 */
[----:B------:R-:W4:Y:S04]  /*70010*/  LDL.LU.64 R48, [R1+0x1cc0] ;  /* 0x001cc00001307983 */ /* 0x000f280000300a00 */
[----:B------:R-:W4:-:S12]  /*70020*/  LDL.LU.64 R50, [R1+0x1cc8] ;  /* 0x001cc80001327983 */ /* 0x000f180000300a00 */
[----:B------:R0:W-:Y:S04]  /*70030*/  STL.64 [R1+0x1d00], R36 ;  /* 0x001d002401007387 */ /* 0x0001e80000100a00 */
[----:B------:R1:W-:Y:S04]  /*70040*/  STL.64 [R1+0x1d08], R38 ;  /* 0x001d082601007387 */ /* 0x0003e80000100a00 */
[----:B------:R-:W2:Y:S04]  /*70050*/  LDL.LU.64 R44, [R1+0x1cb0] ;  /* 0x001cb000012c7983 */ /* 0x000ea80000300a00 */
[----:B------:R-:W2:Y:S04]  /*70060*/  LDL.LU.64 R46, [R1+0x1cb8] ;  /* 0x001cb800012e7983 */ /* 0x000ea80000300a00 */
        /* <DEDUP_REMOVED lines=14> */
[----:B--2---:R-:W-:-:S15]  /*70150*/  HMMA.16816.F32 R32, R28, R12, R32 ;  /* 0x0000000c1c20723c */ /* 0x004fde0000001820 */
[----:B------:R-:W-:-:S04]  /*70160*/  NOP ;  /* 0x0000000000007918 */ /* 0x000fc80000000000 */
[----:B------:R0:W-:Y:S04]  /*70170*/  STL.64 [R1+0x1ce0], R32 ;  /* 0x001ce02001007387 */ /* 0x0001e80000100a00 */
[----:B------:R1:W-:Y:S04]  /*70180*/  STL.64 [R1+0x1ce8], R34 ;  /* 0x001ce82201007387 */ /* 0x0003e80000100a00 */
[----:B0-----:R-:W2:Y:S04]  /*70190*/  LDL.LU.64 R32, [R1+0xca0] ;  /* 0x000ca00001207983 */ /* 0x001ea80000300a00 */
[----:B-1----:R-:W2:Y:S04]  /*701a0*/  LDL.LU.64 R34, [R1+0xca8] ;  /* 0x000ca80001227983 */ /* 0x002ea80000300a00 */
[----:B------:R-:W-:Y:S04]  /*701b0*/  STL.64 [R1+0x70a0], R14 ;  /* 0x0070a00e01007387 */ /* 0x000fe80000100a00 */
[----:B------:R4:W-:Y:S01]  /*701c0*/  STL.64 [R1+0x7098], R12 ;  /* 0x0070980c01007387 */ /* 0x0009e20000100a00 */
[C---:B---3--:R-:W-:Y:S08]  /*701d0*/  HMMA.16816.F32 R8, R28.reuse, R14, R8 ;  /* 0x0000000e1c08723c */ /* 0x048ff00000001808 */
[C---:B----4-:R-:W-:Y:S11]  /*701e0*/  HMMA.16816.F32 R12, R28.reuse, R16, R48 ;  /* 0x000000101c0c723c */ /* 0x050ff60000001830 */
[----:B------:R-:W-:Y:S04]  /*701f0*/  STL.64 [R1+0x1cd0], R8 ;  /* 0x001cd00801007387 */ /* 0x000fe80000100a00 */
[----:B------:R0:W-:Y:S04]  /*70200*/  STL.64 [R1+0x1cd8], R10 ;  /* 0x001cd80a01007387 */ /* 0x0001e80000100a00 */
[----:B------:R-:W-:Y:S04]  /*70210*/  STL.64 [R1+0x70b0], R18 ;  /* 0x0070b01201007387 */ /* 0x000fe80000100a00 */
[----:B------:R-:W-:Y:S04]  /*70220*/  STL.64 [R1+0x1cc0], R12 ;  /* 0x001cc00c01007387 */ /* 0x000fe80000100a00 */
[----:B------:R1:W-:Y:S01]  /*70230*/  STL.64 [R1+0x1cc8], R14 ;  /* 0x001cc80e01007387 */ /* 0x0003e20000100a00 */
[C---:B0-----:R-:W-:Y:S08]  /*70240*/  HMMA.16816.F32 R8, R28.reuse, R18, R44 ;  /* 0x000000121c08723c */ /* 0x041ff0000000182c */
[C---:B-1----:R-:W-:Y:S01]  /*70250*/  HMMA.16816.F32 R12, R28.reuse, R20, R40 ;  /* 0x000000141c0c723c */ /* 0x042fe20000001828 */
[----:B------:R-:W-:Y:S10]  /*70260*/  STL.64 [R1+0x70a8], R16 ;  /* 0x0070a81001007387 */ /* 0x000ff40000100a00 */
        /* <DEDUP_REMOVED lines=9> */
[----:B------:R-:W-:Y:S04]  /*70300*/  STL.64 [R1+0x1c98], R10 ;  /* 0x001c980a01007387 */ /* 0x000fe80000100a00 */
[----:B------:R-:W-:Y:S04]  /*70310*/  STL.64 [R1+0x1c80], R12 ;  /* 0x001c800c01007387 */ /* 0x000fe80000100a00 */
[----:B------:R2:W-:Y:S04]  /*70320*/  STL.64 [R1+0x1c88], R14 ;  /* 0x001c880e01007387 */ /* 0x0005e80000100a00 */
[----:B------:R-:W3:Y:S01]  /*70330*/  LDL.64 R44, [R1+0xd0] ;  /* 0x0000d000012c7983 */ /* 0x000ee20000100a00 */
[----:B--2---:R-:W-:Y:S01]  /*70340*/  HMMA.16816.F32 R12, R28, R26, R32 ;  /* 0x0000001a1c0c723c */ /* 0x004fe20000001820 */
[----:B------:R-:W-:-:S02]  /*70350*/  IMAD R4, R53, 0x100, R52 ;  /* 0x0000010035047824 */ /* 0x000fc400078e0234 */
[----:B------:R-:W-:Y:S03]  /*70360*/  STL [R1+0x6ff4], R26 ;  /* 0x006ff41a01007387 */ /* 0x000fe60000100800 */
[----:B------:R-:W-:-:S13]  /*70370*/  F2FP.F16.E5M2.UNPACK_B R28, R4 ;  /* 0x00000004ff1c723e */ /* 0x000fda00020004ff */
[----:B------:R-:W-:Y:S04]  /*70380*/  STL.64 [R1+0xca0], R12 ;  /* 0x000ca00c01007387 */ /* 0x000fe80000100a00 */
[----:B------:R0:W-:Y:S04]  /*70390*/  STL.64 [R1+0xca8], R14 ;  /* 0x000ca80e01007387 */ /* 0x0001e80000100a00 */
[----:B------:R1:W-:Y:S04]  /*703a0*/  STL [R1+0x6ff0], R27 ;  /* 0x006ff01b01007387 */ /* 0x0003e80000100800 */
[----:B------:R-:W-:Y:S04]  /*703b0*/  STL.64 [R1+0x70f8], R24 ;  /* 0x0070f81801007387 */ /* 0x000fe80000100a00 */
[----:B------:R-:W2:Y:S04]  /*703c0*/  LDL R52, [R1+0x118] ;  /* 0x0001180001347983 */ /* 0x000ea80000100800 */
[----:B------:R-:W2:Y:S04]  /*703d0*/  LDL R53, [R1+0x11c] ;  /* 0x00011c0001357983 */ /* 0x000ea80000100800 */
[----:B------:R-:W2:Y:S04]  /*703e0*/  LDL.LU.64 R4, [R1+0x1c70] ;  /* 0x001c700001047983 */ /* 0x000ea80000300a00 */
[----:B------:R-:W2:Y:S04]  /*703f0*/  LDL.LU.64 R6, [R1+0x1c78] ;  /* 0x001c780001067983 */ /* 0x000ea80000300a00 */
[----:B------:R-:W4:Y:S04]  /*70400*/  LDL R38, [R1+0xe8] ;  /* 0x0000e80001267983 */ /* 0x000f280000100800 */
[----:B------:R-:W4:Y:S04]  /*70410*/  LDL R39, [R1+0xec] ;  /* 0x0000ec0001277983 */ /* 0x000f280000100800 */
[----:B------:R-:W2:Y:S04]  /*70420*/  LDL R36, [R1+0xf0] ;  /* 0x0000f00001247983 */ /* 0x000ea80000100800 */
[----:B------:R-:W2:Y:S01]  /*70430*/  LDL R37, [R1+0xf4] ;  /* 0x0000f40001257983 */ /* 0x000ea20000100800 */
[----:B------:R-:W-:-:S02]  /*70440*/  IMAD R9, R57, 0x100, R56 ;  /* 0x0000010039097824 */ /* 0x000fc400078e0238 */
[----:B------:R-:W-:Y:S01]  /*70450*/  IMAD R8, R59, 0x100, R58 ;  /* 0x000001003b087824 */ /* 0x000fe200078e023a */
[----:B------:R-:W3:Y:S04]  /*70460*/  LDL R40, [R1+0xe0] ;  /* 0x0000e00001287983 */ /* 0x000ee80000100800 */
[----:B------:R-:W3:Y:S04]  /*70470*/  LDL R41, [R1+0xe4] ;  /* 0x0000e40001297983 */ /* 0x000ee80000100800 */
[----:B0-----:R-:W3:Y:S04]  /*70480*/  LDL R14, [R1+0x110] ;  /* 0x00011000010e7983 */ /* 0x001ee80000100800 */
[----:B------:R-:W3:Y:S04]  /*70490*/  LDL R15, [R1+0x114] ;  /* 0x00011400010f7983 */ /* 0x000ee80000100800 */
[----:B------:R-:W3:Y:S04]  /*704a0*/  LDL R58, [R1+0x108] ;  /* 0x00010800013a7983 */ /* 0x000ee80000100800 */
[----:B------:R-:W3:Y:S04]  /*704b0*/  LDL R59, [R1+0x10c] ;  /* 0x00010c00013b7983 */ /* 0x000ee80000100800 */
[----:B------:R-:W3:Y:S04]  /*704c0*/  LDL R56, [R1+0xf8] ;  /* 0x0000f80001387983 */ /* 0x000ee80000100800 */
[----:B------:R-:W3:Y:S04]  /*704d0*/  LDL R57, [R1+0xfc] ;  /* 0x0000fc0001397983 */ /* 0x000ee80000100800 */
[----:B------:R-:W3:Y:S04]  /*704e0*/  LDL R26, [R1+0x100] ;  /* 0x00010000011a7983 */ /* 0x000ee80000100800 */
[----:B-1----:R-:W3:Y:S01]  /*704f0*/  LDL R27, [R1+0x104] ;  /* 0x00010400011b7983 */ /* 0x002ee20000100800 */
[----:B------:R-:W-:Y:S01]  /*70500*/  IMAD R10, R55, 0x100, R54 ;  /* 0x00000100370a7824 */ /* 0x000fe200078e0236 */
[----:B------:R-:W-:-:S02]  /*70510*/  F2FP.F16.E5M2.UNPACK_B R30, R9 ;  /* 0x00000009ff1e723e */ /* 0x000fc400020004ff */
[----:B------:R-:W-:Y:S02]  /*70520*/  F2FP.F16.E5M2.UNPACK_B R31, R8 ;  /* 0x00000008ff1f723e */ /* 0x000fe400020004ff */
[----:B------:R-:W-:Y:S01]  /*70530*/  F2FP.F16.E5M2.UNPACK_B R29, R10 ;  /* 0x0000000aff1d723e */ /* 0x000fe200020004ff */
[----:B----4-:R-:W-:Y:S04]  /*70540*/  STL.64 [R1+0x7108], R38 ;  /* 0x0071082601007387 */ /* 0x010fe80000100a00 */
[----:B--2---:R0:W-:Y:S04]  /*70550*/  STL.64 [R1+0x7100], R36 ;  /* 0x0071002401007387 */ /* 0x0041e80000100a00 */
[----:B------:R-:W2:Y:S04]  /*70560*/  LDL R42, [R1+0xd8] ;  /* 0x0000d800012a7983 */ /* 0x000ea80000100800 */
[----:B------:R-:W2:Y:S04]  /*70570*/  LDL R43, [R1+0xdc] ;  /* 0x0000dc00012b7983 */ /* 0x000ea80000100800 */
[----:B------:R-:W3:Y:S04]  /*70580*/  LDL.LU.64 R16, [R1+0x1c60] ;  /* 0x001c600001107983 */ /* 0x000ee80000300a00 */
[----:B------:R-:W3:Y:S04]  /*70590*/  LDL.LU.64 R18, [R1+0x1c68] ;  /* 0x001c680001127983 */ /* 0x000ee80000300a00 */
[----:B------:R-:W4:Y:S04]  /*705a0*/  LDL.LU.64 R8, [R1+0x1c50] ;  /* 0x001c500001087983 */ /* 0x000f280000300a00 */
[----:B------:R-:W4:Y:S04]  /*705b0*/  LDL.LU.64 R10, [R1+0x1c58] ;  /* 0x001c5800010a7983 */ /* 0x000f280000300a00 */
[----:B------:R-:W2:Y:S04]  /*705c0*/  LDL R46, [R1+0xc8] ;  /* 0x0000c800012e7983 */ /* 0x000ea80000100800 */
[----:B------:R-:W2:Y:S04]  /*705d0*/  LDL R47, [R1+0xcc] ;  /* 0x0000cc00012f7983 */ /* 0x000ea80000100800 */
[----:B------:R-:W2:Y:S04]  /*705e0*/  LDL.64 R48, [R1+0xc0] ;  /* 0x0000c00001307983 */ /* 0x000ea80000100a00 */
[----:B------:R-:W2:Y:S04]  /*705f0*/  LDL.64 R50, [R1+0xb8] ;  /* 0x0000b80001327983 */ /* 0x000ea80000100a00 */
[----:B------:R-:W2:Y:S04]  /*70600*/  LDL.64 R54, [R1+0xa8] ;  /* 0x0000a80001367983 */ /* 0x000ea80000100a00 */
[----:B0-----:R-:W2:Y:S04]  /*70610*/  LDL.LU.64 R36, [R1+0x1c40] ;  /* 0x001c400001247983 */ /* 0x001ea80000300a00 */
[----:B------:R-:W2:Y:S01]  /*70620*/  LDL.LU.64 R38, [R1+0x1c48] ;  /* 0x001c480001267983 */ /* 0x000ea20000300a00 */
[----:B------:R-:W-:-:S15]  /*70630*/  HMMA.16816.F32 R4, R28, R52, R4 ;  /* 0x000000341c04723c */ /* 0x000fde0000001804 */
[----:B------:R-:W-:-:S04]  /*70640*/  NOP ;  /* 0x0000000000007918 */ /* 0x000fc80000000000 */
[----:B------:R0:W-:Y:S04]  /*70650*/  STL.64 [R1+0x1c70], R4 ;  /* 0x001c700401007387 */ /* 0x0001e80000100a00 */
[----:B------:R1:W-:Y:S04]  /*70660*/  STL.64 [R1+0x1c78], R6 ;  /* 0x001c780601007387 */ /* 0x0003e80000100a00 */
[----:B------:R-:W2:Y:S04]  /*70670*/  LDL.LU.64 R32, [R1+0x1c30] ;  /* 0x001c300001207983 */ /* 0x000ea80000300a00 */
[----:B------:R-:W2:Y:S04]  /*70680*/  LDL.LU.64 R34, [R1+0x1c38] ;  /* 0x001c380001227983 */ /* 0x000ea80000300a00 */
[----:B------:R-:W2:Y:S04]  /*70690*/  LDL R52, [R1+0xb0] ;  /* 0x0000b00001347983 */ /* 0x000ea80000100800 */
[----:B------:R-:W2:Y:S04]  /*706a0*/  LDL R53, [R1+0xb4] ;  /* 0x0000b40001357983 */ /* 0x000ea80000100800 */
[----:B0-----:R-:W2:Y:S04]  /*706b0*/  LDL.LU.64 R4, [R1+0x1c20] ;  /* 0x001c200001047983 */ /* 0x001ea80000300a00 */
[----:B-1----:R-:W2:Y:S04]  /*706c0*/  LDL.LU.64 R6, [R1+0x1c28] ;  /* 0x001c280001067983 */ /* 0x002ea80000300a00 */
[----:B------:R-:W2:Y:S04]  /*706d0*/  LDL.LU.64 R20, [R1+0x1c10] ;  /* 0x001c100001147983 */ /* 0x000ea80000300a00 */
[----:B------:R-:W2:Y:S01]  /*706e0*/  LDL.LU.64 R22, [R1+0x1c18] ;  /* 0x001c180001167983 */ /* 0x000ea20000300a00 */
[----:B---3--:R-:W-:-:S15]  /*706f0*/  HMMA.16816.F32 R12, R28, R14, R16 ;  /* 0x0000000e1c0c723c */ /* 0x008fde0000001810 */
[----:B------:R-:W-:-:S04]  /*70700*/  NOP ;  /* 0x0000000000007918 */ /* 0x000fc80000000000 */
[----:B------:R-:W-:Y:S04]  /*70710*/  STL.64 [R1+0x1c60], R12 ;  /* 0x001c600c01007387 */ /* 0x000fe80000100a00 */
[----:B------:R4:W-:Y:S02]  /*70720*/  STL.64 [R1+0x1c68], R14 ;  /* 0x001c680e01007387 */ /* 0x0009e40000100a00 */
[C---:B----4-:R-:W-:Y:S02]  /*70730*/  HMMA.16816.F32 R12, R28.reuse, R58, R8 ;  /* 0x0000003a1c0c723c */ /* 0x050fe40000001808 */
[----:B------:R-:W3:Y:S04]  /*70740*/  LDL.LU.64 R8, [R1+0x1c00] ;  /* 0x001c000001087983 */ /* 0x000ee80000300a00 */
[----:B------:R-:W3:Y:S02]  /*70750*/  LDL.LU.64 R10, [R1+0x1c08] ;  /* 0x001c0800010a7983 */ /* 0x000ee40000300a00 */
[C---:B--2---:R-:W-:Y:S11]  /*70760*/  HMMA.16816.F32 R24, R28.reuse, R26, R36 ;  /* 0x0000001a1c18723c */ /* 0x044ff60000001824 */
[----:B------:R0:W-:Y:S04]  /*70770*/  STL.64 [R1+0x1c50], R12 ;  /* 0x001c500c01007387 */ /* 0x0001e80000100a00 */
[----:B------:R1:W-:Y:S04]  /*70780*/  STL.64 [R1+0x1c58], R14 ;  /* 0x001c580e01007387 */ /* 0x0003e80000100a00 */
[----:B------:R-:W2:Y:S04]  /*70790*/  LDL.LU.64 R16, [R1+0x1bf0] ;  /* 0x001bf00001107983 */ /* 0x000ea80000300a00 */
[----:B------:R-:W2:Y:S04]  /*707a0*/  LDL.LU.64 R18, [R1+0x1bf8] ;  /* 0x001bf80001127983 */ /* 0x000ea80000300a00 */
[----:B0-----:R-:W4:Y:S04]  /*707b0*/  LDL.LU.64 R12, [R1+0x1be0] ;  /* 0x001be000010c7983 */ /* 0x001f280000300a00 */
[----:B-1----:R-:W4:Y:S04]  /*707c0*/  LDL.LU.64 R14, [R1+0x1be8] ;  /* 0x001be800010e7983 */ /* 0x002f280000300a00 */
[----:B------:R-:W2:Y:S04]  /*707d0*/  LDL R58, [R1+0xa0] ;  /* 0x0000a000013a7983 */ /* 0x000ea80000100800 */
[----:B------:R-:W2:Y:S04]  /*707e0*/  LDL R59, [R1+0xa4] ;  /* 0x0000a400013b7983 */ /* 0x000ea80000100800 */
[----:B------:R-:W2:Y:S04]  /*707f0*/  LDL.LU.64 R38, [R1+0x7108] ;  /* 0x0071080001267983 */ /* 0x000ea80000300a00 */
[----:B------:R-:W2:Y:S01]  /*70800*/  LDL.LU.64 R36, [R1+0x7100] ;  /* 0x0071000001247983 */ /* 0x000ea20000300a00 */
[C---:B------:R-:W-:Y:S03]  /*70810*/  HMMA.16816.F32 R32, R28.reuse, R56, R32 ;  /* 0x000000381c20723c */ /* 0x040fe60000001820 */
[----:B------:R0:W-:Y:S04]  /*70820*/  STL.64 [R1+0x1c40], R24 ;  /* 0x001c401801007387 */ /* 0x0001e80000100a00 */
[----:B------:R-:W-:Y:S04]  /*70830*/  STL.64 [R1+0x1c48], R26 ;  /* 0x001c481a01007387 */ /* 0x000fe80000100a00 */
[----:B0-----:R-:W3:Y:S04]  /*70840*/  LDL.LU.64 R24, [R1+0x70f8] ;  /* 0x0070f80001187983 */ /* 0x001ee80000300a00 */
[----:B------:R-:W3:Y:S04]  /*70850*/  LDL R56, [R1+0x98] ;  /* 0x0000980001387983 */ /* 0x000ee80000100800 */
[----:B------:R-:W-:Y:S04]  /*70860*/  STL.64 [R1+0x1c30], R32 ;  /* 0x001c302001007387 */ /* 0x000fe80000100a00 */
[----:B------:R2:W-:Y:S04]  /*70870*/  STL.64 [R1+0x1c38], R34 ;  /* 0x001c382201007387 */ /* 0x0005e80000100a00 */
[----:B------:R-:W3:Y:S01]  /*70880*/  LDL R57, [R1+0x9c] ;  /* 0x00009c0001397983 */ /* 0x000ee20000100800 */
[----:B--2---:R-:W-:Y:S03]  /*70890*/  HMMA.16816.F32 R32, R28, R36, R4 ;  /* 0x000000241c20723c */ /* 0x004fe60000001804 */
[----:B------:R-:W2:Y:S04]  /*708a0*/  LDL.LU.64 R4, [R1+0x1bd0] ;  /* 0x001bd00001047983 */ /* 0x000ea80000300a00 */
[----:B------:R-:W2:-:S12]  /*708b0*/  LDL.LU.64 R6, [R1+0x1bd8] ;  /* 0x001bd80001067983 */ /* 0x000e980000300a00 */
[----:B------:R-:W-:Y:S04]  /*708c0*/  STL.64 [R1+0x1c20], R32 ;  /* 0x001c202001007387 */ /* 0x000fe80000100a00 */
[----:B------:R0:W-:Y:S02]  /*708d0*/  STL.64 [R1+0x1c28], R34 ;  /* 0x001c282201007387 */ /* 0x0001e40000100a00 */
[----:B0-----:R-:W-:Y:S02]  /*708e0*/  HMMA.16816.F32 R32, R28, R38, R20 ;  /* 0x000000261c20723c */ /* 0x001fe40000001814 */
[----:B------:R-:W2:Y:S04]  /*708f0*/  LDL.LU.64 R20, [R1+0x1bc0] ;  /* 0x001bc00001147983 */ /* 0x000ea80000300a00 */
[----:B------:R-:W2:-:S13]  /*70900*/  LDL.LU.64 R22, [R1+0x1bc8] ;  /* 0x001bc80001167983 */ /* 0x000e9a0000300a00 */
[----:B------:R-:W-:Y:S04]  /*70910*/  STL.64 [R1+0x1c10], R32 ;  /* 0x001c102001007387 */ /* 0x000fe80000100a00 */
[----:B------:R3:W-:Y:S02]  /*70920*/  STL.64 [R1+0x1c18], R34 ;  /* 0x001c182201007387 */ /* 0x0007e40000100a00 */
[C---:B---3--:R-:W-:Y:S02]  /*70930*/  HMMA.16816.F32 R32, R28.reuse, R40, R8 ;  /* 0x000000281c20723c */ /* 0x048fe40000001808 */
[----:B------:R-:W3:Y:S04]  /*70940*/  LDL.LU.64 R8, [R1+0x1bb0] ;  /* 0x001bb00001087983 */ /* 0x000ee80000300a00 */
[----:B------:R-:W3:Y:S02]  /*70950*/  LDL.LU.64 R10, [R1+0x1bb8] ;  /* 0x001bb800010a7983 */ /* 0x000ee40000300a00 */
[C---:B------:R-:W-:Y:S08]  /*70960*/  HMMA.16816.F32 R16, R28.reuse, R42, R16 ;  /* 0x0000002a1c10723c */ /* 0x040ff00000001810 */
[----:B----4-:R-:W-:Y:S01]  /*70970*/  HMMA.16816.F32 R12, R28, R44, R12 ;  /* 0x0000002c1c0c723c */ /* 0x010fe2000000180c */
[----:B------:R-:W-:-:S02]  /*70980*/  IMAD.MOV.U32 R26, RZ, RZ, R44 ;  /* 0x000000ffff1a7224 */ /* 0x000fc400078e002c */
[----:B------:R-:W-:Y:S01]  /*70990*/  IMAD.MOV.U32 R27, RZ, RZ, R45 ;  /* 0x000000ffff1b7224 */ /* 0x000fe200078e002d */
[----:B------:R-:W-:Y:S04]  /*709a0*/  STL.64 [R1+0x1c00], R32 ;  /* 0x001c002001007387 */ /* 0x000fe80000100a00 */
[----:B------:R-:W-:Y:S04]  /*709b0*/  STL.64 [R1+0x1c08], R34 ;  /* 0x001c082201007387 */ /* 0x000fe80000100a00 */
[----:B------:R0:W-:Y:S04]  /*709c0*/  STL.64 [R1+0x1bf0], R16 ;  /* 0x001bf01001007387 */ /* 0x0001e80000100a00 */
[----:B------:R1:W-:Y:S04]  /*709d0*/  STL.64 [R1+0x1bf8], R18 ;  /* 0x001bf81201007387 */ /* 0x0003e80000100a00 */
[----:B------:R4:W-:Y:S04]  /*709e0*/  STL.64 [R1+0x1be0], R12 ;  /* 0x001be00c01007387 */ /* 0x0009e80000100a00 */
[----:B------:R4:W-:Y:S04]  /*709f0*/  STL.64 [R1+0x1be8], R14 ;  /* 0x001be80e01007387 */ /* 0x0009e80000100a00 */
[----:B0-----:R-:W3:Y:S04]  /*70a00*/  LDL.LU.64 R16, [R1+0x1ba0] ;  /* 0x001ba00001107983 */ /* 0x001ee80000300a00 */
[----:B-1----:R-:W3:Y:S04]  /*70a10*/  LDL.LU.64 R18, [R1+0x1ba8] ;  /* 0x001ba80001127983 */ /* 0x002ee80000300a00 */
[----:B----4-:R-:W4:Y:S04]  /*70a20*/  LDL.LU.64 R12, [R1+0x1b90] ;  /* 0x001b9000010c7983 */ /* 0x010f280000300a00 */
[----:B------:R-:W4:Y:S04]  /*70a30*/  LDL.LU.64 R14, [R1+0x1b98] ;  /* 0x001b9800010e7983 */ /* 0x000f280000300a00 */
[----:B------:R0:W-:Y:S04]  /*70a40*/  STL [R1+0x6ffc], R26 ;  /* 0x006ffc1a01007387 */ /* 0x0001e80000100800 */
[----:B------:R-:W-:Y:S01]  /*70a50*/  STL [R1+0x6ff8], R27 ;  /* 0x006ff81b01007387 */ /* 0x000fe20000100800 */
[----:B0-----:R-:W-:Y:S01]  /*70a60*/  IMAD.MOV.U32 R26, RZ, RZ, R49 ;  /* 0x000000ffff1a7224 */ /* 0x001fe200078e0031 */
[C---:B--2---:R-:W-:Y:S02]  /*70a70*/  HMMA.16816.F32 R32, R28.reuse, R46, R4 ;  /* 0x0000002e1c20723c */ /* 0x044fe40000001804 */
[----:B------:R-:W2:Y:S04]  /*70a80*/  LDL.LU.64 R4, [R1+0x1b80] ;  /* 0x001b800001047983 */ /* 0x000ea80000300a00 */
[----:B------:R-:W2:Y:S02]  /*70a90*/  LDL.LU.64 R6, [R1+0x1b88] ;  /* 0x001b880001067983 */ /* 0x000ea40000300a00 */
[C---:B------:R-:W-:Y:S11]  /*70aa0*/  HMMA.16816.F32 R20, R28.reuse, R48, R20 ;  /* 0x000000301c14723c */ /* 0x040ff60000001814 */
[----:B------:R-:W-:Y:S04]  /*70ab0*/  STL.64 [R1+0x1bd0], R32 ;  /* 0x001bd02001007387 */ /* 0x000fe80000100a00 */
[----:B------:R-:W-:Y:S04]  /*70ac0*/  STL.64 [R1+0x1bd8], R34 ;  /* 0x001bd82201007387 */ /* 0x000fe80000100a00 */
[----:B------:R-:W-:Y:S04]  /*70ad0*/  STL [R1+0x7000], R26 ;  /* 0x0070001a01007387 */ /* 0x000fe80000100800 */
[----:B------:R-:W-:Y:S04]  /*70ae0*/  STL.64 [R1+0x1bc0], R20 ;  /* 0x001bc01401007387 */ /* 0x000fe80000100a00 */
[----:B------:R3:W-:Y:S02]  /*70af0*/  STL.64 [R1+0x1bc8], R22 ;  /* 0x001bc81601007387 */ /* 0x0007e40000100a00 */
[----:B---3--:R-:W-:Y:S02]  /*70b00*/  HMMA.16816.F32 R20, R28, R50, R8 ;  /* 0x000000321c14723c */ /* 0x008fe40000001808 */
[----:B------:R-:W3:-:S15]  /*70b10*/  LDL.LU.64 R8, [R1+0x1b70] ;  /* 0x001b700001087983 */ /* 0x000ede0000300a00 */
[----:B------:R-:W-:Y:S02]  /*70b20*/  NOP ;  /* 0x0000000000007918 */ /* 0x000fe40000000000 */
[----:B------:R-:W-:Y:S04]  /*70b30*/  STL.64 [R1+0x1bb0], R20 ;  /* 0x001bb01401007387 */ /* 0x000fe80000100a00 */
[----:B------:R-:W-:Y:S04]  /*70b40*/  STL.64 [R1+0x1bb8], R22 ;  /* 0x001bb81601007387 */ /* 0x000fe80000100a00 */
[----:B------:R-:W3:Y:S01]  /*70b50*/  LDL.LU.64 R10, [R1+0x1b78] ;  /* 0x001b7800010a7983 */ /* 0x000ee20000300a00 */
[C---:B------:R-:W-:Y:S08]  /*70b60*/  HMMA.16816.F32 R16, R28.reuse, R52, R16 ;  /* 0x000000341c10723c */ /* 0x040ff00000001810 */
[----:B----4-:R-:W-:Y:S01]  /*70b70*/  HMMA.16816.F32 R12, R28, R54, R12 ;  /* 0x000000361c0c723c */ /* 0x010fe2000000180c */
[----:B------:R-:W-:-:S02]  /*70b80*/  IMAD.MOV.U32 R27, RZ, RZ, R50 ;  /* 0x000000ffff1b7224 */ /* 0x000fc400078e0032 */
[----:B------:R-:W-:-:S03]  /*70b90*/  IMAD.MOV.U32 R26, RZ, RZ, R55 ;  /* 0x000000ffff1a7224 */ /* 0x000fc600078e0037 */
[----:B------:R0:W-:Y:S02]  /*70ba0*/  STL [R1+0x7004], R27 ;  /* 0x0070041b01007387 */ /* 0x0001e40000100800 */
[----:B0-----:R-:W-:-:S03]  /*70bb0*/  IMAD.MOV.U32 R27, RZ, RZ, R54 ;  /* 0x000000ffff1b7224 */ /* 0x001fc600078e0036 */
[----:B------:R-:W-:Y:S04]  /*70bc0*/  STL.64 [R1+0x1ba0], R16 ;  /* 0x001ba01001007387 */ /* 0x000fe80000100a00 */
[----:B------:R-:W-:Y:S04]  /*70bd0*/  STL.64 [R1+0x1ba8], R18 ;  /* 0x001ba81201007387 */ /* 0x000fe80000100a00 */
[----:B------:R-:W-:Y:S04]  /*70be0*/  STL.64 [R1+0x1b90], R12 ;  /* 0x001b900c01007387 */ /* 0x000fe80000100a00 */
[----:B------:R-:W-:Y:S04]  /*70bf0*/  STL.64 [R1+0x1b98], R14 ;  /* 0x001b980e01007387 */ /* 0x000fe80000100a00 */
[----:B------:R-:W4:Y:S04]  /*70c00*/  LDL R54, [R1+0x90] ;  /* 0x0000900001367983 */ /* 0x000f280000100800 */
[----:B------:R-:W4:Y:S04]  /*70c10*/  LDL R55, [R1+0x94] ;  /* 0x0000940001377983 */ /* 0x000f280000100800 */
[----:B------:R-:W-:Y:S04]  /*70c20*/  STL.64 [R1+0x70d0], R26 ;  /* 0x0070d01a01007387 */ /* 0x000fe80000100a00 */
[----:B------:R-:W-:Y:S01]  /*70c30*/  STL.64 [R1+0x70c8], R24 ;  /* 0x0070c81801007387 */ /* 0x000fe20000100a00 */
[----:B--2---:R-:W-:Y:S03]  /*70c40*/  HMMA.16816.F32 R4, R28, R58, R4 ;  /* 0x0000003a1c04723c */ /* 0x004fe60000001804 */
[----:B------:R-:W2:-:S15]  /*70c50*/  LDL R58, [R1+0x88] ;  /* 0x00008800013a7983 */ /* 0x000e9e0000100800 */
[----:B------:R-:W-:Y:S01]  /*70c60*/  NOP ;  /* 0x0000000000007918 */ /* 0x000fe20000000000 */
[----:B------:R-:W-:Y:S04]  /*70c70*/  STL.64 [R1+0x1b80], R4 ;  /* 0x001b800401007387 */ /* 0x000fe80000100a00 */
[----:B------:R0:W-:Y:S04]  /*70c80*/  STL.64 [R1+0x1b88], R6 ;  /* 0x001b880601007387 */ /* 0x0001e80000100a00 */
[----:B------:R-:W2:Y:S04]  /*70c90*/  LDL R59, [R1+0x8c] ;  /* 0x00008c00013b7983 */ /* 0x000ea80000100800 */
[----:B------:R-:W2:Y:S04]  /*70ca0*/  LDL R52, [R1+0x80] ;  /* 0x0000800001347983 */ /* 0x000ea80000100800 */
[----:B------:R-:W2:Y:S04]  /*70cb0*/  LDL R53, [R1+0x84] ;  /* 0x0000840001357983 */ /* 0x000ea80000100800 */
[----:B0-----:R-:W2:Y:S04]  /*70cc0*/  LDL.64 R6, [R1+0x40] ;  /* 0x0000400001067983 */ /* 0x001ea80000100a00 */
[----:B------:R-:W4:Y:S04]  /*70cd0*/  LDL.LU.64 R16, [R1+0x1b60] ;  /* 0x001b600001107983 */ /* 0x000f280000300a00 */
[----:B------:R-:W4:Y:S01]  /*70ce0*/  LDL.LU.64 R18, [R1+0x1b68] ;  /* 0x001b680001127983 */ /* 0x000f220000300a00 */
[----:B---3--:R-:W-:-:S15]  /*70cf0*/  HMMA.16816.F32 R8, R28, R56, R8 ;  /* 0x000000381c08723c */ /* 0x008fde0000001808 */
[----:B------:R-:W-:-:S04]  /*70d00*/  NOP ;  /* 0x0000000000007918 */ /* 0x000fc80000000000 */
[----:B------:R0:W-:Y:S04]  /*70d10*/  STL.64 [R1+0x1b70], R8 ;  /* 0x001b700801007387 */ /* 0x0001e80000100a00 */
[----:B------:R1:W-:Y:S04]  /*70d20*/  STL.64 [R1+0x1b78], R10 ;  /* 0x001b780a01007387 */ /* 0x0003e80000100a00 */
[----:B------:R-:W3:Y:S04]  /*70d30*/  LDL.LU.64 R12, [R1+0x1b50] ;  /* 0x001b5000010c7983 */ /* 0x000ee80000300a00 */
[----:B------:R-:W3:Y:S04]  /*70d40*/  LDL.LU.64 R14, [R1+0x1b58] ;  /* 0x001b5800010e7983 */ /* 0x000ee80000300a00 */
[----:B------:R-:W3:Y:S04]  /*70d50*/  LDL R4, [R1+0x48] ;  /* 0x0000480001047983 */ /* 0x000ee80000100800 */
[----:B------:R-:W3:Y:S04]  /*70d60*/  LDL R5, [R1+0x4c] ;  /* 0x00004c0001057983 */ /* 0x000ee80000100800 */
[----:B------:R-:W4:Y:S04]  /*70d70*/  LDL R48, [R1+0x78] ;  /* 0x0000780001307983 */ /* 0x000f280000100800 */
[----:B------:R-:W4:Y:S04]  /*70d80*/  LDL R49, [R1+0x7c] ;  /* 0x00007c0001317983 */ /* 0x000f280000100800 */
[----:B------:R-:W4:Y:S04]  /*70d90*/  LDL R42, [R1+0x50] ;  /* 0x00005000012a7983 */ /* 0x000f280000100800 */
[----:B------:R-:W4:Y:S04]  /*70da0*/  LDL R43, [R1+0x54] ;  /* 0x00005400012b7983 */ /* 0x000f280000100800 */
[----:B0-----:R-:W4:Y:S04]  /*70db0*/  LDL.LU.64 R8, [R1+0x1b40] ;  /* 0x001b400001087983 */ /* 0x001f280000300a00 */
[----:B-1----:R-:W4:Y:S04]  /*70dc0*/  LDL.LU.64 R10, [R1+0x1b48] ;  /* 0x001b4800010a7983 */ /* 0x002f280000300a00 */
[----:B--2---:R-:W-:Y:S04]  /*70dd0*/  STL.64 [R1+0x70e0], R6 ;  /* 0x0070e00601007387 */ /* 0x004fe80000100a00 */
[----:B---3--:R0:W-:Y:S04]  /*70de0*/  STL.64 [R1+0x70d8], R4 ;  /* 0x0070d80401007387 */ /* 0x0081e80000100a00 */
[----:B------:R-:W2:Y:S04]  /*70df0*/  LDL R40, [R1+0x58] ;  /* 0x0000580001287983 */ /* 0x000ea80000100800 */
[----:B------:R-:W2:Y:S04]  /*70e00*/  LDL R41, [R1+0x5c] ;  /* 0x00005c0001297983 */ /* 0x000ea80000100800 */
[----:B------:R-:W3:Y:S04]  /*70e10*/  LDL R46, [R1+0x70] ;  /* 0x00007000012e7983 */ /* 0x000ee80000100800 */
[----:B------:R-:W3:Y:S04]  /*70e20*/  LDL R47, [R1+0x74] ;  /* 0x00007400012f7983 */ /* 0x000ee80000100800 */
[----:B----4-:R-:W-:Y:S01]  /*70e30*/  STL.64 [R1+0x70f0], R42 ;  /* 0x0070f02a01007387 */ /* 0x010fe20000100a00 */
[C---:B------:R-:W-:Y:S08]  /*70e40*/  HMMA.16816.F32 R16, R28.reuse, R54, R16 ;  /* 0x000000361c10723c */ /* 0x040ff00000001810 */
[C---:B------:R-:W-:Y:S08]  /*70e50*/  HMMA.16816.F32 R12, R28.reuse, R58, R12 ;  /* 0x0000003a1c0c723c */ /* 0x040ff0000000180c */
[C---:B------:R-:W-:Y:S01]  /*70e60*/  HMMA.16816.F32 R8, R28.reuse, R52, R8 ;  /* 0x000000341c08723c */ /* 0x040fe20000001808 */
[----:B--2---:R1:W-:Y:S04]  /*70e70*/  STL.64 [R1+0x70e8], R40 ;  /* 0x0070e82801007387 */ /* 0x0043e80000100a00 */
[----:B------:R-:W2:Y:S04]  /*70e80*/  LDL R26, [R1+0x60] ;  /* 0x00006000011a7983 */ /* 0x000ea80000100800 */
[----:B------:R-:W2:Y:S04]  /*70e90*/  LDL R27, [R1+0x64] ;  /* 0x00006400011b7983 */ /* 0x000ea80000100800 */
[----:B0-----:R-:W4:Y:S04]  /*70ea0*/  LDL.LU.64 R4, [R1+0x1b30] ;  /* 0x001b300001047983 */ /* 0x001f280000300a00 */
[----:B------:R-:W4:Y:S04]  /*70eb0*/  LDL.LU.64 R6, [R1+0x1b38] ;  /* 0x001b380001067983 */ /* 0x000f280000300a00 */
[----:B------:R-:W2:Y:S04]  /*70ec0*/  LDL.64 R56, [R1+0x30] ;  /* 0x0000300001387983 */ /* 0x000ea80000100a00 */
[----:B------:R-:W2:Y:S04]  /*70ed0*/  LDL R24, [R1+0x68] ;  /* 0x0000680001187983 */ /* 0x000ea80000100800 */
[----:B------:R-:W-:Y:S04]  /*70ee0*/  STL.64 [R1+0x1b60], R16 ;  /* 0x001b601001007387 */ /* 0x000fe80000100a00 */
[----:B------:R-:W-:Y:S04]  /*70ef0*/  STL.64 [R1+0x1b68], R18 ;  /* 0x001b681201007387 */ /* 0x000fe80000100a00 */
[----:B------:R-:W2:Y:S04]  /*70f00*/  LDL R25, [R1+0x6c] ;  /* 0x00006c0001197983 */ /* 0x000ea80000100800 */
[----:B------:R-:W2:Y:S04]  /*70f10*/  LDL R44, [R1+0x38] ;  /* 0x00003800012c7983 */ /* 0x000ea80000100800 */
[----:B------:R-:W2:Y:S04]  /*70f20*/  LDL R45, [R1+0x3c] ;  /* 0x00003c00012d7983 */ /* 0x000ea80000100800 */
[----:B------:R-:W2:Y:S04]  /*70f30*/  LDL R58, [R1+0x28] ;  /* 0x00002800013a7983 */ /* 0x000ea80000100800 */
[----:B------:R-:W-:Y:S04]  /*70f40*/  STL.64 [R1+0x1b50], R12 ;  /* 0x001b500c01007387 */ /* 0x000fe80000100a00 */
[----:B------:R-:W-:Y:S04]  /*70f50*/  STL.64 [R1+0x1b58], R14 ;  /* 0x001b580e01007387 */ /* 0x000fe80000100a00 */
[----:B------:R-:W2:Y:S04]  /*70f60*/  LDL R59, [R1+0x2c] ;  /* 0x00002c00013b7983 */ /* 0x000ea80000100800 */
[----:B------:R-:W2:Y:S04]  /*70f70*/  LDL.64 R54, [R1+0x18] ;  /* 0x0000180001367983 */ /* 0x000ea80000100a00 */
[----:B------:R-:W2:Y:S04]  /*70f80*/  LDL R52, [R1+0x20] ;  /* 0x0000200001347983 */ /* 0x000ea80000100800 */
[----:B------:R-:W-:Y:S04]  /*70f90*/  STL.64 [R1+0x1b40], R8 ;  /* 0x001b400801007387 */ /* 0x000fe80000100a00 */
[----:B------:R-:W-:Y:S04]  /*70fa0*/  STL.64 [R1+0x1b48], R10 ;  /* 0x001b480a01007387 */ /* 0x000fe80000100a00 */
[----:B------:R-:W2:Y:S04]  /*70fb0*/  LDL R53, [R1+0x24] ;  /* 0x0000240001357983 */ /* 0x000ea80000100800 */
[----:B------:R-:W3:Y:S04]  /*70fc0*/  LDL.LU.64 R32, [R1+0x1b20] ;  /* 0x001b200001207983 */ /* 0x000ee80000300a00 */
[----:B------:R-:W3:Y:S04]  /*70fd0*/  LDL.LU.64 R34, [R1+0x1b28] ;  /* 0x001b280001227983 */ /* 0x000ee80000300a00 */
[----:B------:R-:W2:Y:S04]  /*70fe0*/  LDL.64 R50, [R1+0x8] ;  /* 0x0000080001327983 */ /* 0x000ea80000100a00 */
[----:B-1----:R-:W2:Y:S04]  /*70ff0*/  LDL.LU.64 R40, [R1+0x1b10] ;  /* 0x001b100001287983 */ /* 0x002ea80000300a00 */
[----:B------:R-:W2:Y:S01]  /*71000*/  LDL.LU.64 R42, [R1+0x1b18] ;  /* 0x001b1800012a7983 */ /* 0x000ea20000300a00 */
[----:B----4-:R-:W-:-:S15]  /*71010*/  HMMA.16816.F32 R4, R28, R48, R4 ;  /* 0x000000301c04723c */ /* 0x010fde0000001804 */
[----:B------:R-:W-:-:S04]  /*71020*/  NOP ;  /* 0x0000000000007918 */ /* 0x000fc80000000000 */
[----:B------:R0:W-:Y:S04]  /*71030*/  STL.64 [R1+0x1b30], R4 ;  /* 0x001b300401007387 */ /* 0x0001e80000100a00 */
[----:B------:R1:W-:Y:S04]  /*71040*/  STL.64 [R1+0x1b38], R6 ;  /* 0x001b380601007387 */ /* 0x0003e80000100a00 */
[----:B0-----:R-:W4:Y:S04]  /*71050*/  LDL.LU.64 R4, [R1+0x1b00] ;  /* 0x001b000001047983 */ /* 0x001f280000300a00 */
[----:B-1----:R-:W4:Y:S01]  /*71060*/  LDL.LU.64 R6, [R1+0x1b08] ;  /* 0x001b080001067983 */ /* 0x002f220000300a00 */
[C---:B---3--:R-:W-:Y:S08]  /*71070*/  HMMA.16816.F32 R32, R28.reuse, R46, R32 ;  /* 0x0000002e1c20723c */ /* 0x048ff00000001820 */
[C---:B--2---:R-:W-:Y:S01]  /*71080*/  HMMA.16816.F32 R40, R28.reuse, R24, R40 ;  /* 0x000000181c28723c */ /* 0x044fe20000001828 */
[----:B------:R-:W2:Y:S04]  /*71090*/  LDL.LU.64 R20, [R1+0x1af0] ;  /* 0x001af00001147983 */ /* 0x000ea80000300a00 */
[----:B------:R-:W2:Y:S04]  /*710a0*/  LDL.LU.64 R22, [R1+0x1af8] ;  /* 0x001af80001167983 */ /* 0x000ea80000300a00 */
[----:B------:R-:W3:Y:S04]  /*710b0*/  LDL.LU.64 R16, [R1+0x1ae0] ;  /* 0x001ae00001107983 */ /* 0x000ee80000300a00 */
[----:B------:R-:W3:Y:S04]  /*710c0*/  LDL.LU.64 R18, [R1+0x1ae8] ;  /* 0x001ae80001127983 */ /* 0x000ee80000300a00 */
[----:B------:R-:W2:Y:S04]  /*710d0*/  LDL.LU.64 R12, [R1+0x1ad0] ;  /* 0x001ad000010c7983 */ /* 0x000ea80000300a00 */
[----:B------:R-:W2:Y:S04]  /*710e0*/  LDL.LU.64 R14, [R1+0x1ad8] ;  /* 0x001ad800010e7983 */ /* 0x000ea80000300a00 */
[----:B------:R-:W2:Y:S04]  /*710f0*/  LDL.LU.64 R8, [R1+0x1ac0] ;  /* 0x001ac00001087983 */ /* 0x000ea80000300a00 */
[----:B------:R-:W2:Y:S04]  /*71100*/  LDL.LU.64 R10, [R1+0x1ac8] ;  /* 0x001ac800010a7983 */ /* 0x000ea80000300a00 */
[----:B------:R-:W2:Y:S04]  /*71110*/  LDL R48, [R1+0x10] ;  /* 0x0000100001307983 */ /* 0x000ea80000100800 */
[----:B------:R-:W2:Y:S04]  /*71120*/  LDL R49, [R1+0x14] ;  /* 0x0000140001317983 */ /* 0x000ea80000100800 */
[----:B------:R-:W2:Y:S04]  /*71130*/  LDL.LU.64 R36, [R1+0x1ab0] ;  /* 0x001ab00001247983 */ /* 0x000ea80000300a00 */
[----:B------:R-:W2:Y:S04]  /*71140*/  LDL.LU.64 R38, [R1+0x1ab8] ;  /* 0x001ab80001267983 */ /* 0x000ea80000300a00 */
[----:B------:R0:W-:Y:S04]  /*71150*/  STL.64 [R1+0x1b20], R32 ;  /* 0x001b202001007387 */ /* 0x0001e80000100a00 */
[----:B------:R1:W-:Y:S04]  /*71160*/  STL.64 [R1+0x1b28], R34 ;  /* 0x001b282201007387 */ /* 0x0003e80000100a00 */
[----:B0-----:R-:W2:Y:S04]  /*71170*/  LDL.LU.64 R32, [R1+0x1aa0] ;  /* 0x001aa00001207983 */ /* 0x001ea80000300a00 */
[----:B-1----:R-:W2:Y:S04]  /*71180*/  LDL.LU.64 R34, [R1+0x1aa8] ;  /* 0x001aa80001227983 */ /* 0x002ea80000300a00 */
[----:B------:R-:W2:Y:S04]  /*71190*/  LDL R46, [R1] ;  /* 0x00000000012e7983 */ /* 0x000ea80000100800 */
[----:B------:R-:W-:Y:S04]  /*711a0*/  STL.64 [R1+0x1b10], R40 ;  /* 0x001b102801007387 */ /* 0x000fe80000100a00 */
[----:B------:R0:W-:Y:S04]  /*711b0*/  STL.64 [R1+0x1b18], R42 ;  /* 0x001b182a01007387 */ /* 0x0001e80000100a00 */
[----:B0-----:R-:W3:Y:S04]  /*711c0*/  LDL.LU.64 R42, [R1+0x70f0] ;  /* 0x0070f000012a7983 */ /* 0x001ee80000300a00 */
[----:B------:R-:W2:Y:S01]  /*711d0*/  LDL.LU.64 R40, [R1+0x70e8] ;  /* 0x0070e80001287983 */ /* 0x000ea20000300a00 */
[----:B----4-:R-:W-:Y:S03]  /*711e0*/  HMMA.16816.F32 R24, R28, R26, R4 ;  /* 0x0000001a1c18723c */ /* 0x010fe60000001804 */
[----:B------:R-:W4:Y:S04]  /*711f0*/  LDL.LU.64 R6, [R1+0x70e0] ;  /* 0x0070e00001067983 */ /* 0x000f280000300a00 */
[----:B------:R-:W4:-:S12]  /*71200*/  LDL.LU.64 R4, [R1+0x70d8] ;  /* 0x0070d80001047983 */ /* 0x000f180000300a00 */
        /* <DEDUP_REMOVED lines=10> */
[----:B------:R-:W2:Y:S04]  /*712b0*/  LDL.LU.64 R18, [R1+0x70b0] ;  /* 0x0070b00001127983 */ /* 0x000ea80000300a00 */
[----:B------:R-:W2:Y:S04]  /*712c0*/  LDL.LU.64 R16, [R1+0x70a8] ;  /* 0x0070a80001107983 */ /* 0x000ea80000300a00 */
[----:B------:R0:W-:Y:S04]  /*712d0*/  STL.64 [R1+0x1ae0], R40 ;  /* 0x001ae02801007387 */ /* 0x0001e80000100a00 */
[----:B------:R1:W-:Y:S04]  /*712e0*/  STL.64 [R1+0x1ae8], R42 ;  /* 0x001ae82a01007387 */ /* 0x0003e80000100a00 */
[----:B0-----:R-:W2:Y:S04]  /*712f0*/  LDL.LU.64 R40, [R1+0x1a90] ;  /* 0x001a900001287983 */ /* 0x001ea80000300a00 */
[----:B-1----:R-:W2:Y:S01]  /*71300*/  LDL.LU.64 R42, [R1+0x1a98] ;  /* 0x001a9800012a7983 */ /* 0x002ea20000300a00 */
[----:B------:R-:W-:Y:S01]  /*71310*/  HMMA.16816.F32 R36, R28, R44, R36 ;  /* 0x0000002c1c24723c */ /* 0x000fe20000001824 */
[----:B------:R-:W-:-:S07]  /*71320*/  IMAD.MOV.U32 R47, RZ, RZ, R0 ;  /* 0x000000ffff2f7224 */ /* 0x000fce00078e0000 */
[C---:B----4-:R-:W-:Y:S08]  /*71330*/  HMMA.16816.F32 R12, R28.reuse, R4, R12 ;  /* 0x000000041c0c723c */ /* 0x050ff0000000180c */
[----:B------:R-:W-:Y:S01]  /*71340*/  HMMA.16816.F32 R8, R28, R6, R8 ;  /* 0x000000061c08723c */ /* 0x000fe20000001808 */
[----:B------:R-:W-:-:S10]  /*71350*/  IMAD.MOV.U32 R0, RZ, RZ, R7 ;  /* 0x000000ffff007224 */ /* 0x000fd400078e0007 */
[----:B------:R-:W-:Y:S04]  /*71360*/  STL.64 [R1+0x1ad0], R12 ;  /* 0x001ad00c01007387 */ /* 0x000fe80000100a00 */
[----:B------:R0:W-:Y:S04]  /*71370*/  STL.64 [R1+0x1ad8], R14 ;  /* 0x001ad80e01007387 */ /* 0x0001e80000100a00 */
[----:B0-----:R-:W4:Y:S04]  /*71380*/  LDL.LU.64 R14, [R1+0x70a0] ;  /* 0x0070a000010e7983 */ /* 0x001f280000300a00 */
[----:B------:R-:W3:Y:S04]  /*71390*/  LDL.LU.64 R12, [R1+0x7098] ;  /* 0x00709800010c7983 */ /* 0x000ee80000300a00 */
[----:B------:R0:W-:Y:S04]  /*713a0*/  STL.64 [R1+0x1ac0], R8 ;  /* 0x001ac00801007387 */ /* 0x0001e80000100a00 */
[----:B------:R1:W-:Y:S04]  /*713b0*/  STL.64 [R1+0x1ac8], R10 ;  /* 0x001ac80a01007387 */ /* 0x0003e80000100a00 */
[----:B0-----:R-:W3:Y:S04]  /*713c0*/  LDL.LU.64 R8, [R1+0x1a80] ;  /* 0x001a800001087983 */ /* 0x001ee80000300a00 */
[----:B-1----:R-:W3:Y:S04]  /*713d0*/  LDL.LU.64 R10, [R1+0x1a88] ;  /* 0x001a8800010a7983 */ /* 0x002ee80000300a00 */
[----:B------:R-:W4:Y:S04]  /*713e0*/  LDL.LU.64 R4, [R1+0x1a70] ;  /* 0x001a700001047983 */ /* 0x000f280000300a00 */
[----:B------:R-:W4:Y:S04]  /*713f0*/  LDL.LU.64 R6, [R1+0x1a78] ;  /* 0x001a780001067983 */ /* 0x000f280000300a00 */
[----:B------:R-:W-:Y:S04]  /*71400*/  STL [R1+0x6f40], R0 ;  /* 0x006f400001007387 */ /* 0x000fe80000100800 */
[----:B------:R-:W-:Y:S04]  /*71410*/  STL.64 [R1+0x1ab0], R36 ;  /* 0x001ab02401007387 */ /* 0x000fe80000100a00 */
[----:B------:R0:W-:Y:S02]  /*71420*/  STL.64 [R1+0x1ab8], R38 ;  /* 0x001ab82601007387 */ /* 0x0001e40000100a00 */
[----:B0-----:R-:W-:Y:S02]  /*71430*/  HMMA.16816.F32 R36, R28, R56, R32 ;  /* 0x000000381c24723c */ /* 0x001fe40000001820 */
[----:B------:R-:W4:-:S15]  /*71440*/  LDL.LU.64 R32, [R1+0x1a60] ;  /* 0x001a600001207983 */ /* 0x000f1e0000300a00 */
[----:B------:R-:W-:Y:S02]  /*71450*/  NOP ;  /* 0x0000000000007918 */ /* 0x000fe40000000000 */
[----:B------:R0:W-:Y:S04]  /*71460*/  STL.64 [R1+0x1aa0], R36 ;  /* 0x001aa02401007387 */ /* 0x0001e80000100a00 */
[----:B------:R1:W-:Y:S04]  /*71470*/  STL.64 [R1+0x1aa8], R38 ;  /* 0x001aa82601007387 */ /* 0x0003e80000100a00 */
[----:B------:R-:W4:Y:S04]  /*71480*/  LDL.LU.64 R34, [R1+0x1a68] ;  /* 0x001a680001227983 */ /* 0x000f280000300a00 */
[----:B0-----:R-:W4:Y:S04]  /*71490*/  LDL.LU.64 R36, [R1+0x1a50] ;  /* 0x001a500001247983 */ /* 0x001f280000300a00 */
[----:B-1----:R-:W4:Y:S01]  /*714a0*/  LDL.LU.64 R38, [R1+0x1a58] ;  /* 0x001a580001267983 */ /* 0x002f220000300a00 */
[----:B------:R-:W-:Y:S01]  /*714b0*/  IMAD.MOV.U32 R0, RZ, RZ, R57 ;  /* 0x000000ffff007224 */ /* 0x000fe200078e0039 */
[----:B--2---:R-:W-:Y:S04]  /*714c0*/  HMMA.16816.F32 R40, R28, R58, R40 ;  /* 0x0000003a1c28723c */ /* 0x004fe80000001828 */
[----:B------:R0:W-:Y:S04]  /*714d0*/  STL [R1+0x6f44], R0 ;  /* 0x006f440001007387 */ /* 0x0001e80000100800 */
[----:B------:R-:W2:Y:S04]  /*714e0*/  LDL.LU.64 R56, [R1+0x1a40] ;  /* 0x001a400001387983 */ /* 0x000ea80000300a00 */
[----:B------:R-:W2:Y:S07]  /*714f0*/  LDL.LU.64 R58, [R1+0x1a48] ;  /* 0x001a4800013a7983 */ /* 0x000eae0000300a00 */
[----:B------:R1:W-:Y:S04]  /*71500*/  STL.64 [R1+0x1a90], R40 ;  /* 0x001a902801007387 */ /* 0x0003e80000100a00 */
[----:B------:R1:W-:Y:S01]  /*71510*/  STL.64 [R1+0x1a98], R42 ;  /* 0x001a982a01007387 */ /* 0x0003e20000100a00 */
[----:B0-----:R-:W-:-:S03]  /*71520*/  IMAD.MOV.U32 R0, RZ, RZ, R55 ;  /* 0x000000ffff007224 */ /* 0x001fc600078e0037 */
[----:B-1----:R-:W2:Y:S04]  /*71530*/  LDL.LU.64 R40, [R1+0x1a30] ;  /* 0x001a300001287983 */ /* 0x002ea80000300a00 */
[----:B------:R-:W2:Y:S01]  /*71540*/  LDL.LU.64 R42, [R1+0x1a38] ;  /* 0x001a3800012a7983 */ /* 0x000ea20000300a00 */
[C---:B---3--:R-:W-:Y:S08]  /*71550*/  HMMA.16816.F32 R8, R28.reuse, R52, R8 ;  /* 0x000000341c08723c */ /* 0x048ff00000001808 */
[C---:B----4-:R-:W-:Y:S11]  /*71560*/  HMMA.16816.F32 R4, R28.reuse, R54, R4 ;  /* 0x000000361c04723c */ /* 0x050ff60000001804 */
[----:B------:R-:W-:Y:S04]  /*71570*/  STL.64 [R1+0x1a80], R8 ;  /* 0x001a800801007387 */ /* 0x000fe80000100a00 */
[----:B------:R0:W-:Y:S04]  /*71580*/  STL.64 [R1+0x1a88], R10 ;  /* 0x001a880a01007387 */ /* 0x0001e80000100a00 */
[----:B0-----:R-:W3:Y:S04]  /*71590*/  LDL.LU.64 R10, [R1+0x7090] ;  /* 0x00709000010a7983 */ /* 0x001ee80000300a00 */
[----:B------:R-:W4:Y:S04]  /*715a0*/  LDL.LU.64 R8, [R1+0x7088] ;  /* 0x0070880001087983 */ /* 0x000f280000300a00 */
[----:B------:R-:W3:Y:S01]  /*715b0*/  LDL.LU.64 R52, [R1+0x1a20] ;  /* 0x001a200001347983 */ /* 0x000ee20000300a00 */
[C---:B------:R-:W-:Y:S03]  /*715c0*/  HMMA.16816.F32 R32, R28.reuse, R48, R32 ;  /* 0x000000301c20723c */ /* 0x040fe60000001820 */
[----:B------:R0:W-:Y:S05]  /*715d0*/  STL.64 [R1+0x1a70], R4 ;  /* 0x001a700401007387 */ /* 0x0001ea0000100a00 */
[C---:B------:R-:W-:Y:S01]  /*715e0*/  HMMA.16816.F32 R36, R28.reuse, R50, R36 ;  /* 0x000000321c24723c */ /* 0x040fe20000001824 */
[----:B------:R1:W-:Y:S04]  /*715f0*/  STL.64 [R1+0x1a78], R6 ;  /* 0x001a780601007387 */ /* 0x0003e80000100a00 */
[----:B------:R-:W3:Y:S04]  /*71600*/  LDL.LU.64 R54, [R1+0x1a28] ;  /* 0x001a280001367983 */ /* 0x000ee80000300a00 */
[----:B0-----:R-:W3:Y:S04]  /*71610*/  LDL.LU.64 R4, [R1+0x1a10] ;  /* 0x001a100001047983 */ /* 0x001ee80000300a00 */
[----:B-1----:R-:W3:Y:S04]  /*71620*/  LDL.LU.64 R6, [R1+0x1a18] ;  /* 0x001a180001067983 */ /* 0x002ee80000300a00 */
[----:B------:R-:W-:Y:S04]  /*71630*/  STL [R1+0x6f48], R0 ;  /* 0x006f480001007387 */ /* 0x000fe80000100800 */
[----:B------:R-:W-:Y:S04]  /*71640*/  STL.64 [R1+0x1a60], R32 ;  /* 0x001a602001007387 */ /* 0x000fe80000100a00 */
[----:B------:R0:W-:Y:S01]  /*71650*/  STL.64 [R1+0x1a68], R34 ;  /* 0x001a682201007387 */ /* 0x0001e20000100a00 */
[----:B--2---:R-:W-:Y:S03]  /*71660*/  HMMA.16816.F32 R44, R28, R46, R56 ;  /* 0x0000002e1c2c723c */ /* 0x004fe60000001838 */
[----:B0-----:R-:W2:Y:S04]  /*71670*/  LDL.LU.64 R34, [R1+0x7080] ;  /* 0x0070800001227983 */ /* 0x001ea80000300a00 */
[----:B------:R-:W2:Y:S04]  /*71680*/  LDL.LU.64 R32, [R1+0x7078] ;  /* 0x0070780001207983 */ /* 0x000ea80000300a00 */
[----:B------:R0:W-:Y:S04]  /*71690*/  STL.64 [R1+0x1a50], R36 ;  /* 0x001a502401007387 */ /* 0x0001e80000100a00 */
[----:B------:R1:W-:Y:S01]  /*716a0*/  STL.64 [R1+0x1a58], R38 ;  /* 0x001a582601007387 */ /* 0x0003e20000100a00 */
[----:B------:R-:W-:-:S03]  /*716b0*/  IMAD.MOV.U32 R0, RZ, RZ, R51 ;  /* 0x000000ffff007224 */ /* 0x000fc600078e0033 */
[----:B0-----:R-:W2:Y:S04]  /*716c0*/  LDL.LU.64 R36, [R1+0x1a00] ;  /* 0x001a000001247983 */ /* 0x001ea80000300a00 */
[----:B-1----:R-:W2:Y:S04]  /*716d0*/  LDL.LU.64 R38, [R1+0x1a08] ;  /* 0x001a080001267983 */ /* 0x002ea80000300a00 */
[----:B------:R-:W2:Y:S04]  /*716e0*/  LDL.LU.64 R48, [R1+0x19f0] ;  /* 0x0019f00001307983 */ /* 0x000ea80000300a00 */
[----:B------:R-:W2:Y:S04]  /*716f0*/  LDL.LU.64 R50, [R1+0x19f8] ;  /* 0x0019f80001327983 */ /* 0x000ea80000300a00 */
[----:B------:R-:W3:Y:S04]  /*71700*/  LDL.LU.64 R58, [R1+0x7070] ;  /* 0x00707000013a7983 */ /* 0x000ee80000300a00 */
[----:B------:R-:W2:Y:S04]  /*71710*/  LDL.LU.64 R56, [R1+0x7068] ;  /* 0x0070680001387983 */ /* 0x000ea80000300a00 */
[----:B------:R-:W-:Y:S04]  /*71720*/  STL.64 [R1+0x1a40], R44 ;  /* 0x001a402c01007387 */ /* 0x000fe80000100a00 */
[----:B------:R0:W-:Y:S02]  /*71730*/  STL.64 [R1+0x1a48], R46 ;  /* 0x001a482e01007387 */ /* 0x0001e40000100a00 */
[----:B0-----:R-:W-:Y:S02]  /*71740*/  HMMA.16816.F32 R44, R28, R60, R40 ;  /* 0x0000003c1c2c723c */ /* 0x001fe40000001828 */
[----:B------:R-:W2:Y:S04]  /*71750*/  LDL.LU.64 R40, [R1+0x19e0] ;  /* 0x0019e00001287983 */ /* 0x000ea80000300a00 */
[----:B------:R-:W2:-:S13]  /*71760*/  LDL.LU.64 R42, [R1+0x19e8] ;  /* 0x0019e800012a7983 */ /* 0x000e9a0000300a00 */
[----:B------:R0:W-:Y:S04]  /*71770*/  STL.64 [R1+0x1a30], R44 ;  /* 0x001a302c01007387 */ /* 0x0001e80000100a00 */
[----:B------:R1:W-:Y:S04]  /*71780*/  STL.64 [R1+0x1a38], R46 ;  /* 0x001a382e01007387 */ /* 0x0003e80000100a00 */
[----:B0-----:R-:W4:Y:S04]  /*71790*/  LDL.LU.64 R44, [R1+0x19d0] ;  /* 0x0019d000012c7983 */ /* 0x001f280000300a00 */
[----:B-1----:R-:W4:Y:S04]  /*717a0*/  LDL.LU.64 R46, [R1+0x19d8] ;  /* 0x0019d800012e7983 */ /* 0x002f280000300a00 */
[----:B------:R-:W-:Y:S01]  /*717b0*/  STL.64 [R1+0x6e68], R60 ;  /* 0x006e683c01007387 */ /* 0x000fe20000100a00 */
[----:B---3--:R-:W-:-:S15]  /*717c0*/  HMMA.16816.F32 R52, R28, R58, R52 ;  /* 0x0000003a1c34723c */ /* 0x008fde0000001834 */
[----:B------:R-:W-:-:S04]  /*717d0*/  NOP ;  /* 0x0000000000007918 */ /* 0x000fc80000000000 */
[----:B------:R-:W-:Y:S04]  /*717e0*/  STL.64 [R1+0x1a20], R52 ;  /* 0x001a203401007387 */ /* 0x000fe80000100a00 */
[----:B------:R0:W-:Y:S04]  /*717f0*/  STL.64 [R1+0x1a28], R54 ;  /* 0x001a283601007387 */ /* 0x0001e80000100a00 */
[----:B0-----:R-:W3:Y:S04]  /*71800*/  LDL.LU.64 R54, [R1+0x7060] ;  /* 0x0070600001367983 */ /* 0x001ee80000300a00 */
[----:B------:R-:W4:Y:S01]  /*71810*/  LDL.LU.64 R52, [R1+0x7058] ;  /* 0x0070580001347983 */ /* 0x000f220000300a00 */
[----:B--2---:R-:W-:-:S15]  /*71820*/  HMMA.16816.F32 R4, R28, R56, R4 ;  /* 0x000000381c04723c */ /* 0x004fde0000001804 */
[----:B------:R-:W-:-:S04]  /*71830*/  NOP ;  /* 0x0000000000007918 */ /* 0x000fc80000000000 */
[----:B------:R0:W-:Y:S04]  /*71840*/  STL.64 [R1+0x1a10], R4 ;  /* 0x001a100401007387 */ /* 0x0001e80000100a00 */
[----:B------:R1:W-:Y:S04]  /*71850*/  STL.64 [R1+0x1a18], R6 ;  /* 0x001a180601007387 */ /* 0x0003e80000100a00 */
[----:B0-----:R-:W2:Y:S04]  /*71860*/  LDL.LU.64 R4, [R1+0x1990] ;  /* 0x0019900001047983 */ /* 0x001ea80000300a00 */
[----:B-1----:R-:W2:Y:S04]  /*71870*/  LDL.LU.64 R6, [R1+0x1998] ;  /* 0x0019980001067983 */ /* 0x002ea80000300a00 */
        /* <DEDUP_REMOVED lines=30> */
[----:B0-----:R-:W2:Y:S04]  /*71a60*/  LDL.LU.64 R48, [R1+0x19c0] ;  /* 0x0019c00001307983 */ /* 0x001ea80000300a00 */
[----:B------:R-:W2:Y:S01]  /*71a70*/  LDL.LU.64 R50, [R1+0x19c8] ;  /* 0x0019c80001327983 */ /* 0x000ea20000300a00 */
[C---:B----4-:R-:W-:Y:S08]  /*71a80*/  HMMA.16816.F32 R52, R28.reuse, R44, R52 ;  /* 0x0000002c1c34723c */ /* 0x050ff00000001834 */
[----:B--2---:R-:W-:-:S15]  /*71a90*/  HMMA.16816.F32 R48, R28, R46, R48 ;  /* 0x0000002e1c30723c */ /* 0x004fde0000001830 */
[----:B------:R-:W-:-:S04]  /*71aa0*/  NOP ;  /* 0x0000000000007918 */ /* 0x000fc80000000000 */
[----:B------:R0:W-:Y:S04]  /*71ab0*/  STL.64 [R1+0x19c0], R48 ;  /* 0x0019c03001007387 */ /* 0x0001e80000100a00 */
[----:B------:R1:W-:Y:S04]  /*71ac0*/  STL.64 [R1+0x19c8], R50 ;  /* 0x0019c83201007387 */ /* 0x0003e80000100a00 */
[----:B0-----:R-:W2:Y:S04]  /*71ad0*/  LDL.LU.64 R48, [R1+0x1970] ;  /* 0x0019700001307983 */ /* 0x001ea80000300a00 */
[----:B-1----:R-:W2:Y:S04]  /*71ae0*/  LDL.LU.64 R50, [R1+0x1978] ;  /* 0x0019780001327983 */ /* 0x002ea80000300a00 */
[----:B------:R-:W-:Y:S04]  /*71af0*/  STL.64 [R1+0x6e50], R46 ;  /* 0x006e502e01007387 */ /* 0x000fe80000100a00 */
[----:B------:R-:W-:Y:S04]  /*71b00*/  STL.64 [R1+0x6e48], R44 ;  /* 0x006e482c01007387 */ /* 0x000fe80000100a00 */
[----:B------:R-:W-:Y:S04]  /*71b10*/  STL.64 [R1+0x19b0], R52 ;  /* 0x0019b03401007387 */ /* 0x000fe80000100a00 */
[----:B------:R0:W-:Y:S02]  /*71b20*/  STL.64 [R1+0x19b8], R54 ;  /* 0x0019b83601007387 */ /* 0x0001e40000100a00 */
[C---:B0-----:R-:W-:Y:S08]  /*71b30*/  HMMA.16816.F32 R52, R28.reuse, R42, R56 ;  /* 0x0000002a1c34723c */ /* 0x041ff00000001838 */
[C---:B---3--:R-:W-:Y:S01]  /*71b40*/  HMMA.16816.F32 R44, R28.reuse, R40, R4 ;  /* 0x000000281c2c723c */ /* 0x048fe20000001804 */
[----:B------:R-:W3:Y:S10]  /*71b50*/  LDL.LU.64 R4, [R1+0x1960] ;  /* 0x0019600001047983 */ /* 0x000ef40000300a00 */
[----:B------:R0:W-:Y:S04]  /*71b60*/  STL.64 [R1+0x19a0], R52 ;  /* 0x0019a03401007387 */ /* 0x0001e80000100a00 */
[----:B------:R1:W-:Y:S04]  /*71b70*/  STL.64 [R1+0x19a8], R54 ;  /* 0x0019a83601007387 */ /* 0x0003e80000100a00 */
[----:B------:R-:W3:Y:S04]  /*71b80*/  LDL.LU.64 R6, [R1+0x1968] ;  /* 0x0019680001067983 */ /* 0x000ee80000300a00 */
[----:B------:R4:W-:Y:S04]  /*71b90*/  STL.64 [R1+0x1990], R44 ;  /* 0x0019902c01007387 */ /* 0x0009e80000100a00 */
[----:B------:R0:W-:Y:S04]  /*71ba0*/  STL.64 [R1+0x1998], R46 ;  /* 0x0019982e01007387 */ /* 0x0001e80000100a00 */
[----:B------:R-:W2:Y:S04]  /*71bb0*/  LDL.LU.64 R56, [R1+0x1940] ;  /* 0x0019400001387983 */ /* 0x000ea80000300a00 */
[----:B------:R-:W2:Y:S04]  /*71bc0*/  LDL.LU.64 R58, [R1+0x1948] ;  /* 0x00194800013a7983 */ /* 0x000ea80000300a00 */
[----:B0-----:R-:W2:Y:S04]  /*71bd0*/  LDL.LU.64 R52, [R1+0x1930] ;  /* 0x0019300001347983 */ /* 0x001ea80000300a00 */
[----:B-1----:R-:W2:Y:S04]  /*71be0*/  LDL.LU.64 R54, [R1+0x1938] ;  /* 0x0019380001367983 */ /* 0x002ea80000300a00 */
[----:B----4-:R-:W4:Y:S04]  /*71bf0*/  LDL.LU.64 R44, [R1+0x1920] ;  /* 0x00192000012c7983 */ /* 0x010f280000300a00 */
[----:B------:R-:W4:Y:S04]  /*71c00*/  LDL.LU.64 R46, [R1+0x1928] ;  /* 0x00192800012e7983 */ /* 0x000f280000300a00 */
        /* <DEDUP_REMOVED lines=8> */
[----:B0-----:R-:W-:Y:S02]  /*71c90*/  HMMA.16816.F32 R40, R28, R36, R48 ;  /* 0x000000241c28723c */ /* 0x001fe40000001830 */
[----:B------:R-:W2:Y:S04]  /*71ca0*/  LDL.LU.64 R48, [R1+0x1910] ;  /* 0x0019100001307983 */ /* 0x000ea80000300a00 */
[----:B------:R-:W2:-:S13]  /*71cb0*/  LDL.LU.64 R50, [R1+0x1918] ;  /* 0x0019180001327983 */ /* 0x000e9a0000300a00 */
        /* <DEDUP_REMOVED lines=8> */
[----:B---3--:R-:W-:-:S15]  /*71d40*/  HMMA.16816.F32 R4, R28, R34, R4 ;  /* 0x000000221c04723c */ /* 0x008fde0000001804 */
[----:B------:R-:W-:-:S04]  /*71d50*/  NOP ;  /* 0x0000000000007918 */ /* 0x000fc80000000000 */
[----:B------:R-:W-:Y:S04]  /*71d60*/  STL.64 [R1+0x1960], R4 ;  /* 0x0019600401007387 */ /* 0x000fe80000100a00 */
[----:B------:R0:W-:Y:S04]  /*71d70*/  STL.64 [R1+0x1968], R6 ;  /* 0x0019680601007387 */ /* 0x0001e80000100a00 */
[----:B0-----:R-:W4:Y:S04]  /*71d80*/  LDL.LU.64 R6, [R1+0x7010] ;  /* 0x0070100001067983 */ /* 0x001f280000300a00 */
[----:B------:R-:W3:Y:S04]  /*71d90*/  LDL.LU.64 R4, [R1+0x7008] ;  /* 0x0070080001047983 */ /* 0x000ee80000300a00 */
[----:B------:R-:W-:Y:S04]  /*71da0*/  STL.64 [R1+0x6e60], R34 ;  /* 0x006e602201007387 */ /* 0x000fe80000100a00 */
[----:B------:R0:W-:Y:S01]  /*71db0*/  STL.64 [R1+0x6e58], R32 ;  /* 0x006e582001007387 */ /* 0x0001e20000100a00 */
[----:B--2---:R-:W-:-:S15]  /*71dc0*/  HMMA.16816.F32 R36, R28, R32, R36 ;  /* 0x000000201c24723c */ /* 0x004fde0000001824 */
[----:B------:R-:W-:-:S04]  /*71dd0*/  NOP ;  /* 0x0000000000007918 */ /* 0x000fc80000000000 */
[----:B------:R-:W-:Y:S04]  /*71de0*/  STL.64 [R1+0x1950], R36 ;  /* 0x0019502401007387 */ /* 0x000fe80000100a00 */
[----:B------:R1:W-:Y:S04]  /*71df0*/  STL.64 [R1+0x1958], R38 ;  /* 0x0019582601007387 */ /* 0x0003e80000100a00 */
[----:B0-----:R-:W2:Y:S04]  /*71e00*/  LDL.LU.64 R32, [R1+0x18f0] ;  /* 0x0018f00001207983 */ /* 0x001ea80000300a00 */
[----:B------:R-:W2:Y:S01]  /*71e10*/  LDL.LU.64 R34, [R1+0x18f8] ;  /* 0x0018f80001227983 */ /* 0x000ea20000300a00 */
[C---:B-1----:R-:W-:Y:S08]  /*71e20*/  HMMA.16816.F32 R36, R28.reuse, R2, R56 ;  /* 0x000000021c24723c */ /* 0x042ff00000001838 */
[C---:B---3--:R-:W-:Y:S11]  /*71e30*/  HMMA.16816.F32 R52, R28.reuse, R4, R52 ;  /* 0x000000041c34723c */ /* 0x048ff60000001834 */
[----:B------:R-:W-:Y:S04]  /*71e40*/  STL.64 [R1+0x1940], R36 ;  /* 0x0019402401007387 */ /* 0x000fe80000100a00 */
[----:B------:R4:W-:Y:S02]  /*71e50*/  STL.64 [R1+0x1948], R38 ;  /* 0x0019482601007387 */ /* 0x0009e40000100a00 */
[C---:B----4-:R-:W-:Y:S02]  /*71e60*/  HMMA.16816.F32 R36, R28.reuse, R6, R44 ;  /* 0x000000061c24723c */ /* 0x050fe4000000182c */
[----:B------:R-:W3:Y:S04]  /*71e70*/  LDL.LU.64 R44, [R1+0x18e0] ;  /* 0x0018e000012c7983 */ /* 0x000ee80000300a00 */
[----:B------:R-:W-:Y:S04]  /*71e80*/  STL.64 [R1+0x1930], R52 ;  /* 0x0019303401007387 */ /* 0x000fe80000100a00 */
[----:B------:R-:W-:Y:S04]  /*71e90*/  STL.64 [R1+0x1938], R54 ;  /* 0x0019383601007387 */ /* 0x000fe80000100a00 */
[----:B------:R-:W3:Y:S05]  /*71ea0*/  LDL.LU.64 R46, [R1+0x18e8] ;  /* 0x0018e800012e7983 */ /* 0x000eea0000300a00 */
[----:B------:R-:W-:Y:S04]  /*71eb0*/  STL.64 [R1+0x1920], R36 ;  /* 0x0019202401007387 */ /* 0x000fe80000100a00 */
[----:B------:R0:W-:Y:S04]  /*71ec0*/  STL.64 [R1+0x1928], R38 ;  /* 0x0019282601007387 */ /* 0x0001e80000100a00 */
[----:B------:R-:W4:Y:S04]  /*71ed0*/  LDL.LU R56, [R1+0x3bc0] ;  /* 0x003bc00001387983 */ /* 0x000f280000300800 */
[----:B------:R-:W4:Y:S01]  /*71ee0*/  LDL.LU R57, [R1+0x3bbc] ;  /* 0x003bbc0001397983 */ /* 0x000f220000300800 */
[C---:B0-----:R-:W-:Y:S03]  /*71ef0*/  HMMA.16816.F32 R36, R28.reuse, R8, R48 ;  /* 0x000000081c24723c */ /* 0x041fe60000001830 */
[----:B------:R-:W-:Y:S04]  /*71f00*/  STL.64 [R1+0x6ea8], R6 ;  /* 0x006ea80601007387 */ /* 0x000fe80000100a00 */
[----:B------:R0:W-:Y:S02]  /*71f10*/  STL.64 [R1+0x6ea0], R4 ;  /* 0x006ea00401007387 */ /* 0x0001e40000100a00 */
[C---:B0-----:R-:W-:Y:S02]  /*71f20*/  HMMA.16816.F32 R4, R28.reuse, R10, R40 ;  /* 0x0000000a1c04723c */ /* 0x041fe40000001828 */
[----:B------:R-:W4:Y:S08]  /*71f30*/  LDL.LU.64 R40, [R1+0x18d0] ;  /* 0x0018d00001287983 */ /* 0x000f300000300a00 */
[----:B------:R0:W-:Y:S04]  /*71f40*/  STL.64 [R1+0x1910], R36 ;  /* 0x0019102401007387 */ /* 0x0001e80000100a00 */
[----:B------:R1:W-:Y:S04]  /*71f50*/  STL.64 [R1+0x1918], R38 ;  /* 0x0019182601007387 */ /* 0x0003e80000100a00 */
[----:B------:R-:W4:Y:S04]  /*71f60*/  LDL.LU.64 R42, [R1+0x18d8] ;  /* 0x0018d800012a7983 */ /* 0x000f280000300a00 */
[----:B------:R-:W-:Y:S04]  /*71f70*/  STL.64 [R1+0x1900], R4 ;  /* 0x0019000401007387 */ /* 0x000fe80000100a00 */
[----:B------:R2:W-:Y:S04]  /*71f80*/  STL.64 [R1+0x1908], R6 ;  /* 0x0019080601007387 */ /* 0x0005e80000100a00 */
[----:B0-----:R-:W4:Y:S04]  /*71f90*/  LDL.LU.64 R36, [R1+0x18c0] ;  /* 0x0018c00001247983 */ /* 0x001f280000300a00 */
[----:B-1----:R-:W4:Y:S04]  /*71fa0*/  LDL.LU.64 R38, [R1+0x18c8] ;  /* 0x0018c80001267983 */ /* 0x002f280000300a00 */
[----:B------:R-:W-:Y:S04]  /*71fb0*/  STL.64 [R1+0x6eb8], R10 ;  /* 0x006eb80a01007387 */ /* 0x000fe80000100a00 */
[----:B------:R0:W-:Y:S01]  /*71fc0*/  STL.64 [R1+0x6eb0], R8 ;  /* 0x006eb00801007387 */ /* 0x0001e20000100a00 */
[----:B--2---:R-:W-:Y:S03]  /*71fd0*/  HMMA.16816.F32 R4, R28, R12, R32 ;  /* 0x0000000c1c04723c */ /* 0x004fe60000001820 */
[----:B------:R-:W2:Y:S04]  /*71fe0*/  LDL.LU.64 R32, [R1+0x18b0] ;  /* 0x0018b00001207983 */ /* 0x000ea80000300a00 */
[----:B------:R-:W2:-:S12]  /*71ff0*/  LDL.LU.64 R34, [R1+0x18b8] ;  /* 0x0018b80001227983 */ /* 0x000e980000300a00 */
[----:B------:R1:W-:Y:S04]  /*72000*/  STL.64 [R1+0x18f0], R4 ;  /* 0x0018f00401007387 */ /* 0x0003e80000100a00 */
[----:B------:R1:W-:Y:S04]  /*72010*/  STL.64 [R1+0x18f8], R6 ;  /* 0x0018f80601007387 */ /* 0x0003e80000100a00 */
[----:B0-----:R-:W2:Y:S04]  /*72020*/  LDL.LU.64 R8, [R1+0x18a0] ;  /* 0x0018a00001087983 */ /* 0x001ea80000300a00 */
[----:B------:R-:W2:Y:S04]  /*72030*/  LDL.LU.64 R10, [R1+0x18a8] ;  /* 0x0018a800010a7983 */ /* 0x000ea80000300a00 */
[----:B-1----:R-:W2:Y:S04]  /*72040*/  LDL.LU.64 R4, [R1+0x1890] ;  /* 0x0018900001047983 */ /* 0x002ea80000300a00 */
[----:B------:R-:W2:Y:S01]  /*72050*/  LDL.LU.64 R6, [R1+0x1898] ;  /* 0x0018980001067983 */ /* 0x000ea20000300a00 */
[----:B---3--:R-:W-:-:S15]  /*72060*/  HMMA.16816.F32 R44, R28, R14, R44 ;  /* 0x0000000e1c2c723c */ /* 0x008fde000000182c */
[----:B------:R-:W-:-:S04]  /*72070*/  NOP ;  /* 0x0000000000007918 */ /* 0x000fc80000000000 */
[----:B------:R-:W-:Y:S04]  /*72080*/  STL.64 [R1+0x18e0], R44 ;  /* 0x0018e02c01007387 */ /* 0x000fe80000100a00 */
[----:B------:R0:W-:Y:S04]  /*72090*/  STL.64 [R1+0x18e8], R46 ;  /* 0x0018e82e01007387 */ /* 0x0001e80000100a00 */
[----:B------:R-:W3:Y:S04]  /*720a0*/  LDL.LU R48, [R1+0x3bc8] ;  /* 0x003bc80001307983 */ /* 0x000ee80000300800 */
[----:B------:R-:W3:Y:S04]  /*720b0*/  LDL.LU R49, [R1+0x3bc4] ;  /* 0x003bc40001317983 */ /* 0x000ee80000300800 */
[----:B------:R-:W-:Y:S04]  /*720c0*/  STL.64 [R1+0x6e20], R14 ;  /* 0x006e200e01007387 */ /* 0x000fe80000100a00 */
[----:B------:R4:W-:Y:S04]  /*720d0*/  STL.64 [R1+0x6e18], R12 ;  /* 0x006e180c01007387 */ /* 0x0009e80000100a00 */
[----:B0-----:R-:W3:Y:S04]  /*720e0*/  LDL.LU R46, [R1+0x3bd0] ;  /* 0x003bd000012e7983 */ /* 0x001ee80000300800 */
[----:B------:R-:W3:Y:S01]  /*720f0*/  LDL.LU R47, [R1+0x3bcc] ;  /* 0x003bcc00012f7983 */ /* 0x000ee20000300800 */
[----:B----4-:R-:W-:-:S15]  /*72100*/  HMMA.16816.F32 R12, R28, R16, R40 ;  /* 0x000000101c0c723c */ /* 0x010fde0000001828 */
[----:B------:R-:W-:-:S04]  /*72110*/  NOP ;  /* 0x0000000000007918 */ /* 0x000fc80000000000 */
[----:B------:R-:W-:Y:S04]  /*72120*/  STL.64 [R1+0x18d0], R12 ;  /* 0x0018d00c01007387 */ /* 0x000fe80000100a00 */
[----:B------:R0:W-:Y:S04]  /*72130*/  STL.64 [R1+0x18d8], R14 ;  /* 0x0018d80e01007387 */ /* 0x0001e80000100a00 */
[----:B------:R-:W4:Y:S04]  /*72140*/  LDL.LU R54, [R1+0x3bd8] ;  /* 0x003bd80001367983 */ /* 0x000f280000300800 */
[----:B------:R-:W4:Y:S01]  /*72150*/  LDL.LU R55, [R1+0x3bd4] ;  /* 0x003bd40001377983 */ /* 0x000f220000300800 */
[----:B0-----:R-:W-:-:S15]  /*72160*/  HMMA.16816.F32 R12, R28, R18, R36 ;  /* 0x000000121c0c723c */ /* 0x001fde0000001824 */
[----:B------:R-:W-:-:S04]  /*72170*/  NOP ;  /* 0x0000000000007918 */ /* 0x000fc80000000000 */
[----:B------:R-:W-:Y:S04]  /*72180*/  STL.64 [R1+0x18c0], R12 ;  /* 0x0018c00c01007387 */ /* 0x000fe80000100a00 */
[----:B------:R2:W-:Y:S04]  /*72190*/  STL.64 [R1+0x18c8], R14 ;  /* 0x0018c80e01007387 */ /* 0x0005e80000100a00 */
[----:B------:R-:W-:Y:S04]  /*721a0*/  STL.64 [R1+0x6ec8], R18 ;  /* 0x006ec81201007387 */ /* 0x000fe80000100a00 */
[----:B------:R-:W-:Y:S01]  /*721b0*/  STL.64 [R1+0x6ec0], R16 ;  /* 0x006ec01001007387 */ /* 0x000fe20000100a00 */
[----:B------:R-:W-:-:S02]  /*721c0*/  IMAD.MOV.U32 R60, RZ, RZ, R27 ;  /* 0x000000ffff3c7224 */ /* 0x000fc400078e001b */
[----:B------:R-:W-:Y:S01]  /*721d0*/  IMAD.MOV.U32 R61, RZ, RZ, R26 ;  /* 0x000000ffff3d7224 */ /* 0x000fe200078e001a */
[C---:B--2---:R-:W-:Y:S08]  /*721e0*/  HMMA.16816.F32 R12, R28.reuse, R20, R32 ;  /* 0x000000141c0c723c */ /* 0x044ff00000001820 */
[C---:B------:R-:W-:Y:S11]  /*721f0*/  HMMA.16816.F32 R8, R28.reuse, R22, R8 ;  /* 0x000000161c08723c */ /* 0x040ff60000001808 */
[----:B------:R-:W-:Y:S04]  /*72200*/  STL.64 [R1+0x18b0], R12 ;  /* 0x0018b00c01007387 */ /* 0x000fe80000100a00 */
[----:B------:R-:W-:Y:S04]  /*72210*/  STL.64 [R1+0x18b8], R14 ;  /* 0x0018b80e01007387 */ /* 0x000fe80000100a00 */
[----:B------:R-:W2:Y:S04]  /*72220*/  LDL.LU R27, [R1+0x7004] ;  /* 0x00700400011b7983 */ /* 0x000ea80000300800 */
[----:B------:R0:W-:Y:S04]  /*72230*/  STL.64 [R1+0x18a0], R8 ;  /* 0x0018a00801007387 */ /* 0x0001e80000100a00 */
[----:B------:R1:W-:Y:S04]  /*72240*/  STL.64 [R1+0x18a8], R10 ;  /* 0x0018a80a01007387 */ /* 0x0003e80000100a00 */
[----:B------:R-:W3:Y:S01]  /*72250*/  LDL.LU R26, [R1+0x7000] ;  /* 0x00700000011a7983 */ /* 0x000ee20000300800 */
[----:B------:R-:W-:Y:S03]  /*72260*/  HMMA.16816.F32 R4, R28, R24, R4 ;  /* 0x000000181c04723c */ /* 0x000fe60000001804 */
[----:B------:R-:W-:Y:S04]  /*72270*/  STL.64 [R1+0x6ed8], R22 ;  /* 0x006ed81601007387 */ /* 0x000fe80000100a00 */
[----:B------:R-:W-:Y:S04]  /*72280*/  STL.64 [R1+0x6ed0], R20 ;  /* 0x006ed01401007387 */ /* 0x000fe80000100a00 */
[----:B0-----:R-:W4:Y:S04]  /*72290*/  LDL.LU.64 R8, [R1+0xc90] ;  /* 0x000c900001087983 */ /* 0x001f280000300a00 */
[----:B-1----:R-:W4:Y:S04]  /*722a0*/  LDL.LU.64 R10, [R1+0xc98] ;  /* 0x000c9800010a7983 */ /* 0x002f280000300a00 */
[----:B------:R-:W-:Y:S04]  /*722b0*/  STL.64 [R1+0x1890], R4 ;  /* 0x0018900401007387 */ /* 0x000fe80000100a00 */
[----:B------:R0:W-:Y:S04]  /*722c0*/  STL.64 [R1+0x1898], R6 ;  /* 0x0018980601007387 */ /* 0x0001e80000100a00 */
[----:B------:R-:W4:Y:S04]  /*722d0*/  LDL R58, [R1+0xb0] ;  /* 0x0000b000013a7983 */ /* 0x000f280000100800 */
[----:B------:R-:W4:Y:S04]  /*722e0*/  LDL R59, [R1+0xb4] ;  /* 0x0000b400013b7983 */ /* 0x000f280000100800 */
[----:B------:R-:W4:Y:S01]  /*722f0*/  LDL R52, [R1+0xc0] ;  /* 0x0000c00001347983 */ /* 0x000f220000100800 */
[----:B0-----:R-:W-:-:S02]  /*72300*/  IMAD R7, R57, 0x100, R56 ;  /* 0x0000010039077824 */ /* 0x001fc400078e0238 */
[----:B--2---:R-:W-:Y:S02]  /*72310*/  IMAD.MOV.U32 R56, RZ, RZ, R27 ;  /* 0x000000ffff387224 */ /* 0x004fe400078e001b */
[----:B---3--:R-:W-:Y:S02]  /*72320*/  IMAD.MOV.U32 R53, RZ, RZ, R26 ;  /* 0x000000ffff357224 */ /* 0x008fe400078e001a */
[----:B------:R-:W2:Y:S04]  /*72330*/  LDL.LU R26, [R1+0x6ffc] ;  /* 0x006ffc00011a7983 */ /* 0x000ea80000300800 */
[----:B------:R-:W3:Y:S04]  /*72340*/  LDL.LU R27, [R1+0x6ff8] ;  /* 0x006ff800011b7983 */ /* 0x000ee80000300800 */
[----:B------:R-:W2:Y:S04]  /*72350*/  LDL R57, [R1+0xbc] ;  /* 0x0000bc0001397983 */ /* 0x000ea80000100800 */
[----:B----4-:R-:W-:Y:S04]  /*72360*/  STL.64 [R1+0x6f58], R58 ;  /* 0x006f583a01007387 */ /* 0x010fe80000100a00 */
[----:B--2---:R-:W-:Y:S04]  /*72370*/  STL.64 [R1+0x6f50], R56 ;  /* 0x006f503801007387 */ /* 0x004fe80000100a00 */
[----:B------:R-:W2:Y:S04]  /*72380*/  LDL R50, [R1+0xc8] ;  /* 0x0000c80001327983 */ /* 0x000ea80000100800 */
[----:B------:R-:W2:Y:S01]  /*72390*/  LDL R51, [R1+0xcc] ;  /* 0x0000cc0001337983 */ /* 0x000ea20000100800 */
[----:B------:R-:W-:-:S02]  /*723a0*/  IMAD R6, R49, 0x100, R48 ;  /* 0x0000010031067824 */ /* 0x000fc400078e0230 */
[----:B------:R-:W-:Y:S02]  /*723b0*/  IMAD.MOV.U32 R48, RZ, RZ, R26 ;  /* 0x000000ffff307224 */ /* 0x000fe400078e001a */
[----:B---3--:R-:W-:Y:S01]  /*723c0*/  IMAD.MOV.U32 R49, RZ, RZ, R27 ;  /* 0x000000ffff317224 */ /* 0x008fe200078e001b */
[----:B------:R-:W3:Y:S04]  /*723d0*/  LDL.LU R26, [R1+0x6ff4] ;  /* 0x006ff400011a7983 */ /* 0x000ee80000300800 */
[----:B------:R-:W3:Y:S01]  /*723e0*/  LDL.LU R27, [R1+0x6ff0] ;  /* 0x006ff000011b7983 */ /* 0x000ee20000300800 */
[----:B------:R-:W-:-:S03]  /*723f0*/  IMAD R5, R47, 0x100, R46 ;  /* 0x000001002f057824 */ /* 0x000fc600078e022e */
[----:B--2---:R-:W-:Y:S04]  /*72400*/  STL.64 [R1+0x6f68], R50 ;  /* 0x006f683201007387 */ /* 0x004fe80000100a00 */
[----:B------:R-:W-:Y:S04]  /*72410*/  STL.64 [R1+0x6f60], R48 ;  /* 0x006f603001007387 */ /* 0x000fe80000100a00 */
[----:B------:R-:W2:Y:S04]  /*72420*/  LDL R46, [R1+0xd8] ;  /* 0x0000d800012e7983 */ /* 0x000ea80000100800 */
[----:B------:R-:W2:Y:S04]  /*72430*/  LDL R47, [R1+0xdc] ;  /* 0x0000dc00012f7983 */ /* 0x000ea80000100800 */
[----:B------:R-:W4:Y:S04]  /*72440*/  LDL R44, [R1+0xe0] ;  /* 0x0000e000012c7983 */ /* 0x000f280000100800 */
[----:B------:R-:W4:Y:S01]  /*72450*/  LDL R45, [R1+0xe4] ;  /* 0x0000e400012d7983 */ /* 0x000f220000100800 */
[----:B---3--:R-:W-:Y:S03]  /*72460*/  HMMA.16816.F32 R8, R28, R26, R8 ;  /* 0x0000001a1c08723c */ /* 0x008fe60000001808 */
[----:B--2---:R0:W-:Y:S04]  /*72470*/  STL.64 [R1+0x6f78], R46 ;  /* 0x006f782e01007387 */ /* 0x0041e80000100a00 */
[----:B----4-:R1:W-:Y:S04]  /*72480*/  STL.64 [R1+0x6f70], R44 ;  /* 0x006f702c01007387 */ /* 0x0103e80000100a00 */
[----:B------:R-:W2:Y:S08]  /*72490*/  LDL R42, [R1+0xe8] ;  /* 0x0000e800012a7983 */ /* 0x000eb00000100800 */
[----:B------:R-:W-:Y:S04]  /*724a0*/  STL.64 [R1+0xc90], R8 ;  /* 0x000c900801007387 */ /* 0x000fe80000100a00 */
[----:B------:R-:W-:Y:S04]  /*724b0*/  STL.64 [R1+0xc98], R10 ;  /* 0x000c980a01007387 */ /* 0x000fe80000100a00 */
[----:B------:R-:W2:Y:S04]  /*724c0*/  LDL R43, [R1+0xec] ;  /* 0x0000ec00012b7983 */ /* 0x000ea80000100800 */
[----:B------:R-:W3:Y:S04]  /*724d0*/  LDL R40, [R1+0xf0] ;  /* 0x0000f00001287983 */ /* 0x000ee80000100800 */
[----:B------:R-:W3:Y:S04]  /*724e0*/  LDL R41, [R1+0xf4] ;  /* 0x0000f40001297983 */ /* 0x000ee80000100800 */
[----:B--2---:R-:W-:Y:S04]  /*724f0*/  STL.64 [R1+0x6f88], R42 ;  /* 0x006f882a01007387 */ /* 0x004fe80000100a00 */
[----:B---3--:R-:W-:Y:S04]  /*72500*/  STL.64 [R1+0x6f80], R40 ;  /* 0x006f802801007387 */ /* 0x008fe80000100a00 */
[----:B0-----:R-:W2:Y:S04]  /*72510*/  LDL R46, [R1+0xf8] ;  /* 0x0000f800012e7983 */ /* 0x001ea80000100800 */
[----:B------:R-:W2:Y:S04]  /*72520*/  LDL R47, [R1+0xfc] ;  /* 0x0000fc00012f7983 */ /* 0x000ea80000100800 */
[----:B--2---:R0:W-:Y:S04]  /*72530*/  STL.64 [R1+0x6f90], R46 ;  /* 0x006f902e01007387 */ /* 0x0041e80000100a00 */
[----:B------:R-:W-:Y:S04]  /*72540*/  STL.64 [R1+0x6ee8], R26 ;  /* 0x006ee81a01007387 */ /* 0x000fe80000100a00 */
[----:B------:R-:W-:Y:S04]  /*72550*/  STL.64 [R1+0x6ee0], R24 ;  /* 0x006ee01801007387 */ /* 0x000fe80000100a00 */
[----:B-1----:R-:W2:Y:S04]  /*72560*/  LDL R44, [R1+0x100] ;  /* 0x00010000012c7983 */ /* 0x002ea80000100800 */
[----:B------:R-:W2:Y:S01]  /*72570*/  LDL R45, [R1+0x104] ;  /* 0x00010400012d7983 */ /* 0x000ea20000100800 */
[----:B------:R-:W-:-:S03]  /*72580*/  IMAD R4, R55, 0x100, R54 ;  /* 0x0000010037047824 */ /* 0x000fc600078e0236 */
[----:B--2---:R1:W-:Y:S04]  /*72590*/  STL.64 [R1+0x6fa8], R44 ;  /* 0x006fa82c01007387 */ /* 0x0043e80000100a00 */
[----:B0-----:R-:W2:Y:S04]  /*725a0*/  LDL R46, [R1+0x108] ;  /* 0x00010800012e7983 */ /* 0x001ea80000100800 */
[----:B------:R-:W2:Y:S04]  /*725b0*/  LDL R47, [R1+0x10c] ;  /* 0x00010c00012f7983 */ /* 0x000ea80000100800 */
[----:B------:R-:W3:Y:S04]  /*725c0*/  LDL R54, [R1+0xa0] ;  /* 0x0000a00001367983 */ /* 0x000ee80000100800 */
[----:B------:R-:W3:Y:S04]  /*725d0*/  LDL R55, [R1+0xa4] ;  /* 0x0000a40001377983 */ /* 0x000ee80000100800 */
[----:B--2---:R0:W-:Y:S04]  /*725e0*/  STL.64 [R1+0x6fc0], R46 ;  /* 0x006fc02e01007387 */ /* 0x0041e80000100a00 */
[----:B---3--:R-:W-:Y:S04]  /*725f0*/  STL.64 [R1+0x6fa0], R54 ;  /* 0x006fa03601007387 */ /* 0x008fe80000100a00 */
[----:B------:R2:W-:Y:S04]  /*72600*/  STL.64 [R1+0x6f98], R52 ;  /* 0x006f983401007387 */ /* 0x0005e80000100a00 */
[----:B-1----:R-:W3:Y:S04]  /*72610*/  LDL R44, [R1+0x110] ;  /* 0x00011000012c7983 */ /* 0x002ee80000100800 */
[----:B------:R-:W3:Y:S04]  /*72620*/  LDL R45, [R1+0x114] ;  /* 0x00011400012d7983 */ /* 0x000ee80000100800 */
[----:B---3--:R-:W-:Y:S04]  /*72630*/  STL.64 [R1+0x6fd8], R44 ;  /* 0x006fd82c01007387 */ /* 0x008fe80000100a00 */
[----:B0-----:R-:W3:Y:S04]  /*72640*/  LDL R46, [R1+0x118] ;  /* 0x00011800012e7983 */ /* 0x001ee80000100800 */
[----:B------:R-:W3:Y:S04]  /*72650*/  LDL R47, [R1+0x11c] ;  /* 0x00011c00012f7983 */ /* 0x000ee80000100800 */
[----:B--2---:R-:W2:Y:S04]  /*72660*/  LDL.LU.64 R52, [R1+0x1850] ;  /* 0x0018500001347983 */ /* 0x004ea80000300a00 */
[----:B------:R-:W4:Y:S04]  /*72670*/  LDL.LU.64 R54, [R1+0x1858] ;  /* 0x0018580001367983 */ /* 0x000f280000300a00 */
[----:B----4-:R-:W-:Y:S04]  /*72680*/  STL.64 [R1+0x6fb8], R54 ;  /* 0x006fb83601007387 */ /* 0x010fe80000100a00 */
[----:B--2---:R0:W-:Y:S04]  /*72690*/  STL.64 [R1+0x6fb0], R52 ;  /* 0x006fb03401007387 */ /* 0x0041e80000100a00 */
[----:B0-----:R-:W2:Y:S04]  /*726a0*/  LDL.LU.64 R52, [R1+0x1860] ;  /* 0x0018600001347983 */ /* 0x001ea80000300a00 */
[----:B------:R-:W4:Y:S04]  /*726b0*/  LDL.LU.64 R54, [R1+0x1868] ;  /* 0x0018680001367983 */ /* 0x000f280000300a00 */
[----:B----4-:R-:W-:Y:S04]  /*726c0*/  STL.64 [R1+0x6fd0], R54 ;  /* 0x006fd03601007387 */ /* 0x010fe80000100a00 */
[----:B--2---:R0:W-:Y:S04]  /*726d0*/  STL.64 [R1+0x6fc8], R52 ;  /* 0x006fc83401007387 */ /* 0x0041e80000100a00 */
[----:B0-----:R-:W2:Y:S04]  /*726e0*/  LDL.LU.64 R52, [R1+0x1870] ;  /* 0x0018700001347983 */ /* 0x001ea80000300a00 */
[----:B------:R-:W4:Y:S01]  /*726f0*/  LDL.LU.64 R54, [R1+0x1878] ;  /* 0x0018780001367983 */ /* 0x000f220000300a00 */
[----:B------:R-:W-:-:S02]  /*72700*/  F2FP.F16.E5M2.UNPACK_B R28, R7 ;  /* 0x00000007ff1c723e */ /* 0x000fc400020004ff */
[----:B------:R-:W-:Y:S02]  /*72710*/  F2FP.F16.E5M2.UNPACK_B R29, R6 ;  /* 0x00000006ff1d723e */ /* 0x000fe400020004ff */
[----:B------:R-:W-:Y:S02]  /*72720*/  F2FP.F16.E5M2.UNPACK_B R30, R5 ;  /* 0x00000005ff1e723e */ /* 0x000fe400020004ff */
[----:B------:R-:W-:Y:S01]  /*72730*/  F2FP.F16.E5M2.UNPACK_B R31, R4 ;  /* 0x00000004ff1f723e */ /* 0x000fe200020004ff */
[----:B----4-:R-:W-:Y:S04]  /*72740*/  STL.64 [R1+0x6fe8], R54 ;  /* 0x006fe83601007387 */ /* 0x010fe80000100a00 */
[----:B--2---:R0:W-:Y:S04]  /*72750*/  STL.64 [R1+0x6fe0], R52 ;  /* 0x006fe03401007387 */ /* 0x0041e80000100a00 */
[----:B0-----:R-:W3:Y:S04]  /*72760*/  LDL.LU.64 R52, [R1+0x1880] ;  /* 0x0018800001347983 */ /* 0x001ee80000300a00 */
[----:B------:R-:W3:Y:S04]  /*72770*/  LDL.LU.64 R54, [R1+0x1888] ;  /* 0x0018880001367983 */ /* 0x000ee80000300a00 */
[----:B------:R-:W2:Y:S04]  /*72780*/  LDL.LU.64 R40, [R1+0x1840] ;  /* 0x0018400001287983 */ /* 0x000ea80000300a00 */
[----:B------:R-:W2:Y:S04]  /*72790*/  LDL.LU.64 R42, [R1+0x1848] ;  /* 0x00184800012a7983 */ /* 0x000ea80000300a00 */
        /* <DEDUP_REMOVED lines=19> */
[----:B------:R-:W2:Y:S01]  /*728d0*/  LDL.LU.64 R10, [R1+0x17a8] ;  /* 0x0017a800010a7983 */ /* 0x000ea20000300a00 */
[----:B---3--:R-:W-:Y:S03]  /*728e0*/  HMMA.16816.F32 R44, R28, R46, R52 ;  /* 0x0000002e1c2c723c */ /* 0x008fe60000001834 */
[----:B------:R-:W3:Y:S04]  /*728f0*/  LDL.LU.64 R54, [R1+0x6fe8] ;  /* 0x006fe80001367983 */ /* 0x000ee80000300a00 */
[----:B------:R-:W3:-:S12]  /*72900*/  LDL.LU.64 R52, [R1+0x6fe0] ;  /* 0x006fe00001347983 */ /* 0x000ed80000300a00 */
[----:B------:R0:W-:Y:S04]  /*72910*/  STL.64 [R1+0x1880], R44 ;  /* 0x0018802c01007387 */ /* 0x0001e80000100a00 */
[----:B------:R3:W-:Y:S04]  /*72920*/  STL.64 [R1+0x1888], R46 ;  /* 0x0018882e01007387 */ /* 0x0007e80000100a00 */
[----:B0-----:R-:W3:Y:S02]  /*72930*/  LDL.LU.64 R44, [R1+0x6fd8] ;  /* 0x006fd800012c7983 */ /* 0x001ee40000300a00 */
[----:B---3--:R-:W-:Y:S02]  /*72940*/  HMMA.16816.F32 R44, R28, R44, R52 ;  /* 0x0000002c1c2c723c */ /* 0x008fe40000001834 */
[----:B------:R-:W3:Y:S04]  /*72950*/  LDL.LU.64 R54, [R1+0x6fd0] ;  /* 0x006fd00001367983 */ /* 0x000ee80000300a00 */
[----:B------:R-:W3:-:S13]  /*72960*/  LDL.LU.64 R52, [R1+0x6fc8] ;  /* 0x006fc80001347983 */ /* 0x000eda0000300a00 */
[----:B------:R-:W-:Y:S04]  /*72970*/  STL.64 [R1+0x1870], R44 ;  /* 0x0018702c01007387 */ /* 0x000fe80000100a00 */
[----:B------:R0:W-:Y:S04]  /*72980*/  STL.64 [R1+0x1878], R46 ;  /* 0x0018782e01007387 */ /* 0x0001e80000100a00 */
[----:B0-----:R-:W3:Y:S02]  /*72990*/  LDL.LU.64 R46, [R1+0x6fc0] ;  /* 0x006fc000012e7983 */ /* 0x001ee40000300a00 */
[----:B---3--:R-:W-:Y:S02]  /*729a0*/  HMMA.16816.F32 R44, R28, R46, R52 ;  /* 0x0000002e1c2c723c */ /* 0x008fe40000001834 */
[----:B------:R-:W3:Y:S04]  /*729b0*/  LDL.LU.64 R54, [R1+0x6fb8] ;  /* 0x006fb80001367983 */ /* 0x000ee80000300a00 */
[----:B------:R-:W3:-:S13]  /*729c0*/  LDL.LU.64 R52, [R1+0x6fb0] ;  /* 0x006fb00001347983 */ /* 0x000eda0000300a00 */
[----:B------:R0:W-:Y:S04]  /*729d0*/  STL.64 [R1+0x1860], R44 ;  /* 0x0018602c01007387 */ /* 0x0001e80000100a00 */
[----:B------:R3:W-:Y:S04]  /*729e0*/  STL.64 [R1+0x1868], R46 ;  /* 0x0018682e01007387 */ /* 0x0007e80000100a00 */
[----:B0-----:R-:W3:Y:S02]  /*729f0*/  LDL.LU.64 R44, [R1+0x6fa8] ;  /* 0x006fa800012c7983 */ /* 0x001ee40000300a00 */
[----:B---3--:R-:W-:Y:S02]  /*72a00*/  HMMA.16816.F32 R44, R28, R44, R52 ;  /* 0x0000002c1c2c723c */ /* 0x008fe40000001834 */
[----:B------:R-:W3:Y:S04]  /*72a10*/  LDL.LU.64 R54, [R1+0x6fa0] ;  /* 0x006fa00001367983 */ /* 0x000ee80000300a00 */
[----:B------:R-:W2:-:S13]  /*72a20*/  LDL.LU.64 R52, [R1+0x6f98] ;  /* 0x006f980001347983 */ /* 0x000e9a0000300a00 */
[----:B------:R-:W-:Y:S04]  /*72a30*/  STL.64 [R1+0x1850], R44 ;  /* 0x0018502c01007387 */ /* 0x000fe80000100a00 */
[----:B------:R0:W-:Y:S04]  /*72a40*/  STL.64 [R1+0x1858], R46 ;  /* 0x0018582e01007387 */ /* 0x0001e80000100a00 */
[----:B0-----:R-:W2:Y:S02]  /*72a50*/  LDL.LU.64 R46, [R1+0x6f90] ;  /* 0x006f9000012e7983 */ /* 0x001ea40000300a00 */
[----:B--2---:R-:W-:Y:S02]  /*72a60*/  HMMA.16816.F32 R44, R28, R46, R40 ;  /* 0x0000002e1c2c723c */ /* 0x004fe40000001828 */
[----:B------:R-:W2:Y:S04]  /*72a70*/  LDL.LU.64 R42, [R1+0x6f88] ;  /* 0x006f8800012a7983 */ /* 0x000ea80000300a00 */
[----:B------:R-:W4:-:S13]  /*72a80*/  LDL.LU.64 R40, [R1+0x6f80] ;  /* 0x006f800001287983 */ /* 0x000f1a0000300a00 */
[----:B------:R-:W-:Y:S04]  /*72a90*/  STL.64 [R1+0x1840], R44 ;  /* 0x0018402c01007387 */ /* 0x000fe80000100a00 */
[----:B------:R0:W-:Y:S04]  /*72aa0*/  STL.64 [R1+0x1848], R46 ;  /* 0x0018482e01007387 */ /* 0x0001e80000100a00 */
[----:B0-----:R-:W2:Y:S04]  /*72ab0*/  LDL.LU.64 R46, [R1+0x6f78] ;  /* 0x006f7800012e7983 */ /* 0x001ea80000300a00 */
[----:B------:R-:W2:Y:S01]  /*72ac0*/  LDL.LU.64 R44, [R1+0x6f70] ;  /* 0x006f7000012c7983 */ /* 0x000ea20000300a00 */
[----:B----4-:R-:W-:-:S15]  /*72ad0*/  HMMA.16816.F32 R48, R28, R40, R48 ;  /* 0x000000281c30723c */ /* 0x010fde0000001830 */
[----:B------:R-:W-:-:S04]  /*72ae0*/  NOP ;  /* 0x0000000000007918 */ /* 0x000fc80000000000 */
[----:B------:R-:W-:Y:S04]  /*72af0*/  STL.64 [R1+0x1830], R48 ;  /* 0x0018303001007387 */ /* 0x000fe80000100a00 */
[----:B------:R0:W-:Y:S04]  /*72b00*/  STL.64 [R1+0x1838], R50 ;  /* 0x0018383201007387 */ /* 0x0001e80000100a00 */
[----:B0-----:R-:W4:Y:S04]  /*72b10*/  LDL.LU.64 R50, [R1+0x6f68] ;  /* 0x006f680001327983 */ /* 0x001f280000300a00 */
[----:B------:R-:W3:Y:S01]  /*72b20*/  LDL.LU.64 R48, [R1+0x6f60] ;  /* 0x006f600001307983 */ /* 0x000ee20000300a00 */
[----:B--2---:R-:W-:Y:S03]  /*72b30*/  HMMA.16816.F32 R40, R28, R42, R56 ;  /* 0x0000002a1c28723c */ /* 0x004fe60000001838 */
[----:B------:R-:W2:Y:S04]  /*72b40*/  LDL.LU.64 R58, [R1+0x6f58] ;  /* 0x006f5800013a7983 */ /* 0x000ea80000300a00 */
[----:B------:R-:W2:-:S12]  /*72b50*/  LDL.LU.64 R56, [R1+0x6f50] ;  /* 0x006f500001387983 */ /* 0x000e980000300a00 */
[----:B------:R-:W-:Y:S04]  /*72b60*/  STL.64 [R1+0x1820], R40 ;  /* 0x0018202801007387 */ /* 0x000fe80000100a00 */
[----:B------:R0:W-:Y:S02]  /*72b70*/  STL.64 [R1+0x1828], R42 ;  /* 0x0018282a01007387 */ /* 0x0001e40000100a00 */
[C---:B0-----:R-:W-:Y:S08]  /*72b80*/  HMMA.16816.F32 R40, R28.reuse, R44, R36 ;  /* 0x0000002c1c28723c */ /* 0x041ff00000001824 */
[C---:B------:R-:W-:Y:S08]  /*72b90*/  HMMA.16816.F32 R36, R28.reuse, R46, R32 ;  /* 0x0000002e1c24723c */ /* 0x040ff00000001820 */
[C---:B------:R-:W-:Y:S03]  /*72ba0*/  HMMA.16816.F32 R8, R28.reuse, R60, R8 ;  /* 0x0000003c1c08723c */ /* 0x040fe60000001808 */
[----:B------:R-:W-:Y:S04]  /*72bb0*/  STL.64 [R1+0x1810], R40 ;  /* 0x0018102801007387 */ /* 0x000fe80000100a00 */
[----:B------:R-:W-:Y:S04]  /*72bc0*/  STL.64 [R1+0x1818], R42 ;  /* 0x0018182a01007387 */ /* 0x000fe80000100a00 */
[----:B------:R-:W-:Y:S04]  /*72bd0*/  STL.64 [R1+0x1800], R36 ;  /* 0x0018002401007387 */ /* 0x000fe80000100a00 */
[----:B------:R-:W-:Y:S01]  /*72be0*/  STL.64 [R1+0x1808], R38 ;  /* 0x0018082601007387 */ /* 0x000fe20000100a00 */
[C---:B---3--:R-:W-:Y:S08]  /*72bf0*/  HMMA.16816.F32 R32, R28.reuse, R48, R24 ;  /* 0x000000301c20723c */ /* 0x048ff00000001818 */
[C---:B----4-:R-:W-:Y:S08]  /*72c00*/  HMMA.16816.F32 R24, R28.reuse, R50, R20 ;  /* 0x000000321c18723c */ /* 0x050ff00000001814 */
[C---:B------:R-:W-:Y:S03]  /*72c10*/  HMMA.16816.F32 R20, R28.reuse, R52, R4 ;  /* 0x000000341c14723c */ /* 0x040fe60000001804 */
[----:B------:R-:W-:Y:S04]  /*72c20*/  STL.64 [R1+0x17f0], R32 ;  /* 0x0017f02001007387 */ /* 0x000fe80000100a00 */
[----:B------:R-:W-:Y:S04]  /*72c30*/  STL.64 [R1+0x17f8], R34 ;  /* 0x0017f82201007387 */ /* 0x000fe80000100a00 */
[----:B------:R-:W3:Y:S04]  /*72c40*/  LDL.LU.64 R4, [R1+0x1790] ;  /* 0x0017900001047983 */ /* 0x000ee80000300a00 */
[----:B------:R-:W-:Y:S04]  /*72c50*/  STL.64 [R1+0x17e0], R24 ;  /* 0x0017e01801007387 */ /* 0x000fe80000100a00 */
[----:B------:R-:W-:Y:S04]  /*72c60*/  STL.64 [R1+0x17e8], R26 ;  /* 0x0017e81a01007387 */ /* 0x000fe80000100a00 */
[----:B------:R-:W3:Y:S04]  /*72c70*/  LDL.LU.64 R6, [R1+0x1798] ;  /* 0x0017980001067983 */ /* 0x000ee80000300a00 */
[----:B------:R-:W-:Y:S04]  /*72c80*/  STL.64 [R1+0x17d0], R20 ;  /* 0x0017d01401007387 */ /* 0x000fe80000100a00 */
[----:B------:R2:W-:Y:S02]  /*72c90*/  STL.64 [R1+0x17d8], R22 ;  /* 0x0017d81601007387 */ /* 0x0005e40000100a00 */
[C---:B--2---:R-:W-:Y:S08]  /*72ca0*/  HMMA.16816.F32 R20, R28.reuse, R56, R16 ;  /* 0x000000381c14723c */ /* 0x044ff00000001810 */
[----:B------:R-:W-:Y:S01]  /*72cb0*/  HMMA.16816.F32 R16, R28, R58, R12 ;  /* 0x0000003a1c10723c */ /* 0x000fe2000000180c */
[----:B------:R-:W-:-:S10]  /*72cc0*/  IMAD.MOV.U32 R15, RZ, RZ, R0 ;  /* 0x000000ffff0f7224 */ /* 0x000fd400078e0000 */
[----:B------:R-:W-:Y:S04]  /*72cd0*/  STL.64 [R1+0x17c0], R20 ;  /* 0x0017c01401007387 */ /* 0x000fe80000100a00 */
[----:B------:R-:W-:Y:S04]  /*72ce0*/  STL.64 [R1+0x17c8], R22 ;  /* 0x0017c81601007387 */ /* 0x000fe80000100a00 */
[----:B------:R-:W2:Y:S04]  /*72cf0*/  LDL R14, [R1+0x8] ;  /* 0x00000800010e7983 */ /* 0x000ea80000100800 */
[----:B------:R-:W-:Y:S04]  /*72d00*/  STL.64 [R1+0x17b0], R16 ;  /* 0x0017b01001007387 */ /* 0x000fe80000100a00 */
[----:B------:R-:W-:Y:S04]  /*72d10*/  STL.64 [R1+0x17b8], R18 ;  /* 0x0017b81201007387 */ /* 0x000fe80000100a00 */
[----:B------:R-:W-:Y:S04]  /*72d20*/  STL.64 [R1+0x17a0], R8 ;  /* 0x0017a00801007387 */ /* 0x000fe80000100a00 */
[----:B------:R3:W-:Y:S04]  /*72d30*/  STL.64 [R1+0x17a8], R10 ;  /* 0x0017a80a01007387 */ /* 0x0007e80000100a00 */
[----:B------:R-:W4:Y:S04]  /*72d40*/  LDL.LU R0, [R1+0x6f48] ;  /* 0x006f480001007983 */ /* 0x000f280000300800 */
[----:B------:R-:W2:Y:S04]  /*72d50*/  LDL R58, [R1+0x48] ;  /* 0x00004800013a7983 */ /* 0x000ea80000100800 */
[----:B------:R-:W2:Y:S04]  /*72d60*/  LDL R59, [R1+0x4c] ;  /* 0x00004c00013b7983 */ /* 0x000ea80000100800 */
[----:B------:R-:W4:Y:S04]  /*72d70*/  LDL R56, [R1+0x50] ;  /* 0x0000500001387983 */ /* 0x000f280000100800 */
[----:B------:R-:W4:Y:S04]  /*72d80*/  LDL R57, [R1+0x54] ;  /* 0x0000540001397983 */ /* 0x000f280000100800 */
[----:B------:R-:W4:Y:S04]  /*72d90*/  LDL R50, [R1+0x10] ;  /* 0x0000100001327983 */ /* 0x000f280000100800 */
[----:B------:R-:W4:Y:S04]  /*72da0*/  LDL R51, [R1+0x14] ;  /* 0x0000140001337983 */ /* 0x000f280000100800 */
[----:B------:R-:W4:Y:S04]  /*72db0*/  LDL R34, [R1+0x98] ;  /* 0x0000980001227983 */ /* 0x000f280000100800 */
[----:B------:R-:W4:Y:S01]  /*72dc0*/  LDL R35, [R1+0x9c] ;  /* 0x00009c0001237983 */ /* 0x000f220000100800 */
[----:B---3--:R-:W-:Y:S03]  /*72dd0*/  HMMA.16816.F32 R8, R28, R54, R4 ;  /* 0x000000361c08723c */ /* 0x008fe60000001804 */
[----:B--2---:R-:W-:Y:S04]  /*72de0*/  STL.64 [R1+0x6f28], R58 ;  /* 0x006f283a01007387 */ /* 0x004fe80000100a00 */
[----:B----4-:R0:W-:Y:S04]  /*72df0*/  STL.64 [R1+0x6f20], R56 ;  /* 0x006f203801007387 */ /* 0x0101e80000100a00 */
[----:B------:R-:W2:Y:S04]  /*72e00*/  LDL.64 R60, [R1] ;  /* 0x00000000013c7983 */ /* 0x000ea80000100a00 */
[----:B------:R-:W3:Y:S04]  /*72e10*/  LDL.LU.64 R4, [R1+0x1780] ;  /* 0x0017800001047983 */ /* 0x000ee80000300a00 */
[----:B------:R-:W3:Y:S04]  /*72e20*/  LDL.LU.64 R6, [R1+0x1788] ;  /* 0x0017880001067983 */ /* 0x000ee80000300a00 */
[----:B------:R-:W-:Y:S04]  /*72e30*/  STL.64 [R1+0x1790], R8 ;  /* 0x0017900801007387 */ /* 0x000fe80000100a00 */
[----:B------:R-:W-:Y:S04]  /*72e40*/  STL.64 [R1+0x1798], R10 ;  /* 0x0017980a01007387 */ /* 0x000fe80000100a00 */
[----:B------:R-:W4:Y:S04]  /*72e50*/  LDL R54, [R1+0x58] ;  /* 0x0000580001367983 */ /* 0x000f280000100800 */
[----:B------:R-:W4:Y:S04]  /*72e60*/  LDL R55, [R1+0x5c] ;  /* 0x00005c0001377983 */ /* 0x000f280000100800 */
[----:B------:R-:W2:Y:S04]  /*72e70*/  LDL R52, [R1+0x60] ;  /* 0x0000600001347983 */ /* 0x000ea80000100800 */
[----:B------:R-:W2:Y:S01]  /*72e80*/  LDL R53, [R1+0x64] ;  /* 0x0000640001357983 */ /* 0x000ea20000100800 */
[----:B------:R-:W-:-:S03]  /*72e90*/  IMAD.MOV.U32 R49, RZ, RZ, R0 ;  /* 0x000000ffff317224 */ /* 0x000fc600078e0000 */
[----:B----4-:R-:W-:Y:S04]  /*72ea0*/  STL.64 [R1+0x6f38], R54 ;  /* 0x006f383601007387 */ /* 0x010fe80000100a00 */
[----:B--2---:R-:W-:Y:S04]  /*72eb0*/  STL.64 [R1+0x6f30], R52 ;  /* 0x006f303401007387 */ /* 0x004fe80000100a00 */
[----:B------:R-:W2:Y:S04]  /*72ec0*/  LDL R48, [R1+0x18] ;  /* 0x0000180001307983 */ /* 0x000ea80000100800 */
[----:B------:R-:W4:Y:S04]  /*72ed0*/  LDL R38, [R1+0x20] ;  /* 0x0000200001267983 */ /* 0x000f280000100800 */
[----:B------:R-:W4:Y:S04]  /*72ee0*/  LDL R39, [R1+0x24] ;  /* 0x0000240001277983 */ /* 0x000f280000100800 */
[----:B------:R-:W4:Y:S04]  /*72ef0*/  LDL R46, [R1+0x68] ;  /* 0x00006800012e7983 */ /* 0x000f280000100800 */
[----:B------:R-:W4:Y:S04]  /*72f00*/  LDL R47, [R1+0x6c] ;  /* 0x00006c00012f7983 */ /* 0x000f280000100800 */
[----:B------:R-:W4:Y:S04]  /*72f10*/  LDL R44, [R1+0x70] ;  /* 0x00007000012c7983 */ /* 0x000f280000100800 */
[----:B------:R-:W4:Y:S04]  /*72f20*/  LDL R45, [R1+0x74] ;  /* 0x00007400012d7983 */ /* 0x000f280000100800 */
[----:B------:R-:W4:Y:S04]  /*72f30*/  LDL.LU R0, [R1+0x6f44] ;  /* 0x006f440001007983 */ /* 0x000f280000300800 */
[----:B------:R-:W4:Y:S04]  /*72f40*/  LDL R42, [R1+0x78] ;  /* 0x00007800012a7983 */ /* 0x000f280000100800 */
[----:B------:R-:W4:Y:S04]  /*72f50*/  LDL R43, [R1+0x7c] ;  /* 0x00007c00012b7983 */ /* 0x000f280000100800 */
[----:B------:R-:W4:Y:S04]  /*72f60*/  LDL R40, [R1+0x80] ;  /* 0x0000800001287983 */ /* 0x000f280000100800 */
[----:B------:R-:W4:Y:S04]  /*72f70*/  LDL R41, [R1+0x84] ;  /* 0x0000840001297983 */ /* 0x000f280000100800 */
[----:B0-----:R-:W4:Y:S04]  /*72f80*/  LDL R56, [R1+0x90] ;  /* 0x0000900001387983 */ /* 0x001f280000100800 */
[----:B------:R-:W4:Y:S04]  /*72f90*/  LDL R57, [R1+0x94] ;  /* 0x0000940001397983 */ /* 0x000f280000100800 */
[----:B------:R-:W4:Y:S04]  /*72fa0*/  LDL R58, [R1+0x88] ;  /* 0x00008800013a7983 */ /* 0x000f280000100800 */
[----:B------:R-:W4:Y:S04]  /*72fb0*/  LDL R59, [R1+0x8c] ;  /* 0x00008c00013b7983 */ /* 0x000f280000100800 */
[----:B------:R-:W-:Y:S04]  /*72fc0*/  STL.64 [R1+0x6ef8], R50 ;  /* 0x006ef83201007387 */ /* 0x000fe80000100a00 */
[----:B--2---:R0:W-:Y:S04]  /*72fd0*/  STL.64 [R1+0x6ef0], R48 ;  /* 0x006ef03001007387 */ /* 0x0041e80000100a00 */
[----:B------:R-:W2:Y:S04]  /*72fe0*/  LDL R36, [R1+0x28] ;  /* 0x0000280001247983 */ /* 0x000ea80000100800 */
[----:B------:R-:W2:Y:S01]  /*72ff0*/  LDL R37, [R1+0x2c] ;  /* 0x00002c0001257983 */ /* 0x000ea20000100800 */
[----:B---3--:R-:W-:Y:S03]  /*73000*/  HMMA.16816.F32 R4, R28, R34, R4 ;  /* 0x000000221c04723c */ /* 0x008fe60000001804 */
[----:B----4-:R-:W-:Y:S04]  /*73010*/  STL.64 [R1+0x6f08], R38 ;  /* 0x006f082601007387 */ /* 0x010fe80000100a00 */
[----:B--2---:R1:W-:Y:S04]  /*73020*/  STL.64 [R1+0x6f00], R36 ;  /* 0x006f002401007387 */ /* 0x0043e80000100a00 */
[----:B0-----:R-:W2:Y:S04]  /*73030*/  LDL.LU.64 R48, [R1+0x1770] ;  /* 0x0017700001307983 */ /* 0x001ea80000300a00 */
[----:B------:R-:W2:Y:S04]  /*73040*/  LDL.LU.64 R50, [R1+0x1778] ;  /* 0x0017780001327983 */ /* 0x000ea80000300a00 */
[----:B------:R0:W-:Y:S04]  /*73050*/  STL.64 [R1+0x1780], R4 ;  /* 0x0017800401007387 */ /* 0x0001e80000100a00 */
[----:B------:R3:W-:Y:S04]  /*73060*/  STL.64 [R1+0x1788], R6 ;  /* 0x0017880601007387 */ /* 0x0007e80000100a00 */
[----:B------:R-:W4:Y:S04]  /*73070*/  LDL.LU.64 R52, [R1+0x1760] ;  /* 0x0017600001347983 */ /* 0x000f280000300a00 */
[----:B------:R-:W4:Y:S04]  /*73080*/  LDL.LU.64 R54, [R1+0x1768] ;  /* 0x0017680001367983 */ /* 0x000f280000300a00 */
[----:B-1----:R-:W4:Y:S04]  /*73090*/  LDL.LU.64 R36, [R1+0x1740] ;  /* 0x0017400001247983 */ /* 0x002f280000300a00 */
[----:B------:R-:W4:Y:S04]  /*730a0*/  LDL.LU.64 R38, [R1+0x1748] ;  /* 0x0017480001267983 */ /* 0x000f280000300a00 */
        /* <DEDUP_REMOVED lines=10> */
[----:B0-----:R-:W4:Y:S04]  /*73150*/  LDL.LU.64 R4, [R1+0x16e0] ;  /* 0x0016e00001047983 */ /* 0x001f280000300a00 */
[----:B---3--:R-:W3:Y:S04]  /*73160*/  LDL.LU.64 R6, [R1+0x16e8] ;  /* 0x0016e80001067983 */ /* 0x008ee80000300a00 */
[----:B------:R-:W3:Y:S01]  /*73170*/  LDL R12, [R1+0x30] ;  /* 0x00003000010c7983 */ /* 0x000ee20000100800 */
[----:B------:R-:W-:-:S03]  /*73180*/  IMAD.MOV.U32 R13, RZ, RZ, R0 ;  /* 0x000000ffff0d7224 */ /* 0x000fc600078e0000 */
[----:B------:R-:W4:Y:S04]  /*73190*/  LDL.LU R0, [R1+0x6f40] ;  /* 0x006f400001007983 */ /* 0x000f280000300800 */
[----:B------:R-:W-:Y:S01]  /*731a0*/  STL.64 [R1+0x6f18], R14 ;  /* 0x006f180e01007387 */ /* 0x000fe20000100a00 */
[C---:B--2---:R-:W-:Y:S03]  /*731b0*/  HMMA.16816.F32 R48, R28.reuse, R56, R48 ;  /* 0x000000381c30723c */ /* 0x044fe60000001830 */
[----:B---3--:R0:W-:Y:S04]  /*731c0*/  STL.64 [R1+0x6f10], R12 ;  /* 0x006f100c01007387 */ /* 0x0081e80000100a00 */
[----:B0-----:R-:W2:Y:S04]  /*731d0*/  LDL.LU.64 R12, [R1+0x1750] ;  /* 0x00175000010c7983 */ /* 0x001ea80000300a00 */
[----:B------:R-:W2:Y:S01]  /*731e0*/  LDL.LU.64 R14, [R1+0x1758] ;  /* 0x00175800010e7983 */ /* 0x000ea20000300a00 */
[C---:B----4-:R-:W-:Y:S07]  /*731f0*/  HMMA.16816.F32 R56, R28.reuse, R58, R52 ;  /* 0x0000003a1c38723c */ /* 0x050fee0000001834 */
[----:B------:R-:W-:Y:S04]  /*73200*/  STL.64 [R1+0x1770], R48 ;  /* 0x0017703001007387 */ /* 0x000fe80000100a00 */
[----:B------:R0:W-:Y:S04]  /*73210*/  STL.64 [R1+0x1778], R50 ;  /* 0x0017783201007387 */ /* 0x0001e80000100a00 */
[----:B0-----:R-:W3:Y:S04]  /*73220*/  LDL R50, [R1+0x38] ;  /* 0x0000380001327983 */ /* 0x001ee80000100800 */
[----:B------:R-:W3:Y:S04]  /*73230*/  LDL R51, [R1+0x3c] ;  /* 0x00003c0001337983 */ /* 0x000ee80000100800 */
[----:B------:R-:W4:Y:S04]  /*73240*/  LDL.LU.64 R54, [R1+0x6f38] ;  /* 0x006f380001367983 */ /* 0x000f280000300a00 */
[----:B------:R-:W3:Y:S04]  /*73250*/  LDL.LU.64 R52, [R1+0x6f30] ;  /* 0x006f300001347983 */ /* 0x000ee80000300a00 */
[----:B------:R-:W-:Y:S04]  /*73260*/  STL.64 [R1+0x1760], R56 ;  /* 0x0017603801007387 */ /* 0x000fe80000100a00 */
[----:B------:R0:W-:Y:S04]  /*73270*/  STL.64 [R1+0x1768], R58 ;  /* 0x0017683a01007387 */ /* 0x0001e80000100a00 */
[----:B0-----:R-:W4:Y:S04]  /*73280*/  LDL.LU.64 R58, [R1+0x6f28] ;  /* 0x006f2800013a7983 */ /* 0x001f280000300a00 */
[----:B------:R-:W4:Y:S04]  /*73290*/  LDL.LU.64 R56, [R1+0x6f20] ;  /* 0x006f200001387983 */ /* 0x000f280000300a00 */
[----:B------:R-:W4:Y:S01]  /*732a0*/  LDL R48, [R1+0x40] ;  /* 0x0000400001307983 */ /* 0x000f220000100800 */
[C---:B------:R-:W-:Y:S08]  /*732b0*/  HMMA.16816.F32 R36, R28.reuse, R42, R36 ;  /* 0x0000002a1c24723c */ /* 0x040ff00000001824 */
[C---:B------:R-:W-:Y:S08]  /*732c0*/  HMMA.16816.F32 R24, R28.reuse, R46, R24 ;  /* 0x0000002e1c18723c */ /* 0x040ff00000001818 */
[----:B--2---:R-:W-:-:S15]  /*732d0*/  HMMA.16816.F32 R12, R28, R40, R12 ;  /* 0x000000281c0c723c */ /* 0x004fde000000180c */
[----:B------:R-:W-:-:S04]  /*732e0*/  NOP ;  /* 0x0000000000007918 */ /* 0x000fc80000000000 */
[----:B------:R-:W-:Y:S04]  /*732f0*/  STL.64 [R1+0x1750], R12 ;  /* 0x0017500c01007387 */ /* 0x000fe80000100a00 */
[----:B------:R0:W-:Y:S02]  /*73300*/  STL.64 [R1+0x1758], R14 ;  /* 0x0017580e01007387 */ /* 0x0001e40000100a00 */
[C---:B0-----:R-:W-:Y:S02]  /*73310*/  HMMA.16816.F32 R12, R28.reuse, R44, R32 ;  /* 0x0000002c1c0c723c */ /* 0x041fe40000001820 */
[----:B------:R-:W-:Y:S04]  /*73320*/  STL.64 [R1+0x1740], R36 ;  /* 0x0017402401007387 */ /* 0x000fe80000100a00 */
[----:B------:R-:W-:Y:S02]  /*73330*/  STL.64 [R1+0x1748], R38 ;  /* 0x0017482601007387 */ /* 0x000fe40000100a00 */
[C---:B---3--:R-:W-:Y:S08]  /*73340*/  HMMA.16816.F32 R20, R28.reuse, R52, R20 ;  /* 0x000000341c14723c */ /* 0x048ff00000001814 */
[C---:B----4-:R-:W-:Y:S03]  /*73350*/  HMMA.16816.F32 R8, R28.reuse, R56, R8 ;  /* 0x000000381c08723c */ /* 0x050fe60000001808 */
[----:B------:R-:W-:Y:S04]  /*73360*/  STL.64 [R1+0x1730], R12 ;  /* 0x0017300c01007387 */ /* 0x000fe80000100a00 */
[----:B------:R0:W-:Y:S02]  /*73370*/  STL.64 [R1+0x1738], R14 ;  /* 0x0017380e01007387 */ /* 0x0001e40000100a00 */
[C---:B0-----:R-:W-:Y:S02]  /*73380*/  HMMA.16816.F32 R12, R28.reuse, R54, R16 ;  /* 0x000000361c0c723c */ /* 0x041fe40000001810 */
[----:B------:R-:W-:Y:S04]  /*73390*/  STL.64 [R1+0x1720], R24 ;  /* 0x0017201801007387 */ /* 0x000fe80000100a00 */
[----:B------:R-:W-:Y:S02]  /*733a0*/  STL.64 [R1+0x1728], R26 ;  /* 0x0017281a01007387 */ /* 0x000fe40000100a00 */
[----:B------:R-:W-:Y:S02]  /*733b0*/  HMMA.16816.F32 R4, R28, R58, R4 ;  /* 0x0000003a1c04723c */ /* 0x000fe40000001804 */
[----:B------:R-:W-:Y:S04]  /*733c0*/  STL.64 [R1+0x1710], R20 ;  /* 0x0017101401007387 */ /* 0x000fe80000100a00 */
[----:B------:R-:W-:Y:S05]  /*733d0*/  STL.64 [R1+0x1718], R22 ;  /* 0x0017181601007387 */ /* 0x000fea0000100a00 */
[----:B------:R0:W-:Y:S04]  /*733e0*/  STL.64 [R1+0x1700], R12 ;  /* 0x0017000c01007387 */ /* 0x0001e80000100a00 */
[----:B------:R1:W-:Y:S04]  /*733f0*/  STL.64 [R1+0x1708], R14 ;  /* 0x0017080e01007387 */ /* 0x0003e80000100a00 */
[----:B0-----:R-:W2:Y:S04]  /*73400*/  LDL.LU.64 R12, [R1+0x16d0] ;  /* 0x0016d000010c7983 */ /* 0x001ea80000300a00 */
[----:B------:R0:W-:Y:S04]  /*73410*/  STL.64 [R1+0x16f0], R8 ;  /* 0x0016f00801007387 */ /* 0x0001e80000100a00 */
[----:B------:R3:W-:Y:S04]  /*73420*/  STL.64 [R1+0x16f8], R10 ;  /* 0x0016f80a01007387 */ /* 0x0007e80000100a00 */
[----:B-1----:R-:W2:Y:S04]  /*73430*/  LDL.LU.64 R14, [R1+0x16d8] ;  /* 0x0016d800010e7983 */ /* 0x002ea80000300a00 */
[----:B------:R1:W-:Y:S04]  /*73440*/  STL.64 [R1+0x16e0], R4 ;  /* 0x0016e00401007387 */ /* 0x0003e80000100a00 */
[----:B------:R4:W-:Y:S04]  /*73450*/  STL.64 [R1+0x16e8], R6 ;  /* 0x0016e80601007387 */ /* 0x0009e80000100a00 */
[----:B------:R-:W2:Y:S04]  /*73460*/  LDL.LU.64 R36, [R1+0x16c0] ;  /* 0x0016c00001247983 */ /* 0x000ea80000300a00 */
[----:B------:R-:W2:Y:S01]  /*73470*/  LDL.LU.64 R38, [R1+0x16c8] ;  /* 0x0016c80001267983 */ /* 0x000ea20000300a00 */
[----:B------:R-:W-:-:S03]  /*73480*/  IMAD.MOV.U32 R49, RZ, RZ, R0 ;  /* 0x000000ffff317224 */ /* 0x000fc600078e0000 */
[----:B------:R-:W2:Y:S04]  /*73490*/  LDL.LU.64 R24, [R1+0x16b0] ;  /* 0x0016b00001187983 */ /* 0x000ea80000300a00 */
[----:B------:R-:W2:Y:S04]  /*734a0*/  LDL.LU.64 R26, [R1+0x16b8] ;  /* 0x0016b800011a7983 */ /* 0x000ea80000300a00 */
[----:B------:R-:W2:Y:S04]  /*734b0*/  LDL.LU.64 R20, [R1+0x16a0] ;  /* 0x0016a00001147983 */ /* 0x000ea80000300a00 */
[----:B------:R-:W2:Y:S04]  /*734c0*/  LDL.LU.64 R22, [R1+0x16a8] ;  /* 0x0016a80001167983 */ /* 0x000ea80000300a00 */
[----:B------:R-:W2:Y:S04]  /*734d0*/  LDL.LU.64 R16, [R1+0x1690] ;  /* 0x0016900001107983 */ /* 0x000ea80000300a00 */
[----:B------:R-:W2:Y:S04]  /*734e0*/  LDL.LU.64 R18, [R1+0x1698] ;  /* 0x0016980001127983 */ /* 0x000ea80000300a00 */
[----:B0-----:R-:W2:Y:S04]  /*734f0*/  LDL.LU.64 R8, [R1+0x1680] ;  /* 0x0016800001087983 */ /* 0x001ea80000300a00 */
[----:B---3--:R-:W3:Y:S04]  /*73500*/  LDL.LU.64 R10, [R1+0x1688] ;  /* 0x00168800010a7983 */ /* 0x008ee80000300a00 */
[----:B-1----:R-:W3:Y:S04]  /*73510*/  LDL.LU.64 R4, [R1+0x1670] ;  /* 0x0016700001047983 */ /* 0x002ee80000300a00 */
[----:B----4-:R-:W4:Y:S04]  /*73520*/  LDL.LU.64 R6, [R1+0x1678] ;  /* 0x0016780001067983 */ /* 0x010f280000300a00 */
[----:B------:R-:W3:Y:S04]  /*73530*/  LDL.LU.64 R52, [R1+0x1660] ;  /* 0x0016600001347983 */ /* 0x000ee80000300a00 */
[----:B------:R-:W3:Y:S04]  /*73540*/  LDL.LU.64 R54, [R1+0x1668] ;  /* 0x0016680001367983 */ /* 0x000ee80000300a00 */
[----:B------:R-:W3:Y:S04]  /*73550*/  LDL.LU.64 R56, [R1+0x1650] ;  /* 0x0016500001387983 */ /* 0x000ee80000300a00 */
[----:B------:R-:W3:Y:S04]  /*73560*/  LDL.LU.64 R58, [R1+0x1658] ;  /* 0x00165800013a7983 */ /* 0x000ee80000300a00 */
[----:B------:R-:W4:Y:S04]  /*73570*/  LDL.LU.64 R44, [R1+0x1640] ;  /* 0x00164000012c7983 */ /* 0x000f280000300a00 */
[----:B------:R-:W4:Y:S04]  /*73580*/  LDL.LU.64 R46, [R1+0x1648] ;  /* 0x00164800012e7983 */ /* 0x000f280000300a00 */
[----:B------:R-:W4:Y:S04]  /*73590*/  LDL.LU.64 R40, [R1+0x1630] ;  /* 0x0016300001287983 */ /* 0x000f280000300a00 */
[----:B------:R-:W4:Y:S04]  /*735a0*/  LDL.LU.64 R42, [R1+0x1638] ;  /* 0x00163800012a7983 */ /* 0x000f280000300a00 */
[----:B------:R-:W4:Y:S04]  /*735b0*/  LDL.LU.64 R32, [R1+0x1620] ;  /* 0x0016200001207983 */ /* 0x000f280000300a00 */
[----:B------:R-:W4:Y:S01]  /*735c0*/  LDL.LU.64 R34, [R1+0x1628] ;  /* 0x0016280001227983 */ /* 0x000f220000300a00 */
[C---:B--2---:R-:W-:Y:S08]  /*735d0*/  HMMA.16816.F32 R12, R28.reuse, R48, R12 ;  /* 0x000000301c0c723c */ /* 0x044ff0000000180c */
[C---:B------:R-:W-:Y:S11]  /*735e0*/  HMMA.16816.F32 R48, R28.reuse, R50, R36 ;  /* 0x000000321c30723c */ /* 0x040ff60000001824 */
[----:B------:R-:W-:Y:S04]  /*735f0*/  STL.64 [R1+0x16d0], R12 ;  /* 0x0016d00c01007387 */ /* 0x000fe80000100a00 */
[----:B------:R0:W-:Y:S04]  /*73600*/  STL.64 [R1+0x16d8], R14 ;  /* 0x0016d80e01007387 */ /* 0x0001e80000100a00 */
[----:B0-----:R-:W2:Y:S04]  /*73610*/  LDL.LU.64 R14, [R1+0x6f18] ;  /* 0x006f1800010e7983 */ /* 0x001ea80000300a00 */
[----:B------:R-:W2:Y:S04]  /*73620*/  LDL.LU.64 R12, [R1+0x6f10] ;  /* 0x006f1000010c7983 */ /* 0x000ea80000300a00 */
[----:B------:R-:W4:Y:S04]  /*73630*/  LDL.LU.64 R38, [R1+0x6f08] ;  /* 0x006f080001267983 */ /* 0x000f280000300a00 */
[----:B------:R-:W4:Y:S04]  /*73640*/  LDL.LU.64 R36, [R1+0x6f00] ;  /* 0x006f000001247983 */ /* 0x000f280000300a00 */
[----:B------:R-:W-:Y:S04]  /*73650*/  STL.64 [R1+0x16c0], R48 ;  /* 0x0016c03001007387 */ /* 0x000fe80000100a00 */
[----:B------:R0:W-:Y:S04]  /*73660*/  STL.64 [R1+0x16c8], R50 ;  /* 0x0016c83201007387 */ /* 0x0001e80000100a00 */
[----:B0-----:R-:W4:Y:S04]  /*73670*/  LDL.LU.64 R50, [R1+0x6ef8] ;  /* 0x006ef80001327983 */ /* 0x001f280000300a00 */
[----:B------:R-:W4:Y:S01]  /*73680*/  LDL.LU.64 R48, [R1+0x6ef0] ;  /* 0x006ef00001307983 */ /* 0x000f220000300a00 */
[----:B---3--:R-:W-:Y:S01]  /*73690*/  HMMA.16816.F32 R56, R28, R60, R56 ;  /* 0x0000003c1c38723c */ /* 0x008fe20000001838 */
[----:B------:R-:W-:-:S07]  /*736a0*/  IMAD.MOV.U32 R0, RZ, RZ, R61 ;  /* 0x000000ffff007224 */ /* 0x000fce00078e003d */
[C---:B--2---:R-:W-:Y:S08]  /*736b0*/  HMMA.16816.F32 R24, R28.reuse, R12, R24 ;  /* 0x0000000c1c18723c */ /* 0x044ff00000001818 */
[C---:B----4-:R-:W-:Y:S08]  /*736c0*/  HMMA.16816.F32 R20, R28.reuse, R36, R20 ;  /* 0x000000241c14723c */ /* 0x050ff00000001814 */
[C---:B------:R-:W-:Y:S08]  /*736d0*/  HMMA.16816.F32 R36, R28.reuse, R38, R16 ;  /* 0x000000261c24723c */ /* 0x040ff00000001810 */
[C---:B------:R-:W-:Y:S08]  /*736e0*/  HMMA.16816.F32 R12, R28.reuse, R14, R52 ;  /* 0x0000000e1c0c723c */ /* 0x040ff00000001834 */
[C---:B------:R-:W-:Y:S08]  /*736f0*/  HMMA.16816.F32 R8, R28.reuse, R48, R8 ;  /* 0x000000301c08723c */ /* 0x040ff00000001808 */
[C---:B------:R-:W-:Y:S01]  /*73700*/  HMMA.16816.F32 R48, R28.reuse, R50, R4 ;  /* 0x000000321c30723c */ /* 0x040fe20000001804 */
        /* <DEDUP_REMOVED lines=34> */
[----:B------:R-:W2:Y:S02]  /*73930*/  LDL.LU.64 R60, [R1+0x6e68] ;  /* 0x006e6800013c7983 */ /* 0x000ea40000300a00 */
[----:B--2---:R-:W-:-:S15]  /*73940*/  HMMA.16816.F32 R44, R28, R60, R44 ;  /* 0x0000003c1c2c723c */ /* 0x004fde000000182c */
[----:B------:R-:W-:-:S04]  /*73950*/  NOP ;  /* 0x0000000000007918 */ /* 0x000fc80000000000 */
[----:B------:R-:W-:Y:S04]  /*73960*/  STL.64 [R1+0x1640], R44 ;  /* 0x0016402c01007387 */ /* 0x000fe80000100a00 */
[----:B------:R0:W-:Y:S02]  /*73970*/  STL.64 [R1+0x1648], R46 ;  /* 0x0016482e01007387 */ /* 0x0001e40000100a00 */
[C---:B0-----:R-:W-:Y:S08]  /*73980*/  HMMA.16816.F32 R44, R28.reuse, R58, R40 ;  /* 0x0000003a1c2c723c */ /* 0x041ff00000001828 */
[C---:B------:R-:W-:Y:S01]  /*73990*/  HMMA.16816.F32 R40, R28.reuse, R56, R32 ;  /* 0x000000381c28723c */ /* 0x040fe20000001820 */
[----:B------:R-:W2:Y:S10]  /*739a0*/  LDL.LU.64 R32, [R1+0x15f0] ;  /* 0x0015f00001207983 */ /* 0x000eb40000300a00 */
[----:B------:R0:W-:Y:S04]  /*739b0*/  STL.64 [R1+0x1630], R44 ;  /* 0x0016302c01007387 */ /* 0x0001e80000100a00 */
[----:B------:R1:W-:Y:S04]  /*739c0*/  STL.64 [R1+0x1638], R46 ;  /* 0x0016382e01007387 */ /* 0x0003e80000100a00 */
[----:B------:R-:W2:Y:S04]  /*739d0*/  LDL.LU.64 R34, [R1+0x15f8] ;  /* 0x0015f80001227983 */ /* 0x000ea80000300a00 */
[----:B------:R-:W-:Y:S04]  /*739e0*/  STL.64 [R1+0x1620], R40 ;  /* 0x0016202801007387 */ /* 0x000fe80000100a00 */
[----:B------:R3:W-:Y:S04]  /*739f0*/  STL.64 [R1+0x1628], R42 ;  /* 0x0016282a01007387 */ /* 0x0007e80000100a00 */
[----:B0-----:R-:W4:Y:S04]  /*73a00*/  LDL.LU.64 R44, [R1+0x15e0] ;  /* 0x0015e000012c7983 */ /* 0x001f280000300a00 */
[----:B-1----:R-:W4:Y:S01]  /*73a10*/  LDL.LU.64 R46, [R1+0x15e8] ;  /* 0x0015e800012e7983 */ /* 0x002f220000300a00 */
[C---:B---3--:R-:W-:Y:S08]  /*73a20*/  HMMA.16816.F32 R40, R28.reuse, R54, R36 ;  /* 0x000000361c28723c */ /* 0x048ff00000001824 */
[C---:B------:R-:W-:Y:S01]  /*73a30*/  HMMA.16816.F32 R12, R28.reuse, R52, R12 ;  /* 0x000000341c0c723c */ /* 0x040fe2000000180c */
[----:B------:R-:W-:Y:S04]  /*73a40*/  STL.64 [R1+0x6ce8], R58 ;  /* 0x006ce83a01007387 */ /* 0x000fe80000100a00 */
[----:B------:R-:W-:Y:S04]  /*73a50*/  STL.64 [R1+0x6ce0], R56 ;  /* 0x006ce03801007387 */ /* 0x000fe80000100a00 */
[----:B------:R-:W3:Y:S04]  /*73a60*/  LDL.LU.64 R36, [R1+0x15d0] ;  /* 0x0015d00001247983 */ /* 0x000ee80000300a00 */
[----:B------:R-:W3:Y:S04]  /*73a70*/  LDL.LU.64 R38, [R1+0x15d8] ;  /* 0x0015d80001267983 */ /* 0x000ee80000300a00 */
[----:B------:R0:W-:Y:S04]  /*73a80*/  STL.64 [R1+0x1610], R40 ;  /* 0x0016102801007387 */ /* 0x0001e80000100a00 */
[----:B------:R1:W-:Y:S04]  /*73a90*/  STL.64 [R1+0x1618], R42 ;  /* 0x0016182a01007387 */ /* 0x0003e80000100a00 */
[----:B0-----:R-:W3:Y:S04]  /*73aa0*/  LDL.LU.64 R40, [R1+0x15c0] ;  /* 0x0015c00001287983 */ /* 0x001ee80000300a00 */
[----:B-1----:R-:W3:Y:S04]  /*73ab0*/  LDL.LU.64 R42, [R1+0x15c8] ;  /* 0x0015c800012a7983 */ /* 0x002ee80000300a00 */
[----:B------:R-:W3:Y:S04]  /*73ac0*/  LDL.LU.64 R56, [R1+0x1580] ;  /* 0x0015800001387983 */ /* 0x000ee80000300a00 */
[----:B------:R-:W3:Y:S04]  /*73ad0*/  LDL.LU.64 R58, [R1+0x1588] ;  /* 0x00158800013a7983 */ /* 0x000ee80000300a00 */
        /* <DEDUP_REMOVED lines=13> */
[----:B------:R-:W4:Y:S04]  /*73bb0*/  LDL.LU.64 R32, [R1+0x6e58] ;  /* 0x006e580001207983 */ /* 0x000f280000300a00 */
[----:B------:R-:W-:Y:S04]  /*73bc0*/  STL.64 [R1+0x15e0], R44 ;  /* 0x0015e02c01007387 */ /* 0x000fe80000100a00 */
[----:B------:R0:W-:Y:S04]  /*73bd0*/  STL.64 [R1+0x15e8], R46 ;  /* 0x0015e82e01007387 */ /* 0x0001e80000100a00 */
[----:B0-----:R-:W3:Y:S04]  /*73be0*/  LDL.LU.64 R46, [R1+0x6e50] ;  /* 0x006e5000012e7983 */ /* 0x001ee80000300a00 */
[----:B------:R-:W2:Y:S04]  /*73bf0*/  LDL.LU.64 R44, [R1+0x6e48] ;  /* 0x006e4800012c7983 */ /* 0x000ea80000300a00 */
[----:B------:R-:W-:Y:S04]  /*73c00*/  STL.64 [R1+0x6cb8], R50 ;  /* 0x006cb83201007387 */ /* 0x000fe80000100a00 */
[----:B------:R0:W-:Y:S04]  /*73c10*/  STL.64 [R1+0x6cb0], R48 ;  /* 0x006cb03001007387 */ /* 0x0001e80000100a00 */
[----:B0-----:R-:W4:Y:S04]  /*73c20*/  LDL.LU.64 R48, [R1+0x15a0] ;  /* 0x0015a00001307983 */ /* 0x001f280000300a00 */
[----:B------:R-:W4:Y:S01]  /*73c30*/  LDL.LU.64 R50, [R1+0x15a8] ;  /* 0x0015a80001327983 */ /* 0x000f220000300a00 */
[C---:B---3--:R-:W-:Y:S08]  /*73c40*/  HMMA.16816.F32 R36, R28.reuse, R46, R36 ;  /* 0x0000002e1c24723c */ /* 0x048ff00000001824 */
[C---:B--2---:R-:W-:Y:S11]  /*73c50*/  HMMA.16816.F32 R40, R28.reuse, R44, R40 ;  /* 0x0000002c1c28723c */ /* 0x044ff60000001828 */
        /* <DEDUP_REMOVED lines=12> */
[C---:B------:R-:W-:Y:S08]  /*73d20*/  HMMA.16816.F32 R12, R28.reuse, R34, R12 ;  /* 0x000000221c0c723c */ /* 0x040ff0000000180c */
[----:B--2---:R-:W-:-:S15]  /*73d30*/  HMMA.16816.F32 R44, R28, R42, R44 ;  /* 0x0000002a1c2c723c */ /* 0x004fde000000182c */
[----:B------:R-:W-:-:S04]  /*73d40*/  NOP ;  /* 0x0000000000007918 */ /* 0x000fc80000000000 */
[----:B------:R-:W-:Y:S04]  /*73d50*/  STL.64 [R1+0x15b0], R44 ;  /* 0x0015b02c01007387 */ /* 0x000fe80000100a00 */
[----:B------:R4:W-:Y:S02]  /*73d60*/  STL.64 [R1+0x15b8], R46 ;  /* 0x0015b82e01007387 */ /* 0x0009e40000100a00 */
[C---:B----4-:R-:W-:Y:S02]  /*73d70*/  HMMA.16816.F32 R44, R28.reuse, R40, R48 ;  /* 0x000000281c2c723c */ /* 0x050fe40000001830 */
[----:B------:R-:W-:Y:S04]  /*73d80*/  STL.64 [R1+0x6cc8], R42 ;  /* 0x006cc82a01007387 */ /* 0x000fe80000100a00 */
[----:B------:R3:W-:Y:S02]  /*73d90*/  STL.64 [R1+0x6cc0], R40 ;  /* 0x006cc02801007387 */ /* 0x0007e40000100a00 */
[C---:B---3--:R-:W-:Y:S11]  /*73da0*/  HMMA.16816.F32 R40, R28.reuse, R36, R56 ;  /* 0x000000241c28723c */ /* 0x048ff60000001838 */
[----:B------:R-:W-:Y:S04]  /*73db0*/  STL.64 [R1+0x15a0], R44 ;  /* 0x0015a02c01007387 */ /* 0x000fe80000100a00 */
[----:B------:R0:W-:Y:S02]  /*73dc0*/  STL.64 [R1+0x15a8], R46 ;  /* 0x0015a82e01007387 */ /* 0x0001e40000100a00 */
[----:B0-----:R-:W-:Y:S02]  /*73dd0*/  HMMA.16816.F32 R44, R28, R38, R52 ;  /* 0x000000261c2c723c */ /* 0x001fe40000001834 */
[----:B------:R-:W-:-:S15]  /*73de0*/  STL.64 [R1+0x6cf8], R38 ;  /* 0x006cf82601007387 */ /* 0x000fde0000100a00 */
[----:B------:R-:W-:Y:S02]  /*73df0*/  NOP ;  /* 0x0000000000007918 */ /* 0x000fe40000000000 */
[----:B------:R0:W-:Y:S04]  /*73e00*/  STL.64 [R1+0x1590], R44 ;  /* 0x0015902c01007387 */ /* 0x0001e80000100a00 */
[----:B------:R1:W-:Y:S04]  /*73e10*/  STL.64 [R1+0x1598], R46 ;  /* 0x0015982e01007387 */ /* 0x0003e80000100a00 */
[----:B------:R-:W-:Y:S04]  /*73e20*/  STL.64 [R1+0x6cf0], R36 ;  /* 0x006cf02401007387 */ /* 0x000fe80000100a00 */
[----:B------:R-:W-:Y:S04]  /*73e30*/  STL.64 [R1+0x1580], R40 ;  /* 0x0015802801007387 */ /* 0x000fe80000100a00 */
[----:B------:R-:W-:Y:S04]  /*73e40*/  STL.64 [R1+0x1588], R42 ;  /* 0x0015882a01007387 */ /* 0x000fe80000100a00 */
[----:B------:R-:W2:Y:S04]  /*73e50*/  LDL.LU.64 R48, [R1+0x1560] ;  /* 0x0015600001307983 */ /* 0x000ea80000300a00 */
[----:B------:R-:W2:Y:S04]  /*73e60*/  LDL.LU.64 R50, [R1+0x1568] ;  /* 0x0015680001327983 */ /* 0x000ea80000300a00 */
[----:B------:R3:W-:Y:S04]  /*73e70*/  STL.64 [R1+0x1570], R12 ;  /* 0x0015700c01007387 */ /* 0x0007e80000100a00 */
[----:B------:R4:W-:Y:S04]  /*73e80*/  STL.64 [R1+0x1578], R14 ;  /* 0x0015780e01007387 */ /* 0x0009e80000100a00 */
[----:B0-----:R-:W2:Y:S04]  /*73e90*/  LDL.LU.64 R44, [R1+0x1550] ;  /* 0x00155000012c7983 */ /* 0x001ea80000300a00 */
[----:B-1----:R-:W2:Y:S04]  /*73ea0*/  LDL.LU.64 R46, [R1+0x1558] ;  /* 0x00155800012e7983 */ /* 0x002ea80000300a00 */
[----:B---3--:R-:W3:Y:S04]  /*73eb0*/  LDL.LU.64 R12, [R1+0x1540] ;  /* 0x00154000010c7983 */ /* 0x008ee80000300a00 */
[----:B----4-:R-:W3:Y:S04]  /*73ec0*/  LDL.LU.64 R14, [R1+0x1548] ;  /* 0x00154800010e7983 */ /* 0x010ee80000300a00 */
[----:B------:R-:W4:Y:S04]  /*73ed0*/  LDL.LU.64 R40, [R1+0x1530] ;  /* 0x0015300001287983 */ /* 0x000f280000300a00 */
[----:B------:R-:W4:Y:S04]  /*73ee0*/  LDL.LU.64 R42, [R1+0x1538] ;  /* 0x00153800012a7983 */ /* 0x000f280000300a00 */
[----:B------:R-:W4:Y:S04]  /*73ef0*/  LDL.LU.64 R36, [R1+0x1520] ;  /* 0x0015200001247983 */ /* 0x000f280000300a00 */
[----:B------:R-:W4:Y:S04]  /*73f00*/  LDL.LU.64 R38, [R1+0x1528] ;  /* 0x0015280001267983 */ /* 0x000f280000300a00 */
        /* <DEDUP_REMOVED lines=8> */
[----:B------:R-:W-:Y:S04]  /*73f90*/  STL.64 [R1+0x6c88], R34 ;  /* 0x006c882201007387 */ /* 0x000fe80000100a00 */
[----:B------:R3:W-:Y:S01]  /*73fa0*/  STL.64 [R1+0x6c80], R32 ;  /* 0x006c802001007387 */ /* 0x0007e20000100a00 */
[C---:B--2---:R-:W-:Y:S08]  /*73fb0*/  HMMA.16816.F32 R48, R28.reuse, R32, R48 ;  /* 0x000000201c30723c */ /* 0x044ff00000001830 */
[C---:B------:R-:W-:Y:S08]  /*73fc0*/  HMMA.16816.F32 R44, R28.reuse, R2, R44 ;  /* 0x000000021c2c723c */ /* 0x040ff0000000182c */
[C---:B---3--:R-:W-:Y:S03]  /*73fd0*/  HMMA.16816.F32 R32, R28.reuse, R4, R12 ;  /* 0x000000041c20723c */ /* 0x048fe6000000180c */
[----:B------:R0:W-:Y:S04]  /*73fe0*/  STL.64 [R1+0x1560], R48 ;  /* 0x0015603001007387 */ /* 0x0001e80000100a00 */
[----:B------:R1:W-:Y:S04]  /*73ff0*/  STL.64 [R1+0x1568], R50 ;  /* 0x0015683201007387 */ /* 0x0003e80000100a00 */
[----:B------:R-:W2:Y:S04]  /*74000*/  LDL.LU.64 R12, [R1+0x1510] ;  /* 0x00151000010c7983 */ /* 0x000ea80000300a00 */
[----:B------:R-:W-:Y:S04]  /*74010*/  STL.64 [R1+0x1550], R44 ;  /* 0x0015502c01007387 */ /* 0x000fe80000100a00 */
[----:B------:R-:W-:Y:S04]  /*74020*/  STL.64 [R1+0x1558], R46 ;  /* 0x0015582e01007387 */ /* 0x000fe80000100a00 */
[----:B------:R-:W2:Y:S04]  /*74030*/  LDL.LU.64 R14, [R1+0x1518] ;  /* 0x00151800010e7983 */ /* 0x000ea80000300a00 */
[----:B------:R-:W-:Y:S04]  /*74040*/  STL.64 [R1+0x1540], R32 ;  /* 0x0015402001007387 */ /* 0x000fe80000100a00 */
[----:B------:R4:W-:Y:S04]  /*74050*/  STL.64 [R1+0x1548], R34 ;  /* 0x0015482201007387 */ /* 0x0009e80000100a00 */
[----:B0-----:R-:W3:Y:S04]  /*74060*/  LDL.LU.64 R48, [R1+0x14f0] ;  /* 0x0014f00001307983 */ /* 0x001ee80000300a00 */
[----:B-1----:R-:W3:Y:S01]  /*74070*/  LDL.LU.64 R50, [R1+0x14f8] ;  /* 0x0014f80001327983 */ /* 0x002ee20000300a00 */
[----:B----4-:R-:W-:-:S15]  /*74080*/  HMMA.16816.F32 R32, R28, R6, R40 ;  /* 0x000000061c20723c */ /* 0x010fde0000001828 */
[----:B------:R-:W-:-:S04]  /*74090*/  NOP ;  /* 0x0000000000007918 */ /* 0x000fc80000000000 */
[----:B------:R-:W-:Y:S04]  /*740a0*/  STL.64 [R1+0x1530], R32 ;  /* 0x0015302001007387 */ /* 0x000fe80000100a00 */
[----:B------:R-:W-:Y:S04]  /*740b0*/  STL.64 [R1+0x1538], R34 ;  /* 0x0015382201007387 */ /* 0x000fe80000100a00 */
        /* <DEDUP_REMOVED lines=8> */
[----:B------:R-:W3:Y:S04]  /*74140*/  LDL.LU.64 R40, [R1+0x14d0] ;  /* 0x0014d00001287983 */ /* 0x000ee80000300a00 */
[----:B------:R-:W3:Y:S04]  /*74150*/  LDL.LU.64 R42, [R1+0x14d8] ;  /* 0x0014d800012a7983 */ /* 0x000ee80000300a00 */
[----:B------:R-:W3:Y:S04]  /*74160*/  LDL.LU.64 R36, [R1+0x14c0] ;  /* 0x0014c00001247983 */ /* 0x000ee80000300a00 */
[----:B------:R-:W3:Y:S04]  /*74170*/  LDL.LU.64 R38, [R1+0x14c8] ;  /* 0x0014c80001267983 */ /* 0x000ee80000300a00 */
[----:B------:R-:W3:Y:S04]  /*74180*/  LDL.LU.64 R32, [R1+0x14b0] ;  /* 0x0014b00001207983 */ /* 0x000ee80000300a00 */
[----:B------:R-:W3:Y:S04]  /*74190*/  LDL.LU.64 R34, [R1+0x14b8] ;  /* 0x0014b80001227983 */ /* 0x000ee80000300a00 */
[----:B0-----:R-:W3:Y:S04]  /*741a0*/  LDL.LU.64 R4, [R1+0x14a0] ;  /* 0x0014a00001047983 */ /* 0x001ee80000300a00 */
[----:B-1----:R-:W3:Y:S01]  /*741b0*/  LDL.LU.64 R6, [R1+0x14a8] ;  /* 0x0014a80001067983 */ /* 0x002ee20000300a00 */
[----:B--2---:R-:W-:-:S15]  /*741c0*/  HMMA.16816.F32 R12, R28, R10, R12 ;  /* 0x0000000a1c0c723c */ /* 0x004fde000000180c */
[----:B------:R-:W-:-:S04]  /*741d0*/  NOP ;  /* 0x0000000000007918 */ /* 0x000fc80000000000 */
[----:B------:R-:W-:Y:S04]  /*741e0*/  STL.64 [R1+0x1510], R12 ;  /* 0x0015100c01007387 */ /* 0x000fe80000100a00 */
[----:B------:R0:W-:Y:S04]  /*741f0*/  STL.64 [R1+0x1518], R14 ;  /* 0x0015180e01007387 */ /* 0x0001e80000100a00 */
[----:B0-----:R-:W3:Y:S04]  /*74200*/  LDL.LU.64 R14, [R1+0x6e20] ;  /* 0x006e2000010e7983 */ /* 0x001ee80000300a00 */
[----:B------:R-:W2:Y:S04]  /*74210*/  LDL.LU.64 R12, [R1+0x6e18] ;  /* 0x006e1800010c7983 */ /* 0x000ea80000300a00 */
[----:B------:R-:W-:Y:S04]  /*74220*/  STL.64 [R1+0x6d08], R10 ;  /* 0x006d080a01007387 */ /* 0x000fe80000100a00 */
[----:B------:R0:W-:Y:S04]  /*74230*/  STL.64 [R1+0x6d00], R8 ;  /* 0x006d000801007387 */ /* 0x0001e80000100a00 */
[----:B0-----:R-:W2:Y:S04]  /*74240*/  LDL.LU.64 R8, [R1+0x1500] ;  /* 0x0015000001087983 */ /* 0x001ea80000300a00 */
[----:B------:R-:W2:Y:S02]  /*74250*/  LDL.LU.64 R10, [R1+0x1508] ;  /* 0x00150800010a7983 */ /* 0x000ea40000300a00 */
[----:B--2---:R-:W-:-:S15]  /*74260*/  HMMA.16816.F32 R8, R28, R12, R8 ;  /* 0x0000000c1c08723c */ /* 0x004fde0000001808 */
[----:B------:R-:W-:-:S04]  /*74270*/  NOP ;  /* 0x0000000000007918 */ /* 0x000fc80000000000 */
[----:B------:R0:W-:Y:S04]  /*74280*/  STL.64 [R1+0x1500], R8 ;  /* 0x0015000801007387 */ /* 0x0001e80000100a00 */
[----:B------:R1:W-:Y:S04]  /*74290*/  STL.64 [R1+0x1508], R10 ;  /* 0x0015080a01007387 */ /* 0x0003e80000100a00 */
[----:B0-----:R-:W2:Y:S04]  /*742a0*/  LDL.LU.64 R8, [R1+0xc80] ;  /* 0x000c800001087983 */ /* 0x001ea80000300a00 */
[----:B-1----:R-:W2:Y:S01]  /*742b0*/  LDL.LU.64 R10, [R1+0xc88] ;  /* 0x000c8800010a7983 */ /* 0x002ea20000300a00 */
[----:B---3--:R-:W-:-:S15]  /*742c0*/  HMMA.16816.F32 R48, R28, R14, R48 ;  /* 0x0000000e1c30723c */ /* 0x008fde0000001830 */
[----:B------:R-:W-:-:S04]  /*742d0*/  NOP ;  /* 0x0000000000007918 */ /* 0x000fc80000000000 */
[----:B------:R-:W-:Y:S04]  /*742e0*/  STL.64 [R1+0x14f0], R48 ;  /* 0x0014f03001007387 */ /* 0x000fe80000100a00 */
[----:B------:R-:W-:Y:S04]  /*742f0*/  STL.64 [R1+0x14f8], R50 ;  /* 0x0014f83201007387 */ /* 0x000fe80000100a00 */
[----:B------:R-:W-:Y:S04]  /*74300*/  STL.64 [R1+0x6d18], R14 ;  /* 0x006d180e01007387 */ /* 0x000fe80000100a00 */
[----:B------:R4:W-:Y:S02]  /*74310*/  STL.64 [R1+0x6d10], R12 ;  /* 0x006d100c01007387 */ /* 0x0009e40000100a00 */
[C---:B----4-:R-:W-:Y:S08]  /*74320*/  HMMA.16816.F32 R12, R28.reuse, R16, R44 ;  /* 0x000000101c0c723c */ /* 0x050ff0000000182c */
[C---:B------:R-:W-:Y:S01]  /*74330*/  HMMA.16816.F32 R40, R28.reuse, R18, R40 ;  /* 0x000000121c28723c */ /* 0x040fe20000001828 */
[----:B------:R-:W-:Y:S10]  /*74340*/  STL [R1+0x6c78], R19 ;  /* 0x006c781301007387 */ /* 0x000ff40000100800 */
[----:B------:R-:W-:Y:S04]  /*74350*/  STL.64 [R1+0x14e0], R12 ;  /* 0x0014e00c01007387 */ /* 0x000fe80000100a00 */
[----:B------:R0:W-:Y:S02]  /*74360*/  STL.64 [R1+0x14e8], R14 ;  /* 0x0014e80e01007387 */ /* 0x0001e40000100a00 */
[C---:B0-----:R-:W-:Y:S02]  /*74370*/  HMMA.16816.F32 R12, R28.reuse, R20, R36 ;  /* 0x000000141c0c723c */ /* 0x041fe40000001824 */
[----:B------:R-:W-:Y:S04]  /*74380*/  STL.64 [R1+0x14d0], R40 ;  /* 0x0014d02801007387 */ /* 0x000fe80000100a00 */
[----:B------:R-:W-:Y:S04]  /*74390*/  STL.64 [R1+0x14d8], R42 ;  /* 0x0014d82a01007387 */ /* 0x000fe80000100a00 */
[----:B------:R-:W-:Y:S01]  /*743a0*/  STL [R1+0x6c74], R21 ;  /* 0x006c741501007387 */ /* 0x000fe20000100800 */
[C---:B------:R-:W-:Y:S08]  /*743b0*/  HMMA.16816.F32 R32, R28.reuse, R22, R32 ;  /* 0x000000161c20723c */ /* 0x040ff00000001820 */
[----:B------:R-:W-:Y:S04]  /*743c0*/  STL.64 [R1+0x14c0], R12 ;  /* 0x0014c00c01007387 */ /* 0x000fe80000100a00 */
[----:B------:R0:W-:Y:S02]  /*743d0*/  STL.64 [R1+0x14c8], R14 ;  /* 0x0014c80e01007387 */ /* 0x0001e40000100a00 */
[----:B0-----:R-:W-:Y:S02]  /*743e0*/  HMMA.16816.F32 R12, R28, R24, R4 ;  /* 0x000000181c0c723c */ /* 0x001fe40000001804 */
[----:B------:R-:W-:Y:S04]  /*743f0*/  STL [R1+0x6c70], R23 ;  /* 0x006c701701007387 */ /* 0x000fe80000100800 */
[----:B------:R-:W-:Y:S04]  /*74400*/  STL.64 [R1+0x14b0], R32 ;  /* 0x0014b02001007387 */ /* 0x000fe80000100a00 */
[----:B------:R-:W-:Y:S04]  /*74410*/  STL.64 [R1+0x14b8], R34 ;  /* 0x0014b82201007387 */ /* 0x000fe80000100a00 */
[----:B------:R-:W-:Y:S05]  /*74420*/  STL [R1+0x6c6c], R25 ;  /* 0x006c6c1901007387 */ /* 0x000fea0000100800 */
[----:B------:R0:W-:Y:S04]  /*74430*/  STL.64 [R1+0x14a0], R12 ;  /* 0x0014a00c01007387 */ /* 0x0001e80000100a00 */
[----:B------:R1:W-:Y:S04]  /*74440*/  STL.64 [R1+0x14a8], R14 ;  /* 0x0014a80e01007387 */ /* 0x0003e80000100a00 */
[----:B------:R-:W3:Y:S01]  /*74450*/  LDL.64 R40, [R1+0x118] ;  /* 0x0001180001287983 */ /* 0x000ee20000100a00 */
[----:B0-----:R-:W-:-:S03]  /*74460*/  IMAD R12, R59, 0x100, R58 ;  /* 0x000001003b0c7824 */ /* 0x001fc600078e023a */
[----:B------:R-:W4:Y:S04]  /*74470*/  LDL R58, [R1+0xa0] ;  /* 0x0000a000013a7983 */ /* 0x000f280000100800 */
[----:B------:R-:W4:Y:S01]  /*74480*/  LDL R59, [R1+0xa4] ;  /* 0x0000a400013b7983 */ /* 0x000f220000100800 */
[----:B------:R-:W-:Y:S01]  /*74490*/  IMAD R13, R57, 0x100, R56 ;  /* 0x00000100390d7824 */ /* 0x000fe200078e0238 */
[----:B--2---:R-:W-:Y:S02]  /*744a0*/  HMMA.16816.F32 R28, R28, R26, R8 ;  /* 0x0000001a1c1c723c */ /* 0x004fe40000001808 */
[----:B------:R-:W3:Y:S04]  /*744b0*/  LDL.LU.64 R8, [R1+0x1490] ;  /* 0x0014900001087983 */ /* 0x000ee80000300a00 */
[----:B------:R-:W3:-:S13]  /*744c0*/  LDL.LU.64 R10, [R1+0x1498] ;  /* 0x00149800010a7983 */ /* 0x000eda0000300a00 */
[----:B------:R0:W-:Y:S04]  /*744d0*/  STL.64 [R1+0xc80], R28 ;  /* 0x000c801c01007387 */ /* 0x0001e80000100a00 */
[----:B------:R2:W-:Y:S04]  /*744e0*/  STL.64 [R1+0xc88], R30 ;  /* 0x000c881e01007387 */ /* 0x0005e80000100a00 */
[----:B------:R-:W2:Y:S04]  /*744f0*/  LDL R56, [R1+0xa8] ;  /* 0x0000a80001387983 */ /* 0x000ea80000100800 */
[----:B------:R-:W2:Y:S01]  /*74500*/  LDL R57, [R1+0xac] ;  /* 0x0000ac0001397983 */ /* 0x000ea20000100800 */
[----:B------:R-:W-:-:S02]  /*74510*/  IMAD R4, R53, 0x100, R52 ;  /* 0x0000010035047824 */ /* 0x000fc400078e0234 */
[----:B-1----:R-:W-:-:S03]  /*74520*/  IMAD R14, R55, 0x100, R54 ;  /* 0x00000100370e7824 */ /* 0x002fc600078e0236 */
[----:B0-----:R-:W-:Y:S01]  /*74530*/  F2FP.F16.E5M2.UNPACK_B R28, R4 ;  /* 0x00000004ff1c723e */ /* 0x001fe200020004ff */
[----:B----4-:R-:W-:Y:S04]  /*74540*/  STL.64 [R1+0x6d90], R58 ;  /* 0x006d903a01007387 */ /* 0x010fe80000100a00 */
[----:B--2---:R-:W-:Y:S04]  /*74550*/  STL.64 [R1+0x6d88], R56 ;  /* 0x006d883801007387 */ /* 0x004fe80000100a00 */
[----:B------:R-:W2:Y:S04]  /*74560*/  LDL R54, [R1+0xb0] ;  /* 0x0000b00001367983 */ /* 0x000ea80000100800 */
[----:B------:R-:W2:Y:S04]  /*74570*/  LDL R55, [R1+0xb4] ;  /* 0x0000b40001377983 */ /* 0x000ea80000100800 */
[----:B------:R-:W4:Y:S04]  /*74580*/  LDL.LU.64 R4, [R1+0x1480] ;  /* 0x0014800001047983 */ /* 0x000f280000300a00 */
[----:B------:R-:W4:Y:S04]  /*74590*/  LDL.LU.64 R6, [R1+0x1488] ;  /* 0x0014880001067983 */ /* 0x000f280000300a00 */
[----:B------:R-:W3:Y:S04]  /*745a0*/  LDL R52, [R1+0xb8] ;  /* 0x0000b80001347983 */ /* 0x000ee80000100800 */
[----:B------:R-:W3:Y:S04]  /*745b0*/  LDL R53, [R1+0xbc] ;  /* 0x0000bc0001357983 */ /* 0x000ee80000100800 */
[----:B------:R-:W4:Y:S04]  /*745c0*/  LDL.64 R42, [R1+0x110] ;  /* 0x00011000012a7983 */ /* 0x000f280000100a00 */
[----:B--2---:R0:W-:Y:S04]  /*745d0*/  STL.64 [R1+0x6da0], R54 ;  /* 0x006da03601007387 */ /* 0x0041e80000100a00 */
[----:B---3--:R1:W-:Y:S04]  /*745e0*/  STL.64 [R1+0x6d98], R52 ;  /* 0x006d983401007387 */ /* 0x0083e80000100a00 */
[----:B------:R-:W2:Y:S04]  /*745f0*/  LDL R50, [R1+0xc0] ;  /* 0x0000c00001327983 */ /* 0x000ea80000100800 */
[----:B------:R-:W2:Y:S04]  /*74600*/  LDL R51, [R1+0xc4] ;  /* 0x0000c40001337983 */ /* 0x000ea80000100800 */
[----:B------:R-:W3:Y:S04]  /*74610*/  LDL R48, [R1+0xc8] ;  /* 0x0000c80001307983 */ /* 0x000ee80000100800 */
[----:B------:R-:W3:Y:S01]  /*74620*/  LDL R49, [R1+0xcc] ;  /* 0x0000cc0001317983 */ /* 0x000ee20000100800 */
[----:B------:R-:W-:-:S02]  /*74630*/  F2FP.F16.E5M2.UNPACK_B R29, R14 ;  /* 0x0000000eff1d723e */ /* 0x000fc400020004ff */
[----:B------:R-:W-:Y:S02]  /*74640*/  F2FP.F16.E5M2.UNPACK_B R30, R13 ;  /* 0x0000000dff1e723e */ /* 0x000fe400020004ff */
[----:B------:R-:W-:-:S07]  /*74650*/  F2FP.F16.E5M2.UNPACK_B R31, R12 ;  /* 0x0000000cff1f723e */ /* 0x000fce00020004ff */
[C---:B------:R-:W-:Y:S01]  /*74660*/  HMMA.16816.F32 R8, R28.reuse, R40, R8 ;  /* 0x000000281c08723c */ /* 0x040fe20000001808 */
[----:B--2---:R-:W-:Y:S04]  /*74670*/  STL.64 [R1+0x6db0], R50 ;  /* 0x006db03201007387 */ /* 0x004fe80000100a00 */
[----:B---3--:R-:W-:Y:S04]  /*74680*/  STL.64 [R1+0x6da8], R48 ;  /* 0x006da83001007387 */ /* 0x008fe80000100a00 */
[----:B------:R-:W2:Y:S04]  /*74690*/  LDL R46, [R1+0xd0] ;  /* 0x0000d000012e7983 */ /* 0x000ea80000100800 */
[----:B------:R-:W2:Y:S04]  /*746a0*/  LDL R47, [R1+0xd4] ;  /* 0x0000d400012f7983 */ /* 0x000ea80000100800 */
[----:B------:R-:W3:Y:S04]  /*746b0*/  LDL R44, [R1+0xd8] ;  /* 0x0000d800012c7983 */ /* 0x000ee80000100800 */
[----:B------:R-:W3:Y:S01]  /*746c0*/  LDL R45, [R1+0xdc] ;  /* 0x0000dc00012d7983 */ /* 0x000ee20000100800 */
[----:B----4-:R-:W-:Y:S03]  /*746d0*/  HMMA.16816.F32 R4, R28, R42, R4 ;  /* 0x0000002a1c04723c */ /* 0x010fe60000001804 */
[----:B--2---:R-:W-:Y:S04]  /*746e0*/  STL.64 [R1+0x6dc0], R46 ;  /* 0x006dc02e01007387 */ /* 0x004fe80000100a00 */
[----:B---3--:R-:W-:Y:S04]  /*746f0*/  STL.64 [R1+0x6db8], R44 ;  /* 0x006db82c01007387 */ /* 0x008fe80000100a00 */
[----:B------:R-:W-:Y:S04]  /*74700*/  STL.64 [R1+0x1490], R8 ;  /* 0x0014900801007387 */ /* 0x000fe80000100a00 */
[----:B------:R-:W-:Y:S04]  /*74710*/  STL.64 [R1+0x1498], R10 ;  /* 0x0014980a01007387 */ /* 0x000fe80000100a00 */
[----:B0-----:R-:W2:Y:S04]  /*74720*/  LDL R54, [R1+0xe8] ;  /* 0x0000e80001367983 */ /* 0x001ea80000100800 */
[----:B------:R-:W2:Y:S04]  /*74730*/  LDL R55, [R1+0xec] ;  /* 0x0000ec0001377983 */ /* 0x000ea80000100800 */
[----:B-1----:R-:W3:Y:S04]  /*74740*/  LDL R52, [R1+0xf0] ;  /* 0x0000f00001347983 */ /* 0x002ee80000100800 */
[----:B------:R-:W3:Y:S01]  /*74750*/  LDL R53, [R1+0xf4] ;  /* 0x0000f40001357983 */ /* 0x000ee20000100800 */
[----:B------:R-:W-:-:S03]  /*74760*/  IMAD.MOV.U32 R25, RZ, RZ, R41 ;  /* 0x000000ffff197224 */ /* 0x000fc600078e0029 */
[----:B--2---:R0:W-:Y:S04]  /*74770*/  STL.64 [R1+0x6dd0], R54 ;  /* 0x006dd03601007387 */ /* 0x0041e80000100a00 */
[----:B---3--:R1:W-:Y:S04]  /*74780*/  STL.64 [R1+0x6dc8], R52 ;  /* 0x006dc83401007387 */ /* 0x0083e80000100a00 */
[----:B------:R-:W-:Y:S04]  /*74790*/  STL.64 [R1+0x6d28], R26 ;  /* 0x006d281a01007387 */ /* 0x000fe80000100a00 */
[----:B------:R-:W-:Y:S04]  /*747a0*/  STL.64 [R1+0x6d20], R24 ;  /* 0x006d201801007387 */ /* 0x000fe80000100a00 */
[----:B------:R-:W-:Y:S04]  /*747b0*/  STL.64 [R1+0x1480], R4 ;  /* 0x0014800401007387 */ /* 0x000fe80000100a00 */
[----:B------:R-:W-:Y:S04]  /*747c0*/  STL.64 [R1+0x1488], R6 ;  /* 0x0014880601007387 */ /* 0x000fe80000100a00 */
[----:B0-----:R-:W2:Y:S04]  /*747d0*/  LDL R54, [R1+0xf8] ;  /* 0x0000f80001367983 */ /* 0x001ea80000100800 */
[----:B------:R-:W2:Y:S04]  /*747e0*/  LDL R55, [R1+0xfc] ;  /* 0x0000fc0001377983 */ /* 0x000ea80000100800 */
[----:B-1----:R-:W3:Y:S04]  /*747f0*/  LDL R52, [R1+0x100] ;  /* 0x0001000001347983 */ /* 0x002ee80000100800 */
[----:B------:R-:W3:Y:S04]  /*74800*/  LDL R53, [R1+0x104] ;  /* 0x0001040001357983 */ /* 0x000ee80000100800 */
[----:B--2---:R0:W-:Y:S04]  /*74810*/  STL.64 [R1+0x6de8], R54 ;  /* 0x006de83601007387 */ /* 0x0041e80000100a00 */
[----:B0-----:R-:W2:Y:S04]  /*74820*/  LDL R54, [R1+0x108] ;  /* 0x0001080001367983 */ /* 0x001ea80000100800 */
[----:B------:R-:W2:Y:S04]  /*74830*/  LDL R55, [R1+0x10c] ;  /* 0x00010c0001377983 */ /* 0x000ea80000100800 */
[----:B---3--:R-:W-:Y:S04]  /*74840*/  STL.64 [R1+0x6e00], R52 ;  /* 0x006e003401007387 */ /* 0x008fe80000100a00 */
[----:B------:R-:W3:Y:S04]  /*74850*/  LDL.LU.64 R44, [R1+0x1440] ;  /* 0x00144000012c7983 */ /* 0x000ee80000300a00 */
[----:B------:R-:W4:Y:S04]  /*74860*/  LDL.LU.64 R46, [R1+0x1448] ;  /* 0x00144800012e7983 */ /* 0x000f280000300a00 */
[----:B----4-:R-:W-:Y:S04]  /*74870*/  STL.64 [R1+0x6de0], R46 ;  /* 0x006de02e01007387 */ /* 0x010fe80000100a00 */
[----:B---3--:R0:W-:Y:S04]  /*74880*/  STL.64 [R1+0x6dd8], R44 ;  /* 0x006dd82c01007387 */ /* 0x0081e80000100a00 */
[----:B0-----:R-:W3:Y:S04]  /*74890*/  LDL.LU.64 R44, [R1+0x1450] ;  /* 0x00145000012c7983 */ /* 0x001ee80000300a00 */
[----:B------:R-:W4:Y:S04]  /*748a0*/  LDL.LU.64 R46, [R1+0x1458] ;  /* 0x00145800012e7983 */ /* 0x000f280000300a00 */
[----:B----4-:R-:W-:Y:S04]  /*748b0*/  STL.64 [R1+0x6df8], R46 ;  /* 0x006df82e01007387 */ /* 0x010fe80000100a00 */
[----:B---3--:R0:W-:Y:S04]  /*748c0*/  STL.64 [R1+0x6df0], R44 ;  /* 0x006df02c01007387 */ /* 0x0081e80000100a00 */
[----:B0-----:R-:W3:Y:S04]  /*748d0*/  LDL.LU.64 R44, [R1+0x1460] ;  /* 0x00146000012c7983 */ /* 0x001ee80000300a00 */
[----:B------:R-:W4:Y:S01]  /*748e0*/  LDL.LU.64 R46, [R1+0x1468] ;  /* 0x00146800012e7983 */ /* 0x000f220000300a00 */
[----:B------:R-:W-:-:S03]  /*748f0*/  IMAD.MOV.U32 R23, RZ, RZ, R40 ;  /* 0x000000ffff177224 */ /* 0x000fc600078e0028 */
[----:B----4-:R-:W-:Y:S04]  /*74900*/  STL.64 [R1+0x6e10], R46 ;  /* 0x006e102e01007387 */ /* 0x010fe80000100a00 */
[----:B---3--:R0:W-:Y:S04]  /*74910*/  STL.64 [R1+0x6e08], R44 ;  /* 0x006e082c01007387 */ /* 0x0081e80000100a00 */
[----:B0-----:R-:W2:Y:S04]  /*74920*/  LDL.LU.64 R44, [R1+0x1470] ;  /* 0x00147000012c7983 */ /* 0x001ea80000300a00 */
[----:B------:R-:W2:Y:S04]  /*74930*/  LDL.LU.64 R46, [R1+0x1478] ;  /* 0x00147800012e7983 */ /* 0x000ea80000300a00 */
[----:B------:R-:W3:Y:S04]  /*74940*/  LDL.LU.64 R48, [R1+0x1430] ;  /* 0x0014300001307983 */ /* 0x000ee80000300a00 */
[----:B------:R-:W3:Y:S04]  /*74950*/  LDL.LU.64 R50, [R1+0x1438] ;  /* 0x0014380001327983 */ /* 0x000ee80000300a00 */
[----:B------:R-:W4:Y:S04]  /*74960*/  LDL.LU.64 R56, [R1+0x1420] ;  /* 0x0014200001387983 */ /* 0x000f280000300a00 */
[----:B------:R-:W4:Y:S01]  /*74970*/  LDL.LU.64 R58, [R1+0x1428] ;  /* 0x00142800013a7983 */ /* 0x000f220000300a00 */
[----:B------:R-:W-:-:S02]  /*74980*/  IMAD.MOV.U32 R19, RZ, RZ, R42 ;  /* 0x000000ffff137224 */ /* 0x000fc400078e002a */
[----:B------:R-:W-:Y:S01]  /*74990*/  IMAD.MOV.U32 R21, RZ, RZ, R43 ;  /* 0x000000ffff157224 */ /* 0x000fe200078e002b */
        /* <DEDUP_REMOVED lines=14> */
[----:B------:R-:W-:Y:S04]  /*74a80*/  STL.64 [R1+0x6d48], R22 ;  /* 0x006d481601007387 */ /* 0x000fe80000100a00 */
[----:B------:R0:W-:Y:S04]  /*74a90*/  STL.64 [R1+0x6d40], R20 ;  /* 0x006d401401007387 */ /* 0x0001e80000100a00 */
[----:B0-----:R-:W3:Y:S04]  /*74aa0*/  LDL.LU.64 R20, [R1+0x1410] ;  /* 0x0014100001147983 */ /* 0x001ee80000300a00 */
[----:B------:R-:W3:Y:S04]  /*74ab0*/  LDL.LU.64 R22, [R1+0x1418] ;  /* 0x0014180001167983 */ /* 0x000ee80000300a00 */
[----:B------:R0:W-:Y:S04]  /*74ac0*/  STL.64 [R1+0x6d38], R18 ;  /* 0x006d381201007387 */ /* 0x0001e80000100a00 */
[----:B0-----:R-:W4:Y:S04]  /*74ad0*/  LDL R18, [R1+0xe0] ;  /* 0x0000e00001127983 */ /* 0x001f280000100800 */
[----:B------:R-:W4:Y:S04]  /*74ae0*/  LDL R19, [R1+0xe4] ;  /* 0x0000e40001137983 */ /* 0x000f280000100800 */
[----:B------:R-:W-:Y:S01]  /*74af0*/  STL.64 [R1+0x6d30], R16 ;  /* 0x006d301001007387 */ /* 0x000fe20000100a00 */
        /* <DEDUP_REMOVED lines=13> */
[----:B------:R-:W2:Y:S04]  /*74bd0*/  LDL.LU.64 R46, [R1+0x6de0] ;  /* 0x006de000012e7983 */ /* 0x000ea80000300a00 */
[----:B------:R-:W2:-:S13]  /*74be0*/  LDL.LU.64 R44, [R1+0x6dd8] ;  /* 0x006dd800012c7983 */ /* 0x000e9a0000300a00 */
[----:B------:R-:W-:Y:S04]  /*74bf0*/  STL.64 [R1+0x1450], R52 ;  /* 0x0014503401007387 */ /* 0x000fe80000100a00 */
[----:B------:R0:W-:Y:S04]  /*74c00*/  STL.64 [R1+0x1458], R54 ;  /* 0x0014583601007387 */ /* 0x0001e80000100a00 */
[----:B0-----:R-:W3:Y:S04]  /*74c10*/  LDL.LU.64 R54, [R1+0x6dd0] ;  /* 0x006dd00001367983 */ /* 0x001ee80000300a00 */
[----:B------:R-:W2:Y:S01]  /*74c20*/  LDL.LU.64 R52, [R1+0x6dc8] ;  /* 0x006dc80001347983 */ /* 0x000ea20000300a00 */
[C---:B----4-:R-:W-:Y:S08]  /*74c30*/  HMMA.16816.F32 R16, R28.reuse, R18, R56 ;  /* 0x000000121c10723c */ /* 0x050ff00000001838 */
        /* <DEDUP_REMOVED lines=9> */
[----:B------:R0:W-:Y:S04]  /*74cd0*/  STL.64 [R1+0x1438], R54 ;  /* 0x0014383601007387 */ /* 0x0001e80000100a00 */
[----:B0-----:R-:W4:Y:S04]  /*74ce0*/  LDL.LU.64 R54, [R1+0x6da0] ;  /* 0x006da00001367983 */ /* 0x001f280000300a00 */
[----:B------:R-:W4:Y:S04]  /*74cf0*/  LDL.LU.64 R52, [R1+0x6d98] ;  /* 0x006d980001347983 */ /* 0x000f280000300a00 */
[----:B------:R-:W4:Y:S04]  /*74d00*/  LDL.LU.64 R58, [R1+0x6d90] ;  /* 0x006d9000013a7983 */ /* 0x000f280000300a00 */
[----:B------:R-:W4:Y:S04]  /*74d10*/  LDL.LU.64 R56, [R1+0x6d88] ;  /* 0x006d880001387983 */ /* 0x000f280000300a00 */
[----:B------:R-:W-:Y:S04]  /*74d20*/  STL.64 [R1+0x1420], R16 ;  /* 0x0014201001007387 */ /* 0x000fe80000100a00 */
[----:B------:R2:W-:Y:S01]  /*74d30*/  STL.64 [R1+0x1428], R18 ;  /* 0x0014281201007387 */ /* 0x0005e20000100a00 */
[C---:B---3--:R-:W-:Y:S08]  /*74d40*/  HMMA.16816.F32 R20, R28.reuse, R44, R20 ;  /* 0x0000002c1c14723c */ /* 0x048ff00000001814 */
[C---:B--2---:R-:W-:Y:S08]  /*74d50*/  HMMA.16816.F32 R16, R28.reuse, R46, R40 ;  /* 0x0000002e1c10723c */ /* 0x044ff00000001828 */
[C---:B------:R-:W-:Y:S03]  /*74d60*/  HMMA.16816.F32 R36, R28.reuse, R48, R36 ;  /* 0x000000301c24723c */ /* 0x040fe60000001824 */
[----:B------:R-:W-:Y:S04]  /*74d70*/  STL.64 [R1+0x1410], R20 ;  /* 0x0014101401007387 */ /* 0x000fe80000100a00 */
[----:B------:R0:W-:Y:S04]  /*74d80*/  STL.64 [R1+0x1418], R22 ;  /* 0x0014181601007387 */ /* 0x0001e80000100a00 */
[----:B------:R-:W-:Y:S04]  /*74d90*/  STL.64 [R1+0x1400], R16 ;  /* 0x0014001001007387 */ /* 0x000fe80000100a00 */
[----:B------:R1:W-:Y:S01]  /*74da0*/  STL.64 [R1+0x1408], R18 ;  /* 0x0014081201007387 */ /* 0x0003e20000100a00 */
[C---:B----4-:R-:W-:Y:S08]  /*74db0*/  HMMA.16816.F32 R12, R28.reuse, R54, R12 ;  /* 0x000000361c0c723c */ /* 0x050ff0000000180c */
[C---:B------:R-:W-:Y:S08]  /*74dc0*/  HMMA.16816.F32 R8, R28.reuse, R56, R8 ;  /* 0x000000381c08723c */ /* 0x040ff00000001808 */
[C---:B0-----:R-:W-:Y:S08]  /*74dd0*/  HMMA.16816.F32 R20, R28.reuse, R50, R32 ;  /* 0x000000321c14723c */ /* 0x041ff00000001820 */
[C---:B-1----:R-:W-:Y:S08]  /*74de0*/  HMMA.16816.F32 R16, R28.reuse, R52, R24 ;  /* 0x000000341c10723c */ /* 0x042ff00000001818 */
[C---:B------:R-:W-:Y:S01]  /*74df0*/  HMMA.16816.F32 R4, R28.reuse, R58, R4 ;  /* 0x0000003a1c04723c */ /* 0x040fe20000001804 */
        /* <DEDUP_REMOVED lines=8> */
[----:B------:R-:W2:Y:S04]  /*74e80*/  LDL R58, [R1+0x28] ;  /* 0x00002800013a7983 */ /* 0x000ea80000100800 */
[----:B------:R-:W-:Y:S04]  /*74e90*/  STL.64 [R1+0x13b0], R8 ;  /* 0x0013b00801007387 */ /* 0x000fe80000100a00 */
[----:B------:R0:W-:Y:S04]  /*74ea0*/  STL.64 [R1+0x13b8], R10 ;  /* 0x0013b80a01007387 */ /* 0x0001e80000100a00 */
[----:B------:R-:W-:Y:S04]  /*74eb0*/  STL.64 [R1+0x13a0], R4 ;  /* 0x0013a00401007387 */ /* 0x000fe80000100a00 */
[----:B------:R1:W-:Y:S04]  /*74ec0*/  STL.64 [R1+0x13a8], R6 ;  /* 0x0013a80601007387 */ /* 0x0003e80000100a00 */
[----:B------:R-:W2:Y:S04]  /*74ed0*/  LDL R59, [R1+0x2c] ;  /* 0x00002c00013b7983 */ /* 0x000ea80000100800 */
[----:B------:R-:W3:Y:S04]  /*74ee0*/  LDL R56, [R1+0x30] ;  /* 0x0000300001387983 */ /* 0x000ee80000100800 */
[----:B------:R-:W3:Y:S04]  /*74ef0*/  LDL R57, [R1+0x34] ;  /* 0x0000340001397983 */ /* 0x000ee80000100800 */
[----:B--2---:R-:W-:Y:S04]  /*74f00*/  STL.64 [R1+0x6d58], R58 ;  /* 0x006d583a01007387 */ /* 0x004fe80000100a00 */
[----:B---3--:R-:W-:Y:S04]  /*74f10*/  STL.64 [R1+0x6d50], R56 ;  /* 0x006d503801007387 */ /* 0x008fe80000100a00 */
[----:B0-----:R-:W2:Y:S04]  /*74f20*/  LDL R10, [R1+0x50] ;  /* 0x00005000010a7983 */ /* 0x001ea80000100800 */
[----:B------:R-:W2:Y:S04]  /*74f30*/  LDL R11, [R1+0x54] ;  /* 0x00005400010b7983 */ /* 0x000ea80000100800 */
[----:B------:R-:W3:Y:S04]  /*74f40*/  LDL R42, [R1+0x40] ;  /* 0x00004000012a7983 */ /* 0x000ee80000100800 */
[----:B------:R-:W3:Y:S04]  /*74f50*/  LDL R43, [R1+0x44] ;  /* 0x00004400012b7983 */ /* 0x000ee80000100800 */
[----:B------:R-:W4:Y:S04]  /*74f60*/  LDL R52, [R1+0x20] ;  /* 0x0000200001347983 */ /* 0x000f280000100800 */
[----:B------:R-:W4:Y:S04]  /*74f70*/  LDL R53, [R1+0x24] ;  /* 0x0000240001357983 */ /* 0x000f280000100800 */
[----:B------:R-:W3:Y:S04]  /*74f80*/  LDL R36, [R1+0x80] ;  /* 0x0000800001247983 */ /* 0x000ee80000100800 */
[----:B------:R-:W3:Y:S04]  /*74f90*/  LDL R37, [R1+0x84] ;  /* 0x0000840001257983 */ /* 0x000ee80000100800 */
[----:B------:R-:W3:Y:S04]  /*74fa0*/  LDL R46, [R1+0x90] ;  /* 0x00009000012e7983 */ /* 0x000ee80000100800 */
[----:B------:R-:W3:Y:S04]  /*74fb0*/  LDL R47, [R1+0x94] ;  /* 0x00009400012f7983 */ /* 0x000ee80000100800 */
[----:B------:R-:W3:Y:S04]  /*74fc0*/  LDL R48, [R1+0x98] ;  /* 0x0000980001307983 */ /* 0x000ee80000100800 */
[----:B------:R-:W3:Y:S04]  /*74fd0*/  LDL R49, [R1+0x9c] ;  /* 0x00009c0001317983 */ /* 0x000ee80000100800 */
[----:B------:R-:W3:Y:S04]  /*74fe0*/  LDL.LU.64 R24, [R1+0x1390] ;  /* 0x0013900001187983 */ /* 0x000ee80000300a00 */
[----:B------:R-:W3:Y:S04]  /*74ff0*/  LDL.LU.64 R26, [R1+0x1398] ;  /* 0x00139800011a7983 */ /* 0x000ee80000300a00 */
[----:B--2---:R0:W-:Y:S04]  /*75000*/  STL.64 [R1+0x6d60], R10 ;  /* 0x006d600a01007387 */ /* 0x0041e80000100a00 */
[----:B-1----:R-:W2:Y:S04]  /*75010*/  LDL R6, [R1+0x58] ;  /* 0x0000580001067983 */ /* 0x002ea80000100800 */
[----:B------:R-:W2:Y:S04]  /*75020*/  LDL R7, [R1+0x5c] ;  /* 0x00005c0001077983 */ /* 0x000ea80000100800 */
[----:B------:R-:W4:Y:S04]  /*75030*/  LDL R4, [R1+0x60] ;  /* 0x0000600001047983 */ /* 0x000f280000100800 */
[----:B------:R-:W4:Y:S04]  /*75040*/  LDL R5, [R1+0x64] ;  /* 0x0000640001057983 */ /* 0x000f280000100800 */
[----:B------:R-:W4:Y:S04]  /*75050*/  LDL R32, [R1+0x88] ;  /* 0x0000880001207983 */ /* 0x000f280000100800 */
[----:B------:R-:W4:Y:S04]  /*75060*/  LDL R33, [R1+0x8c] ;  /* 0x00008c0001217983 */ /* 0x000f280000100800 */
[----:B------:R-:W4:Y:S04]  /*75070*/  LDL R38, [R1+0x78] ;  /* 0x0000780001267983 */ /* 0x000f280000100800 */
[----:B------:R-:W4:Y:S04]  /*75080*/  LDL R39, [R1+0x7c] ;  /* 0x00007c0001277983 */ /* 0x000f280000100800 */
[----:B------:R-:W4:Y:S04]  /*75090*/  LDL R34, [R1+0x70] ;  /* 0x0000700001227983 */ /* 0x000f280000100800 */
[----:B------:R-:W4:Y:S04]  /*750a0*/  LDL R35, [R1+0x74] ;  /* 0x0000740001237983 */ /* 0x000f280000100800 */
[----:B------:R-:W4:Y:S04]  /*750b0*/  LDL.LU.64 R12, [R1+0x1380] ;  /* 0x00138000010c7983 */ /* 0x000f280000300a00 */
[----:B------:R-:W4:Y:S01]  /*750c0*/  LDL.LU.64 R14, [R1+0x1388] ;  /* 0x00138800010e7983 */ /* 0x000f220000300a00 */
[C---:B---3--:R-:W-:Y:S03]  /*750d0*/  HMMA.16816.F32 R24, R28.reuse, R48, R24 ;  /* 0x000000301c18723c */ /* 0x048fe60000001818 */
[----:B--2---:R1:W-:Y:S04]  /*750e0*/  STL.64 [R1+0x6d70], R6 ;  /* 0x006d700601007387 */ /* 0x0043e80000100a00 */
[----:B----4-:R-:W-:Y:S04]  /*750f0*/  STL.64 [R1+0x6d68], R4 ;  /* 0x006d680401007387 */ /* 0x010fe80000100a00 */
[----:B------:R-:W2:Y:S04]  /*75100*/  LDL R40, [R1+0x48] ;  /* 0x0000480001287983 */ /* 0x000ea80000100800 */
[----:B------:R-:W2:Y:S04]  /*75110*/  LDL R41, [R1+0x4c] ;  /* 0x00004c0001297983 */ /* 0x000ea80000100800 */
[----:B------:R-:W3:Y:S04]  /*75120*/  LDL.LU.64 R20, [R1+0x1370] ;  /* 0x0013700001147983 */ /* 0x000ee80000300a00 */
[----:B------:R-:W3:Y:S04]  /*75130*/  LDL.LU.64 R22, [R1+0x1378] ;  /* 0x0013780001167983 */ /* 0x000ee80000300a00 */
[----:B------:R-:W4:Y:S04]  /*75140*/  LDL.LU.64 R8, [R1+0x1360] ;  /* 0x0013600001087983 */ /* 0x000f280000300a00 */
[----:B0-----:R-:W4:Y:S04]  /*75150*/  LDL.LU.64 R10, [R1+0x1368] ;  /* 0x00136800010a7983 */ /* 0x001f280000300a00 */
[----:B------:R-:W-:Y:S04]  /*75160*/  STL.64 [R1+0x6d80], R42 ;  /* 0x006d802a01007387 */ /* 0x000fe80000100a00 */
[----:B--2---:R-:W-:Y:S04]  /*75170*/  STL.64 [R1+0x6d78], R40 ;  /* 0x006d782801007387 */ /* 0x004fe80000100a00 */
[----:B-1----:R-:W2:Y:S04]  /*75180*/  LDL R6, [R1+0x68] ;  /* 0x0000680001067983 */ /* 0x002ea80000100800 */
[----:B------:R-:W2:Y:S04]  /*75190*/  LDL R7, [R1+0x6c] ;  /* 0x00006c0001077983 */ /* 0x000ea80000100800 */
[----:B------:R-:W2:Y:S04]  /*751a0*/  LDL R44, [R1+0x38] ;  /* 0x00003800012c7983 */ /* 0x000ea80000100800 */
[----:B------:R-:W2:Y:S04]  /*751b0*/  LDL R45, [R1+0x3c] ;  /* 0x00003c00012d7983 */ /* 0x000ea80000100800 */
[----:B------:R-:W2:Y:S04]  /*751c0*/  LDL.LU.64 R16, [R1+0x1350] ;  /* 0x0013500001107983 */ /* 0x000ea80000300a00 */
[----:B------:R-:W2:Y:S04]  /*751d0*/  LDL.LU.64 R18, [R1+0x1358] ;  /* 0x0013580001127983 */ /* 0x000ea80000300a00 */
[----:B------:R-:W2:Y:S04]  /*751e0*/  LDL.64 R54, [R1+0x18] ;  /* 0x0000180001367983 */ /* 0x000ea80000100a00 */
[----:B------:R-:W2:Y:S04]  /*751f0*/  LDL.64 R50, [R1+0x8] ;  /* 0x0000080001327983 */ /* 0x000ea80000100a00 */
[----:B------:R-:W2:Y:S04]  /*75200*/  LDL R48, [R1+0x10] ;  /* 0x0000100001307983 */ /* 0x000ea80000100800 */
[----:B------:R-:W-:Y:S04]  /*75210*/  STL.64 [R1+0x1390], R24 ;  /* 0x0013901801007387 */ /* 0x000fe80000100a00 */
[----:B------:R0:W-:Y:S01]  /*75220*/  STL.64 [R1+0x1398], R26 ;  /* 0x0013981a01007387 */ /* 0x0001e20000100a00 */
[C---:B---3--:R-:W-:Y:S03]  /*75230*/  HMMA.16816.F32 R20, R28.reuse, R32, R20 ;  /* 0x000000201c14723c */ /* 0x048fe60000001814 */
[----:B------:R-:W3:Y:S05]  /*75240*/  LDL R49, [R1+0x14] ;  /* 0x0000140001317983 */ /* 0x000eea0000100800 */
[----:B0-----:R-:W-:Y:S01]  /*75250*/  HMMA.16816.F32 R24, R28, R46, R12 ;  /* 0x0000002e1c18723c */ /* 0x001fe2000000180c */
[----:B------:R-:W3:Y:S04]  /*75260*/  LDL.LU.64 R12, [R1+0x1340] ;  /* 0x00134000010c7983 */ /* 0x000ee80000300a00 */
[----:B------:R-:W3:-:S14]  /*75270*/  LDL.LU.64 R14, [R1+0x1348] ;  /* 0x00134800010e7983 */ /* 0x000edc0000300a00 */
[----:B------:R-:W-:Y:S04]  /*75280*/  STL.64 [R1+0x1380], R24 ;  /* 0x0013801801007387 */ /* 0x000fe80000100a00 */
[----:B------:R-:W-:Y:S04]  /*75290*/  STL.64 [R1+0x1388], R26 ;  /* 0x0013881a01007387 */ /* 0x000fe80000100a00 */
[----:B------:R-:W3:Y:S04]  /*752a0*/  LDL R46, [R1] ;  /* 0x00000000012e7983 */ /* 0x000ee80000100800 */
[----:B------:R-:W3:Y:S04]  /*752b0*/  LDL.LU.64 R40, [R1+0x1330] ;  /* 0x0013300001287983 */ /* 0x000ee80000300a00 */
[----:B------:R-:W-:Y:S04]  /*752c0*/  STL.64 [R1+0x1370], R20 ;  /* 0x0013701401007387 */ /* 0x000fe80000100a00 */
[----:B------:R-:W-:Y:S04]  /*752d0*/  STL.64 [R1+0x1378], R22 ;  /* 0x0013781601007387 */ /* 0x000fe80000100a00 */
[----:B------:R-:W3:Y:S01]  /*752e0*/  LDL.LU.64 R42, [R1+0x1338] ;  /* 0x00133800012a7983 */ /* 0x000ee20000300a00 */
[----:B----4-:R-:W-:-:S15]  /*752f0*/  HMMA.16816.F32 R8, R28, R36, R8 ;  /* 0x000000241c08723c */ /* 0x010fde0000001808 */
[----:B------:R-:W-:-:S04]  /*75300*/  NOP ;  /* 0x0000000000007918 */ /* 0x000fc80000000000 */
[----:B------:R0:W-:Y:S04]  /*75310*/  STL.64 [R1+0x1360], R8 ;  /* 0x0013600801007387 */ /* 0x0001e80000100a00 */
[----:B------:R1:W-:Y:S04]  /*75320*/  STL.64 [R1+0x1368], R10 ;  /* 0x0013680a01007387 */ /* 0x0003e80000100a00 */
[----:B0-----:R-:W4:Y:S04]  /*75330*/  LDL.LU.64 R8, [R1+0x1320] ;  /* 0x0013200001087983 */ /* 0x001f280000300a00 */
[----:B-1----:R-:W4:Y:S04]  /*75340*/  LDL.LU.64 R10, [R1+0x1328] ;  /* 0x00132800010a7983 */ /* 0x002f280000300a00 */
[----:B------:R-:W4:Y:S04]  /*75350*/  LDL.LU.64 R56, [R1+0x1310] ;  /* 0x0013100001387983 */ /* 0x000f280000300a00 */
[----:B------:R-:W4:Y:S04]  /*75360*/  LDL.LU.64 R58, [R1+0x1318] ;  /* 0x00131800013a7983 */ /* 0x000f280000300a00 */
[----:B------:R-:W4:Y:S04]  /*75370*/  LDL.LU.64 R20, [R1+0x1300] ;  /* 0x0013000001147983 */ /* 0x000f280000300a00 */
[----:B------:R-:W4:Y:S01]  /*75380*/  LDL.LU.64 R22, [R1+0x1308] ;  /* 0x0013080001167983 */ /* 0x000f220000300a00 */
[C---:B--2---:R-:W-:Y:S08]  /*75390*/  HMMA.16816.F32 R16, R28.reuse, R38, R16 ;  /* 0x000000261c10723c */ /* 0x044ff00000001810 */
[C---:B---3--:R-:W-:Y:S11]  /*753a0*/  HMMA.16816.F32 R12, R28.reuse, R34, R12 ;  /* 0x000000221c0c723c */ /* 0x048ff6000000180c */
[----:B------:R0:W-:Y:S04]  /*753b0*/  STL.64 [R1+0x1350], R16 ;  /* 0x0013501001007387 */ /* 0x0001e80000100a00 */
[----:B------:R1:W-:Y:S04]  /*753c0*/  STL.64 [R1+0x1358], R18 ;  /* 0x0013581201007387 */ /* 0x0003e80000100a00 */
[----:B0-----:R-:W2:Y:S04]  /*753d0*/  LDL.LU.64 R16, [R1+0x12f0] ;  /* 0x0012f00001107983 */ /* 0x001ea80000300a00 */
[----:B-1----:R-:W2:Y:S04]  /*753e0*/  LDL.LU.64 R18, [R1+0x12f8] ;  /* 0x0012f80001127983 */ /* 0x002ea80000300a00 */
[----:B------:R-:W3:Y:S04]  /*753f0*/  LDL.LU.64 R36, [R1+0x12e0] ;  /* 0x0012e00001247983 */ /* 0x000ee80000300a00 */
[----:B------:R-:W3:Y:S04]  /*75400*/  LDL.LU.64 R38, [R1+0x12e8] ;  /* 0x0012e80001267983 */ /* 0x000ee80000300a00 */
[----:B------:R-:W2:Y:S04]  /*75410*/  LDL.LU.64 R24, [R1+0x12d0] ;  /* 0x0012d00001187983 */ /* 0x000ea80000300a00 */
[----:B------:R-:W2:Y:S01]  /*75420*/  LDL.LU.64 R26, [R1+0x12d8] ;  /* 0x0012d800011a7983 */ /* 0x000ea20000300a00 */
[C---:B------:R-:W-:Y:S03]  /*75430*/  HMMA.16816.F32 R4, R28.reuse, R6, R40 ;  /* 0x000000061c04723c */ /* 0x040fe60000001828 */
[----:B------:R0:W-:Y:S04]  /*75440*/  STL.64 [R1+0x1340], R12 ;  /* 0x0013400c01007387 */ /* 0x0001e80000100a00 */
[----:B------:R1:W-:Y:S04]  /*75450*/  STL.64 [R1+0x1348], R14 ;  /* 0x0013480e01007387 */ /* 0x0003e80000100a00 */
[----:B0-----:R-:W2:Y:S04]  /*75460*/  LDL.LU.64 R12, [R1+0x12c0] ;  /* 0x0012c000010c7983 */ /* 0x001ea80000300a00 */
[----:B-1----:R-:W2:Y:S04]  /*75470*/  LDL.LU.64 R14, [R1+0x12c8] ;  /* 0x0012c800010e7983 */ /* 0x002ea80000300a00 */
[----:B------:R-:W2:Y:S04]  /*75480*/  LDL.LU.64 R32, [R1+0x12b0] ;  /* 0x0012b00001207983 */ /* 0x000ea80000300a00 */
[----:B------:R-:W2:Y:S04]  /*75490*/  LDL.LU.64 R34, [R1+0x12b8] ;  /* 0x0012b80001227983 */ /* 0x000ea80000300a00 */
[----:B------:R-:W3:Y:S04]  /*754a0*/  LDL.LU.64 R42, [R1+0x6d80] ;  /* 0x006d8000012a7983 */ /* 0x000ee80000300a00 */
[----:B------:R-:W2:Y:S04]  /*754b0*/  LDL.LU.64 R40, [R1+0x6d78] ;  /* 0x006d780001287983 */ /* 0x000ea80000300a00 */
[----:B------:R-:W-:Y:S04]  /*754c0*/  STL.64 [R1+0x1330], R4 ;  /* 0x0013300401007387 */ /* 0x000fe80000100a00 */
[----:B------:R0:W-:Y:S04]  /*754d0*/  STL.64 [R1+0x1338], R6 ;  /* 0x0013380601007387 */ /* 0x0001e80000100a00 */
[----:B0-----:R-:W2:Y:S04]  /*754e0*/  LDL.LU.64 R6, [R1+0x6d70] ;  /* 0x006d700001067983 */ /* 0x001ea80000300a00 */
[----:B------:R-:W4:Y:S02]  /*754f0*/  LDL.LU.64 R4, [R1+0x6d68] ;  /* 0x006d680001047983 */ /* 0x000f240000300a00 */
[----:B----4-:R-:W-:-:S15]  /*75500*/  HMMA.16816.F32 R8, R28, R4, R8 ;  /* 0x000000041c08723c */ /* 0x010fde0000001808 */
[----:B------:R-:W-:-:S04]  /*75510*/  NOP ;  /* 0x0000000000007918 */ /* 0x000fc80000000000 */
[----:B------:R-:W-:Y:S04]  /*75520*/  STL.64 [R1+0x1320], R8 ;  /* 0x0013200801007387 */ /* 0x000fe80000100a00 */
[----:B------:R0:W-:Y:S04]  /*75530*/  STL.64 [R1+0x1328], R10 ;  /* 0x0013280a01007387 */ /* 0x0001e80000100a00 */
[----:B0-----:R-:W4:Y:S01]  /*75540*/  LDL.LU.64 R10, [R1+0x6d60] ;  /* 0x006d6000010a7983 */ /* 0x001f220000300a00 */
[C---:B--2---:R-:W-:Y:S03]  /*75550*/  HMMA.16816.F32 R4, R28.reuse, R6, R56 ;  /* 0x000000061c04723c */ /* 0x044fe60000001838 */
[----:B------:R-:W2:Y:S04]  /*75560*/  LDL.LU.64 R58, [R1+0x6d58] ;  /* 0x006d5800013a7983 */ /* 0x000ea80000300a00 */
[----:B------:R-:W2:Y:S01]  /*75570*/  LDL.LU.64 R56, [R1+0x6d50] ;  /* 0x006d500001387983 */ /* 0x000ea20000300a00 */
[C---:B------:R-:W-:Y:S08]  /*75580*/  HMMA.16816.F32 R16, R28.reuse, R40, R16 ;  /* 0x000000281c10723c */ /* 0x040ff00000001810 */
[C---:B---3--:R-:W-:Y:S03]  /*75590*/  HMMA.16816.F32 R40, R28.reuse, R42, R36 ;  /* 0x0000002a1c28723c */ /* 0x048fe60000001824 */
[----:B------:R0:W-:Y:S04]  /*755a0*/  STL.64 [R1+0x1310], R4 ;  /* 0x0013100401007387 */ /* 0x0001e80000100a00 */
[----:B------:R1:W-:Y:S04]  /*755b0*/  STL.64 [R1+0x1318], R6 ;  /* 0x0013180601007387 */ /* 0x0003e80000100a00 */
[----:B0-----:R-:W3:Y:S04]  /*755c0*/  LDL.LU.64 R4, [R1+0x12a0] ;  /* 0x0012a00001047983 */ /* 0x001ee80000300a00 */
[----:B-1----:R-:W3:Y:S01]  /*755d0*/  LDL.LU.64 R6, [R1+0x12a8] ;  /* 0x0012a80001067983 */ /* 0x002ee20000300a00 */
[C---:B------:R-:W-:Y:S08]  /*755e0*/  HMMA.16816.F32 R24, R28.reuse, R44, R24 ;  /* 0x0000002c1c18723c */ /* 0x040ff00000001818 */
[C---:B----4-:R-:W-:Y:S01]  /*755f0*/  HMMA.16816.F32 R8, R28.reuse, R10, R20 ;  /* 0x0000000a1c08723c */ /* 0x050fe20000001814 */
[----:B------:R-:W4:Y:S04]  /*75600*/  LDL.LU.64 R22, [R1+0x6d48] ;  /* 0x006d480001167983 */ /* 0x000f280000300a00 */
[----:B------:R-:W4:Y:S03]  /*75610*/  LDL.LU.64 R20, [R1+0x6d40] ;  /* 0x006d400001147983 */ /* 0x000f260000300a00 */
[C---:B--2---:R-:W-:Y:S11]  /*75620*/  HMMA.16816.F32 R12, R28.reuse, R56, R12 ;  /* 0x000000381c0c723c */ /* 0x044ff6000000180c */
[----:B------:R0:W-:Y:S04]  /*75630*/  STL.64 [R1+0x1300], R8 ;  /* 0x0013000801007387 */ /* 0x0001e80000100a00 */
[----:B------:R1:W-:Y:S04]  /*75640*/  STL.64 [R1+0x1308], R10 ;  /* 0x0013080a01007387 */ /* 0x0003e80000100a00 */
[----:B0-----:R-:W2:Y:S04]  /*75650*/  LDL.LU.64 R8, [R1+0x1290] ;  /* 0x0012900001087983 */ /* 0x001ea80000300a00 */
[----:B-1----:R-:W2:Y:S04]  /*75660*/  LDL.LU.64 R10, [R1+0x1298] ;  /* 0x00129800010a7983 */ /* 0x002ea80000300a00 */
[----:B------:R-:W-:Y:S04]  /*75670*/  STL.64 [R1+0x12f0], R16 ;  /* 0x0012f01001007387 */ /* 0x000fe80000100a00 */
[----:B------:R0:W-:Y:S04]  /*75680*/  STL.64 [R1+0x12f8], R18 ;  /* 0x0012f81201007387 */ /* 0x0001e80000100a00 */
[----:B0-----:R-:W4:Y:S04]  /*75690*/  LDL.LU.64 R18, [R1+0x6d38] ;  /* 0x006d380001127983 */ /* 0x001f280000300a00 */
[----:B------:R-:W4:Y:S04]  /*756a0*/  LDL.LU.64 R16, [R1+0x6d30] ;  /* 0x006d300001107983 */ /* 0x000f280000300a00 */
[----:B------:R-:W4:Y:S04]  /*756b0*/  LDL.LU.64 R36, [R1+0x1280] ;  /* 0x0012800001247983 */ /* 0x000f280000300a00 */
[----:B------:R-:W4:Y:S04]  /*756c0*/  LDL.LU.64 R38, [R1+0x1288] ;  /* 0x0012880001267983 */ /* 0x000f280000300a00 */
[----:B------:R0:W-:Y:S04]  /*756d0*/  STL.64 [R1+0x12e0], R40 ;  /* 0x0012e02801007387 */ /* 0x0001e80000100a00 */
[----:B------:R1:W-:Y:S04]  /*756e0*/  STL.64 [R1+0x12e8], R42 ;  /* 0x0012e82a01007387 */ /* 0x0003e80000100a00 */
[----:B0-----:R-:W4:Y:S04]  /*756f0*/  LDL.LU.64 R40, [R1+0x1270] ;  /* 0x0012700001287983 */ /* 0x001f280000300a00 */
[----:B-1----:R-:W4:Y:S04]  /*75700*/  LDL.LU.64 R42, [R1+0x1278] ;  /* 0x00127800012a7983 */ /* 0x002f280000300a00 */
[----:B------:R-:W-:Y:S04]  /*75710*/  STL.64 [R1+0x12d0], R24 ;  /* 0x0012d01801007387 */ /* 0x000fe80000100a00 */
[----:B------:R0:W-:Y:S01]  /*75720*/  STL.64 [R1+0x12d8], R26 ;  /* 0x0012d81a01007387 */ /* 0x0001e20000100a00 */
[C---:B------:R-:W-:Y:S03]  /*75730*/  HMMA.16816.F32 R32, R28.reuse, R58, R32 ;  /* 0x0000003a1c20723c */ /* 0x040fe60000001820 */
[----:B0-----:R-:W4:Y:S04]  /*75740*/  LDL.LU.64 R26, [R1+0x6d28] ;  /* 0x006d2800011a7983 */ /* 0x001f280000300a00 */
[----:B------:R-:W4:Y:S04]  /*75750*/  LDL.LU.64 R24, [R1+0x6d20] ;  /* 0x006d200001187983 */ /* 0x000f280000300a00 */
[----:B------:R-:W-:Y:S04]  /*75760*/  STL.64 [R1+0x12c0], R12 ;  /* 0x0012c00c01007387 */ /* 0x000fe80000100a00 */
[----:B------:R0:W-:Y:S04]  /*75770*/  STL.64 [R1+0x12c8], R14 ;  /* 0x0012c80e01007387 */ /* 0x0001e80000100a00 */
[----:B0-----:R-:W4:Y:S04]  /*75780*/  LDL.LU.64 R14, [R1+0x6d18] ;  /* 0x006d1800010e7983 */ /* 0x001f280000300a00 */
[----:B------:R-:W4:Y:S04]  /*75790*/  LDL.LU.64 R12, [R1+0x6d10] ;  /* 0x006d1000010c7983 */ /* 0x000f280000300a00 */
[----:B------:R-:W4:Y:S04]  /*757a0*/  LDL.LU.64 R56, [R1+0x1260] ;  /* 0x0012600001387983 */ /* 0x000f280000300a00 */
[----:B------:R-:W4:Y:S01]  /*757b0*/  LDL.LU.64 R58, [R1+0x1268] ;  /* 0x00126800013a7983 */ /* 0x000f220000300a00 */
[----:B---3--:R-:W-:Y:S03]  /*757c0*/  HMMA.16816.F32 R4, R28, R52, R4 ;  /* 0x000000341c04723c */ /* 0x008fe60000001804 */
[----:B------:R0:W-:Y:S04]  /*757d0*/  STL.64 [R1+0x12b0], R32 ;  /* 0x0012b02001007387 */ /* 0x0001e80000100a00 */
[----:B------:R1:W-:Y:S01]  /*757e0*/  STL.64 [R1+0x12b8], R34 ;  /* 0x0012b82201007387 */ /* 0x0003e20000100a00 */
[----:B------:R-:W-:-:S02]  /*757f0*/  IMAD.MOV.U32 R47, RZ, RZ, R0 ;  /* 0x000000ffff2f7224 */ /* 0x000fc400078e0000 */
[----:B------:R-:W-:Y:S01]  /*75800*/  IMAD.MOV.U32 R0, RZ, RZ, R55 ;  /* 0x000000ffff007224 */ /* 0x000fe200078e0037 */
[----:B0-----:R-:W3:Y:S04]  /*75810*/  LDL.LU.64 R32, [R1+0x1250] ;  /* 0x0012500001207983 */ /* 0x001ee80000300a00 */
[----:B-1----:R-:W3:Y:S04]  /*75820*/  LDL.LU.64 R34, [R1+0x1258] ;  /* 0x0012580001227983 */ /* 0x002ee80000300a00 */
[----:B------:R0:W-:Y:S04]  /*75830*/  STL.64 [R1+0x12a0], R4 ;  /* 0x0012a00401007387 */ /* 0x0001e80000100a00 */
[----:B------:R1:W-:Y:S04]  /*75840*/  STL.64 [R1+0x12a8], R6 ;  /* 0x0012a80601007387 */ /* 0x0003e80000100a00 */
[----:B0-----:R-:W3:Y:S04]  /*75850*/  LDL.LU.64 R4, [R1+0x1240] ;  /* 0x0012400001047983 */ /* 0x001ee80000300a00 */
[----:B-1----:R-:W3:Y:S01]  /*75860*/  LDL.LU.64 R6, [R1+0x1248] ;  /* 0x0012480001067983 */ /* 0x002ee20000300a00 */
[C---:B--2---:R-:W-:Y:S08]  /*75870*/  HMMA.16816.F32 R8, R28.reuse, R54, R8 ;  /* 0x000000361c08723c */ /* 0x044ff00000001808 */
[C---:B----4-:R-:W-:Y:S11]  /*75880*/  HMMA.16816.F32 R36, R28.reuse, R48, R36 ;  /* 0x000000301c24723c */ /* 0x050ff60000001824 */
[----:B------:R-:W-:Y:S04]  /*75890*/  STL.64 [R1+0x1290], R8 ;  /* 0x0012900801007387 */ /* 0x000fe80000100a00 */
[----:B------:R0:W-:Y:S01]  /*758a0*/  STL.64 [R1+0x1298], R10 ;  /* 0x0012980a01007387 */ /* 0x0001e20000100a00 */
[----:B------:R-:W-:Y:S03]  /*758b0*/  HMMA.16816.F32 R40, R28, R50, R40 ;  /* 0x000000321c28723c */ /* 0x000fe60000001828 */
[----:B0-----:R-:W2:Y:S04]  /*758c0*/  LDL.LU.64 R10, [R1+0x6d08] ;  /* 0x006d0800010a7983 */ /* 0x001ea80000300a00 */
[----:B------:R-:W4:Y:S04]  /*758d0*/  LDL.LU.64 R8, [R1+0x6d00] ;  /* 0x006d000001087983 */ /* 0x000f280000300a00 */
[----:B------:R-:W2:Y:S04]  /*758e0*/  LDL.LU.64 R52, [R1+0x1230] ;  /* 0x0012300001347983 */ /* 0x000ea80000300a00 */
[----:B------:R-:W2:Y:S04]  /*758f0*/  LDL.LU.64 R54, [R1+0x1238] ;  /* 0x0012380001367983 */ /* 0x000ea80000300a00 */
[----:B------:R-:W-:Y:S04]  /*75900*/  STL [R1+0x6c68], R0 ;  /* 0x006c680001007387 */ /* 0x000fe80000100800 */
[----:B------:R-:W-:Y:S04]  /*75910*/  STL.64 [R1+0x1280], R36 ;  /* 0x0012802401007387 */ /* 0x000fe80000100a00 */
[----:B------:R0:W-:Y:S04]  /*75920*/  STL.64 [R1+0x1288], R38 ;  /* 0x0012882601007387 */ /* 0x0001e80000100a00 */
        /* <DEDUP_REMOVED lines=8> */
[----:B------:R-:W2:Y:S01]  /*759b0*/  LDL.LU.64 R50, [R1+0x1218] ;  /* 0x0012180001327983 */ /* 0x000ea20000300a00 */
[C---:B------:R-:W-:Y:S03]  /*759c0*/  HMMA.16816.F32 R44, R28.reuse, R46, R56 ;  /* 0x0000002e1c2c723c */ /* 0x040fe60000001838 */
[----:B------:R-:W2:Y:S04]  /*759d0*/  LDL.LU.64 R58, [R1+0x6ce8] ;  /* 0x006ce800013a7983 */ /* 0x000ea80000300a00 */
[----:B------:R-:W4:Y:S01]  /*759e0*/  LDL.LU.64 R56, [R1+0x6ce0] ;  /* 0x006ce00001387983 */ /* 0x000f220000300a00 */
[C---:B---3--:R-:W-:Y:S11]  /*759f0*/  HMMA.16816.F32 R32, R28.reuse, R60, R32 ;  /* 0x0000003c1c20723c */ /* 0x048ff60000001820 */
[----:B------:R0:W-:Y:S04]  /*75a00*/  STL.64 [R1+0x1260], R44 ;  /* 0x0012602c01007387 */ /* 0x0001e80000100a00 */
[----:B------:R1:W-:Y:S04]  /*75a10*/  STL.64 [R1+0x1268], R46 ;  /* 0x0012682e01007387 */ /* 0x0003e80000100a00 */
        /* <DEDUP_REMOVED lines=8> */
[----:B------:R0:W-:Y:S04]  /*75aa0*/  STL.64 [R1+0x1240], R4 ;  /* 0x0012400401007387 */ /* 0x0001e80000100a00 */
[----:B------:R1:W-:Y:S04]  /*75ab0*/  STL.64 [R1+0x1248], R6 ;  /* 0x0012480601007387 */ /* 0x0003e80000100a00 */
[----:B0-----:R-:W2:Y:S04]  /*75ac0*/  LDL.LU.64 R4, [R1+0x11d0] ;  /* 0x0011d00001047983 */ /* 0x001ea80000300a00 */
[----:B-1----:R-:W2:Y:S04]  /*75ad0*/  LDL.LU.64 R6, [R1+0x11d8] ;  /* 0x0011d80001067983 */ /* 0x002ea80000300a00 */
[----:B------:R-:W-:Y:S04]  /*75ae0*/  STL.64 [R1+0x1230], R52 ;  /* 0x0012303401007387 */ /* 0x000fe80000100a00 */
[----:B------:R0:W-:Y:S04]  /*75af0*/  STL.64 [R1+0x1238], R54 ;  /* 0x0012383601007387 */ /* 0x0001e80000100a00 */
[----:B0-----:R-:W4:Y:S04]  /*75b00*/  LDL.LU.64 R54, [R1+0x6cd8] ;  /* 0x006cd80001367983 */ /* 0x001f280000300a00 */
[----:B------:R-:W2:Y:S04]  /*75b10*/  LDL.LU.64 R52, [R1+0x6cd0] ;  /* 0x006cd00001347983 */ /* 0x000ea80000300a00 */
[----:B------:R-:W-:Y:S04]  /*75b20*/  STL.64 [R1+0x6b88], R58 ;  /* 0x006b883a01007387 */ /* 0x000fe80000100a00 */
[----:B------:R0:W-:Y:S04]  /*75b30*/  STL.64 [R1+0x6b80], R56 ;  /* 0x006b803801007387 */ /* 0x0001e80000100a00 */
[----:B0-----:R-:W3:Y:S04]  /*75b40*/  LDL.LU.64 R56, [R1+0x11f0] ;  /* 0x0011f00001387983 */ /* 0x001ee80000300a00 */
[----:B------:R-:W3:Y:S01]  /*75b50*/  LDL.LU.64 R58, [R1+0x11f8] ;  /* 0x0011f800013a7983 */ /* 0x000ee20000300a00 */
[C---:B----4-:R-:W-:Y:S08]  /*75b60*/  HMMA.16816.F32 R40, R28.reuse, R54, R40 ;  /* 0x000000361c28723c */ /* 0x050ff00000001828 */
[C---:B--2---:R-:W-:Y:S11]  /*75b70*/  HMMA.16816.F32 R48, R28.reuse, R52, R48 ;  /* 0x000000341c30723c */ /* 0x044ff60000001830 */
        /* <DEDUP_REMOVED lines=12> */
[----:B---3--:R-:W-:-:S15]  /*75c40*/  HMMA.16816.F32 R44, R28, R50, R44 ;  /* 0x000000321c2c723c */ /* 0x008fde000000182c */
[----:B------:R-:W-:-:S04]  /*75c50*/  NOP ;  /* 0x0000000000007918 */ /* 0x000fc80000000000 */
[----:B------:R-:W-:Y:S04]  /*75c60*/  STL.64 [R1+0x1200], R44 ;  /* 0x0012002c01007387 */ /* 0x000fe80000100a00 */
[----:B------:R0:W-:Y:S04]  /*75c70*/  STL.64 [R1+0x1208], R46 ;  /* 0x0012082e01007387 */ /* 0x0001e80000100a00 */
[----:B0-----:R-:W3:Y:S04]  /*75c80*/  LDL.LU.64 R46, [R1+0x6ca8] ;  /* 0x006ca800012e7983 */ /* 0x001ee80000300a00 */
[----:B------:R-:W4:Y:S01]  /*75c90*/  LDL.LU.64 R44, [R1+0x6ca0] ;  /* 0x006ca000012c7983 */ /* 0x000f220000300a00 */
[----:B--2---:R-:W-:Y:S03]  /*75ca0*/  HMMA.16816.F32 R56, R28, R48, R56 ;  /* 0x000000301c38723c */ /* 0x004fe60000001838 */
[----:B------:R-:W-:Y:S04]  /*75cb0*/  STL.64 [R1+0x6b48], R50 ;  /* 0x006b483201007387 */ /* 0x000fe80000100a00 */
[----:B------:R0:W-:-:S12]  /*75cc0*/  STL.64 [R1+0x6b40], R48 ;  /* 0x006b403001007387 */ /* 0x0001d80000100a00 */
[----:B------:R-:W-:Y:S04]  /*75cd0*/  STL.64 [R1+0x11f0], R56 ;  /* 0x0011f03801007387 */ /* 0x000fe80000100a00 */
[----:B------:R3:W-:Y:S04]  /*75ce0*/  STL.64 [R1+0x11f8], R58 ;  /* 0x0011f83a01007387 */ /* 0x0007e80000100a00 */
[----:B0-----:R-:W2:Y:S04]  /*75cf0*/  LDL.LU.64 R48, [R1+0x11c0] ;  /* 0x0011c00001307983 */ /* 0x001ea80000300a00 */
[----:B------:R-:W2:Y:S01]  /*75d00*/  LDL.LU.64 R50, [R1+0x11c8] ;  /* 0x0011c80001327983 */ /* 0x000ea20000300a00 */
[C---:B---3--:R-:W-:Y:S08]  /*75d10*/  HMMA.16816.F32 R56, R28.reuse, R46, R32 ;  /* 0x0000002e1c38723c */ /* 0x048ff00000001820 */
[C---:B----4-:R-:W-:Y:S01]  /*75d20*/  HMMA.16816.F32 R32, R28.reuse, R44, R4 ;  /* 0x0000002c1c20723c */ /* 0x050fe20000001804 */
[----:B------:R-:W3:Y:S10]  /*75d30*/  LDL.LU.64 R4, [R1+0x11a0] ;  /* 0x0011a00001047983 */ /* 0x000ef40000300a00 */
[----:B------:R-:W-:Y:S04]  /*75d40*/  STL.64 [R1+0x11e0], R56 ;  /* 0x0011e03801007387 */ /* 0x000fe80000100a00 */
[----:B------:R-:W-:Y:S04]  /*75d50*/  STL.64 [R1+0x11e8], R58 ;  /* 0x0011e83a01007387 */ /* 0x000fe80000100a00 */
[----:B------:R-:W3:Y:S04]  /*75d60*/  LDL.LU.64 R6, [R1+0x11a8] ;  /* 0x0011a80001067983 */ /* 0x000ee80000300a00 */
[----:B------:R0:W-:Y:S04]  /*75d70*/  STL.64 [R1+0x11d0], R32 ;  /* 0x0011d02001007387 */ /* 0x0001e80000100a00 */
[----:B------:R1:W-:Y:S04]  /*75d80*/  STL.64 [R1+0x11d8], R34 ;  /* 0x0011d82201007387 */ /* 0x0003e80000100a00 */
[----:B0-----:R-:W4:Y:S04]  /*75d90*/  LDL.LU.64 R32, [R1+0x1190] ;  /* 0x0011900001207983 */ /* 0x001f280000300a00 */
[----:B-1----:R-:W4:Y:S04]  /*75da0*/  LDL.LU.64 R34, [R1+0x1198] ;  /* 0x0011980001227983 */ /* 0x002f280000300a00 */
[----:B------:R-:W4:Y:S04]  /*75db0*/  LDL.LU.64 R56, [R1+0x1170] ;  /* 0x0011700001387983 */ /* 0x000f280000300a00 */
[----:B------:R-:W4:Y:S01]  /*75dc0*/  LDL.LU.64 R58, [R1+0x1178] ;  /* 0x00117800013a7983 */ /* 0x000f220000300a00 */
[C---:B--2---:R-:W-:Y:S03]  /*75dd0*/  HMMA.16816.F32 R48, R28.reuse, R42, R48 ;  /* 0x0000002a1c30723c */ /* 0x044fe60000001830 */
[----:B------:R-:W-:Y:S04]  /*75de0*/  STL.64 [R1+0x6b58], R46 ;  /* 0x006b582e01007387 */ /* 0x000fe80000100a00 */
[----:B------:R0:W-:Y:S02]  /*75df0*/  STL.64 [R1+0x6b50], R44 ;  /* 0x006b502c01007387 */ /* 0x0001e40000100a00 */
[C---:B0-----:R-:W-:Y:S02]  /*75e00*/  HMMA.16816.F32 R44, R28.reuse, R40, R52 ;  /* 0x000000281c2c723c */ /* 0x041fe40000001834 */
[----:B------:R-:W2:Y:S08]  /*75e10*/  LDL.LU.64 R52, [R1+0x1160] ;  /* 0x0011600001347983 */ /* 0x000eb00000300a00 */
[----:B------:R0:W-:Y:S04]  /*75e20*/  STL.64 [R1+0x11c0], R48 ;  /* 0x0011c03001007387 */ /* 0x0001e80000100a00 */
[----:B------:R1:W-:Y:S04]  /*75e30*/  STL.64 [R1+0x11c8], R50 ;  /* 0x0011c83201007387 */ /* 0x0003e80000100a00 */
[----:B------:R-:W2:Y:S04]  /*75e40*/  LDL.LU.64 R54, [R1+0x1168] ;  /* 0x0011680001367983 */ /* 0x000ea80000300a00 */
[----:B------:R1:W-:Y:S04]  /*75e50*/  STL.64 [R1+0x11b0], R44 ;  /* 0x0011b02c01007387 */ /* 0x0003e80000100a00 */
[----:B------:R1:W-:Y:S04]  /*75e60*/  STL.64 [R1+0x11b8], R46 ;  /* 0x0011b82e01007387 */ /* 0x0003e80000100a00 */
[----:B0-----:R-:W2:Y:S04]  /*75e70*/  LDL.LU.64 R48, [R1+0x1150] ;  /* 0x0011500001307983 */ /* 0x001ea80000300a00 */
[----:B-1----:R-:W2:Y:S04]  /*75e80*/  LDL.LU.64 R50, [R1+0x1158] ;  /* 0x0011580001327983 */ /* 0x002ea80000300a00 */
[----:B------:R-:W2:Y:S04]  /*75e90*/  LDL.LU.64 R44, [R1+0x1140] ;  /* 0x00114000012c7983 */ /* 0x000ea80000300a00 */
[----:B------:R-:W2:Y:S04]  /*75ea0*/  LDL.LU.64 R46, [R1+0x1148] ;  /* 0x00114800012e7983 */ /* 0x000ea80000300a00 */
        /* <DEDUP_REMOVED lines=15> */
[----:B------:R3:W-:Y:S01]  /*75fa0*/  STL.64 [R1+0x6b90], R36 ;  /* 0x006b902401007387 */ /* 0x0007e20000100a00 */
[C---:B--2---:R-:W-:Y:S08]  /*75fb0*/  HMMA.16816.F32 R40, R28.reuse, R34, R40 ;  /* 0x000000221c28723c */ /* 0x044ff00000001828 */
[C---:B---3--:R-:W-:Y:S01]  /*75fc0*/  HMMA.16816.F32 R36, R28.reuse, R32, R56 ;  /* 0x000000201c24723c */ /* 0x048fe20000001838 */
[----:B------:R-:W2:Y:S10]  /*75fd0*/  LDL.LU.64 R56, [R1+0x1130] ;  /* 0x0011300001387983 */ /* 0x000eb40000300a00 */
[----:B------:R0:W-:Y:S04]  /*75fe0*/  STL.64 [R1+0x1180], R40 ;  /* 0x0011802801007387 */ /* 0x0001e80000100a00 */
[----:B------:R1:W-:Y:S04]  /*75ff0*/  STL.64 [R1+0x1188], R42 ;  /* 0x0011882a01007387 */ /* 0x0003e80000100a00 */
[----:B------:R-:W2:Y:S04]  /*76000*/  LDL.LU.64 R58, [R1+0x1138] ;  /* 0x00113800013a7983 */ /* 0x000ea80000300a00 */
[----:B------:R-:W-:Y:S04]  /*76010*/  STL.64 [R1+0x1170], R36 ;  /* 0x0011702401007387 */ /* 0x000fe80000100a00 */
[----:B------:R3:W-:Y:S04]  /*76020*/  STL.64 [R1+0x1178], R38 ;  /* 0x0011782601007387 */ /* 0x0007e80000100a00 */
[----:B0-----:R-:W2:Y:S04]  /*76030*/  LDL.LU.64 R40, [R1+0x1120] ;  /* 0x0011200001287983 */ /* 0x001ea80000300a00 */
[----:B-1----:R-:W2:Y:S01]  /*76040*/  LDL.LU.64 R42, [R1+0x1128] ;  /* 0x00112800012a7983 */ /* 0x002ea20000300a00 */
[C---:B---3--:R-:W-:Y:S08]  /*76050*/  HMMA.16816.F32 R36, R28.reuse, R2, R52 ;  /* 0x000000021c24723c */ /* 0x048ff00000001834 */
[C---:B----4-:R-:W-:Y:S01]  /*76060*/  HMMA.16816.F32 R48, R28.reuse, R4, R48 ;  /* 0x000000041c30723c */ /* 0x050fe20000001830 */
[----:B------:R-:W-:Y:S04]  /*76070*/  STL.64 [R1+0x6b28], R34 ;  /* 0x006b282201007387 */ /* 0x000fe80000100a00 */
[----:B------:R0:W-:Y:S03]  /*76080*/  STL.64 [R1+0x6b20], R32 ;  /* 0x006b202001007387 */ /* 0x0001e60000100a00 */
[C---:B0-----:R-:W-:Y:S03]  /*76090*/  HMMA.16816.F32 R32, R28.reuse, R6, R44 ;  /* 0x000000061c20723c */ /* 0x041fe6000000182c */
[----:B------:R0:W-:Y:S04]  /*760a0*/  STL.64 [R1+0x1160], R36 ;  /* 0x0011602401007387 */ /* 0x0001e80000100a00 */
[----:B------:R1:W-:Y:S04]  /*760b0*/  STL.64 [R1+0x1168], R38 ;  /* 0x0011682601007387 */ /* 0x0003e80000100a00 */
[----:B0-----:R-:W3:Y:S04]  /*760c0*/  LDL.LU.64 R36, [R1+0x1110] ;  /* 0x0011100001247983 */ /* 0x001ee80000300a00 */
[----:B------:R0:W-:Y:S04]  /*760d0*/  STL.64 [R1+0x1150], R48 ;  /* 0x0011503001007387 */ /* 0x0001e80000100a00 */
[----:B------:R4:W-:Y:S04]  /*760e0*/  STL.64 [R1+0x1158], R50 ;  /* 0x0011583201007387 */ /* 0x0009e80000100a00 */
[----:B-1----:R-:W3:Y:S04]  /*760f0*/  LDL.LU.64 R38, [R1+0x1118] ;  /* 0x0011180001267983 */ /* 0x002ee80000300a00 */
[----:B------:R-:W-:Y:S04]  /*76100*/  STL.64 [R1+0x1140], R32 ;  /* 0x0011402001007387 */ /* 0x000fe80000100a00 */
[----:B------:R2:W-:Y:S04]  /*76110*/  STL.64 [R1+0x1148], R34 ;  /* 0x0011482201007387 */ /* 0x0005e80000100a00 */
[----:B------:R-:W3:Y:S04]  /*76120*/  LDL.LU.64 R44, [R1+0x1100] ;  /* 0x00110000012c7983 */ /* 0x000ee80000300a00 */
[----:B------:R-:W3:Y:S04]  /*76130*/  LDL.LU.64 R46, [R1+0x1108] ;  /* 0x00110800012e7983 */ /* 0x000ee80000300a00 */
[----:B0-----:R-:W3:Y:S04]  /*76140*/  LDL.LU R48, [R1+0x3c00] ;  /* 0x003c000001307983 */ /* 0x001ee80000300800 */
[----:B------:R-:W3:Y:S04]  /*76150*/  LDL.LU R49, [R1+0x3bfc] ;  /* 0x003bfc0001317983 */ /* 0x000ee80000300800 */
[----:B----4-:R-:W4:Y:S04]  /*76160*/  LDL.LU R50, [R1+0x3c08] ;  /* 0x003c080001327983 */ /* 0x010f280000300800 */
[----:B------:R-:W4:Y:S04]  /*76170*/  LDL.LU R51, [R1+0x3c04] ;  /* 0x003c040001337983 */ /* 0x000f280000300800 */
[----:B------:R-:W4:Y:S04]  /*76180*/  LDL.LU R52, [R1+0x3c10] ;  /* 0x003c100001347983 */ /* 0x000f280000300800 */
[----:B------:R-:W4:Y:S04]  /*76190*/  LDL.LU R53, [R1+0x3c0c] ;  /* 0x003c0c0001357983 */ /* 0x000f280000300800 */
[----:B------:R-:W-:Y:S04]  /*761a0*/  STL.64 [R1+0x6b38], R6 ;  /* 0x006b380601007387 */ /* 0x000fe80000100a00 */
[----:B------:R0:W-:Y:S01]  /*761b0*/  STL.64 [R1+0x6b30], R4 ;  /* 0x006b300401007387 */ /* 0x0001e20000100a00 */
[C---:B--2---:R-:W-:Y:S08]  /*761c0*/  HMMA.16816.F32 R32, R28.reuse, R8, R56 ;  /* 0x000000081c20723c */ /* 0x044ff00000001838 */
[C---:B0-----:R-:W-:Y:S01]  /*761d0*/  HMMA.16816.F32 R4, R28.reuse, R10, R40 ;  /* 0x0000000a1c04723c */ /* 0x041fe20000001828 */
[----:B------:R-:W2:Y:S10]  /*761e0*/  LDL.LU.64 R40, [R1+0x10f0] ;  /* 0x0010f00001287983 */ /* 0x000eb40000300a00 */
[----:B------:R0:W-:Y:S04]  /*761f0*/  STL.64 [R1+0x1130], R32 ;  /* 0x0011302001007387 */ /* 0x0001e80000100a00 */
[----:B------:R1:W-:Y:S04]  /*76200*/  STL.64 [R1+0x1138], R34 ;  /* 0x0011382201007387 */ /* 0x0003e80000100a00 */
[----:B------:R-:W2:Y:S04]  /*76210*/  LDL.LU.64 R42, [R1+0x10f8] ;  /* 0x0010f800012a7983 */ /* 0x000ea80000300a00 */
[----:B------:R-:W-:Y:S04]  /*76220*/  STL.64 [R1+0x1120], R4 ;  /* 0x0011200401007387 */ /* 0x000fe80000100a00 */
[----:B------:R3:W-:Y:S04]  /*76230*/  STL.64 [R1+0x1128], R6 ;  /* 0x0011280601007387 */ /* 0x0007e80000100a00 */
[----:B0-----:R-:W4:Y:S04]  /*76240*/  LDL.LU.64 R32, [R1+0x10e0] ;  /* 0x0010e00001207983 */ /* 0x001f280000300a00 */
[----:B-1----:R-:W4:Y:S04]  /*76250*/  LDL.LU.64 R34, [R1+0x10e8] ;  /* 0x0010e80001227983 */ /* 0x002f280000300a00 */
[----:B------:R-:W4:Y:S04]  /*76260*/  LDL.LU R54, [R1+0x3c18] ;  /* 0x003c180001367983 */ /* 0x000f280000300800 */
[----:B------:R-:W4:Y:S01]  /*76270*/  LDL.LU R55, [R1+0x3c14] ;  /* 0x003c140001377983 */ /* 0x000f220000300800 */
[C---:B---3--:R-:W-:Y:S08]  /*76280*/  HMMA.16816.F32 R4, R28.reuse, R12, R36 ;  /* 0x0000000c1c04723c */ /* 0x048ff00000001824 */
[----:B------:R-:W-:Y:S01]  /*76290*/  HMMA.16816.F32 R44, R28, R14, R44 ;  /* 0x0000000e1c2c723c */ /* 0x000fe2000000182c */
[----:B------:R-:W-:Y:S04]  /*762a0*/  STL.64 [R1+0x6ba8], R10 ;  /* 0x006ba80a01007387 */ /* 0x000fe80000100a00 */
[----:B------:R0:W-:Y:S04]  /*762b0*/  STL.64 [R1+0x6ba0], R8 ;  /* 0x006ba00801007387 */ /* 0x0001e80000100a00 */
[----:B------:R-:W3:Y:S04]  /*762c0*/  LDL.LU.64 R36, [R1+0x10d0] ;  /* 0x0010d00001247983 */ /* 0x000ee80000300a00 */
[----:B------:R-:W3:Y:S01]  /*762d0*/  LDL.LU.64 R38, [R1+0x10d8] ;  /* 0x0010d80001267983 */ /* 0x000ee20000300a00 */
[----:B------:R-:W-:-:S02]  /*762e0*/  IMAD.MOV.U32 R58, RZ, RZ, R19 ;  /* 0x000000ffff3a7224 */ /* 0x000fc400078e0013 */
[----:B------:R-:W-:Y:S01]  /*762f0*/  IMAD.MOV.U32 R59, RZ, RZ, R21 ;  /* 0x000000ffff3b7224 */ /* 0x000fe200078e0015 */
[----:B------:R1:W-:Y:S04]  /*76300*/  STL.64 [R1+0x1110], R4 ;  /* 0x0011100401007387 */ /* 0x0003e80000100a00 */
[----:B------:R1:W-:Y:S04]  /*76310*/  STL.64 [R1+0x1118], R6 ;  /* 0x0011180601007387 */ /* 0x0003e80000100a00 */
[----:B0-----:R-:W3:Y:S04]  /*76320*/  LDL.LU.64 R8, [R1+0x10c0] ;  /* 0x0010c00001087983 */ /* 0x001ee80000300a00 */
[----:B------:R-:W3:Y:S04]  /*76330*/  LDL.LU.64 R10, [R1+0x10c8] ;  /* 0x0010c800010a7983 */ /* 0x000ee80000300a00 */
[----:B-1----:R-:W3:Y:S04]  /*76340*/  LDL.LU.64 R4, [R1+0x10b0] ;  /* 0x0010b00001047983 */ /* 0x002ee80000300a00 */
[----:B------:R-:W3:Y:S04]  /*76350*/  LDL.LU.64 R6, [R1+0x10b8] ;  /* 0x0010b80001067983 */ /* 0x000ee80000300a00 */
[----:B------:R-:W-:Y:S04]  /*76360*/  STL.64 [R1+0x1100], R44 ;  /* 0x0011002c01007387 */ /* 0x000fe80000100a00 */
[----:B------:R-:W-:Y:S04]  /*76370*/  STL.64 [R1+0x1108], R46 ;  /* 0x0011082e01007387 */ /* 0x000fe80000100a00 */
[----:B------:R-:W4:Y:S04]  /*76380*/  LDL.LU R19, [R1+0x6c78] ;  /* 0x006c780001137983 */ /* 0x000f280000300800 */
[----:B------:R-:W3:Y:S04]  /*76390*/  LDL.LU R21, [R1+0x6c74] ;  /* 0x006c740001157983 */ /* 0x000ee80000300800 */
[----:B------:R-:W-:Y:S04]  /*763a0*/  STL.64 [R1+0x6bb8], R14 ;  /* 0x006bb80e01007387 */ /* 0x000fe80000100a00 */
[----:B------:R2:W-:Y:S01]  /*763b0*/  STL.64 [R1+0x6bb0], R12 ;  /* 0x006bb00c01007387 */ /* 0x0005e20000100a00 */
[----:B------:R-:W-:-:S03]  /*763c0*/  IMAD.MOV.U32 R56, RZ, RZ, R23 ;  /* 0x000000ffff387224 */ /* 0x000fc600078e0017 */
[----:B------:R-:W3:Y:S01]  /*763d0*/  LDL.LU R23, [R1+0x6c70] ;  /* 0x006c700001177983 */ /* 0x000ee20000300800 */
[----:B------:R-:W-:Y:S01]  /*763e0*/  IMAD.MOV.U32 R57, RZ, RZ, R25 ;  /* 0x000000ffff397224 */ /* 0x000fe200078e0019 */
[----:B--2---:R-:W-:-:S15]  /*763f0*/  HMMA.16816.F32 R12, R28, R16, R40 ;  /* 0x000000101c0c723c */ /* 0x004fde0000001828 */
[----:B------:R-:W-:-:S04]  /*76400*/  NOP ;  /* 0x0000000000007918 */ /* 0x000fc80000000000 */
[----:B------:R-:W-:Y:S04]  /*76410*/  STL.64 [R1+0x10f0], R12 ;  /* 0x0010f00c01007387 */ /* 0x000fe80000100a00 */
[----:B------:R4:W-:Y:S04]  /*76420*/  STL.64 [R1+0x10f8], R14 ;  /* 0x0010f80e01007387 */ /* 0x0009e80000100a00 */
[----:B------:R-:W2:Y:S01]  /*76430*/  LDL.LU R25, [R1+0x6c6c] ;  /* 0x006c6c0001197983 */ /* 0x000ea20000300800 */
[C---:B----4-:R-:W-:Y:S03]  /*76440*/  HMMA.16816.F32 R12, R28.reuse, R18, R32 ;  /* 0x000000121c0c723c */ /* 0x050fe60000001820 */
[----:B------:R-:W4:Y:S04]  /*76450*/  LDL.LU.64 R32, [R1+0xc70] ;  /* 0x000c700001207983 */ /* 0x000f280000300a00 */
[----:B------:R-:W4:Y:S01]  /*76460*/  LDL.LU.64 R34, [R1+0xc78] ;  /* 0x000c780001227983 */ /* 0x000f220000300a00 */
[C---:B---3--:R-:W-:Y:S11]  /*76470*/  HMMA.16816.F32 R8, R28.reuse, R22, R8 ;  /* 0x000000161c08723c */ /* 0x048ff60000001808 */
[----:B------:R-:W-:Y:S04]  /*76480*/  STL.64 [R1+0x10e0], R12 ;  /* 0x0010e00c01007387 */ /* 0x000fe80000100a00 */
[----:B------:R0:W-:Y:S02]  /*76490*/  STL.64 [R1+0x10e8], R14 ;  /* 0x0010e80e01007387 */ /* 0x0001e40000100a00 */
[C---:B0-----:R-:W-:Y:S02]  /*764a0*/  HMMA.16816.F32 R12, R28.reuse, R20, R36 ;  /* 0x000000141c0c723c */ /* 0x041fe40000001824 */
[----:B------:R-:W-:Y:S04]  /*764b0*/  STL.64 [R1+0x6bc8], R18 ;  /* 0x006bc81201007387 */ /* 0x000fe80000100a00 */
[----:B------:R-:W-:Y:S04]  /*764c0*/  STL.64 [R1+0x6bc0], R16 ;  /* 0x006bc01001007387 */ /* 0x000fe80000100a00 */
[----:B------:R-:W-:Y:S09]  /*764d0*/  STL.64 [R1+0x6bd8], R22 ;  /* 0x006bd81601007387 */ /* 0x000ff20000100a00 */
[----:B------:R-:W-:Y:S04]  /*764e0*/  STL.64 [R1+0x10d0], R12 ;  /* 0x0010d00c01007387 */ /* 0x000fe80000100a00 */
[----:B------:R-:W-:Y:S04]  /*764f0*/  STL.64 [R1+0x10d8], R14 ;  /* 0x0010d80e01007387 */ /* 0x000fe80000100a00 */
[----:B------:R-:W-:Y:S04]  /*76500*/  STL.64 [R1+0x6bd0], R20 ;  /* 0x006bd01401007387 */ /* 0x000fe80000100a00 */
[----:B------:R0:W-:Y:S04]  /*76510*/  STL.64 [R1+0x10c0], R8 ;  /* 0x0010c00801007387 */ /* 0x0001e80000100a00 */
[----:B------:R1:W-:Y:S04]  /*76520*/  STL.64 [R1+0x10c8], R10 ;  /* 0x0010c80a01007387 */ /* 0x0003e80000100a00 */
[----:B------:R-:W-:Y:S01]  /*76530*/  STL [R1+0x6b18], R24 ;  /* 0x006b181801007387 */ /* 0x000fe20000100800 */
[----:B--2---:R-:W-:Y:S03]  /*76540*/  HMMA.16816.F32 R4, R28, R24, R4 ;  /* 0x000000181c04723c */ /* 0x004fe60000001804 */
[----:B------:R-:W-:-:S15]  /*76550*/  STL [R1+0x6b14], R25 ;  /* 0x006b141901007387 */ /* 0x000fde0000100800 */
[----:B------:R-:W-:Y:S01]  /*76560*/  NOP ;  /* 0x0000000000007918 */ /* 0x000fe20000000000 */
[----:B------:R2:W-:Y:S04]  /*76570*/  STL.64 [R1+0x10b0], R4 ;  /* 0x0010b00401007387 */ /* 0x0005e80000100a00 */
[----:B------:R3:W-:Y:S04]  /*76580*/  STL.64 [R1+0x10b8], R6 ;  /* 0x0010b80601007387 */ /* 0x0007e80000100a00 */
[----:B0-----:R-:W4:Y:S04]  /*76590*/  LDL.LU.64 R8, [R1+0x10a0] ;  /* 0x0010a00001087983 */ /* 0x001f280000300a00 */
[----:B-1----:R-:W4:Y:S04]  /*765a0*/  LDL.LU.64 R10, [R1+0x10a8] ;  /* 0x0010a800010a7983 */ /* 0x002f280000300a00 */
[----:B--2---:R-:W2:Y:S04]  /*765b0*/  LDL.LU.64 R4, [R1+0x1090] ;  /* 0x0010900001047983 */ /* 0x004ea80000300a00 */
[----:B---3--:R-:W2:Y:S01]  /*765c0*/  LDL.LU.64 R6, [R1+0x1098] ;  /* 0x0010980001067983 */ /* 0x008ea20000300a00 */
[----:B------:R-:W-:-:S02]  /*765d0*/  IMAD R15, R49, 0x100, R48 ;  /* 0x00000100310f7824 */ /* 0x000fc400078e0230 */
[----:B------:R-:W-:Y:S02]  /*765e0*/  IMAD R14, R51, 0x100, R50 ;  /* 0x00000100330e7824 */ /* 0x000fe400078e0232 */
[----:B------:R-:W-:Y:S02]  /*765f0*/  IMAD R13, R53, 0x100, R52 ;  /* 0x00000100350d7824 */ /* 0x000fe400078e0234 */
[----:B------:R-:W-:Y:S01]  /*76600*/  IMAD R12, R55, 0x100, R54 ;  /* 0x00000100370c7824 */ /* 0x000fe200078e0236 */
[----:B----4-:R-:W-:Y:S01]  /*76610*/  HMMA.16816.F32 R16, R28, R26, R32 ;  /* 0x0000001a1c10723c */ /* 0x010fe20000001820 */
[----:B------:R-:W-:Y:S02]  /*76620*/  F2FP.F16.E5M2.UNPACK_B R28, R15 ;  /* 0x0000000fff1c723e */ /* 0x000fe400020004ff */
[----:B------:R-:W-:Y:S02]  /*76630*/  F2FP.F16.E5M2.UNPACK_B R29, R14 ;  /* 0x0000000eff1d723e */ /* 0x000fe400020004ff */
[----:B------:R-:W-:-:S02]  /*76640*/  F2FP.F16.E5M2.UNPACK_B R30, R13 ;  /* 0x0000000dff1e723e */ /* 0x000fc400020004ff */
[----:B------:R-:W-:Y:S01]  /*76650*/  F2FP.F16.E5M2.UNPACK_B R31, R12 ;  /* 0x0000000cff1f723e */ /* 0x000fe200020004ff */
[----:B------:R-:W-:Y:S04]  /*76660*/  STL [R1+0x6b04], R26 ;  /* 0x006b041a01007387 */ /* 0x000fe80000100800 */
[----:B------:R-:W-:Y:S07]  /*76670*/  STL [R1+0x6b00], R27 ;  /* 0x006b001b01007387 */ /* 0x000fee0000100800 */
[----:B------:R0:W-:Y:S04]  /*76680*/  STL.64 [R1+0xc70], R16 ;  /* 0x000c701001007387 */ /* 0x0001e80000100a00 */
[----:B------:R1:W-:Y:S04]  /*76690*/  STL.64 [R1+0xc78], R18 ;  /* 0x000c781201007387 */ /* 0x0003e80000100a00 */
[----:B------:R-:W3:Y:S04]  /*766a0*/  LDL.LU.64 R34, [R1+0x108] ;  /* 0x0001080001227983 */ /* 0x000ee80000300a00 */
[----:B------:R-:W4:Y:S04]  /*766b0*/  LDL.64 R38, [R1+0xf8] ;  /* 0x0000f80001267983 */ /* 0x000f280000100a00 */
[----:B------:R-:W3:Y:S04]  /*766c0*/  LDL.64 R42, [R1+0xe8] ;  /* 0x0000e800012a7983 */ /* 0x000ee80000100a00 */
[----:B------:R-:W3:Y:S04]  /*766d0*/  LDL R36, [R1+0x100] ;  /* 0x0001000001247983 */ /* 0x000ee80000100800 */
[----:B------:R-:W3:Y:S04]  /*766e0*/  LDL R37, [R1+0x104] ;  /* 0x0001040001257983 */ /* 0x000ee80000100800 */
[----:B------:R-:W3:Y:S04]  /*766f0*/  LDL R40, [R1+0xf0] ;  /* 0x0000f00001287983 */ /* 0x000ee80000100800 */
[----:B------:R-:W3:Y:S04]  /*76700*/  LDL R41, [R1+0xf4] ;  /* 0x0000f40001297983 */ /* 0x000ee80000100800 */
[----:B------:R-:W3:Y:S01]  /*76710*/  LDL.LU.64 R20, [R1+0x1080] ;  /* 0x0010800001147983 */ /* 0x000ee20000300a00 */
[C---:B------:R-:W-:Y:S08]  /*76720*/  HMMA.16816.F32 R8, R28.reuse, R56, R8 ;  /* 0x000000381c08723c */ /* 0x040ff00000001808 */
[----:B--2---:R-:W-:Y:S11]  /*76730*/  HMMA.16816.F32 R4, R28, R58, R4 ;  /* 0x0000003a1c04723c */ /* 0x004ff60000001804 */
[----:B------:R-:W-:Y:S04]  /*76740*/  STL.64 [R1+0x10a0], R8 ;  /* 0x0010a00801007387 */ /* 0x000fe80000100a00 */
[----:B------:R-:W-:Y:S04]  /*76750*/  STL.64 [R1+0x10a8], R10 ;  /* 0x0010a80a01007387 */ /* 0x000fe80000100a00 */
[----:B------:R-:W2:Y:S04]  /*76760*/  LDL.LU.64 R22, [R1+0x1088] ;  /* 0x0010880001167983 */ /* 0x000ea80000300a00 */
[----:B------:R0:W-:Y:S04]  /*76770*/  STL.64 [R1+0x1090], R4 ;  /* 0x0010900401007387 */ /* 0x0001e80000100a00 */
[----:B------:R0:W-:Y:S04]  /*76780*/  STL.64 [R1+0x1098], R6 ;  /* 0x0010980601007387 */ /* 0x0001e80000100a00 */
[----:B------:R-:W4:Y:S04]  /*76790*/  LDL R56, [R1+0xb0] ;  /* 0x0000b00001387983 */ /* 0x000f280000100800 */
[----:B------:R-:W4:Y:S04]  /*767a0*/  LDL R57, [R1+0xb4] ;  /* 0x0000b40001397983 */ /* 0x000f280000100800 */
[----:B0-----:R-:W4:Y:S04]  /*767b0*/  LDL.LU.64 R16, [R1+0x1070] ;  /* 0x0010700001107983 */ /* 0x001f280000300a00 */
[----:B-1----:R-:W4:Y:S04]  /*767c0*/  LDL.LU.64 R18, [R1+0x1078] ;  /* 0x0010780001127983 */ /* 0x002f280000300a00 */
[----:B------:R-:W4:Y:S04]  /*767d0*/  LDL R58, [R1+0xa8] ;  /* 0x0000a800013a7983 */ /* 0x000f280000100800 */
[----:B------:R-:W4:Y:S04]  /*767e0*/  LDL R59, [R1+0xac] ;  /* 0x0000ac00013b7983 */ /* 0x000f280000100800 */
[----:B------:R-:W4:Y:S04]  /*767f0*/  LDL R54, [R1+0xb8] ;  /* 0x0000b80001367983 */ /* 0x000f280000100800 */
[----:B------:R-:W4:Y:S04]  /*76800*/  LDL R55, [R1+0xbc] ;  /* 0x0000bc0001377983 */ /* 0x000f280000100800 */
[----:B------:R-:W4:Y:S04]  /*76810*/  LDL.LU.64 R4, [R1+0x1060] ;  /* 0x0010600001047983 */ /* 0x000f280000300a00 */
[----:B------:R-:W4:Y:S04]  /*76820*/  LDL.LU.64 R6, [R1+0x1068] ;  /* 0x0010680001067983 */ /* 0x000f280000300a00 */
[----:B------:R-:W4:Y:S04]  /*76830*/  LDL.LU.64 R44, [R1+0xe0] ;  /* 0x0000e000012c7983 */ /* 0x000f280000300a00 */
[----:B------:R-:W4:Y:S04]  /*76840*/  LDL R52, [R1+0xc0] ;  /* 0x0000c00001347983 */ /* 0x000f280000100800 */
[----:B------:R-:W4:Y:S04]  /*76850*/  LDL R53, [R1+0xc4] ;  /* 0x0000c40001357983 */ /* 0x000f280000100800 */
[----:B------:R-:W4:Y:S04]  /*76860*/  LDL.LU.64 R12, [R1+0x1050] ;  /* 0x00105000010c7983 */ /* 0x000f280000300a00 */
[----:B------:R-:W4:Y:S04]  /*76870*/  LDL.LU.64 R14, [R1+0x1058] ;  /* 0x00105800010e7983 */ /* 0x000f280000300a00 */
[----:B------:R-:W4:Y:S04]  /*76880*/  LDL.LU.64 R8, [R1+0x1040] ;  /* 0x0010400001087983 */ /* 0x000f280000300a00 */
[----:B------:R-:W4:Y:S04]  /*76890*/  LDL.LU.64 R10, [R1+0x1048] ;  /* 0x00104800010a7983 */ /* 0x000f280000300a00 */
[----:B------:R-:W4:Y:S04]  /*768a0*/  LDL.64 R46, [R1+0xd8] ;  /* 0x0000d800012e7983 */ /* 0x000f280000100a00 */
[----:B------:R-:W4:Y:S04]  /*768b0*/  LDL.64 R50, [R1+0xd0] ;  /* 0x0000d00001327983 */ /* 0x000f280000100a00 */
[----:B------:R-:W4:Y:S04]  /*768c0*/  LDL R48, [R1+0xc8] ;  /* 0x0000c80001307983 */ /* 0x000f280000100800 */
[----:B------:R-:W4:Y:S01]  /*768d0*/  LDL R49, [R1+0xcc] ;  /* 0x0000cc0001317983 */ /* 0x000f220000100800 */
[----:B---3--:R-:W-:-:S02]  /*768e0*/  IMAD.MOV.U32 R26, RZ, RZ, R34 ;  /* 0x000000ffff1a7224 */ /* 0x008fc400078e0022 */
[----:B------:R-:W-:Y:S01]  /*768f0*/  IMAD.MOV.U32 R27, RZ, RZ, R35 ;  /* 0x000000ffff1b7224 */ /* 0x000fe200078e0023 */
[----:B--2---:R-:W-:-:S15]  /*76900*/  HMMA.16816.F32 R20, R28, R34, R20 ;  /* 0x000000221c14723c */ /* 0x004fde0000001814 */
[----:B------:R-:W-:-:S04]  /*76910*/  NOP ;  /* 0x0000000000007918 */ /* 0x000fc80000000000 */
[----:B------:R-:W-:Y:S04]  /*76920*/  STL.64 [R1+0x1080], R20 ;  /* 0x0010801401007387 */ /* 0x000fe80000100a00 */
[----:B------:R4:W-:Y:S02]  /*76930*/  STL.64 [R1+0x1088], R22 ;  /* 0x0010881601007387 */ /* 0x0009e40000100a00 */
[C---:B----4-:R-:W-:Y:S08]  /*76940*/  HMMA.16816.F32 R20, R28.reuse, R36, R16 ;  /* 0x000000241c14723c */ /* 0x050ff00000001810 */
[C---:B------:R-:W-:Y:S01]  /*76950*/  HMMA.16816.F32 R16, R28.reuse, R38, R4 ;  /* 0x000000261c10723c */ /* 0x040fe20000001804 */
[----:B------:R0:W-:Y:S04]  /*76960*/  STL [R1+0x6b0c], R26 ;  /* 0x006b0c1a01007387 */ /* 0x0001e80000100800 */
[----:B------:R-:W-:Y:S06]  /*76970*/  STL [R1+0x6b08], R27 ;  /* 0x006b081b01007387 */ /* 0x000fec0000100800 */
[----:B------:R1:W-:Y:S04]  /*76980*/  STL.64 [R1+0x1070], R20 ;  /* 0x0010701401007387 */ /* 0x0003e80000100a00 */
[----:B------:R2:W-:Y:S04]  /*76990*/  STL.64 [R1+0x1078], R22 ;  /* 0x0010781601007387 */ /* 0x0005e80000100a00 */
[----:B------:R-:W3:Y:S04]  /*769a0*/  LDL.LU.64 R4, [R1+0x1030] ;  /* 0x0010300001047983 */ /* 0x000ee80000300a00 */
[----:B------:R4:W-:Y:S04]  /*769b0*/  STL.64 [R1+0x1060], R16 ;  /* 0x0010601001007387 */ /* 0x0009e80000100a00 */
[----:B------:R0:W-:Y:S04]  /*769c0*/  STL.64 [R1+0x1068], R18 ;  /* 0x0010681201007387 */ /* 0x0001e80000100a00 */
[----:B------:R-:W3:Y:S01]  /*769d0*/  LDL.LU.64 R6, [R1+0x1038] ;  /* 0x0010380001067983 */ /* 0x000ee20000300a00 */
[C---:B------:R-:W-:Y:S08]  /*769e0*/  HMMA.16816.F32 R12, R28.reuse, R40, R12 ;  /* 0x000000281c0c723c */ /* 0x040ff0000000180c */
[----:B------:R-:W-:Y:S01]  /*769f0*/  HMMA.16816.F32 R8, R28, R42, R8 ;  /* 0x0000002a1c08723c */ /* 0x000fe20000001808 */
[----:B0-----:R-:W-:-:S05]  /*76a00*/  IMAD.MOV.U32 R26, RZ, RZ, R39 ;  /* 0x000000ffff1a7224 */ /* 0x001fca00078e0027 */
[----:B------:R-:W-:Y:S05]  /*76a10*/  STL [R1+0x6b10], R26 ;  /* 0x006b101a01007387 */ /* 0x000fea0000100800 */
[----:B------:R0:W-:Y:S04]  /*76a20*/  STL.64 [R1+0x1050], R12 ;  /* 0x0010500c01007387 */ /* 0x0001e80000100a00 */
[----:B------:R0:W-:Y:S04]  /*76a30*/  STL.64 [R1+0x1058], R14 ;  /* 0x0010580e01007387 */ /* 0x0001e80000100a00 */
[----:B------:R-:W3:Y:S04]  /*76a40*/  LDL.LU.64 R36, [R1+0x1020] ;  /* 0x0010200001247983 */ /* 0x000ee80000300a00 */
[----:B------:R0:W-:Y:S04]  /*76a50*/  STL.64 [R1+0x1040], R8 ;  /* 0x0010400801007387 */ /* 0x0001e80000100a00 */
[----:B------:R0:W-:Y:S04]  /*76a60*/  STL.64 [R1+0x1048], R10 ;  /* 0x0010480a01007387 */ /* 0x0001e80000100a00 */
[----:B------:R-:W3:Y:S04]  /*76a70*/  LDL.LU.64 R38, [R1+0x1028] ;  /* 0x0010280001267983 */ /* 0x000ee80000300a00 */
[----:B------:R-:W3:Y:S04]  /*76a80*/  LDL.LU.64 R32, [R1+0x1010] ;  /* 0x0010100001207983 */ /* 0x000ee80000300a00 */
[----:B------:R-:W3:Y:S04]  /*76a90*/  LDL.LU.64 R34, [R1+0x1018] ;  /* 0x0010180001227983 */ /* 0x000ee80000300a00 */
[----:B-1----:R-:W3:Y:S04]  /*76aa0*/  LDL.LU.64 R20, [R1+0x1000] ;  /* 0x0010000001147983 */ /* 0x002ee80000300a00 */
[----:B--2---:R-:W2:Y:S04]  /*76ab0*/  LDL.LU.64 R22, [R1+0x1008] ;  /* 0x0010080001167983 */ /* 0x004ea80000300a00 */
[----:B----4-:R-:W4:Y:S04]  /*76ac0*/  LDL.LU.64 R16, [R1+0xff0] ;  /* 0x000ff00001107983 */ /* 0x010f280000300a00 */
[----:B------:R-:W4:Y:S04]  /*76ad0*/  LDL.LU.64 R18, [R1+0xff8] ;  /* 0x000ff80001127983 */ /* 0x000f280000300a00 */
[----:B0-----:R-:W4:Y:S04]  /*76ae0*/  LDL.LU.64 R12, [R1+0xfe0] ;  /* 0x000fe000010c7983 */ /* 0x001f280000300a00 */
[----:B------:R-:W4:Y:S04]  /*76af0*/  LDL.LU.64 R14, [R1+0xfe8] ;  /* 0x000fe800010e7983 */ /* 0x000f280000300a00 */
[----:B------:R-:W4:Y:S04]  /*76b00*/  LDL.LU.64 R8, [R1+0xfd0] ;  /* 0x000fd00001087983 */ /* 0x000f280000300a00 */
[----:B------:R-:W4:Y:S01]  /*76b10*/  LDL.LU.64 R10, [R1+0xfd8] ;  /* 0x000fd800010a7983 */ /* 0x000f220000300a00 */
[----:B------:R-:W-:-:S05]  /*76b20*/  IMAD.MOV.U32 R26, RZ, RZ, R43 ;  /* 0x000000ffff1a7224 */ /* 0x000fca00078e002b */
[----:B------:R-:W-:Y:S01]  /*76b30*/  STL [R1+0x6b1c], R26 ;  /* 0x006b1c1a01007387 */ /* 0x000fe20000100800 */
[----:B---3--:R-:W-:-:S15]  /*76b40*/  HMMA.16816.F32 R4, R28, R44, R4 ;  /* 0x0000002c1c04723c */ /* 0x008fde0000001804 */
[----:B------:R-:W-:-:S04]  /*76b50*/  NOP ;  /* 0x0000000000007918 */ /* 0x000fc80000000000 */
[----:B------:R0:W-:Y:S04]  /*76b60*/  STL.64 [R1+0x1030], R4 ;  /* 0x0010300401007387 */ /* 0x0001e80000100a00 */
[----:B------:R1:W-:Y:S04]  /*76b70*/  STL.64 [R1+0x1038], R6 ;  /* 0x0010380601007387 */ /* 0x0003e80000100a00 */
[----:B0-----:R-:W3:Y:S04]  /*76b80*/  LDL.LU.64 R4, [R1+0xfc0] ;  /* 0x000fc00001047983 */ /* 0x001ee80000300a00 */
[----:B-1----:R-:W3:Y:S01]  /*76b90*/  LDL.LU.64 R6, [R1+0xfc8] ;  /* 0x000fc80001067983 */ /* 0x002ee20000300a00 */
[C---:B------:R-:W-:Y:S08]  /*76ba0*/  HMMA.16816.F32 R36, R28.reuse, R46, R36 ;  /* 0x0000002e1c24723c */ /* 0x040ff00000001824 */
[C---:B------:R-:W-:Y:S08]  /*76bb0*/  HMMA.16816.F32 R32, R28.reuse, R50, R32 ;  /* 0x000000321c20723c */ /* 0x040ff00000001820 */
[C---:B--2---:R-:W-:Y:S08]  /*76bc0*/  HMMA.16816.F32 R20, R28.reuse, R48, R20 ;  /* 0x000000301c14723c */ /* 0x044ff00000001814 */
[C---:B----4-:R-:W-:Y:S08]  /*76bd0*/  HMMA.16816.F32 R16, R28.reuse, R52, R16 ;  /* 0x000000341c10723c */ /* 0x050ff00000001810 */
[C---:B------:R-:W-:Y:S08]  /*76be0*/  HMMA.16816.F32 R12, R28.reuse, R54, R12 ;  /* 0x000000361c0c723c */ /* 0x040ff0000000180c */
[----:B------:R-:W-:Y:S01]  /*76bf0*/  HMMA.16816.F32 R8, R28, R56, R8 ;  /* 0x000000381c08723c */ /* 0x000fe20000001808 */
[----:B------:R-:W-:-:S02]  /*76c00*/  IMAD.MOV.U32 R26, RZ, RZ, R47 ;  /* 0x000000ffff1a7224 */ /* 0x000fc400078e002f */
[----:B------:R-:W-:Y:S02]  /*76c10*/  IMAD.MOV.U32 R27, RZ, RZ, R50 ;  /* 0x000000ffff1b7224 */ /* 0x000fe400078e0032 */
[----:B------:R-:W-:Y:S02]  /*76c20*/  IMAD.MOV.U32 R24, RZ, RZ, R44 ;  /* 0x000000ffff187224 */ /* 0x000fe400078e002c */
[----:B------:R-:W-:Y:S01]  /*76c30*/  IMAD.MOV.U32 R25, RZ, RZ, R45 ;  /* 0x000000ffff197224 */ /* 0x000fe200078e002d */
[----:B------:R-:W-:Y:S04]  /*76c40*/  STL.64 [R1+0x1020], R36 ;  /* 0x0010202401007387 */ /* 0x000fe80000100a00 */
[----:B------:R-:W-:Y:S04]  /*76c50*/  STL.64 [R1+0x1028], R38 ;  /* 0x0010282601007387 */ /* 0x000fe80000100a00 */
[----:B------:R-:W2:Y:S04]  /*76c60*/  LDL R50, [R1+0xa0] ;  /* 0x0000a00001327983 */ /* 0x000ea80000100800 */
[----:B------:R-:W-:Y:S04]  /*76c70*/  STL.64 [R1+0x1010], R32 ;  /* 0x0010102001007387 */ /* 0x000fe80000100a00 */
[----:B------:R-:W-:Y:S04]  /*76c80*/  STL.64 [R1+0x1018], R34 ;  /* 0x0010182201007387 */ /* 0x000fe80000100a00 */
[----:B------:R-:W2:Y:S04]  /*76c90*/  LDL R51, [R1+0xa4] ;  /* 0x0000a40001337983 */ /* 0x000ea80000100800 */
[----:B------:R-:W-:Y:S04]  /*76ca0*/  STL.64 [R1+0x6be8], R26 ;  /* 0x006be81a01007387 */ /* 0x000fe80000100a00 */
[----:B------:R-:W-:Y:S04]  /*76cb0*/  STL.64 [R1+0x6be0], R24 ;  /* 0x006be01801007387 */ /* 0x000fe80000100a00 */
[----:B------:R-:W-:Y:S04]  /*76cc0*/  STL.64 [R1+0x1000], R20 ;  /* 0x0010001401007387 */ /* 0x000fe80000100a00 */
[----:B------:R-:W-:Y:S04]  /*76cd0*/  STL.64 [R1+0x1008], R22 ;  /* 0x0010081601007387 */ /* 0x000fe80000100a00 */
[----:B------:R-:W-:Y:S04]  /*76ce0*/  STL.64 [R1+0xff0], R16 ;  /* 0x000ff01001007387 */ /* 0x000fe80000100a00 */
[----:B------:R-:W-:Y:S04]  /*76cf0*/  STL.64 [R1+0xff8], R18 ;  /* 0x000ff81201007387 */ /* 0x000fe80000100a00 */
[----:B------:R-:W4:Y:S04]  /*76d00*/  LDL R56, [R1+0x38] ;  /* 0x0000380001387983 */ /* 0x000f280000100800 */
[----:B------:R-:W-:Y:S04]  /*76d10*/  STL.64 [R1+0xfe0], R12 ;  /* 0x000fe00c01007387 */ /* 0x000fe80000100a00 */
[----:B------:R-:W-:Y:S04]  /*76d20*/  STL.64 [R1+0xfe8], R14 ;  /* 0x000fe80e01007387 */ /* 0x000fe80000100a00 */
[----:B------:R-:W-:Y:S04]  /*76d30*/  STL.64 [R1+0xfd0], R8 ;  /* 0x000fd00801007387 */ /* 0x000fe80000100a00 */
[----:B------:R3:W-:Y:S04]  /*76d40*/  STL.64 [R1+0xfd8], R10 ;  /* 0x000fd80a01007387 */ /* 0x0007e80000100a00 */
[----:B------:R-:W4:Y:S01]  /*76d50*/  LDL R57, [R1+0x3c] ;  /* 0x00003c0001397983 */ /* 0x000f220000100800 */
[----:B---3--:R-:W-:Y:S03]  /*76d60*/  HMMA.16816.F32 R8, R28, R58, R4 ;  /* 0x0000003a1c08723c */ /* 0x008fe60000001804 */
[----:B------:R-:W2:Y:S04]  /*76d70*/  LDL.LU.64 R4, [R1+0xfb0] ;  /* 0x000fb00001047983 */ /* 0x000ea80000300a00 */
[----:B------:R-:W2:-:S12]  /*76d80*/  LDL.LU.64 R6, [R1+0xfb8] ;  /* 0x000fb80001067983 */ /* 0x000e980000300a00 */
[----:B------:R0:W-:Y:S04]  /*76d90*/  STL.64 [R1+0xfc0], R8 ;  /* 0x000fc00801007387 */ /* 0x0001e80000100a00 */
[----:B------:R1:W-:Y:S04]  /*76da0*/  STL.64 [R1+0xfc8], R10 ;  /* 0x000fc80a01007387 */ /* 0x0003e80000100a00 */
[----:B------:R-:W3:Y:S04]  /*76db0*/  LDL R54, [R1+0x40] ;  /* 0x0000400001367983 */ /* 0x000ee80000100800 */
[----:B------:R-:W3:Y:S04]  /*76dc0*/  LDL R55, [R1+0x44] ;  /* 0x0000440001377983 */ /* 0x000ee80000100800 */
[----:B------:R-:W2:Y:S04]  /*76dd0*/  LDL R58, [R1+0x98] ;  /* 0x00009800013a7983 */ /* 0x000ea80000100800 */
[----:B------:R-:W2:Y:S04]  /*76de0*/  LDL R59, [R1+0x9c] ;  /* 0x00009c00013b7983 */ /* 0x000ea80000100800 */
[----:B0-----:R-:W2:Y:S04]  /*76df0*/  LDL.LU.64 R8, [R1+0xfa0] ;  /* 0x000fa00001087983 */ /* 0x001ea80000300a00 */
[----:B-1----:R-:W2:Y:S04]  /*76e00*/  LDL.LU.64 R10, [R1+0xfa8] ;  /* 0x000fa800010a7983 */ /* 0x002ea80000300a00 */
[----:B------:R-:W2:Y:S04]  /*76e10*/  LDL R52, [R1+0x48] ;  /* 0x0000480001347983 */ /* 0x000ea80000100800 */
[----:B------:R-:W2:Y:S04]  /*76e20*/  LDL R53, [R1+0x4c] ;  /* 0x00004c0001357983 */ /* 0x000ea80000100800 */
[----:B---3--:R-:W-:Y:S04]  /*76e30*/  STL.64 [R1+0x6bf8], R54 ;  /* 0x006bf83601007387 */ /* 0x008fe80000100a00 */
[----:B--2---:R-:W-:Y:S04]  /*76e40*/  STL.64 [R1+0x6bf0], R52 ;  /* 0x006bf03401007387 */ /* 0x004fe80000100a00 */
[----:B------:R-:W2:Y:S04]  /*76e50*/  LDL R46, [R1+0x50] ;  /* 0x00005000012e7983 */ /* 0x000ea80000100800 */
[----:B------:R-:W2:Y:S04]  /*76e60*/  LDL R47, [R1+0x54] ;  /* 0x00005400012f7983 */ /* 0x000ea80000100800 */
[----:B------:R-:W3:Y:S04]  /*76e70*/  LDL R44, [R1+0x58] ;  /* 0x00005800012c7983 */ /* 0x000ee80000100800 */
[----:B------:R-:W3:Y:S01]  /*76e80*/  LDL R45, [R1+0x5c] ;  /* 0x00005c00012d7983 */ /* 0x000ee20000100800 */
[C---:B------:R-:W-:Y:S03]  /*76e90*/  HMMA.16816.F32 R12, R28.reuse, R50, R4 ;  /* 0x000000321c0c723c */ /* 0x040fe60000001804 */
[----:B------:R-:W4:Y:S04]  /*76ea0*/  LDL R34, [R1] ;  /* 0x0000000001227983 */ /* 0x000f280000100800 */
[----:B------:R-:W4:Y:S04]  /*76eb0*/  LDL R35, [R1+0x4] ;  /* 0x0000040001237983 */ /* 0x000f280000100800 */
[----:B------:R-:W4:Y:S04]  /*76ec0*/  LDL R48, [R1+0x90] ;  /* 0x0000900001307983 */ /* 0x000f280000100800 */
[----:B------:R-:W4:Y:S04]  /*76ed0*/  LDL R49, [R1+0x94] ;  /* 0x0000940001317983 */ /* 0x000f280000100800 */
[----:B--2---:R0:W-:Y:S04]  /*76ee0*/  STL.64 [R1+0x6c08], R46 ;  /* 0x006c082e01007387 */ /* 0x0041e80000100a00 */
[----:B---3--:R1:W-:Y:S04]  /*76ef0*/  STL.64 [R1+0x6c00], R44 ;  /* 0x006c002c01007387 */ /* 0x0083e80000100a00 */
[----:B------:R-:W2:Y:S04]  /*76f00*/  LDL R42, [R1+0x60] ;  /* 0x00006000012a7983 */ /* 0x000ea80000100800 */
[----:B------:R-:W2:Y:S04]  /*76f10*/  LDL R43, [R1+0x64] ;  /* 0x00006400012b7983 */ /* 0x000ea80000100800 */
[----:B------:R-:W4:Y:S04]  /*76f20*/  LDL.LU.64 R4, [R1+0xf90] ;  /* 0x000f900001047983 */ /* 0x000f280000300a00 */
[----:B------:R-:W4:Y:S04]  /*76f30*/  LDL.LU.64 R6, [R1+0xf98] ;  /* 0x000f980001067983 */ /* 0x000f280000300a00 */
[----:B------:R-:W-:Y:S04]  /*76f40*/  STL.64 [R1+0xfb0], R12 ;  /* 0x000fb00c01007387 */ /* 0x000fe80000100a00 */
[----:B------:R-:W-:Y:S04]  /*76f50*/  STL.64 [R1+0xfb8], R14 ;  /* 0x000fb80e01007387 */ /* 0x000fe80000100a00 */
[----:B------:R-:W3:Y:S04]  /*76f60*/  LDL R40, [R1+0x68] ;  /* 0x0000680001287983 */ /* 0x000ee80000100800 */
[----:B------:R-:W3:Y:S04]  /*76f70*/  LDL R41, [R1+0x6c] ;  /* 0x00006c0001297983 */ /* 0x000ee80000100800 */
[----:B--2---:R-:W-:Y:S04]  /*76f80*/  STL.64 [R1+0x6c18], R42 ;  /* 0x006c182a01007387 */ /* 0x004fe80000100a00 */
[----:B---3--:R-:W-:Y:S04]  /*76f90*/  STL.64 [R1+0x6c10], R40 ;  /* 0x006c102801007387 */ /* 0x008fe80000100a00 */
[----:B0-----:R-:W2:Y:S04]  /*76fa0*/  LDL R46, [R1+0x70] ;  /* 0x00007000012e7983 */ /* 0x001ea80000100800 */
[----:B------:R-:W2:Y:S01]  /*76fb0*/  LDL R47, [R1+0x74] ;  /* 0x00007400012f7983 */ /* 0x000ea20000100800 */
[----:B------:R-:W-:Y:S01]  /*76fc0*/  IMAD.MOV.U32 R39, RZ, RZ, R0 ;  /* 0x000000ffff277224 */ /* 0x000fe200078e0000 */
[C---:B------:R-:W-:Y:S02]  /*76fd0*/  HMMA.16816.F32 R8, R28.reuse, R58, R8 ;  /* 0x0000003a1c08723c */ /* 0x040fe40000001808 */
[----:B--2---:R0:W-:Y:S04]  /*76fe0*/  STL.64 [R1+0x6c20], R46 ;  /* 0x006c202e01007387 */ /* 0x0041e80000100a00 */
[----:B------:R-:W2:Y:S04]  /*76ff0*/  LDL R38, [R1+0x8] ;  /* 0x0000080001267983 */ /* 0x000ea80000100800 */
[----:B------:R-:W3:Y:S04]  /*77000*/  LDL.LU R0, [R1+0x6c68] ;  /* 0x006c680001007983 */ /* 0x000ee80000300800 */
[----:B-1----:R-:W2:Y:S04]  /*77010*/  LDL R44, [R1+0x78] ;  /* 0x00007800012c7983 */ /* 0x002ea80000100800 */
[----:B------:R-:W2:Y:S04]  /*77020*/  LDL R45, [R1+0x7c] ;  /* 0x00007c00012d7983 */ /* 0x000ea80000100800 */
[----:B--2---:R1:W-:Y:S04]  /*77030*/  STL.64 [R1+0x6c38], R44 ;  /* 0x006c382c01007387 */ /* 0x0043e80000100a00 */
[----:B------:R-:W2:Y:S04]  /*77040*/  LDL R36, [R1+0x10] ;  /* 0x0000100001247983 */ /* 0x000ea80000100800 */
[----:B------:R-:W-:Y:S04]  /*77050*/  STL.64 [R1+0xfa0], R8 ;  /* 0x000fa00801007387 */ /* 0x000fe80000100a00 */
[----:B------:R-:W-:Y:S04]  /*77060*/  STL.64 [R1+0xfa8], R10 ;  /* 0x000fa80a01007387 */ /* 0x000fe80000100a00 */
[----:B0-----:R-:W2:Y:S04]  /*77070*/  LDL R46, [R1+0x80] ;  /* 0x00008000012e7983 */ /* 0x001ea80000100800 */
[----:B------:R-:W2:Y:S04]  /*77080*/  LDL R47, [R1+0x84] ;  /* 0x00008400012f7983 */ /* 0x000ea80000100800 */
[----:B------:R-:W3:Y:S04]  /*77090*/  LDL R37, [R1+0x14] ;  /* 0x0000140001257983 */ /* 0x000ee80000100800 */
[----:B-1----:R-:W3:Y:S04]  /*770a0*/  LDL R44, [R1+0x88] ;  /* 0x00008800012c7983 */ /* 0x002ee80000100800 */
[----:B------:R-:W4:Y:S04]  /*770b0*/  LDL R45, [R1+0x8c] ;  /* 0x00008c00012d7983 */ /* 0x000f280000100800 */
[----:B--2---:R-:W-:Y:S04]  /*770c0*/  STL.64 [R1+0x6c50], R46 ;  /* 0x006c502e01007387 */ /* 0x004fe80000100a00 */
[----:B------:R-:W-:Y:S04]  /*770d0*/  STL.64 [R1+0x6c30], R38 ;  /* 0x006c302601007387 */ /* 0x000fe80000100a00 */
[----:B---3--:R-:W-:Y:S04]  /*770e0*/  STL.64 [R1+0x6c28], R36 ;  /* 0x006c282401007387 */ /* 0x008fe80000100a00 */
[----:B------:R-:W2:Y:S04]  /*770f0*/  LDL R58, [R1+0x30] ;  /* 0x00003000013a7983 */ /* 0x000ea80000100800 */
[----:B------:R-:W2:Y:S01]  /*77100*/  LDL R59, [R1+0x34] ;  /* 0x00003400013b7983 */ /* 0x000ea20000100800 */
[C---:B----4-:R-:W-:Y:S03]  /*77110*/  HMMA.16816.F32 R4, R28.reuse, R48, R4 ;  /* 0x000000301c04723c */ /* 0x050fe60000001804 */
[----:B--2---:R-:W-:Y:S04]  /*77120*/  STL.64 [R1+0x6c48], R58 ;  /* 0x006c483a01007387 */ /* 0x004fe80000100a00 */
[----:B------:R0:W-:Y:S04]  /*77130*/  STL.64 [R1+0x6c40], R56 ;  /* 0x006c403801007387 */ /* 0x0001e80000100a00 */
[----:B------:R-:W2:Y:S04]  /*77140*/  LDL R50, [R1+0x20] ;  /* 0x0000200001327983 */ /* 0x000ea80000100800 */
[----:B------:R-:W2:Y:S04]  /*77150*/  LDL R51, [R1+0x24] ;  /* 0x0000240001337983 */ /* 0x000ea80000100800 */
[----:B0-----:R-:W3:Y:S04]  /*77160*/  LDL.LU.64 R56, [R1+0xf70] ;  /* 0x000f700001387983 */ /* 0x001ee80000300a00 */
[----:B------:R-:W4:Y:S04]  /*77170*/  LDL.LU.64 R58, [R1+0xf78] ;  /* 0x000f7800013a7983 */ /* 0x000f280000300a00 */
[----:B------:R-:W-:Y:S04]  /*77180*/  STL.64 [R1+0xf90], R4 ;  /* 0x000f900401007387 */ /* 0x000fe80000100a00 */
[----:B------:R-:W-:Y:S04]  /*77190*/  STL.64 [R1+0xf98], R6 ;  /* 0x000f980601007387 */ /* 0x000fe80000100a00 */
[----:B----4-:R-:W-:Y:S04]  /*771a0*/  STL.64 [R1+0x6c60], R58 ;  /* 0x006c603a01007387 */ /* 0x010fe80000100a00 */
[----:B---3--:R0:W-:Y:S04]  /*771b0*/  STL.64 [R1+0x6c58], R56 ;  /* 0x006c583801007387 */ /* 0x0081e80000100a00 */
[----:B0-----:R-:W3:Y:S04]  /*771c0*/  LDL.LU.64 R56, [R1+0xf80] ;  /* 0x000f800001387983 */ /* 0x001ee80000300a00 */
        /* <DEDUP_REMOVED lines=19> */
[----:B------:R-:W2:Y:S04]  /*77300*/  LDL R48, [R1+0x28] ;  /* 0x0000280001307983 */ /* 0x000ea80000100800 */
[----:B------:R-:W2:Y:S04]  /*77310*/  LDL R49, [R1+0x2c] ;  /* 0x00002c0001317983 */ /* 0x000ea80000100800 */
[----:B------:R-:W2:Y:S01]  /*77320*/  LDL R32, [R1+0x18] ;  /* 0x0000180001207983 */ /* 0x000ea20000100800 */
[----:B---3--:R-:W-:Y:S03]  /*77330*/  HMMA.16816.F32 R44, R28, R44, R56 ;  /* 0x0000002c1c2c723c */ /* 0x008fe60000001838 */
[----:B------:R-:W3:Y:S04]  /*77340*/  LDL.LU.64 R58, [R1+0x6c60] ;  /* 0x006c6000013a7983 */ /* 0x000ee80000300a00 */
[----:B------:R-:W3:-:S12]  /*77350*/  LDL.LU.64 R56, [R1+0x6c58] ;  /* 0x006c580001387983 */ /* 0x000ed80000300a00 */
[----:B------:R-:W-:Y:S04]  /*77360*/  STL.64 [R1+0xf80], R44 ;  /* 0x000f802c01007387 */ /* 0x000fe80000100a00 */
[----:B------:R0:W-:Y:S04]  /*77370*/  STL.64 [R1+0xf88], R46 ;  /* 0x000f882e01007387 */ /* 0x0001e80000100a00 */
[----:B0-----:R-:W3:Y:S02]  /*77380*/  LDL.LU.64 R46, [R1+0x6c50] ;  /* 0x006c5000012e7983 */ /* 0x001ee40000300a00 */
[----:B---3--:R-:W-:Y:S02]  /*77390*/  HMMA.16816.F32 R44, R28, R46, R56 ;  /* 0x0000002e1c2c723c */ /* 0x008fe40000001838 */
[----:B------:R-:W3:Y:S04]  /*773a0*/  LDL.LU.64 R58, [R1+0x6c48] ;  /* 0x006c4800013a7983 */ /* 0x000ee80000300a00 */
[----:B------:R-:W2:-:S13]  /*773b0*/  LDL.LU.64 R56, [R1+0x6c40] ;  /* 0x006c400001387983 */ /* 0x000e9a0000300a00 */
[----:B------:R0:W-:Y:S04]  /*773c0*/  STL.64 [R1+0xf70], R44 ;  /* 0x000f702c01007387 */ /* 0x0001e80000100a00 */
[----:B------:R4:W-:Y:S04]  /*773d0*/  STL.64 [R1+0xf78], R46 ;  /* 0x000f782e01007387 */ /* 0x0009e80000100a00 */
[----:B0-----:R-:W4:Y:S02]  /*773e0*/  LDL.LU.64 R44, [R1+0x6c38] ;  /* 0x006c3800012c7983 */ /* 0x001f240000300a00 */
[----:B----4-:R-:W-:Y:S02]  /*773f0*/  HMMA.16816.F32 R44, R28, R44, R36 ;  /* 0x0000002c1c2c723c */ /* 0x010fe40000001824 */
[----:B------:R-:W4:Y:S04]  /*77400*/  LDL.LU.64 R38, [R1+0x6c30] ;  /* 0x006c300001267983 */ /* 0x000f280000300a00 */
        /* <DEDUP_REMOVED lines=10> */
[----:B------:R-:W3:Y:S01]  /*774b0*/  LDL.LU.64 R44, [R1+0x6c00] ;  /* 0x006c0000012c7983 */ /* 0x000ee20000300a00 */
[----:B--2---:R-:W-:-:S15]  /*774c0*/  HMMA.16816.F32 R52, R28, R40, R52 ;  /* 0x000000281c34723c */ /* 0x004fde0000001834 */
[----:B------:R-:W-:-:S04]  /*774d0*/  NOP ;  /* 0x0000000000007918 */ /* 0x000fc80000000000 */
[----:B------:R-:W-:Y:S04]  /*774e0*/  STL.64 [R1+0xf40], R52 ;  /* 0x000f403401007387 */ /* 0x000fe80000100a00 */
[----:B------:R0:W-:Y:S04]  /*774f0*/  STL.64 [R1+0xf48], R54 ;  /* 0x000f483601007387 */ /* 0x0001e80000100a00 */
[----:B0-----:R-:W2:Y:S04]  /*77500*/  LDL.LU.64 R54, [R1+0x6bf8] ;  /* 0x006bf80001367983 */ /* 0x001ea80000300a00 */
[----:B------:R-:W2:Y:S01]  /*77510*/  LDL.LU.64 R52, [R1+0x6bf0] ;  /* 0x006bf00001347983 */ /* 0x000ea20000300a00 */
[----:B------:R-:W-:Y:S03]  /*77520*/  HMMA.16816.F32 R40, R28, R42, R24 ;  /* 0x0000002a1c28723c */ /* 0x000fe60000001818 */
[----:B------:R-:W4:Y:S04]  /*77530*/  LDL.LU.64 R26, [R1+0x6be8] ;  /* 0x006be800011a7983 */ /* 0x000f280000300a00 */
[----:B------:R-:W4:-:S12]  /*77540*/  LDL.LU.64 R24, [R1+0x6be0] ;  /* 0x006be00001187983 */ /* 0x000f180000300a00 */
[----:B------:R0:W-:Y:S04]  /*77550*/  STL.64 [R1+0xf30], R40 ;  /* 0x000f302801007387 */ /* 0x0001e80000100a00 */
[----:B------:R1:W-:Y:S04]  /*77560*/  STL.64 [R1+0xf38], R42 ;  /* 0x000f382a01007387 */ /* 0x0003e80000100a00 */
[----:B0-----:R-:W4:Y:S04]  /*77570*/  LDL.LU.64 R40, [R1+0xed0] ;  /* 0x000ed00001287983 */ /* 0x001f280000300a00 */
[----:B-1----:R-:W4:Y:S01]  /*77580*/  LDL.LU.64 R42, [R1+0xed8] ;  /* 0x000ed800012a7983 */ /* 0x002f220000300a00 */
[C---:B---3--:R-:W-:Y:S08]  /*77590*/  HMMA.16816.F32 R20, R28.reuse, R44, R20 ;  /* 0x0000002c1c14723c */ /* 0x048ff00000001814 */
[C---:B------:R-:W-:Y:S08]  /*775a0*/  HMMA.16816.F32 R16, R28.reuse, R46, R16 ;  /* 0x0000002e1c10723c */ /* 0x040ff00000001810 */
[C---:B------:R-:W-:Y:S03]  /*775b0*/  HMMA.16816.F32 R4, R28.reuse, R56, R4 ;  /* 0x000000381c04723c */ /* 0x040fe60000001804 */
[----:B------:R0:W-:Y:S04]  /*775c0*/  STL.64 [R1+0xf20], R20 ;  /* 0x000f201401007387 */ /* 0x0001e80000100a00 */
[----:B------:R1:W-:Y:S04]  /*775d0*/  STL.64 [R1+0xf28], R22 ;  /* 0x000f281601007387 */ /* 0x0003e80000100a00 */
[----:B------:R3:W-:Y:S04]  /*775e0*/  STL.64 [R1+0xf10], R16 ;  /* 0x000f101001007387 */ /* 0x0007e80000100a00 */
[----:B------:R0:W-:Y:S01]  /*775f0*/  STL.64 [R1+0xf18], R18 ;  /* 0x000f181201007387 */ /* 0x0001e20000100a00 */
[C---:B--2---:R-:W-:Y:S08]  /*77600*/  HMMA.16816.F32 R12, R28.reuse, R52, R12 ;  /* 0x000000341c0c723c */ /* 0x044ff0000000180c */
[C---:B------:R-:W-:Y:S11]  /*77610*/  HMMA.16816.F32 R8, R28.reuse, R54, R8 ;  /* 0x000000361c08723c */ /* 0x040ff60000001808 */
[----:B------:R2:W-:Y:S04]  /*77620*/  STL.64 [R1+0xf00], R12 ;  /* 0x000f000c01007387 */ /* 0x0005e80000100a00 */
[----:B------:R1:W-:Y:S04]  /*77630*/  STL.64 [R1+0xf08], R14 ;  /* 0x000f080e01007387 */ /* 0x0003e80000100a00 */
[----:B0-----:R-:W4:Y:S04]  /*77640*/  LDL.LU.64 R20, [R1+0xec0] ;  /* 0x000ec00001147983 */ /* 0x001f280000300a00 */
[----:B------:R0:W-:Y:S04]  /*77650*/  STL.64 [R1+0xef0], R8 ;  /* 0x000ef00801007387 */ /* 0x0001e80000100a00 */
[----:B------:R0:W-:Y:S04]  /*77660*/  STL.64 [R1+0xef8], R10 ;  /* 0x000ef80a01007387 */ /* 0x0001e80000100a00 */
[----:B-1----:R-:W4:Y:S04]  /*77670*/  LDL.LU.64 R22, [R1+0xec8] ;  /* 0x000ec80001167983 */ /* 0x002f280000300a00 */
[----:B------:R1:W-:Y:S04]  /*77680*/  STL.64 [R1+0xee0], R4 ;  /* 0x000ee00401007387 */ /* 0x0003e80000100a00 */
[----:B------:R0:W-:Y:S04]  /*77690*/  STL.64 [R1+0xee8], R6 ;  /* 0x000ee80601007387 */ /* 0x0001e80000100a00 */
[----:B------:R-:W4:Y:S04]  /*776a0*/  LDL.LU.64 R44, [R1+0xeb0] ;  /* 0x000eb000012c7983 */ /* 0x000f280000300a00 */
[----:B------:R-:W4:Y:S04]  /*776b0*/  LDL.LU.64 R46, [R1+0xeb8] ;  /* 0x000eb800012e7983 */ /* 0x000f280000300a00 */
[----:B---3--:R-:W3:Y:S04]  /*776c0*/  LDL.LU.64 R16, [R1+0xea0] ;  /* 0x000ea00001107983 */ /* 0x008ee80000300a00 */
[----:B------:R-:W3:Y:S04]  /*776d0*/  LDL.LU.64 R18, [R1+0xea8] ;  /* 0x000ea80001127983 */ /* 0x000ee80000300a00 */
[----:B--2---:R-:W2:Y:S04]  /*776e0*/  LDL.LU.64 R12, [R1+0xe90] ;  /* 0x000e9000010c7983 */ /* 0x004ea80000300a00 */
[----:B------:R-:W2:Y:S04]  /*776f0*/  LDL.LU.64 R14, [R1+0xe98] ;  /* 0x000e9800010e7983 */ /* 0x000ea80000300a00 */
[----:B0-----:R-:W2:Y:S04]  /*77700*/  LDL.LU.64 R8, [R1+0xe80] ;  /* 0x000e800001087983 */ /* 0x001ea80000300a00 */
[----:B------:R-:W2:Y:S04]  /*77710*/  LDL.LU.64 R10, [R1+0xe88] ;  /* 0x000e8800010a7983 */ /* 0x000ea80000300a00 */
[----:B-1----:R-:W2:Y:S04]  /*77720*/  LDL.LU.64 R4, [R1+0xe70] ;  /* 0x000e700001047983 */ /* 0x002ea80000300a00 */
[----:B------:R-:W2:Y:S01]  /*77730*/  LDL.LU.64 R6, [R1+0xe78] ;  /* 0x000e780001067983 */ /* 0x000ea20000300a00 */
[----:B----4-:R-:W-:Y:S03]  /*77740*/  HMMA.16816.F32 R40, R28, R58, R40 ;  /* 0x0000003a1c28723c */ /* 0x010fe60000001828 */
[----:B------:R-:W4:Y:S04]  /*77750*/  LDL.LU.64 R56, [R1+0xe60] ;  /* 0x000e600001387983 */ /* 0x000f280000300a00 */
[----:B------:R-:W4:Y:S01]  /*77760*/  LDL.LU.64 R58, [R1+0xe68] ;  /* 0x000e6800013a7983 */ /* 0x000f220000300a00 */
[----:B------:R-:W-:-:S11]  /*77770*/  IMAD.MOV.U32 R33, RZ, RZ, R0 ;  /* 0x000000ffff217224 */ /* 0x000fd600078e0000 */
[----:B------:R0:W-:Y:S04]  /*77780*/  STL.64 [R1+0xed0], R40 ;  /* 0x000ed02801007387 */ /* 0x0001e80000100a00 */
[----:B------:R1:W-:Y:S04]  /*77790*/  STL.64 [R1+0xed8], R42 ;  /* 0x000ed82a01007387 */ /* 0x0003e80000100a00 */
[----:B0-----:R-:W4:Y:S04]  /*777a0*/  LDL.LU.64 R40, [R1+0xe50] ;  /* 0x000e500001287983 */ /* 0x001f280000300a00 */
[----:B-1----:R-:W4:Y:S04]  /*777b0*/  LDL.LU.64 R42, [R1+0xe58] ;  /* 0x000e5800012a7983 */ /* 0x002f280000300a00 */
[----:B------:R-:W4:Y:S04]  /*777c0*/  LDL.LU.64 R52, [R1+0xe40] ;  /* 0x000e400001347983 */ /* 0x000f280000300a00 */
[----:B------:R-:W4:Y:S01]  /*777d0*/  LDL.LU.64 R54, [R1+0xe48] ;  /* 0x000e480001367983 */ /* 0x000f220000300a00 */
[C---:B------:R-:W-:Y:S08]  /*777e0*/  HMMA.16816.F32 R20, R28.reuse, R48, R20 ;  /* 0x000000301c14723c */ /* 0x040ff00000001814 */
[C---:B------:R-:W-:Y:S08]  /*777f0*/  HMMA.16816.F32 R48, R28.reuse, R50, R44 ;  /* 0x000000321c30723c */ /* 0x040ff0000000182c */
[C---:B---3--:R-:W-:Y:S08]  /*77800*/  HMMA.16816.F32 R16, R28.reuse, R32, R16 ;  /* 0x000000201c10723c */ /* 0x048ff00000001810 */
[C---:B--2---:R-:W-:Y:S08]  /*77810*/  HMMA.16816.F32 R12, R28.reuse, R36, R12 ;  /* 0x000000241c0c723c */ /* 0x044ff0000000180c */
[C---:B------:R-:W-:Y:S08]  /*77820*/  HMMA.16816.F32 R36, R28.reuse, R38, R8 ;  /* 0x000000261c24723c */ /* 0x040ff00000001808 */
[C---:B------:R-:W-:Y:S01]  /*77830*/  HMMA.16816.F32 R4, R28.reuse, R34, R4 ;  /* 0x000000221c04723c */ /* 0x040fe20000001804 */
[----:B------:R-:W-:Y:S04]  /*77840*/  STL.64 [R1+0xec0], R20 ;  /* 0x000ec01401007387 */ /* 0x000fe80000100a00 */
[----:B------:R0:W-:Y:S03]  /*77850*/  STL.64 [R1+0xec8], R22 ;  /* 0x000ec81601007387 */ /* 0x0001e60000100a00 */
[C---:B----4-:R-:W-:Y:S01]  /*77860*/  HMMA.16816.F32 R56, R28.reuse, R60, R56 ;  /* 0x0000003c1c38723c */ /* 0x050fe20000001838 */
[----:B0-----:R-:W2:Y:S04]  /*77870*/  LDL.LU.64 R22, [R1+0x6bd8] ;  /* 0x006bd80001167983 */ /* 0x001ea80000300a00 */
[----:B------:R-:W3:Y:S04]  /*77880*/  LDL.LU.64 R20, [R1+0x6bd0] ;  /* 0x006bd00001147983 */ /* 0x000ee80000300a00 */
[----:B------:R-:W4:Y:S04]  /*77890*/  LDL.LU.64 R44, [R1+0xe30] ;  /* 0x000e3000012c7983 */ /* 0x000f280000300a00 */
[----:B------:R-:W4:Y:S04]  /*778a0*/  LDL.LU.64 R46, [R1+0xe38] ;  /* 0x000e3800012e7983 */ /* 0x000f280000300a00 */
        /* <DEDUP_REMOVED lines=27> */
[----:B------:R-:W3:Y:S01]  /*77a60*/  LDL.LU.64 R56, [R1+0x6b80] ;  /* 0x006b800001387983 */ /* 0x000ee20000300a00 */
        /* <DEDUP_REMOVED lines=34> */
[----:B------:R0:W-:-:S13]  /*77c90*/  STL.64 [R1+0x69b0], R48 ;  /* 0x0069b03001007387 */ /* 0x0001da0000100a00 */
[----:B------:R-:W-:Y:S04]  /*77ca0*/  STL.64 [R1+0xe00], R52 ;  /* 0x000e003401007387 */ /* 0x000fe80000100a00 */
[----:B------:R1:W-:Y:S04]  /*77cb0*/  STL.64 [R1+0xe08], R54 ;  /* 0x000e083601007387 */ /* 0x0003e80000100a00 */
[----:B0-----:R-:W2:Y:S04]  /*77cc0*/  LDL.LU.64 R48, [R1+0xdd0] ;  /* 0x000dd00001307983 */ /* 0x001ea80000300a00 */
[----:B------:R-:W2:Y:S01]  /*77cd0*/  LDL.LU.64 R50, [R1+0xdd8] ;  /* 0x000dd80001327983 */ /* 0x000ea20000300a00 */
[C---:B-1----:R-:W-:Y:S08]  /*77ce0*/  HMMA.16816.F32 R52, R28.reuse, R46, R32 ;  /* 0x0000002e1c34723c */ /* 0x042ff00000001820 */
        /* <DEDUP_REMOVED lines=10> */
[----:B------:R-:W4:Y:S04]  /*77d90*/  LDL.LU.64 R58, [R1+0xd88] ;  /* 0x000d8800013a7983 */ /* 0x000f280000300a00 */
[----:B------:R-:W4:Y:S04]  /*77da0*/  LDL.LU.64 R52, [R1+0xd70] ;  /* 0x000d700001347983 */ /* 0x000f280000300a00 */
[----:B------:R-:W4:Y:S04]  /*77db0*/  LDL.LU.64 R54, [R1+0xd78] ;  /* 0x000d780001367983 */ /* 0x000f280000300a00 */
[----:B------:R-:W-:Y:S04]  /*77dc0*/  STL.64 [R1+0x69e8], R46 ;  /* 0x0069e82e01007387 */ /* 0x000fe80000100a00 */
[----:B------:R0:W-:Y:S04]  /*77dd0*/  STL.64 [R1+0x69e0], R44 ;  /* 0x0069e02c01007387 */ /* 0x0001e80000100a00 */
[----:B0-----:R-:W4:Y:S04]  /*77de0*/  LDL.LU.64 R44, [R1+0xdc0] ;  /* 0x000dc000012c7983 */ /* 0x001f280000300a00 */
[----:B------:R-:W4:Y:S01]  /*77df0*/  LDL.LU.64 R46, [R1+0xdc8] ;  /* 0x000dc800012e7983 */ /* 0x000f220000300a00 */
[----:B--2---:R-:W-:-:S15]  /*77e00*/  HMMA.16816.F32 R48, R28, R42, R48 ;  /* 0x0000002a1c30723c */ /* 0x004fde0000001830 */
[----:B------:R-:W-:-:S04]  /*77e10*/  NOP ;  /* 0x0000000000007918 */ /* 0x000fc80000000000 */
[----:B------:R0:W-:Y:S04]  /*77e20*/  STL.64 [R1+0xdd0], R48 ;  /* 0x000dd03001007387 */ /* 0x0001e80000100a00 */
[----:B------:R1:W-:Y:S01]  /*77e30*/  STL.64 [R1+0xdd8], R50 ;  /* 0x000dd83201007387 */ /* 0x0003e20000100a00 */
[C---:B---3--:R-:W-:Y:S03]  /*77e40*/  HMMA.16816.F32 R4, R28.reuse, R38, R4 ;  /* 0x000000261c04723c */ /* 0x048fe60000001804 */
[----:B0-----:R-:W2:Y:S04]  /*77e50*/  LDL.LU.64 R48, [R1+0xd60] ;  /* 0x000d600001307983 */ /* 0x001ea80000300a00 */
[----:B-1----:R-:W2:Y:S01]  /*77e60*/  LDL.LU.64 R50, [R1+0xd68] ;  /* 0x000d680001327983 */ /* 0x002ea20000300a00 */
[C---:B----4-:R-:W-:Y:S08]  /*77e70*/  HMMA.16816.F32 R32, R28.reuse, R36, R32 ;  /* 0x000000241c20723c */ /* 0x050ff00000001820 */
[----:B------:R-:W-:-:S15]  /*77e80*/  HMMA.16816.F32 R44, R28, R40, R44 ;  /* 0x000000281c2c723c */ /* 0x000fde000000182c */
[----:B------:R-:W-:-:S04]  /*77e90*/  NOP ;  /* 0x0000000000007918 */ /* 0x000fc80000000000 */
        /* <DEDUP_REMOVED lines=20> */
[----:B------:R-:W-:Y:S10]  /*77fe0*/  STL.64 [R1+0x69a8], R34 ;  /* 0x0069a82201007387 */ /* 0x000ff40000100a00 */
[----:B------:R-:W-:Y:S04]  /*77ff0*/  STL.64 [R1+0xd90], R40 ;  /* 0x000d902801007387 */ /* 0x000fe80000100a00 */
[----:B------:R-:W-:Y:S04]  /*78000*/  STL.64 [R1+0xd98], R42 ;  /* 0x000d982a01007387 */ /* 0x000fe80000100a00 */
[----:B------:R0:W-:Y:S04]  /*78010*/  STL.64 [R1+0x69a0], R32 ;  /* 0x0069a02001007387 */ /* 0x0001e80000100a00 */
[----:B------:R-:W-:Y:S04]  /*78020*/  STL.64 [R1+0xd80], R36 ;  /* 0x000d802401007387 */ /* 0x000fe80000100a00 */
[----:B------:R1:W-:Y:S04]  /*78030*/  STL.64 [R1+0xd88], R38 ;  /* 0x000d882601007387 */ /* 0x0003e80000100a00 */
[----:B0-----:R-:W2:Y:S04]  /*78040*/  LDL.LU.64 R32, [R1+0xd40] ;  /* 0x000d400001207983 */ /* 0x001ea80000300a00 */
[----:B------:R-:W2:Y:S01]  /*78050*/  LDL.LU.64 R34, [R1+0xd48] ;  /* 0x000d480001227983 */ /* 0x000ea20000300a00 */
[----:B-1----:R-:W-:-:S15]  /*78060*/  HMMA.16816.F32 R36, R28, R2, R52 ;  /* 0x000000021c24723c */ /* 0x002fde0000001834 */
[----:B------:R-:W-:-:S04]  /*78070*/  NOP ;  /* 0x0000000000007918 */ /* 0x000fc80000000000 */
[----:B------:R-:W-:Y:S04]  /*78080*/  STL.64 [R1+0xd70], R36 ;  /* 0x000d702401007387 */ /* 0x000fe80000100a00 */
[----:B------:R0:W-:Y:S04]  /*78090*/  STL.64 [R1+0xd78], R38 ;  /* 0x000d782601007387 */ /* 0x0001e80000100a00 */
[----:B------:R-:W4:Y:S04]  /*780a0*/  LDL.LU.64 R56, [R1+0xd30] ;  /* 0x000d300001387983 */ /* 0x000f280000300a00 */
[----:B------:R-:W4:Y:S01]  /*780b0*/  LDL.LU.64 R58, [R1+0xd38] ;  /* 0x000d3800013a7983 */ /* 0x000f220000300a00 */
[----:B0-----:R-:W-:-:S15]  /*780c0*/  HMMA.16816.F32 R36, R28, R4, R48 ;  /* 0x000000041c24723c */ /* 0x001fde0000001830 */
[----:B------:R-:W-:-:S04]  /*780d0*/  NOP ;  /* 0x0000000000007918 */ /* 0x000fc80000000000 */
[----:B------:R-:W-:Y:S04]  /*780e0*/  STL.64 [R1+0xd60], R36 ;  /* 0x000d602401007387 */ /* 0x000fe80000100a00 */
[----:B------:R3:W-:Y:S04]  /*780f0*/  STL.64 [R1+0xd68], R38 ;  /* 0x000d682601007387 */ /* 0x0007e80000100a00 */
        /* <DEDUP_REMOVED lines=20> */
[----:B------:R4:W-:Y:S02]  /*78240*/  STL.64 [R1+0xd48], R6 ;  /* 0x000d480601007387 */ /* 0x0009e40000100a00 */
[----:B----4-:R-:W-:-:S15]  /*78250*/  HMMA.16816.F32 R4, R28, R10, R56 ;  /* 0x0000000a1c04723c */ /* 0x010fde0000001838 */
[----:B------:R-:W-:-:S04]  /*78260*/  NOP ;  /* 0x0000000000007918 */ /* 0x000fc80000000000 */
[----:B------:R-:W-:Y:S04]  /*78270*/  STL.64 [R1+0xd30], R4 ;  /* 0x000d300401007387 */ /* 0x000fe80000100a00 */
[----:B------:R-:W-:Y:S04]  /*78280*/  STL [R1+0xd38], R6 ;  /* 0x000d380601007387 */ /* 0x000fe80000100800 */
[----:B------:R-:W-:Y:S04]  /*78290*/  STL.64 [R1+0x6968], R10 ;  /* 0x0069680a01007387 */ /* 0x000fe80000100a00 */
[----:B------:R0:W-:Y:S02]  /*782a0*/  STL.64 [R1+0x6960], R8 ;  /* 0x0069600801007387 */ /* 0x0001e40000100a00 */
[----:B0-----:R-:W-:Y:S01]  /*782b0*/  HMMA.16816.F32 R8, R28, R12, R52 ;  /* 0x0000000c1c08723c */ /* 0x001fe20000001834 */
[----:B------:R-:W-:-:S05]  /*782c0*/  IMAD.MOV.U32 R0, RZ, RZ, R7 ;  /* 0x000000ffff007224 */ /* 0x000fca00078e0007 */
[----:B------:R-:W-:Y:S04]  /*782d0*/  STL [R1+0x5914], R0 ;  /* 0x0059140001007387 */ /* 0x000fe80000100800 */
[----:B------:R-:W-:Y:S09]  /*782e0*/  STL.64 [R1+0x6948], R14 ;  /* 0x0069480e01007387 */ /* 0x000ff20000100a00 */
[----:B------:R-:W-:Y:S01]  /*782f0*/  STL.64 [R1+0xd20], R8 ;  /* 0x000d200801007387 */ /* 0x000fe20000100a00 */
[C---:B---3--:R-:W-:Y:S03]  /*78300*/  HMMA.16816.F32 R4, R28.reuse, R14, R48 ;  /* 0x0000000e1c04723c */ /* 0x048fe60000001830 */
[----:B------:R0:W-:Y:S05]  /*78310*/  STL.64 [R1+0xd28], R10 ;  /* 0x000d280a01007387 */ /* 0x0001ea0000100a00 */
[C---:B0-----:R-:W-:Y:S01]  /*78320*/  HMMA.16816.F32 R8, R28.reuse, R16, R44 ;  /* 0x000000101c08723c */ /* 0x041fe2000000182c */
[----:B------:R-:W-:Y:S10]  /*78330*/  STL.64 [R1+0x6940], R12 ;  /* 0x0069400c01007387 */ /* 0x000ff40000100a00 */
[----:B------:R-:W-:Y:S04]  /*78340*/  STL.64 [R1+0xd10], R4 ;  /* 0x000d100401007387 */ /* 0x000fe80000100a00 */
[----:B------:R0:W-:Y:S04]  /*78350*/  STL.64 [R1+0xd18], R6 ;  /* 0x000d180601007387 */ /* 0x0001e80000100a00 */
[----:B------:R-:W-:Y:S01]  /*78360*/  STL.64 [R1+0x6938], R18 ;  /* 0x0069381201007387 */ /* 0x000fe20000100a00 */
[C---:B0-----:R-:W-:Y:S03]  /*78370*/  HMMA.16816.F32 R4, R28.reuse, R18, R40 ;  /* 0x000000121c04723c */ /* 0x041fe60000001828 */
[----:B------:R-:W-:Y:S04]  /*78380*/  STL.64 [R1+0xd00], R8 ;  /* 0x000d000801007387 */ /* 0x000fe80000100a00 */
[----:B------:R0:W-:Y:S02]  /*78390*/  STL.64 [R1+0xd08], R10 ;  /* 0x000d080a01007387 */ /* 0x0001e40000100a00 */
[----:B0-----:R-:W-:Y:S02]  /*783a0*/  HMMA.16816.F32 R8, R28, R20, R36 ;  /* 0x000000141c08723c */ /* 0x001fe40000001824 */
[----:B------:R-:W-:Y:S08]  /*783b0*/  STL.64 [R1+0x6930], R16 ;  /* 0x0069301001007387 */ /* 0x000ff00000100a00 */
[----:B------:R0:W-:Y:S04]  /*783c0*/  STL.64 [R1+0xcf0], R4 ;  /* 0x000cf00401007387 */ /* 0x0001e80000100a00 */
[----:B------:R1:W-:Y:S04]  /*783d0*/  STL.64 [R1+0xcf8], R6 ;  /* 0x000cf80601007387 */ /* 0x0003e80000100a00 */
[----:B0-----:R-:W3:Y:S04]  /*783e0*/  LDL.LU.64 R4, [R1+0xcc0] ;  /* 0x000cc00001047983 */ /* 0x001ee80000300a00 */
[----:B-1----:R-:W3:Y:S04]  /*783f0*/  LDL.LU.64 R6, [R1+0xcc8] ;  /* 0x000cc80001067983 */ /* 0x002ee80000300a00 */
[----:B------:R-:W-:Y:S04]  /*78400*/  STL.64 [R1+0xce0], R8 ;  /* 0x000ce00801007387 */ /* 0x000fe80000100a00 */
[----:B------:R2:W-:Y:S04]  /*78410*/  STL.64 [R1+0xce8], R10 ;  /* 0x000ce80a01007387 */ /* 0x0005e80000100a00 */
[----:B------:R-:W4:Y:S04]  /*78420*/  LDL.LU R40, [R1+0x3c20] ;  /* 0x003c200001287983 */ /* 0x000f280000300800 */
[----:B------:R-:W4:Y:S01]  /*78430*/  LDL.LU R41, [R1+0x3c1c] ;  /* 0x003c1c0001297983 */ /* 0x000f220000300800 */
[----:B------:R-:W-:-:S02]  /*78440*/  IMAD.MOV.U32 R55, RZ, RZ, R26 ;  /* 0x000000ffff377224 */ /* 0x000fc400078e001a */
[----:B------:R-:W-:Y:S02]  /*78450*/  IMAD.MOV.U32 R50, RZ, RZ, R24 ;  /* 0x000000ffff327224 */ /* 0x000fe400078e0018 */
[----:B------:R-:W-:Y:S01]  /*78460*/  IMAD.MOV.U32 R51, RZ, RZ, R25 ;  /* 0x000000ffff337224 */ /* 0x000fe200078e0019 */
[----:B--2---:R-:W-:-:S15]  /*78470*/  HMMA.16816.F32 R8, R28, R22, R32 ;  /* 0x000000161c08723c */ /* 0x004fde0000001820 */
[----:B------:R-:W-:-:S04]  /*78480*/  NOP ;  /* 0x0000000000007918 */ /* 0x000fc80000000000 */
[----:B------:R0:W-:Y:S04]  /*78490*/  STL.64 [R1+0xcd0], R8 ;  /* 0x000cd00801007387 */ /* 0x0001e80000100a00 */
[----:B------:R1:W-:Y:S04]  /*784a0*/  STL.64 [R1+0xcd8], R10 ;  /* 0x000cd80a01007387 */ /* 0x0003e80000100a00 */
[----:B------:R-:W2:Y:S04]  /*784b0*/  LDL.LU R54, [R1+0xd8] ;  /* 0x0000d80001367983 */ /* 0x000ea80000300800 */
[----:B------:R-:W2:Y:S04]  /*784c0*/  LDL.LU R26, [R1+0x6b1c] ;  /* 0x006b1c00011a7983 */ /* 0x000ea80000300800 */
[----:B------:R-:W2:Y:S04]  /*784d0*/  LDL.LU R38, [R1+0x3c28] ;  /* 0x003c280001267983 */ /* 0x000ea80000300800 */
[----:B------:R-:W2:Y:S04]  /*784e0*/  LDL.LU R39, [R1+0x3c24] ;  /* 0x003c240001277983 */ /* 0x000ea80000300800 */
[----:B------:R-:W2:Y:S04]  /*784f0*/  LDL.LU R56, [R1+0x3c30] ;  /* 0x003c300001387983 */ /* 0x000ea80000300800 */
[----:B------:R-:W2:Y:S04]  /*78500*/  LDL.LU R57, [R1+0x3c2c] ;  /* 0x003c2c0001397983 */ /* 0x000ea80000300800 */
[----:B------:R-:W3:Y:S04]  /*78510*/  LDL.LU R24, [R1+0x6b18] ;  /* 0x006b180001187983 */ /* 0x000ee80000300800 */
[----:B------:R-:W3:Y:S04]  /*78520*/  LDL.LU R25, [R1+0x6b14] ;  /* 0x006b140001197983 */ /* 0x000ee80000300800 */
[----:B------:R-:W4:Y:S04]  /*78530*/  LDL.LU R58, [R1+0x3c38] ;  /* 0x003c3800013a7983 */ /* 0x000f280000300800 */
[----:B------:R-:W4:Y:S04]  /*78540*/  LDL.LU R59, [R1+0x3c34] ;  /* 0x003c3400013b7983 */ /* 0x000f280000300800 */
[----:B------:R-:W4:Y:S01]  /*78550*/  LDL.LU R48, [R1+0xe8] ;  /* 0x0000e80001307983 */ /* 0x000f220000300800 */
[----:B---3--:R-:W-:Y:S01]  /*78560*/  HMMA.16816.F32 R4, R28, R24, R4 ;  /* 0x000000181c04723c */ /* 0x008fe20000001804 */
[----:B--2---:R-:W-:-:S02]  /*78570*/  IMAD.MOV.U32 R49, RZ, RZ, R26 ;  /* 0x000000ffff317224 */ /* 0x004fc400078e001a */
[----:B------:R-:W2:Y:S04]  /*78580*/  LDL.LU R26, [R1+0x6b10] ;  /* 0x006b1000011a7983 */ /* 0x000ea80000300800 */
[----:B------:R-:W-:Y:S04]  /*78590*/  STL.64 [R1+0x6ad8], R50 ;  /* 0x006ad83201007387 */ /* 0x000fe80000100a00 */
[----:B----4-:R-:W-:Y:S04]  /*785a0*/  STL.64 [R1+0x6ad0], R48 ;  /* 0x006ad03001007387 */ /* 0x010fe80000100a00 */
[----:B------:R-:W-:Y:S04]  /*785b0*/  STL.64 [R1+0x6958], R22 ;  /* 0x0069581601007387 */ /* 0x000fe80000100a00 */
[----:B------:R-:W-:Y:S04]  /*785c0*/  STL.64 [R1+0x6950], R20 ;  /* 0x0069501401007387 */ /* 0x000fe80000100a00 */
[----:B0-----:R-:W3:Y:S04]  /*785d0*/  LDL.LU.64 R8, [R1+0xc60] ;  /* 0x000c600001087983 */ /* 0x001ee80000300a00 */
[----:B-1----:R-:W3:Y:S04]  /*785e0*/  LDL.LU.64 R10, [R1+0xc68] ;  /* 0x000c6800010a7983 */ /* 0x002ee80000300a00 */
[----:B------:R0:W-:Y:S04]  /*785f0*/  STL.64 [R1+0xcc0], R4 ;  /* 0x000cc00401007387 */ /* 0x0001e80000100a00 */
[----:B------:R-:W-:Y:S04]  /*78600*/  STL.64 [R1+0xcc8], R6 ;  /* 0x000cc80601007387 */ /* 0x000fe80000100a00 */
[----:B------:R-:W4:Y:S04]  /*78610*/  LDL.LU R46, [R1+0xf0] ;  /* 0x0000f000012e7983 */ /* 0x000f280000300800 */
[----:B------:R-:W4:Y:S04]  /*78620*/  LDL.LU R47, [R1+0xf4] ;  /* 0x0000f400012f7983 */ /* 0x000f280000300800 */
[----:B------:R-:W3:Y:S01]  /*78630*/  LDL.LU R44, [R1+0xf8] ;  /* 0x0000f800012c7983 */ /* 0x000ee20000300800 */
[----:B------:R-:W-:-:S02]  /*78640*/  IMAD.MOV.U32 R52, RZ, RZ, R27 ;  /* 0x000000ffff347224 */ /* 0x000fc400078e001b */
[----:B--2---:R-:W-:Y:S02]  /*78650*/  IMAD.MOV.U32 R45, RZ, RZ, R26 ;  /* 0x000000ffff2d7224 */ /* 0x004fe400078e001a */
[----:B------:R-:W2:Y:S04]  /*78660*/  LDL.LU R26, [R1+0x6b0c] ;  /* 0x006b0c00011a7983 */ /* 0x000ea80000300800 */
[----:B----4-:R-:W-:Y:S04]  /*78670*/  STL.64 [R1+0x6ae8], R46 ;  /* 0x006ae82e01007387 */ /* 0x010fe80000100a00 */
[----:B---3--:R-:W-:Y:S04]  /*78680*/  STL.64 [R1+0x6ae0], R44 ;  /* 0x006ae02c01007387 */ /* 0x008fe80000100a00 */
[----:B------:R-:W3:Y:S04]  /*78690*/  LDL.LU R27, [R1+0x6b08] ;  /* 0x006b0800011b7983 */ /* 0x000ee80000300800 */
[----:B------:R-:W4:Y:S04]  /*786a0*/  LDL.LU R53, [R1+0xd4] ;  /* 0x0000d40001357983 */ /* 0x000f280000300800 */
[----:B------:R-:W-:Y:S01]  /*786b0*/  STL.64 [R1+0x6af8], R54 ;  /* 0x006af83601007387 */ /* 0x000fe20000100a00 */
[----:B0-----:R-:W-:-:S02]  /*786c0*/  IMAD R4, R41, 0x100, R40 ;  /* 0x0000010029047824 */ /* 0x001fc400078e0228 */
[----:B--2---:R-:W-:Y:S01]  /*786d0*/  IMAD.MOV.U32 R40, RZ, RZ, R26 ;  /* 0x000000ffff287224 */ /* 0x004fe200078e001a */
[----:B----4-:R0:W-:Y:S04]  /*786e0*/  STL.64 [R1+0x6af0], R52 ;  /* 0x006af03401007387 */ /* 0x0101e80000100a00 */
[----:B------:R-:W2:Y:S04]  /*786f0*/  LDL.LU R42, [R1+0x100] ;  /* 0x00010000012a7983 */ /* 0x000ea80000300800 */
[----:B------:R-:W2:Y:S04]  /*78700*/  LDL.LU R43, [R1+0x104] ;  /* 0x00010400012b7983 */ /* 0x000ea80000300800 */
[----:B------:R-:W4:Y:S01]  /*78710*/  LDL.LU R26, [R1+0x6b04] ;  /* 0x006b0400011a7983 */ /* 0x000f220000300800 */
[----:B---3--:R-:W-:-:S03]  /*78720*/  IMAD.MOV.U32 R41, RZ, RZ, R27 ;  /* 0x000000ffff297224 */ /* 0x008fc600078e001b */
[----:B------:R-:W4:Y:S04]  /*78730*/  LDL.LU R27, [R1+0x6b00] ;  /* 0x006b0000011b7983 */ /* 0x000f280000300800 */
[----:B------:R-:W3:Y:S04]  /*78740*/  LDL.LU R50, [R1+0x110] ;  /* 0x0001100001327983 */ /* 0x000ee80000300800 */
[----:B------:R-:W3:Y:S04]  /*78750*/  LDL.LU R51, [R1+0x114] ;  /* 0x0001140001337983 */ /* 0x000ee80000300800 */
[----:B------:R-:W2:Y:S01]  /*78760*/  LDL.LU R48, [R1+0x118] ;  /* 0x0001180001307983 */ /* 0x000ea20000300800 */
[----:B------:R-:W-:-:S03]  /*78770*/  IMAD R12, R57, 0x100, R56 ;  /* 0x00000100390c7824 */ /* 0x000fc600078e0238 */
[----:B------:R-:W2:Y:S04]  /*78780*/  LDL.LU R49, [R1+0x11c] ;  /* 0x00011c0001317983 */ /* 0x000ea80000300800 */
[----:B------:R-:W2:Y:S01]  /*78790*/  LDL.LU R56, [R1+0xc8] ;  /* 0x0000c80001387983 */ /* 0x000ea20000300800 */
[----:B----4-:R-:W-:-:S15]  /*787a0*/  HMMA.16816.F32 R8, R28, R26, R8 ;  /* 0x0000001a1c08723c */ /* 0x010fde0000001808 */
[----:B------:R-:W-:-:S04]  /*787b0*/  NOP ;  /* 0x0000000000007918 */ /* 0x000fc80000000000 */
[----:B------:R-:W-:Y:S04]  /*787c0*/  STL.64 [R1+0xc60], R8 ;  /* 0x000c600801007387 */ /* 0x000fe80000100a00 */
[----:B------:R-:W-:Y:S04]  /*787d0*/  STL.64 [R1+0xc68], R10 ;  /* 0x000c680a01007387 */ /* 0x000fe80000100a00 */
[----:B------:R-:W4:Y:S04]  /*787e0*/  LDL.LU R57, [R1+0xcc] ;  /* 0x0000cc0001397983 */ /* 0x000f280000300800 */
[----:B0-----:R-:W2:Y:S04]  /*787f0*/  LDL.LU.64 R52, [R1+0xc50] ;  /* 0x000c500001347983 */ /* 0x001ea80000300a00 */
[----:B------:R-:W2:Y:S04]  /*78800*/  LDL.LU.64 R54, [R1+0xc58] ;  /* 0x000c580001367983 */ /* 0x000ea80000300a00 */
[----:B------:R-:W-:Y:S04]  /*78810*/  STL.64 [R1+0x6978], R26 ;  /* 0x0069781a01007387 */ /* 0x000fe80000100a00 */
[----:B------:R0:W-:Y:S04]  /*78820*/  STL.64 [R1+0x6970], R24 ;  /* 0x0069701801007387 */ /* 0x0001e80000100a00 */
[----:B------:R-:W3:Y:S04]  /*78830*/  LDL.LU.64 R44, [R1+0xc40] ;  /* 0x000c4000012c7983 */ /* 0x000ee80000300a00 */
[----:B------:R-:W3:Y:S01]  /*78840*/  LDL.LU.64 R46, [R1+0xc48] ;  /* 0x000c4800012e7983 */ /* 0x000ee20000300a00 */
[----:B------:R-:W-:-:S02]  /*78850*/  IMAD R13, R39, 0x100, R38 ;  /* 0x00000100270d7824 */ /* 0x000fc400078e0226 */
[----:B------:R-:W-:Y:S01]  /*78860*/  IMAD R0, R59, 0x100, R58 ;  /* 0x000001003b007824 */ /* 0x000fe200078e023a */
[----:B------:R-:W-:Y:S02]  /*78870*/  F2FP.F16.E5M2.UNPACK_B R28, R4 ;  /* 0x00000004ff1c723e */ /* 0x000fe400020004ff */
[----:B------:R-:W-:Y:S01]  /*78880*/  F2FP.F16.E5M2.UNPACK_B R30, R12 ;  /* 0x0000000cff1e723e */ /* 0x000fe200020004ff */
[----:B------:R-:W4:Y:S01]  /*78890*/  LDL.LU.64 R36, [R1+0xc30] ;  /* 0x000c300001247983 */ /* 0x000f220000300a00 */
[----:B------:R-:W-:Y:S02]  /*788a0*/  F2FP.F16.E5M2.UNPACK_B R29, R13 ;  /* 0x0000000dff1d723e */ /* 0x000fe400020004ff */
[----:B------:R-:W-:Y:S01]  /*788b0*/  F2FP.F16.E5M2.UNPACK_B R31, R0 ;  /* 0x00000000ff1f723e */ /* 0x000fe200020004ff */
[----:B------:R-:W4:Y:S04]  /*788c0*/  LDL.LU.64 R38, [R1+0xc38] ;  /* 0x000c380001267983 */ /* 0x000f280000300a00 */
[----:B------:R-:W4:Y:S04]  /*788d0*/  LDL.LU.64 R32, [R1+0xc20] ;  /* 0x000c200001207983 */ /* 0x000f280000300a00 */
[----:B------:R-:W4:Y:S04]  /*788e0*/  LDL.LU.64 R34, [R1+0xc28] ;  /* 0x000c280001227983 */ /* 0x000f280000300a00 */
[----:B0-----:R-:W4:Y:S04]  /*788f0*/  LDL.LU.64 R24, [R1+0xbf0] ;  /* 0x000bf00001187983 */ /* 0x001f280000300a00 */
        /* <DEDUP_REMOVED lines=9> */
[----:B------:R-:W4:Y:S04]  /*78990*/  LDL.LU R58, [R1+0xc0] ;  /* 0x0000c000013a7983 */ /* 0x000f280000300800 */
[----:B------:R-:W4:Y:S04]  /*789a0*/  LDL.LU R59, [R1+0xc4] ;  /* 0x0000c400013b7983 */ /* 0x000f280000300800 */
[----:B------:R-:W4:Y:S04]  /*789b0*/  LDL.LU.64 R12, [R1+0xa60] ;  /* 0x000a6000010c7983 */ /* 0x000f280000300a00 */
        /* <DEDUP_REMOVED lines=9> */
[----:B------:R-:W-:Y:S04]  /*78a50*/  STL.64 [R1+0xc40], R48 ;  /* 0x000c403001007387 */ /* 0x000fe80000100a00 */
[----:B------:R0:W-:Y:S04]  /*78a60*/  STL.64 [R1+0xc48], R50 ;  /* 0x000c483201007387 */ /* 0x0001e80000100a00 */
[----:B0-----:R-:W3:Y:S04]  /*78a70*/  LDL.LU.64 R50, [R1+0x6ad8] ;  /* 0x006ad80001327983 */ /* 0x001ee80000300a00 */
[----:B------:R-:W3:Y:S01]  /*78a80*/  LDL.LU.64 R48, [R1+0x6ad0] ;  /* 0x006ad00001307983 */ /* 0x000ee20000300a00 */
[----:B----4-:R-:W-:-:S15]  /*78a90*/  HMMA.16816.F32 R36, R28, R40, R36 ;  /* 0x000000281c24723c */ /* 0x010fde0000001824 */
[----:B------:R-:W-:-:S04]  /*78aa0*/  NOP ;  /* 0x0000000000007918 */ /* 0x000fc80000000000 */
[----:B------:R-:W-:Y:S04]  /*78ab0*/  STL.64 [R1+0xc30], R36 ;  /* 0x000c302401007387 */ /* 0x000fe80000100a00 */
[----:B------:R0:W-:Y:S02]  /*78ac0*/  STL.64 [R1+0xc38], R38 ;  /* 0x000c382601007387 */ /* 0x0001e40000100a00 */
[----:B0-----:R-:W-:-:S15]  /*78ad0*/  HMMA.16816.F32 R36, R28, R42, R32 ;  /* 0x0000002a1c24723c */ /* 0x001fde0000001820 */
[----:B------:R-:W-:-:S04]  /*78ae0*/  NOP ;  /* 0x0000000000007918 */ /* 0x000fc80000000000 */
[----:B------:R-:W-:Y:S04]  /*78af0*/  STL.64 [R1+0xc20], R36 ;  /* 0x000c202401007387 */ /* 0x000fe80000100a00 */
[----:B------:R-:W-:Y:S01]  /*78b00*/  STL.64 [R1+0xc28], R38 ;  /* 0x000c282601007387 */ /* 0x000fe20000100a00 */
[C---:B--2---:R-:W-:Y:S08]  /*78b10*/  HMMA.16816.F32 R32, R28.reuse, R44, R24 ;  /* 0x0000002c1c20723c */ /* 0x044ff00000001818 */
[C---:B------:R-:W-:Y:S08]  /*78b20*/  HMMA.16816.F32 R24, R28.reuse, R46, R20 ;  /* 0x0000002e1c18723c */ /* 0x040ff00000001814 */
[C---:B---3--:R-:W-:Y:S08]  /*78b30*/  HMMA.16816.F32 R20, R28.reuse, R48, R16 ;  /* 0x000000301c14723c */ /* 0x048ff00000001810 */
[C---:B------:R-:W-:Y:S01]  /*78b40*/  HMMA.16816.F32 R16, R28.reuse, R50, R8 ;  /* 0x000000321c10723c */ /* 0x040fe20000001808 */
[----:B------:R-:W-:Y:S04]  /*78b50*/  STL.64 [R1+0xbf0], R32 ;  /* 0x000bf02001007387 */ /* 0x000fe80000100a00 */
[----:B------:R-:W-:Y:S04]  /*78b60*/  STL.64 [R1+0xbf8], R34 ;  /* 0x000bf82201007387 */ /* 0x000fe80000100a00 */
[----:B------:R-:W-:Y:S04]  /*78b70*/  STL.64 [R1+0xbe0], R24 ;  /* 0x000be01801007387 */ /* 0x000fe80000100a00 */
[----:B------:R-:W-:Y:S04]  /*78b80*/  STL.64 [R1+0xbe8], R26 ;  /* 0x000be81a01007387 */ /* 0x000fe80000100a00 */
[----:B------:R-:W2:Y:S01]  /*78b90*/  LDL.LU.64 R8, [R1+0xa40] ;  /* 0x000a400001087983 */ /* 0x000ea20000300a00 */
[C---:B------:R-:W-:Y:S03]  /*78ba0*/  HMMA.16816.F32 R12, R28.reuse, R52, R12 ;  /* 0x000000341c0c723c */ /* 0x040fe6000000180c */
[----:B------:R-:W-:Y:S04]  /*78bb0*/  STL.64 [R1+0xad0], R20 ;  /* 0x000ad01401007387 */ /* 0x000fe80000100a00 */
[----:B------:R-:W-:Y:S04]  /*78bc0*/  STL.64 [R1+0xad8], R22 ;  /* 0x000ad81601007387 */ /* 0x000fe80000100a00 */
[----:B------:R-:W2:Y:S04]  /*78bd0*/  LDL.LU.64 R10, [R1+0xa48] ;  /* 0x000a4800010a7983 */ /* 0x000ea80000300a00 */
[----:B------:R-:W-:Y:S04]  /*78be0*/  STL.64 [R1+0xaa0], R16 ;  /* 0x000aa01001007387 */ /* 0x000fe80000100a00 */
[----:B------:R0:W-:Y:S02]  /*78bf0*/  STL.64 [R1+0xaa8], R18 ;  /* 0x000aa81201007387 */ /* 0x0001e40000100a00 */
[----:B0-----:R-:W-:Y:S02]  /*78c00*/  HMMA.16816.F32 R16, R28, R54, R4 ;  /* 0x000000361c10723c */ /* 0x001fe40000001804 */
[----:B------:R-:W3:Y:S04]  /*78c10*/  LDL.LU.64 R4, [R1+0xa10] ;  /* 0x000a100001047983 */ /* 0x000ee80000300a00 */
[----:B------:R-:W3:-:S13]  /*78c20*/  LDL.LU.64 R6, [R1+0xa18] ;  /* 0x000a180001067983 */ /* 0x000eda0000300a00 */
[----:B------:R0:W-:Y:S04]  /*78c30*/  STL.64 [R1+0xa80], R16 ;  /* 0x000a801001007387 */ /* 0x0001e80000100a00 */
[----:B------:R1:W-:Y:S04]  /*78c40*/  STL.64 [R1+0xa88], R18 ;  /* 0x000a881201007387 */ /* 0x0003e80000100a00 */
[----:B------:R-:W4:Y:S04]  /*78c50*/  LDL.LU R54, [R1] ;  /* 0x0000000001367983 */ /* 0x000f280000300800 */
[----:B------:R-:W4:Y:S04]  /*78c60*/  LDL.LU R55, [R1+0x4] ;  /* 0x0000040001377983 */ /* 0x000f280000300800 */
[----:B------:R-:W4:Y:S04]  /*78c70*/  LDL.LU R52, [R1+0x8] ;  /* 0x0000080001347983 */ /* 0x000f280000300800 */
[----:B------:R0:W-:Y:S04]  /*78c80*/  STL.64 [R1+0xa60], R12 ;  /* 0x000a600c01007387 */ /* 0x0001e80000100a00 */
[----:B------:R0:W-:Y:S04]  /*78c90*/  STL.64 [R1+0xa68], R14 ;  /* 0x000a680e01007387 */ /* 0x0001e80000100a00 */
[----:B------:R-:W4:Y:S04]  /*78ca0*/  LDL.LU R53, [R1+0xc] ;  /* 0x00000c0001357983 */ /* 0x000f280000300800 */
[----:B------:R-:W4:Y:S04]  /*78cb0*/  LDL.LU R46, [R1+0xb0] ;  /* 0x0000b000012e7983 */ /* 0x000f280000300800 */
[----:B------:R-:W4:Y:S04]  /*78cc0*/  LDL.LU R47, [R1+0xb4] ;  /* 0x0000b400012f7983 */ /* 0x000f280000300800 */
[----:B------:R-:W4:Y:S04]  /*78cd0*/  LDL.LU R34, [R1+0xb8] ;  /* 0x0000b80001227983 */ /* 0x000f280000300800 */
[----:B------:R-:W4:Y:S04]  /*78ce0*/  LDL.LU R35, [R1+0xbc] ;  /* 0x0000bc0001237983 */ /* 0x000f280000300800 */
[----:B------:R-:W4:Y:S04]  /*78cf0*/  LDL.LU R44, [R1+0xa8] ;  /* 0x0000a800012c7983 */ /* 0x000f280000300800 */
[----:B------:R-:W4:Y:S01]  /*78d00*/  LDL.LU R45, [R1+0xac] ;  /* 0x0000ac00012d7983 */ /* 0x000f220000300800 */
[C---:B--2---:R-:W-:Y:S08]  /*78d10*/  HMMA.16816.F32 R8, R28.reuse, R56, R8 ;  /* 0x000000381c08723c */ /* 0x044ff00000001808 */
[C---:B---3--:R-:W-:Y:S01]  /*78d20*/  HMMA.16816.F32 R4, R28.reuse, R58, R4 ;  /* 0x0000003a1c04723c */ /* 0x048fe20000001804 */
[----:B----4-:R-:W-:Y:S04]  /*78d30*/  STL.64 [R1+0x6a18], R54 ;  /* 0x006a183601007387 */ /* 0x010fe80000100a00 */
[----:B------:R-:W-:Y:S04]  /*78d40*/  STL.64 [R1+0x6a10], R52 ;  /* 0x006a103401007387 */ /* 0x000fe80000100a00 */
[----:B------:R-:W2:Y:S04]  /*78d50*/  LDL.LU R50, [R1+0x10] ;  /* 0x0000100001327983 */ /* 0x000ea80000300800 */
[----:B------:R3:W-:Y:S04]  /*78d60*/  STL.64 [R1+0xa40], R8 ;  /* 0x000a400801007387 */ /* 0x0007e80000100a00 */
[----:B------:R4:W-:Y:S04]  /*78d70*/  STL.64 [R1+0xa48], R10 ;  /* 0x000a480a01007387 */ /* 0x0009e80000100a00 */
[----:B------:R-:W2:Y:S04]  /*78d80*/  LDL.LU R51, [R1+0x14] ;  /* 0x0000140001337983 */ /* 0x000ea80000300800 */
[----:B------:R-:W2:Y:S04]  /*78d90*/  LDL.LU R36, [R1+0xa0] ;  /* 0x0000a00001247983 */ /* 0x000ea80000300800 */
[----:B------:R-:W2:Y:S04]  /*78da0*/  LDL.LU R37, [R1+0xa4] ;  /* 0x0000a40001257983 */ /* 0x000ea80000300800 */
[----:B0-----:R-:W2:Y:S04]  /*78db0*/  LDL.LU.64 R16, [R1+0x9f0] ;  /* 0x0009f00001107983 */ /* 0x001ea80000300a00 */
[----:B-1----:R-:W2:Y:S04]  /*78dc0*/  LDL.LU.64 R18, [R1+0x9f8] ;  /* 0x0009f80001127983 */ /* 0x002ea80000300a00 */
[----:B------:R0:W-:Y:S04]  /*78dd0*/  STL.64 [R1+0xa10], R4 ;  /* 0x000a100401007387 */ /* 0x0001e80000100a00 */
[----:B------:R1:W-:Y:S04]  /*78de0*/  STL.64 [R1+0xa18], R6 ;  /* 0x000a180601007387 */ /* 0x0003e80000100a00 */
[----:B------:R-:W2:Y:S04]  /*78df0*/  LDL.LU.64 R12, [R1+0x9d0] ;  /* 0x0009d000010c7983 */ /* 0x000ea80000300a00 */
[----:B------:R-:W2:Y:S04]  /*78e00*/  LDL.LU.64 R14, [R1+0x9d8] ;  /* 0x0009d800010e7983 */ /* 0x000ea80000300a00 */
[----:B------:R-:W2:Y:S04]  /*78e10*/  LDL.LU R48, [R1+0x18] ;  /* 0x0000180001307983 */ /* 0x000ea80000300800 */
[----:B------:R-:W2:Y:S04]  /*78e20*/  LDL.LU R49, [R1+0x1c] ;  /* 0x00001c0001317983 */ /* 0x000ea80000300800 */
[----:B---3--:R-:W3:Y:S04]  /*78e30*/  LDL.LU.64 R8, [R1+0x9b0] ;  /* 0x0009b00001087983 */ /* 0x008ee80000300a00 */
[----:B----4-:R-:W3:Y:S04]  /*78e40*/  LDL.LU.64 R10, [R1+0x9b8] ;  /* 0x0009b800010a7983 */ /* 0x010ee80000300a00 */
        /* <DEDUP_REMOVED lines=10> */
[----:B0-----:R-:W4:Y:S04]  /*78ef0*/  LDL.LU.64 R4, [R1+0x990] ;  /* 0x0009900001047983 */ /* 0x001f280000300a00 */
[----:B-1----:R-:W4:Y:S01]  /*78f00*/  LDL.LU.64 R6, [R1+0x998] ;  /* 0x0009980001067983 */ /* 0x002f220000300a00 */
[C---:B--2---:R-:W-:Y:S08]  /*78f10*/  HMMA.16816.F32 R16, R28.reuse, R34, R16 ;  /* 0x000000221c10723c */ /* 0x044ff00000001810 */
[C---:B------:R-:W-:Y:S08]  /*78f20*/  HMMA.16816.F32 R12, R28.reuse, R46, R12 ;  /* 0x0000002e1c0c723c */ /* 0x040ff0000000180c */
[C---:B---3--:R-:W-:Y:S01]  /*78f30*/  HMMA.16816.F32 R8, R28.reuse, R44, R8 ;  /* 0x0000002c1c08723c */ /* 0x048fe20000001808 */
[----:B------:R-:W-:Y:S04]  /*78f40*/  STL.64 [R1+0x6a28], R50 ;  /* 0x006a283201007387 */ /* 0x000fe80000100a00 */
[----:B------:R-:W-:Y:S04]  /*78f50*/  STL.64 [R1+0x6a20], R48 ;  /* 0x006a203001007387 */ /* 0x000fe80000100a00 */
[----:B------:R-:W2:Y:S04]  /*78f60*/  LDL.LU R34, [R1+0x20] ;  /* 0x0000200001227983 */ /* 0x000ea80000300800 */
[----:B------:R0:W-:Y:S04]  /*78f70*/  STL.64 [R1+0x9f0], R16 ;  /* 0x0009f01001007387 */ /* 0x0001e80000100a00 */
[----:B------:R1:W-:Y:S04]  /*78f80*/  STL.64 [R1+0x9f8], R18 ;  /* 0x0009f81201007387 */ /* 0x0003e80000100a00 */
[----:B------:R-:W2:Y:S04]  /*78f90*/  LDL.LU R35, [R1+0x24] ;  /* 0x0000240001237983 */ /* 0x000ea80000300800 */
[----:B------:R-:W3:Y:S04]  /*78fa0*/  LDL.LU R46, [R1+0x28] ;  /* 0x00002800012e7983 */ /* 0x000ee80000300800 */
[----:B------:R0:W-:Y:S04]  /*78fb0*/  STL.64 [R1+0x9d0], R12 ;  /* 0x0009d00c01007387 */ /* 0x0001e80000100a00 */
[----:B------:R0:W-:Y:S04]  /*78fc0*/  STL.64 [R1+0x9d8], R14 ;  /* 0x0009d80e01007387 */ /* 0x0001e80000100a00 */
[----:B------:R-:W3:Y:S04]  /*78fd0*/  LDL.LU R47, [R1+0x2c] ;  /* 0x00002c00012f7983 */ /* 0x000ee80000300800 */
[----:B------:R-:W2:Y:S04]  /*78fe0*/  LDL.LU.64 R20, [R1+0x970] ;  /* 0x0009700001147983 */ /* 0x000ea80000300a00 */
[----:B------:R-:W2:Y:S04]  /*78ff0*/  LDL.LU.64 R22, [R1+0x978] ;  /* 0x0009780001167983 */ /* 0x000ea80000300a00 */
[----:B------:R1:W-:Y:S04]  /*79000*/  STL.64 [R1+0x9b0], R8 ;  /* 0x0009b00801007387 */ /* 0x0003e80000100a00 */
[----:B------:R2:W-:Y:S04]  /*79010*/  STL.64 [R1+0x9b8], R10 ;  /* 0x0009b80a01007387 */ /* 0x0005e80000100a00 */
[----:B0-----:R-:W2:Y:S04]  /*79020*/  LDL.LU.64 R16, [R1+0x950] ;  /* 0x0009500001107983 */ /* 0x001ea80000300a00 */
[----:B-1----:R-:W2:Y:S04]  /*79030*/  LDL.LU.64 R18, [R1+0x958] ;  /* 0x0009580001127983 */ /* 0x002ea80000300a00 */
[----:B------:R-:W2:Y:S04]  /*79040*/  LDL.LU R44, [R1+0x30] ;  /* 0x00003000012c7983 */ /* 0x000ea80000300800 */
[----:B------:R-:W2:Y:S01]  /*79050*/  LDL.LU R45, [R1+0x34] ;  /* 0x00003400012d7983 */ /* 0x000ea20000300800 */
[C---:B----4-:R-:W-:Y:S03]  /*79060*/  HMMA.16816.F32 R4, R28.reuse, R36, R4 ;  /* 0x000000241c04723c */ /* 0x050fe60000001804 */
[----:B---3--:R-:W-:Y:S04]  /*79070*/  STL.64 [R1+0x6a38], R46 ;  /* 0x006a382e01007387 */ /* 0x008fe80000100a00 */
[----:B--2---:R-:W-:Y:S04]  /*79080*/  STL.64 [R1+0x6a30], R44 ;  /* 0x006a302c01007387 */ /* 0x004fe80000100a00 */
[----:B------:R-:W2:Y:S04]  /*79090*/  LDL.LU.64 R12, [R1+0x930] ;  /* 0x00093000010c7983 */ /* 0x000ea80000300a00 */
[----:B------:R-:W2:Y:S04]  /*790a0*/  LDL.LU.64 R14, [R1+0x938] ;  /* 0x00093800010e7983 */ /* 0x000ea80000300a00 */
[----:B------:R0:W-:Y:S04]  /*790b0*/  STL.64 [R1+0x990], R4 ;  /* 0x0009900401007387 */ /* 0x0001e80000100a00 */
[----:B------:R1:W-:Y:S04]  /*790c0*/  STL.64 [R1+0x998], R6 ;  /* 0x0009980601007387 */ /* 0x0003e80000100a00 */
[----:B------:R-:W3:Y:S04]  /*790d0*/  LDL.LU.64 R8, [R1+0x910] ;  /* 0x0009100001087983 */ /* 0x000ee80000300a00 */
[----:B------:R-:W3:Y:S04]  /*790e0*/  LDL.LU.64 R10, [R1+0x918] ;  /* 0x00091800010a7983 */ /* 0x000ee80000300a00 */
[----:B0-----:R-:W4:Y:S04]  /*790f0*/  LDL.LU.64 R4, [R1+0x8f0] ;  /* 0x0008f00001047983 */ /* 0x001f280000300a00 */
[----:B-1----:R-:W4:Y:S04]  /*79100*/  LDL.LU.64 R6, [R1+0x8f8] ;  /* 0x0008f80001067983 */ /* 0x002f280000300a00 */
[----:B------:R-:W2:Y:S04]  /*79110*/  LDL.LU R32, [R1+0x38] ;  /* 0x0000380001207983 */ /* 0x000ea80000300800 */
[----:B------:R-:W2:Y:S01]  /*79120*/  LDL.LU R33, [R1+0x3c] ;  /* 0x00003c0001217983 */ /* 0x000ea20000300800 */
[C---:B------:R-:W-:Y:S08]  /*79130*/  HMMA.16816.F32 R20, R28.reuse, R38, R20 ;  /* 0x000000261c14723c */ /* 0x040ff00000001814 */
[C---:B------:R-:W-:Y:S01]  /*79140*/  HMMA.16816.F32 R16, R28.reuse, R40, R16 ;  /* 0x000000281c10723c */ /* 0x040fe20000001810 */
[----:B------:R-:W-:Y:S04]  /*79150*/  STL.64 [R1+0x6a48], R34 ;  /* 0x006a482201007387 */ /* 0x000fe80000100a00 */
[----:B--2---:R-:W-:Y:S04]  /*79160*/  STL.64 [R1+0x6a40], R32 ;  /* 0x006a402001007387 */ /* 0x004fe80000100a00 */
[----:B------:R-:W2:Y:S04]  /*79170*/  LDL.LU R50, [R1+0x40] ;  /* 0x0000400001327983 */ /* 0x000ea80000300800 */
[----:B------:R-:W-:Y:S04]  /*79180*/  STL.64 [R1+0x970], R20 ;  /* 0x0009701401007387 */ /* 0x000fe80000100a00 */
[----:B------:R-:W-:Y:S04]  /*79190*/  STL.64 [R1+0x978], R22 ;  /* 0x0009781601007387 */ /* 0x000fe80000100a00 */
[----:B------:R-:W2:Y:S04]  /*791a0*/  LDL.LU R51, [R1+0x44] ;  /* 0x0000440001337983 */ /* 0x000ea80000300800 */
[----:B------:R-:W2:Y:S04]  /*791b0*/  LDL.LU R48, [R1+0x48] ;  /* 0x0000480001307983 */ /* 0x000ea80000300800 */
[----:B------:R-:W-:Y:S04]  /*791c0*/  STL.64 [R1+0x950], R16 ;  /* 0x0009501001007387 */ /* 0x000fe80000100a00 */
[----:B------:R-:W-:Y:S04]  /*791d0*/  STL.64 [R1+0x958], R18 ;  /* 0x0009581201007387 */ /* 0x000fe80000100a00 */
[----:B------:R-:W2:Y:S01]  /*791e0*/  LDL.LU R49, [R1+0x4c] ;  /* 0x00004c0001317983 */ /* 0x000ea20000300800 */
[C---:B------:R-:W-:Y:S08]  /*791f0*/  HMMA.16816.F32 R12, R28.reuse, R42, R12 ;  /* 0x0000002a1c0c723c */ /* 0x040ff0000000180c */
[C---:B---3--:R-:W-:Y:S08]  /*79200*/  HMMA.16816.F32 R8, R28.reuse, R56, R8 ;  /* 0x000000381c08723c */ /* 0x048ff00000001808 */
[C---:B----4-:R-:W-:Y:S01]  /*79210*/  HMMA.16816.F32 R4, R28.reuse, R58, R4 ;  /* 0x0000003a1c04723c */ /* 0x050fe20000001804 */
[----:B--2---:R0:W-:Y:S04]  /*79220*/  STL.64 [R1+0x6a58], R50 ;  /* 0x006a583201007387 */ /* 0x0041e80000100a00 */
[----:B------:R1:W-:Y:S04]  /*79230*/  STL.64 [R1+0x6a50], R48 ;  /* 0x006a503001007387 */ /* 0x0003e80000100a00 */
[----:B0-----:R-:W2:Y:S04]  /*79240*/  LDL.LU R50, [R1+0x50] ;  /* 0x0000500001327983 */ /* 0x001ea80000300800 */
[----:B------:R-:W-:Y:S04]  /*79250*/  STL.64 [R1+0x930], R12 ;  /* 0x0009300c01007387 */ /* 0x000fe80000100a00 */
[----:B------:R-:W-:Y:S04]  /*79260*/  STL.64 [R1+0x938], R14 ;  /* 0x0009380e01007387 */ /* 0x000fe80000100a00 */
[----:B------:R-:W2:Y:S04]  /*79270*/  LDL.LU R51, [R1+0x54] ;  /* 0x0000540001337983 */ /* 0x000ea80000300800 */
[----:B--2---:R0:W-:Y:S04]  /*79280*/  STL.64 [R1+0x6a70], R50 ;  /* 0x006a703201007387 */ /* 0x0041e80000100a00 */
[----:B-1----:R-:W2:Y:S04]  /*79290*/  LDL.LU R48, [R1+0x58] ;  /* 0x0000580001307983 */ /* 0x002ea80000300800 */
[----:B------:R-:W-:Y:S04]  /*792a0*/  STL.64 [R1+0x910], R8 ;  /* 0x0009100801007387 */ /* 0x000fe80000100a00 */
[----:B------:R-:W-:Y:S04]  /*792b0*/  STL.64 [R1+0x918], R10 ;  /* 0x0009180a01007387 */ /* 0x000fe80000100a00 */
[----:B------:R-:W-:Y:S04]  /*792c0*/  STL.64 [R1+0x8f0], R4 ;  /* 0x0008f00401007387 */ /* 0x000fe80000100a00 */
[----:B------:R-:W-:Y:S04]  /*792d0*/  STL.64 [R1+0x8f8], R6 ;  /* 0x0008f80601007387 */ /* 0x000fe80000100a00 */
[----:B------:R-:W2:Y:S04]  /*792e0*/  LDL.LU R49, [R1+0x5c] ;  /* 0x00005c0001317983 */ /* 0x000ea80000300800 */
[----:B0-----:R-:W3:Y:S04]  /*792f0*/  LDL.LU R50, [R1+0x60] ;  /* 0x0000600001327983 */ /* 0x001ee80000300800 */
[----:B------:R-:W3:Y:S04]  /*79300*/  LDL.LU R51, [R1+0x64] ;  /* 0x0000640001337983 */ /* 0x000ee80000300800 */
[----:B--2---:R0:W-:Y:S04]  /*79310*/  STL.64 [R1+0x6a88], R48 ;  /* 0x006a883001007387 */ /* 0x0041e80000100a00 */
[----:B0-----:R-:W2:Y:S04]  /*79320*/  LDL.LU R48, [R1+0x68] ;  /* 0x0000680001307983 */ /* 0x001ea80000300800 */
[----:B------:R-:W2:Y:S04]  /*79330*/  LDL.LU R49, [R1+0x6c] ;  /* 0x00006c0001317983 */ /* 0x000ea80000300800 */
[----:B---3--:R0:W-:Y:S04]  /*79340*/  STL.64 [R1+0x6aa0], R50 ;  /* 0x006aa03201007387 */ /* 0x0081e80000100a00 */
[----:B0-----:R-:W3:Y:S04]  /*79350*/  LDL.LU R50, [R1+0x70] ;  /* 0x0000700001327983 */ /* 0x001ee80000300800 */
[----:B------:R-:W3:Y:S04]  /*79360*/  LDL.LU R51, [R1+0x74] ;  /* 0x0000740001337983 */ /* 0x000ee80000300800 */
[----:B--2---:R-:W-:Y:S04]  /*79370*/  STL.64 [R1+0x6ab8], R48 ;  /* 0x006ab83001007387 */ /* 0x004fe80000100a00 */
[----:B------:R-:W2:Y:S04]  /*79380*/  LDL.LU.64 R32, [R1+0x830] ;  /* 0x0008300001207983 */ /* 0x000ea80000300a00 */
        /* <DEDUP_REMOVED lines=70> */
[----:B------:R-:W-:Y:S04]  /*797f0*/  STL.64 [R1+0x850], R48 ;  /* 0x0008503001007387 */ /* 0x000fe80000100a00 */
[----:B------:R0:W-:Y:S04]  /*79800*/  STL.64 [R1+0x858], R50 ;  /* 0x0008583201007387 */ /* 0x0001e80000100a00 */
[----:B0-----:R-:W2:Y:S04]  /*79810*/  LDL.LU.64 R50, [R1+0x6a58] ;  /* 0x006a580001327983 */ /* 0x001ea80000300a00 */
[----:B------:R-:W3:Y:S02]  /*79820*/  LDL.LU.64 R48, [R1+0x6a50] ;  /* 0x006a500001307983 */ /* 0x000ee40000300a00 */
[----:B---3--:R-:W-:-:S15]  /*79830*/  HMMA.16816.F32 R32, R28, R48, R32 ;  /* 0x000000301c20723c */ /* 0x008fde0000001820 */
[----:B------:R-:W-:-:S04]  /*79840*/  NOP ;  /* 0x0000000000007918 */ /* 0x000fc80000000000 */
[----:B------:R-:W-:Y:S04]  /*79850*/  STL.64 [R1+0x830], R32 ;  /* 0x0008302001007387 */ /* 0x000fe80000100a00 */
[----:B------:R0:W-:Y:S04]  /*79860*/  STL.64 [R1+0x838], R34 ;  /* 0x0008382201007387 */ /* 0x0001e80000100a00 */
[----:B0-----:R-:W3:Y:S04]  /*79870*/  LDL.LU.64 R34, [R1+0x6a48] ;  /* 0x006a480001227983 */ /* 0x001ee80000300a00 */
[----:B------:R-:W4:Y:S01]  /*79880*/  LDL.LU.64 R32, [R1+0x6a40] ;  /* 0x006a400001207983 */ /* 0x000f220000300a00 */
[----:B--2---:R-:W-:Y:S03]  /*79890*/  HMMA.16816.F32 R48, R28, R50, R44 ;  /* 0x000000321c30723c */ /* 0x004fe6000000182c */
[----:B------:R-:W2:Y:S04]  /*798a0*/  LDL.LU.64 R46, [R1+0x6a38] ;  /* 0x006a3800012e7983 */ /* 0x000ea80000300a00 */
[----:B------:R-:W2:-:S12]  /*798b0*/  LDL.LU.64 R44, [R1+0x6a30] ;  /* 0x006a3000012c7983 */ /* 0x000e980000300a00 */
        /* <DEDUP_REMOVED lines=9> */
[----:B------:R-:W4:Y:S01]  /*79950*/  LDL.LU.64 R52, [R1+0x6a10] ;  /* 0x006a100001347983 */ /* 0x000f220000300a00 */
[C---:B--2---:R-:W-:Y:S08]  /*79960*/  HMMA.16816.F32 R36, R28.reuse, R44, R36 ;  /* 0x0000002c1c24723c */ /* 0x044ff00000001824 */
[C---:B------:R-:W-:Y:S08]  /*79970*/  HMMA.16816.F32 R44, R28.reuse, R46, R40 ;  /* 0x0000002e1c2c723c */ /* 0x040ff00000001828 */
[C---:B---3--:R-:W-:Y:S08]  /*79980*/  HMMA.16816.F32 R32, R28.reuse, R34, R56 ;  /* 0x000000221c20723c */ /* 0x048ff00000001838 */
[C---:B------:R-:W-:Y:S08]  /*79990*/  HMMA.16816.F32 R24, R28.reuse, R48, R24 ;  /* 0x000000301c18723c */ /* 0x040ff00000001818 */
[C---:B------:R-:W-:Y:S08]  /*799a0*/  HMMA.16816.F32 R20, R28.reuse, R50, R20 ;  /* 0x000000321c14723c */ /* 0x040ff00000001814 */
[C---:B------:R-:W-:Y:S01]  /*799b0*/  HMMA.16816.F32 R8, R28.reuse, R60, R8 ;  /* 0x0000003c1c08723c */ /* 0x040fe20000001808 */
        /* <DEDUP_REMOVED lines=8> */
[----:B0-----:R-:W2:Y:S04]  /*79a40*/  LDL.LU.64 R46, [R1+0x69e8] ;  /* 0x0069e800012e7983 */ /* 0x001ea80000300a00 */
[----:B------:R-:W2:Y:S04]  /*79a50*/  LDL.LU.64 R44, [R1+0x69e0] ;  /* 0x0069e000012c7983 */ /* 0x000ea80000300a00 */
[----:B------:R-:W2:Y:S04]  /*79a60*/  LDL.LU.64 R58, [R1+0x69d8] ;  /* 0x0069d800013a7983 */ /* 0x000ea80000300a00 */
[----:B------:R-:W3:Y:S04]  /*79a70*/  LDL.LU.64 R56, [R1+0x69d0] ;  /* 0x0069d00001387983 */ /* 0x000ee80000300a00 */
[----:B------:R0:W-:Y:S04]  /*79a80*/  STL.64 [R1+0x790], R32 ;  /* 0x0007902001007387 */ /* 0x0001e80000100a00 */
[----:B------:R1:W-:Y:S04]  /*79a90*/  STL.64 [R1+0x798], R34 ;  /* 0x0007982201007387 */ /* 0x0003e80000100a00 */
[----:B------:R0:W-:Y:S04]  /*79aa0*/  STL.64 [R1+0x770], R24 ;  /* 0x0007701801007387 */ /* 0x0001e80000100a00 */
[----:B------:R0:W-:Y:S04]  /*79ab0*/  STL.64 [R1+0x778], R26 ;  /* 0x0007781a01007387 */ /* 0x0001e80000100a00 */
[----:B------:R0:W-:Y:S04]  /*79ac0*/  STL.64 [R1+0x750], R20 ;  /* 0x0007501401007387 */ /* 0x0001e80000100a00 */
[----:B------:R0:W-:Y:S01]  /*79ad0*/  STL.64 [R1+0x758], R22 ;  /* 0x0007581601007387 */ /* 0x0001e20000100a00 */
[C---:B----4-:R-:W-:Y:S08]  /*79ae0*/  HMMA.16816.F32 R16, R28.reuse, R52, R16 ;  /* 0x000000341c10723c */ /* 0x050ff00000001810 */
[C---:B------:R-:W-:Y:S11]  /*79af0*/  HMMA.16816.F32 R12, R28.reuse, R54, R12 ;  /* 0x000000361c0c723c */ /* 0x040ff6000000180c */
[----:B------:R4:W-:Y:S04]  /*79b00*/  STL.64 [R1+0x730], R16 ;  /* 0x0007301001007387 */ /* 0x0009e80000100a00 */
[----:B------:R0:W-:Y:S04]  /*79b10*/  STL.64 [R1+0x738], R18 ;  /* 0x0007381201007387 */ /* 0x0001e80000100a00 */
[----:B------:R0:W-:Y:S04]  /*79b20*/  STL.64 [R1+0x710], R12 ;  /* 0x0007100c01007387 */ /* 0x0001e80000100a00 */
[----:B------:R0:W-:Y:S04]  /*79b30*/  STL.64 [R1+0x718], R14 ;  /* 0x0007180e01007387 */ /* 0x0001e80000100a00 */
[----:B------:R-:W3:Y:S04]  /*79b40*/  LDL.LU.64 R52, [R1+0x6b0] ;  /* 0x0006b00001347983 */ /* 0x000ee80000300a00 */
[----:B------:R0:W-:Y:S04]  /*79b50*/  STL.64 [R1+0x6f0], R8 ;  /* 0x0006f00801007387 */ /* 0x0001e80000100a00 */
[----:B------:R0:W-:Y:S04]  /*79b60*/  STL.64 [R1+0x6f8], R10 ;  /* 0x0006f80a01007387 */ /* 0x0001e80000100a00 */
[----:B------:R-:W3:Y:S01]  /*79b70*/  LDL.LU.64 R54, [R1+0x6b8] ;  /* 0x0006b80001367983 */ /* 0x000ee20000300a00 */
[----:B--2---:R-:W-:-:S15]  /*79b80*/  HMMA.16816.F32 R4, R28, R58, R4 ;  /* 0x0000003a1c04723c */ /* 0x004fde0000001804 */
[----:B------:R-:W-:-:S04]  /*79b90*/  NOP ;  /* 0x0000000000007918 */ /* 0x000fc80000000000 */
[----:B------:R2:W-:Y:S04]  /*79ba0*/  STL.64 [R1+0x6d0], R4 ;  /* 0x0006d00401007387 */ /* 0x0005e80000100a00 */
[----:B------:R0:W-:Y:S04]  /*79bb0*/  STL.64 [R1+0x6d8], R6 ;  /* 0x0006d80601007387 */ /* 0x0001e80000100a00 */
[----:B------:R-:W3:Y:S04]  /*79bc0*/  LDL.LU.64 R48, [R1+0x690] ;  /* 0x0006900001307983 */ /* 0x000ee80000300a00 */
[----:B------:R-:W3:Y:S04]  /*79bd0*/  LDL.LU.64 R50, [R1+0x698] ;  /* 0x0006980001327983 */ /* 0x000ee80000300a00 */
[----:B0-----:R-:W3:Y:S04]  /*79be0*/  LDL.LU.64 R32, [R1+0x650] ;  /* 0x0006500001207983 */ /* 0x001ee80000300a00 */
[----:B-1----:R-:W3:Y:S04]  /*79bf0*/  LDL.LU.64 R34, [R1+0x658] ;  /* 0x0006580001227983 */ /* 0x002ee80000300a00 */
[----:B------:R-:W3:Y:S04]  /*79c00*/  LDL.LU.64 R24, [R1+0x630] ;  /* 0x0006300001187983 */ /* 0x000ee80000300a00 */
[----:B------:R-:W3:Y:S04]  /*79c10*/  LDL.LU.64 R26, [R1+0x638] ;  /* 0x00063800011a7983 */ /* 0x000ee80000300a00 */
[----:B------:R-:W3:Y:S04]  /*79c20*/  LDL.LU.64 R20, [R1+0x610] ;  /* 0x0006100001147983 */ /* 0x000ee80000300a00 */
[----:B------:R-:W3:Y:S04]  /*79c30*/  LDL.LU.64 R22, [R1+0x618] ;  /* 0x0006180001167983 */ /* 0x000ee80000300a00 */
[----:B----4-:R-:W4:Y:S04]  /*79c40*/  LDL.LU.64 R16, [R1+0x5f0] ;  /* 0x0005f00001107983 */ /* 0x010f280000300a00 */
[----:B------:R-:W4:Y:S04]  /*79c50*/  LDL.LU.64 R18, [R1+0x5f8] ;  /* 0x0005f80001127983 */ /* 0x000f280000300a00 */
[----:B------:R-:W4:Y:S04]  /*79c60*/  LDL.LU.64 R12, [R1+0x5d0] ;  /* 0x0005d000010c7983 */ /* 0x000f280000300a00 */
[----:B------:R-:W4:Y:S04]  /*79c70*/  LDL.LU.64 R14, [R1+0x5d8] ;  /* 0x0005d800010e7983 */ /* 0x000f280000300a00 */
[----:B------:R-:W4:Y:S04]  /*79c80*/  LDL.LU.64 R8, [R1+0x5b0] ;  /* 0x0005b00001087983 */ /* 0x000f280000300a00 */
[----:B------:R-:W4:Y:S04]  /*79c90*/  LDL.LU.64 R10, [R1+0x5b8] ;  /* 0x0005b800010a7983 */ /* 0x000f280000300a00 */
[----:B--2---:R-:W2:Y:S04]  /*79ca0*/  LDL.LU.64 R4, [R1+0x590] ;  /* 0x0005900001047983 */ /* 0x004ea80000300a00 */
[----:B------:R-:W2:Y:S04]  /*79cb0*/  LDL.LU.64 R6, [R1+0x598] ;  /* 0x0005980001067983 */ /* 0x000ea80000300a00 */
[----:B------:R-:W2:Y:S04]  /*79cc0*/  LDL.LU R58, [R1+0x3c44] ;  /* 0x003c4400013a7983 */ /* 0x000ea80000300800 */
[----:B------:R-:W2:Y:S04]  /*79cd0*/  LDL.LU R59, [R1+0x3c50] ;  /* 0x003c5000013b7983 */ /* 0x000ea80000300800 */
[----:B------:R-:W4:Y:S04]  /*79ce0*/  LDL.LU R60, [R1+0x3c4c] ;  /* 0x003c4c00013c7983 */ /* 0x000f280000300800 */
[----:B------:R-:W4:Y:S04]  /*79cf0*/  LDL.LU R61, [R1+0x3c58] ;  /* 0x003c5800013d7983 */ /* 0x000f280000300800 */
[----:B------:R-:W4:Y:S01]  /*79d00*/  LDL.LU R0, [R1+0x3c54] ;  /* 0x003c540001007983 */ /* 0x000f220000300800 */
[----:B---3--:R-:W-:-:S15]  /*79d10*/  HMMA.16816.F32 R52, R28, R56, R52 ;  /* 0x000000381c34723c */ /* 0x008fde0000001834 */
[----:B------:R-:W-:-:S04]  /*79d20*/  NOP ;  /* 0x0000000000007918 */ /* 0x000fc80000000000 */
[----:B------:R-:W-:Y:S04]  /*79d30*/  STL.64 [R1+0x6b0], R52 ;  /* 0x0006b03401007387 */ /* 0x000fe80000100a00 */
[----:B------:R0:W-:Y:S04]  /*79d40*/  STL.64 [R1+0x6b8], R54 ;  /* 0x0006b83601007387 */ /* 0x0001e80000100a00 */
[----:B0-----:R-:W3:Y:S04]  /*79d50*/  LDL.LU.64 R54, [R1+0x69c8] ;  /* 0x0069c80001367983 */ /* 0x001ee80000300a00 */
[----:B------:R-:W4:Y:S04]  /*79d60*/  LDL.LU.64 R52, [R1+0x69c0] ;  /* 0x0069c00001347983 */ /* 0x000f280000300a00 */
[----:B------:R-:W4:Y:S04]  /*79d70*/  LDL.LU R56, [R1+0x3c3c] ;  /* 0x003c3c0001387983 */ /* 0x000f280000300800 */
[----:B------:R-:W4:Y:S04]  /*79d80*/  LDL.LU R57, [R1+0x3c48] ;  /* 0x003c480001397983 */ /* 0x000f280000300800 */
[----:B--2---:R-:W-:Y:S01]  /*79d90*/  STL.64 [R1+0x6998], R58 ;  /* 0x0069983a01007387 */ /* 0x004fe20000100a00 */
[C---:B---3--:R-:W-:Y:S03]  /*79da0*/  HMMA.16816.F32 R48, R28.reuse, R54, R48 ;  /* 0x000000361c30723c */ /* 0x048fe60000001830 */
[----:B----4-:R0:W-:Y:S04]  /*79db0*/  STL.64 [R1+0x6990], R56 ;  /* 0x0069903801007387 */ /* 0x0101e80000100a00 */
[----:B0-----:R-:W2:Y:S04]  /*79dc0*/  LDL.LU.64 R56, [R1+0x670] ;  /* 0x0006700001387983 */ /* 0x001ea80000300a00 */
[----:B------:R-:W2:Y:S08]  /*79dd0*/  LDL.LU.64 R58, [R1+0x678] ;  /* 0x00067800013a7983 */ /* 0x000eb00000300a00 */
[----:B------:R-:W-:Y:S04]  /*79de0*/  STL.64 [R1+0x690], R48 ;  /* 0x0006903001007387 */ /* 0x000fe80000100a00 */
[----:B------:R0:W-:Y:S04]  /*79df0*/  STL.64 [R1+0x698], R50 ;  /* 0x0006983201007387 */ /* 0x0001e80000100a00 */
[----:B0-----:R-:W3:Y:S04]  /*79e00*/  LDL.LU.64 R50, [R1+0x69b8] ;  /* 0x0069b80001327983 */ /* 0x001ee80000300a00 */
[----:B------:R-:W4:Y:S01]  /*79e10*/  LDL.LU.64 R48, [R1+0x69b0] ;  /* 0x0069b00001307983 */ /* 0x000f220000300a00 */
[C---:B------:R-:W-:Y:S08]  /*79e20*/  HMMA.16816.F32 R20, R28.reuse, R46, R20 ;  /* 0x0000002e1c14723c */ /* 0x040ff00000001814 */
[C---:B------:R-:W-:Y:S08]  /*79e30*/  HMMA.16816.F32 R16, R28.reuse, R44, R16 ;  /* 0x0000002c1c10723c */ /* 0x040ff00000001810 */
[C---:B------:R-:W-:Y:S08]  /*79e40*/  HMMA.16816.F32 R12, R28.reuse, R42, R12 ;  /* 0x0000002a1c0c723c */ /* 0x040ff0000000180c */
[C---:B------:R-:W-:Y:S01]  /*79e50*/  HMMA.16816.F32 R8, R28.reuse, R40, R8 ;  /* 0x000000281c08723c */ /* 0x040fe20000001808 */
[----:B------:R-:W4:Y:S07]  /*79e60*/  LDL.LU R55, [R1+0x3c40] ;  /* 0x003c400001377983 */ /* 0x000f2e0000300800 */
[C---:B--2---:R-:W-:Y:S08]  /*79e70*/  HMMA.16816.F32 R56, R28.reuse, R52, R56 ;  /* 0x000000341c38723c */ /* 0x044ff00000001838 */
[C---:B---3--:R-:W-:Y:S08]  /*79e80*/  HMMA.16816.F32 R32, R28.reuse, R50, R32 ;  /* 0x000000321c20723c */ /* 0x048ff00000001820 */
[C---:B----4-:R-:W-:Y:S03]  /*79e90*/  HMMA.16816.F32 R24, R28.reuse, R48, R24 ;  /* 0x000000301c18723c */ /* 0x050fe60000001818 */
[----:B------:R-:W-:Y:S04]  /*79ea0*/  STL.64 [R1+0x670], R56 ;  /* 0x0006703801007387 */ /* 0x000fe80000100a00 */
[----:B------:R-:W-:Y:S04]  /*79eb0*/  STL.64 [R1+0x678], R58 ;  /* 0x0006783a01007387 */ /* 0x000fe80000100a00 */
        /* <DEDUP_REMOVED lines=14> */
[----:B------:R-:W-:-:S15]  /*79fa0*/  HMMA.16816.F32 R4, R28, R38, R4 ;  /* 0x000000261c04723c */ /* 0x000fde0000001804 */
[----:B------:R-:W-:-:S04]  /*79fb0*/  NOP ;  /* 0x0000000000007918 */ /* 0x000fc80000000000 */
[----:B------:R0:W-:Y:S04]  /*79fc0*/  STL.64 [R1+0x590], R4 ;  /* 0x0005900401007387 */ /* 0x0001e80000100a00 */
[----:B------:R1:W-:Y:S04]  /*79fd0*/  STL.64 [R1+0x598], R6 ;  /* 0x0005980601007387 */ /* 0x0003e80000100a00 */
[----:B------:R-:W3:Y:S04]  /*79fe0*/  LDL.LU.64 R56, [R1+0x550] ;  /* 0x0005500001387983 */ /* 0x000ee80000300a00 */
[----:B------:R-:W3:Y:S04]  /*79ff0*/  LDL.LU.64 R58, [R1+0x558] ;  /* 0x00055800013a7983 */ /* 0x000ee80000300a00 */
[----:B0-----:R-:W4:Y:S04]  /*7a000*/  LDL.LU.64 R4, [R1+0x510] ;  /* 0x0005100001047983 */ /* 0x001f280000300a00 */
[----:B-1----:R-:W4:Y:S04]  /*7a010*/  LDL.LU.64 R6, [R1+0x518] ;  /* 0x0005180001067983 */ /* 0x002f280000300a00 */
        /* <DEDUP_REMOVED lines=17> */
[----:B------:R-:W3:Y:S04]  /*7a130*/  LDL.LU.64 R34, [R1+0x69a8] ;  /* 0x0069a80001227983 */ /* 0x000ee80000300a00 */
[----:B------:R-:W2:-:S12]  /*7a140*/  LDL.LU.64 R32, [R1+0x69a0] ;  /* 0x0069a00001207983 */ /* 0x000e980000300a00 */
[----:B------:R0:W-:Y:S04]  /*7a150*/  STL.64 [R1+0x570], R36 ;  /* 0x0005702401007387 */ /* 0x0001e80000100a00 */
[----:B------:R1:W-:Y:S04]  /*7a160*/  STL.64 [R1+0x578], R38 ;  /* 0x0005782601007387 */ /* 0x0003e80000100a00 */
[----:B0-----:R-:W2:Y:S04]  /*7a170*/  LDL.LU.64 R36, [R1+0x530] ;  /* 0x0005300001247983 */ /* 0x001ea80000300a00 */
[----:B-1----:R-:W2:Y:S01]  /*7a180*/  LDL.LU.64 R38, [R1+0x538] ;  /* 0x0005380001267983 */ /* 0x002ea20000300a00 */
[C---:B----4-:R-:W-:Y:S08]  /*7a190*/  HMMA.16816.F32 R4, R28.reuse, R2, R4 ;  /* 0x000000021c04723c */ /* 0x050ff00000001804 */
[C---:B---3--:R-:W-:Y:S08]  /*7a1a0*/  HMMA.16816.F32 R56, R28.reuse, R34, R56 ;  /* 0x000000221c38723c */ /* 0x048ff00000001838 */
[C---:B--2---:R-:W-:Y:S11]  /*7a1b0*/  HMMA.16816.F32 R36, R28.reuse, R32, R36 ;  /* 0x000000201c24723c */ /* 0x044ff60000001824 */
[----:B------:R-:W-:Y:S04]  /*7a1c0*/  STL.64 [R1+0x550], R56 ;  /* 0x0005503801007387 */ /* 0x000fe80000100a00 */
[----:B------:R0:W-:Y:S04]  /*7a1d0*/  STL.64 [R1+0x558], R58 ;  /* 0x0005583a01007387 */ /* 0x0001e80000100a00 */
        /* <DEDUP_REMOVED lines=11> */
[----:B------:R-:W2:Y:S02]  /*7a290*/  LDL.LU.64 R4, [R1+0x6980] ;  /* 0x0069800001047983 */ /* 0x000ea40000300a00 */
[C---:B--2---:R-:W-:Y:S08]  /*7a2a0*/  HMMA.16816.F32 R24, R28.reuse, R4, R24 ;  /* 0x000000041c18723c */ /* 0x044ff00000001818 */
[C---:B------:R-:W-:Y:S11]  /*7a2b0*/  HMMA.16816.F32 R4, R28.reuse, R6, R8 ;  /* 0x000000061c04723c */ /* 0x040ff60000001808 */
        /* <DEDUP_REMOVED lines=8> */
[----:B0-----:R-:W3:Y:S04]  /*7a340*/  LDL.LU.64 R4, [R1+0x400] ;  /* 0x0004000001047983 */ /* 0x001ee80000300a00 */
[----:B-1----:R-:W3:Y:S01]  /*7a350*/  LDL.LU.64 R6, [R1+0x408] ;  /* 0x0004080001067983 */ /* 0x002ee20000300a00 */
        /* <DEDUP_REMOVED lines=12> */
[----:B--2---:R-:W-:-:S15]  /*7a420*/  HMMA.16816.F32 R16, R28, R12, R16 ;  /* 0x0000000c1c10723c */ /* 0x004fde0000001810 */
[----:B------:R-:W-:-:S04]  /*7a430*/  NOP ;  /* 0x0000000000007918 */ /* 0x000fc80000000000 */
[----:B------:R-:W-:Y:S04]  /*7a440*/  STL.64 [R1+0x460], R16 ;  /* 0x0004601001007387 */ /* 0x000fe80000100a00 */
[----:B------:R0:W-:Y:S04]  /*7a450*/  STL.64 [R1+0x468], R18 ;  /* 0x0004681201007387 */ /* 0x0001e80000100a00 */
[----:B0-----:R-:W4:Y:S04]  /*7a460*/  LDL.LU.64 R18, [R1+0x6938] ;  /* 0x0069380001127983 */ /* 0x001f280000300a00 */
[----:B------:R-:W2:Y:S01]  /*7a470*/  LDL.LU.64 R16, [R1+0x6930] ;  /* 0x0069300001107983 */ /* 0x000ea20000300a00 */
[----:B---3--:R-:W-:-:S15]  /*7a480*/  HMMA.16816.F32 R12, R28, R14, R8 ;  /* 0x0000000e1c0c723c */ /* 0x008fde0000001808 */
[----:B------:R-:W-:-:S04]  /*7a490*/  NOP ;  /* 0x0000000000007918 */ /* 0x000fc80000000000 */
[----:B------:R-:W-:Y:S04]  /*7a4a0*/  STL.64 [R1+0x430], R12 ;  /* 0x0004300c01007387 */ /* 0x000fe80000100a00 */
[----:B------:R0:W-:Y:S02]  /*7a4b0*/  STL.64 [R1+0x438], R14 ;  /* 0x0004380e01007387 */ /* 0x0001e40000100a00 */
[----:B0-----:R-:W-:Y:S01]  /*7a4c0*/  HMMA.16816.F32 R12, R28, R20, R48 ;  /* 0x000000141c0c723c */ /* 0x001fe20000001830 */
[----:B------:R-:W-:Y:S02]  /*7a4d0*/  IMAD R2, R56, 0x100, R55 ;  /* 0x0000010038027824 */ /* 0x000fe400078e0237 */
[----:B------:R-:W-:-:S05]  /*7a4e0*/  IMAD R3, R58, 0x100, R57 ;  /* 0x000001003a037824 */ /* 0x000fca00078e0239 */
[C---:B--2---:R-:W-:Y:S08]  /*7a4f0*/  HMMA.16816.F32 R8, R28.reuse, R16, R4 ;  /* 0x000000101c08723c */ /* 0x044ff00000001804 */
[C---:B----4-:R-:W-:Y:S11]  /*7a500*/  HMMA.16816.F32 R4, R28.reuse, R18, R32 ;  /* 0x000000121c04723c */ /* 0x050ff60000001820 */
[----:B------:R-:W-:Y:S04]  /*7a510*/  STL.64 [R1+0x400], R8 ;  /* 0x0004000801007387 */ /* 0x000fe80000100a00 */
[----:B------:R0:W-:Y:S02]  /*7a520*/  STL.64 [R1+0x408], R10 ;  /* 0x0004080a01007387 */ /* 0x0001e40000100a00 */
[C---:B0-----:R-:W-:Y:S02]  /*7a530*/  HMMA.16816.F32 R8, R28.reuse, R22, R44 ;  /* 0x000000161c08723c */ /* 0x041fe4000000182c */
[----:B------:R-:W-:Y:S04]  /*7a540*/  STL.64 [R1+0x3f0], R4 ;  /* 0x0003f00401007387 */ /* 0x000fe80000100a00 */
[----:B------:R0:W-:Y:S04]  /*7a550*/  STL.64 [R1+0x3f8], R6 ;  /* 0x0003f80601007387 */ /* 0x0001e80000100a00 */
[----:B------:R-:W-:Y:S04]  /*7a560*/  STL.64 [R1+0x3e0], R12 ;  /* 0x0003e00c01007387 */ /* 0x000fe80000100a00 */
[----:B------:R-:W-:Y:S01]  /*7a570*/  STL.64 [R1+0x3e8], R14 ;  /* 0x0003e80e01007387 */ /* 0x000fe20000100a00 */
[C---:B0-----:R-:W-:Y:S04]  /*7a580*/  HMMA.16816.F32 R4, R28.reuse, R24, R40 ;  /* 0x000000181c04723c */ /* 0x041fe80000001828 */
[----:B------:R-:W-:Y:S04]  /*7a590*/  STL.64 [R1+0x2b0], R8 ;  /* 0x0002b00801007387 */ /* 0x000fe80000100a00 */
[----:B------:R0:W-:Y:S02]  /*7a5a0*/  STL.64 [R1+0x2b8], R10 ;  /* 0x0002b80a01007387 */ /* 0x0001e40000100a00 */
[----:B0-----:R-:W-:Y:S09]  /*7a5b0*/  HMMA.16816.F32 R8, R28, R26, R36 ;  /* 0x0000001a1c08723c */ /* 0x001ff20000001824 */
[----:B------:R0:W-:Y:S04]  /*7a5c0*/  STL.64 [R1+0x290], R4 ;  /* 0x0002900401007387 */ /* 0x0001e80000100a00 */
[----:B------:R1:W-:Y:S04]  /*7a5d0*/  STL.64 [R1+0x298], R6 ;  /* 0x0002980601007387 */ /* 0x0003e80000100a00 */
[----:B------:R-:W2:Y:S01]  /*7a5e0*/  LDL.LU R56, [R1+0x360] ;  /* 0x0003600001387983 */ /* 0x000ea20000300800 */
[----:B0-----:R-:W-:-:S03]  /*7a5f0*/  IMAD R4, R60, 0x100, R59 ;  /* 0x000001003c047824 */ /* 0x001fc600078e023b */
[----:B------:R0:W-:Y:S04]  /*7a600*/  STL.64 [R1+0x260], R8 ;  /* 0x0002600801007387 */ /* 0x0001e80000100a00 */
[----:B------:R-:W-:Y:S04]  /*7a610*/  STL.64 [R1+0x268], R10 ;  /* 0x0002680a01007387 */ /* 0x000fe80000100a00 */
[----:B------:R-:W2:Y:S04]  /*7a620*/  LDL.LU R57, [R1+0x364] ;  /* 0x0003640001397983 */ /* 0x000ea80000300800 */
[----:B------:R-:W2:Y:S04]  /*7a630*/  LDL.LU R58, [R1+0x368] ;  /* 0x00036800013a7983 */ /* 0x000ea80000300800 */
[----:B------:R-:W2:Y:S04]  /*7a640*/  LDL.LU R59, [R1+0x36c] ;  /* 0x00036c00013b7983 */ /* 0x000ea80000300800 */
[----:B------:R-:W3:Y:S04]  /*7a650*/  LDL.LU R12, [R1+0x3d0] ;  /* 0x0003d000010c7983 */ /* 0x000ee80000300800 */
[----:B------:R-:W3:Y:S04]  /*7a660*/  LDL.LU R13, [R1+0x3d4] ;  /* 0x0003d400010d7983 */ /* 0x000ee80000300800 */
[----:B------:R-:W3:Y:S04]  /*7a670*/  LDL.LU R14, [R1+0x3d8] ;  /* 0x0003d800010e7983 */ /* 0x000ee80000300800 */
[----:B------:R-:W3:Y:S04]  /*7a680*/  LDL.LU R15, [R1+0x3dc] ;  /* 0x0003dc00010f7983 */ /* 0x000ee80000300800 */
[----:B-1----:R-:W0:Y:S04]  /*7a690*/  LDL.LU R6, [R1+0x140] ;  /* 0x0001400001067983 */ /* 0x002e280000300800 */
[----:B------:R-:W4:Y:S04]  /*7a6a0*/  LDL.LU R7, [R1+0x144] ;  /* 0x0001440001077983 */ /* 0x000f280000300800 */
        /* <DEDUP_REMOVED lines=23> */
[----:B------:R-:W2:Y:S01]  /*7a820*/  LDL.LU R51, [R1+0x164] ;  /* 0x0001640001337983 */ /* 0x000ea20000300800 */
[----:B------:R-:W-:-:S03]  /*7a830*/  IMAD R5, R0, 0x100, R61 ;  /* 0x0000010000057824 */ /* 0x000fc600078e023d */
[----:B------:R-:W2:Y:S04]  /*7a840*/  LDL.LU R60, [R1+0x168] ;  /* 0x00016800013c7983 */ /* 0x000ea80000300800 */
[----:B------:R-:W2:Y:S04]  /*7a850*/  LDL.LU R61, [R1+0x16c] ;  /* 0x00016c00013d7983 */ /* 0x000ea80000300800 */
[----:B------:R-:W2:Y:S01]  /*7a860*/  LDL.LU R0, [R1+0x170] ;  /* 0x0001700001007983 */ /* 0x000ea20000300800 */
[----:B------:R-:W-:Y:S02]  /*7a870*/  F2FP.F16.E5M2.UNPACK_B R28, R2 ;  /* 0x00000002ff1c723e */ /* 0x000fe400020004ff */
[----:B------:R-:W-:-:S02]  /*7a880*/  F2FP.F16.E5M2.UNPACK_B R29, R3 ;  /* 0x00000003ff1d723e */ /* 0x000fc400020004ff */
[----:B------:R-:W-:Y:S02]  /*7a890*/  F2FP.F16.E5M2.UNPACK_B R30, R4 ;  /* 0x00000004ff1e723e */ /* 0x000fe400020004ff */
[----:B------:R-:W-:Y:S02]  /*7a8a0*/  F2FP.F16.E5M2.UNPACK_B R31, R5 ;  /* 0x00000005ff1f723e */ /* 0x000fe400020004ff */
[----:B0-----:R-:W-:Y:S02]  /*7a8b0*/  F2FP.F16.E5M2.UNPACK_B R8, R6.H1 ;  /* 0x00000006ff08723e */ /* 0x001fe400030004ff */
[----:B----4-:R-:W-:-:S05]  /*7a8c0*/  F2FP.F16.E5M2.UNPACK_B R9, R7.H1 ;  /* 0x00000007ff09723e */ /* 0x010fca00030004ff */
[----:B------:R3:W-:Y:S02]  /*7a8d0*/  STL.64 [R1+0x118], R8 ;  /* 0x0001180801007387 */ /* 0x0007e40000100a00 */
[----:B---3--:R-:W-:Y:S01]  /*7a8e0*/  HMMA.16816.F32 R8, R28, R8, R12 ;  /* 0x000000081c08723c */ /* 0x008fe2000000180c */
[----:B--2---:R-:W-:Y:S02]  /*7a8f0*/  F2FP.F16.E5M2.UNPACK_B R6, R36.H1 ;  /* 0x00000024ff06723e */ /* 0x004fe400030004ff */
[----:B------:R-:W-:Y:S02]  /*7a900*/  F2FP.F16.E5M2.UNPACK_B R7, R37.H1 ;  /* 0x00000025ff07723e */ /* 0x000fe400030004ff */
[----:B------:R-:W-:-:S14]  /*7a910*/  F2FP.F16.E5M2.UNPACK_B R2, R38.H1 ;  /* 0x00000026ff02723e */ /* 0x000fdc00030004ff */
[----:B------:R-:W-:Y:S04]  /*7a920*/  STL.64 [R1+0x3d0], R8 ;  /* 0x0003d00801007387 */ /* 0x000fe80000100a00 */
[----:B------:R0:W-:Y:S02]  /*7a930*/  STL.64 [R1+0x3d8], R10 ;  /* 0x0003d80a01007387 */ /* 0x0001e40000100a00 */
[----:B0-----:R-:W-:Y:S01]  /*7a940*/  HMMA.16816.F32 R8, R28, R6, R32 ;  /* 0x000000061c08723c */ /* 0x001fe20000001820 */
[----:B------:R-:W-:Y:S01]  /*7a950*/  F2FP.F16.E5M2.UNPACK_B R3, R39.H1 ;  /* 0x00000027ff03723e */ /* 0x000fe200030004ff */
[----:B------:R-:W-:Y:S01]  /*7a960*/  STL.64 [R1+0x110], R6 ;  /* 0x0001100601007387 */ /* 0x000fe20000100a00 */
[----:B------:R-:W-:Y:S02]  /*7a970*/  IMAD.MOV.U32 R26, RZ, RZ, R7 ;  /* 0x000000ffff1a7224 */ /* 0x000fe400078e0007 */
[----:B------:R-:W-:-:S14]  /*7a980*/  IMAD.MOV.U32 R27, RZ, RZ, R6 ;  /* 0x000000ffff1b7224 */ /* 0x000fdc00078e0006 */
[----:B------:R-:W-:Y:S04]  /*7a990*/  STL.64 [R1+0x2d0], R8 ;  /* 0x0002d00801007387 */ /* 0x000fe80000100a00 */
[----:B------:R0:W-:Y:S02]  /*7a9a0*/  STL.64 [R1+0x2d8], R10 ;  /* 0x0002d80a01007387 */ /* 0x0001e40000100a00 */
[C---:B0-----:R-:W-:Y:S01]  /*7a9b0*/  HMMA.16816.F32 R8, R28.reuse, R2, R40 ;  /* 0x000000021c08723c */ /* 0x041fe20000001828 */
[----:B------:R-:W-:Y:S02]  /*7a9c0*/  F2FP.F16.E5M2.UNPACK_B R4, R48.H1 ;  /* 0x00000030ff04723e */ /* 0x000fe400030004ff */
[----:B------:R-:W-:Y:S01]  /*7a9d0*/  F2FP.F16.E5M2.UNPACK_B R5, R49.H1 ;  /* 0x00000031ff05723e */ /* 0x000fe200030004ff */
[----:B------:R-:W-:Y:S04]  /*7a9e0*/  STL [R1+0x108], R2 ;  /* 0x0001080201007387 */ /* 0x000fe80000100800 */
[----:B------:R-:W-:Y:S04]  /*7a9f0*/  STL [R1+0x68c4], R26 ;  /* 0x0068c41a01007387 */ /* 0x000fe80000100800 */
[----:B------:R-:W-:Y:S04]  /*7aa00*/  STL [R1+0x68c0], R27 ;  /* 0x0068c01b01007387 */ /* 0x000fe80000100800 */
[----:B------:R-:W-:Y:S04]  /*7aa10*/  STL [R1+0x10c], R3 ;  /* 0x00010c0301007387 */ /* 0x000fe80000100800 */
[----:B------:R-:W-:Y:S04]  /*7aa20*/  STL.64 [R1+0x2f0], R8 ;  /* 0x0002f00801007387 */ /* 0x000fe80000100a00 */
[----:B------:R0:W-:Y:S01]  /*7aa30*/  STL.64 [R1+0x2f8], R10 ;  /* 0x0002f80a01007387 */ /* 0x0001e20000100a00 */
[----:B------:R-:W-:Y:S01]  /*7aa40*/  IMAD.MOV.U32 R32, RZ, RZ, R3 ;  /* 0x000000ffff207224 */ /* 0x000fe200078e0003 */
[----:B0-----:R-:W-:Y:S01]  /*7aa50*/  HMMA.16816.F32 R8, R28, R4, R44 ;  /* 0x000000041c08723c */ /* 0x001fe2000000182c */
[----:B------:R-:W-:Y:S01]  /*7aa60*/  IMAD.MOV.U32 R33, RZ, RZ, R2 ;  /* 0x000000ffff217224 */ /* 0x000fe200078e0002 */
[----:B------:R-:W-:-:S02]  /*7aa70*/  F2FP.F16.E5M2.UNPACK_B R2, R50.H1 ;  /* 0x00000032ff02723e */ /* 0x000fc400030004ff */
        /* <DEDUP_REMOVED lines=17> */
[----:B------:R0:W-:Y:S02]  /*7ab90*/  STL.64 [R1+0x338], R10 ;  /* 0x0003380a01007387 */ /* 0x0001e40000100a00 */
[----:B0-----:R-:W-:Y:S02]  /*7aba0*/  HMMA.16816.F32 R8, R28, R4, R56 ;  /* 0x000000041c08723c */ /* 0x001fe40000001838 */
[----:B------:R-:W-:Y:S01]  /*7abb0*/  STL.64 [R1+0xf0], R4 ;  /* 0x0000f00401007387 */ /* 0x000fe20000100a00 */
[----:B------:R-:W-:-:S15]  /*7abc0*/  F2FP.F16.E5M2.UNPACK_B R2, R0.H1 ;  /* 0x00000000ff02723e */ /* 0x000fde00030004ff */
[----:B------:R-:W-:Y:S01]  /*7abd0*/  NOP ;  /* 0x0000000000007918 */ /* 0x000fe20000000000 */
[----:B------:R0:W-:Y:S04]  /*7abe0*/  STL.64 [R1+0x360], R8 ;  /* 0x0003600801007387 */ /* 0x0001e80000100a00 */
[----:B------:R1:W-:Y:S04]  /*7abf0*/  STL.64 [R1+0x368], R10 ;  /* 0x0003680a01007387 */ /* 0x0003e80000100a00 */
[----:B------:R-:W2:Y:S04]  /*7ac00*/  LDL.LU R36, [R1+0x174] ;  /* 0x0001740001247983 */ /* 0x000ea80000300800 */
[----:B------:R-:W3:Y:S04]  /*7ac10*/  LDL.LU R37, [R1+0x178] ;  /* 0x0001780001257983 */ /* 0x000ee80000300800 */
[----:B0-----:R-:W4:Y:S04]  /*7ac20*/  LDL.LU R8, [R1+0x370] ;  /* 0x0003700001087983 */ /* 0x001f280000300800 */
[----:B------:R-:W4:Y:S04]  /*7ac30*/  LDL.LU R9, [R1+0x374] ;  /* 0x0003740001097983 */ /* 0x000f280000300800 */
[----:B-1----:R-:W4:Y:S04]  /*7ac40*/  LDL.LU R10, [R1+0x378] ;  /* 0x00037800010a7983 */ /* 0x002f280000300800 */
[----:B------:R-:W4:Y:S04]  /*7ac50*/  LDL.LU R11, [R1+0x37c] ;  /* 0x00037c00010b7983 */ /* 0x000f280000300800 */
[----:B------:R-:W-:Y:S04]  /*7ac60*/  STL [R1+0xe8], R2 ;  /* 0x0000e80201007387 */ /* 0x000fe80000100800 */
        /* <DEDUP_REMOVED lines=25> */
[----:B------:R-:W-:-:S02]  /*7ae00*/  IMAD.MOV.U32 R33, RZ, RZ, R5 ;  /* 0x000000ffff217224 */ /* 0x000fc400078e0005 */
[----:B------:R-:W-:-:S03]  /*7ae10*/  IMAD.MOV.U32 R32, RZ, RZ, R4 ;  /* 0x000000ffff207224 */ /* 0x000fc600078e0004 */
[----:B------:R-:W-:Y:S04]  /*7ae20*/  STL [R1+0x68dc], R33 ;  /* 0x0068dc2101007387 */ /* 0x000fe80000100800 */
[----:B------:R-:W-:Y:S01]  /*7ae30*/  STL [R1+0x68d8], R32 ;  /* 0x0068d82001007387 */ /* 0x000fe20000100800 */
[----:B------:R-:W-:Y:S01]  /*7ae40*/  IMAD.MOV.U32 R27, RZ, RZ, R2 ;  /* 0x000000ffff1b7224 */ /* 0x000fe200078e0002 */
[----:B--2---:R-:W-:-:S07]  /*7ae50*/  F2FP.F16.E5M2.UNPACK_B R3, R36.H1 ;  /* 0x00000024ff03723e */ /* 0x004fce00030004ff */
[----:B----4-:R-:W-:Y:S01]  /*7ae60*/  HMMA.16816.F32 R8, R28, R2, R8 ;  /* 0x000000021c08723c */ /* 0x010fe20000001808 */
[----:B---3--:R-:W-:Y:S01]  /*7ae70*/  F2FP.F16.E5M2.UNPACK_B R4, R37.H1 ;  /* 0x00000025ff04723e */ /* 0x008fe200030004ff */
[----:B------:R-:W-:Y:S01]  /*7ae80*/  STL [R1+0xec], R3 ;  /* 0x0000ec0301007387 */ /* 0x000fe20000100800 */
[----:B------:R-:W-:-:S15]  /*7ae90*/  F2FP.F16.E5M2.UNPACK_B R5, R38.H1 ;  /* 0x00000026ff05723e */ /* 0x000fde00030004ff */
[----:B------:R-:W-:Y:S01]  /*7aea0*/  NOP ;  /* 0x0000000000007918 */ /* 0x000fe20000000000 */
[----:B------:R-:W-:Y:S04]  /*7aeb0*/  STL.64 [R1+0x370], R8 ;  /* 0x0003700801007387 */ /* 0x000fe80000100a00 */
[----:B------:R0:W-:Y:S01]  /*7aec0*/  STL.64 [R1+0x378], R10 ;  /* 0x0003780a01007387 */ /* 0x0001e20000100a00 */
[----:B------:R-:W-:Y:S01]  /*7aed0*/  IMAD.MOV.U32 R26, RZ, RZ, R3 ;  /* 0x000000ffff1a7224 */ /* 0x000fe200078e0003 */
        /* <DEDUP_REMOVED lines=8> */
[----:B------:R0:W-:Y:S02]  /*7af60*/  STL.64 [R1+0x418], R10 ;  /* 0x0004180a01007387 */ /* 0x0001e40000100a00 */
[----:B0-----:R-:W-:Y:S01]  /*7af70*/  HMMA.16816.F32 R8, R28, R2, R44 ;  /* 0x000000021c08723c */ /* 0x001fe2000000182c */
[----:B------:R-:W-:-:S02]  /*7af80*/  IMAD.MOV.U32 R33, RZ, RZ, R4 ;  /* 0x000000ffff217224 */ /* 0x000fc400078e0004 */
[----:B------:R-:W-:Y:S01]  /*7af90*/  IMAD.MOV.U32 R32, RZ, RZ, R5 ;  /* 0x000000ffff207224 */ /* 0x000fe200078e0005 */
[----:B------:R-:W-:Y:S02]  /*7afa0*/  F2FP.F16.E5M2.UNPACK_B R4, R53.H1 ;  /* 0x00000035ff04723e */ /* 0x000fe400030004ff */
[----:B------:R-:W-:Y:S01]  /*7afb0*/  F2FP.F16.E5M2.UNPACK_B R5, R54.H1 ;  /* 0x00000036ff05723e */ /* 0x000fe200030004ff */
[----:B------:R-:W-:Y:S04]  /*7afc0*/  STL [R1+0xd8], R2 ;  /* 0x0000d80201007387 */ /* 0x000fe80000100800 */
[----:B------:R-:W-:Y:S04]  /*7afd0*/  STL.64 [R1+0x6900], R32 ;  /* 0x0069002001007387 */ /* 0x000fe80000100a00 */
[----:B------:R-:W-:Y:S04]  /*7afe0*/  STL [R1+0xdc], R3 ;  /* 0x0000dc0301007387 */ /* 0x000fe80000100800 */
[----:B------:R-:W-:Y:S04]  /*7aff0*/  STL.64 [R1+0x420], R8 ;  /* 0x0004200801007387 */ /* 0x000fe80000100a00 */
[----:B------:R0:W-:Y:S01]  /*7b000*/  STL.64 [R1+0x428], R10 ;  /* 0x0004280a01007387 */ /* 0x0001e20000100a00 */
[----:B------:R-:W-:Y:S01]  /*7b010*/  IMAD.MOV.U32 R26, RZ, RZ, R2 ;  /* 0x000000ffff1a7224 */ /* 0x000fe200078e0002 */
[C---:B0-----:R-:W-:Y:S01]  /*7b020*/  HMMA.16816.F32 R8, R28.reuse, R4, R48 ;  /* 0x000000041c08723c */ /* 0x041fe20000001830 */
[----:B------:R-:W-:Y:S01]  /*7b030*/  IMAD.MOV.U32 R27, RZ, RZ, R3 ;  /* 0x000000ffff1b7224 */ /* 0x000fe200078e0003 */
[----:B------:R-:W-:Y:S01]  /*7b040*/  F2FP.F16.E5M2.UNPACK_B R2, R0.H1 ;  /* 0x00000000ff02723e */ /* 0x000fe200030004ff */
[----:B------:R-:W-:Y:S01]  /*7b050*/  IMAD.MOV.U32 R0, RZ, RZ, R5 ;  /* 0x000000ffff007224 */ /* 0x000fe200078e0005 */
[----:B------:R-:W-:Y:S01]  /*7b060*/  F2FP.F16.E5M2.UNPACK_B R3, R55.H1 ;  /* 0x00000037ff03723e */ /* 0x000fe200030004ff */
[----:B------:R-:W-:Y:S04]  /*7b070*/  STL [R1+0xd0], R4 ;  /* 0x0000d00401007387 */ /* 0x000fe80000100800 */
[----:B------:R-:W-:Y:S04]  /*7b080*/  STL.64 [R1+0x6908], R26 ;  /* 0x0069081a01007387 */ /* 0x000fe80000100a00 */
[----:B------:R-:W-:Y:S04]  /*7b090*/  STL [R1+0xd4], R5 ;  /* 0x0000d40501007387 */ /* 0x000fe80000100800 */
[----:B------:R-:W-:Y:S04]  /*7b0a0*/  STL [R1+0x6830], R0 ;  /* 0x0068300001007387 */ /* 0x000fe80000100800 */
[----:B------:R-:W-:Y:S04]  /*7b0b0*/  STL.64 [R1+0x440], R8 ;  /* 0x0004400801007387 */ /* 0x000fe80000100a00 */
[----:B------:R0:W-:Y:S02]  /*7b0c0*/  STL.64 [R1+0x448], R10 ;  /* 0x0004480a01007387 */ /* 0x0001e40000100a00 */
[----:B0-----:R-:W-:Y:S01]  /*7b0d0*/  HMMA.16816.F32 R8, R28, R2, R56 ;  /* 0x000000021c08723c */ /* 0x001fe20000001838 */
[----:B------:R-:W-:Y:S01]  /*7b0e0*/  IMAD.MOV.U32 R0, RZ, RZ, R3 ;  /* 0x000000ffff007224 */ /* 0x000fe200078e0003 */
[----:B------:R-:W-:Y:S01]  /*7b0f0*/  STL [R1+0xc8], R2 ;  /* 0x0000c80201007387 */ /* 0x000fe20000100800 */
[----:B------:R-:W-:-:S03]  /*7b100*/  F2FP.F16.E5M2.UNPACK_B R4, R60.H1 ;  /* 0x0000003cff04723e */ /* 0x000fc600030004ff */
[----:B------:R-:W-:Y:S04]  /*7b110*/  STL [R1+0xcc], R3 ;  /* 0x0000cc0301007387 */ /* 0x000fe80000100800 */
[----:B------:R-:W-:Y:S01]  /*7b120*/  STL [R1+0x6834], R0 ;  /* 0x0068340001007387 */ /* 0x000fe20000100800 */
[----:B------:R-:W-:-:S08]  /*7b130*/  F2FP.F16.E5M2.UNPACK_B R5, R61.H1 ;  /* 0x0000003dff05723e */ /* 0x000fd000030004ff */
[----:B------:R0:W-:Y:S04]  /*7b140*/  STL.64 [R1+0x450], R8 ;  /* 0x0004500801007387 */ /* 0x0001e80000100a00 */
[----:B------:R1:W-:Y:S04]  /*7b150*/  STL.64 [R1+0x458], R10 ;  /* 0x0004580a01007387 */ /* 0x0003e80000100a00 */
[----:B------:R2:W-:Y:S04]  /*7b160*/  STL [R1+0xc0], R4 ;  /* 0x0000c00401007387 */ /* 0x0005e80000100800 */
[----:B------:R-:W3:Y:S04]  /*7b170*/  LDL.LU R48, [R1+0x520] ;  /* 0x0005200001307983 */ /* 0x000ee80000300800 */
[----:B------:R-:W3:Y:S04]  /*7b180*/  LDL.LU R49, [R1+0x524] ;  /* 0x0005240001317983 */ /* 0x000ee80000300800 */
[----:B------:R-:W3:Y:S04]  /*7b190*/  LDL.LU R50, [R1+0x528] ;  /* 0x0005280001327983 */ /* 0x000ee80000300800 */
[----:B------:R4:W-:Y:S04]  /*7b1a0*/  STL [R1+0xc4], R5 ;  /* 0x0000c40501007387 */ /* 0x0009e80000100800 */
[----:B------:R-:W3:Y:S04]  /*7b1b0*/  LDL.LU R51, [R1+0x52c] ;  /* 0x00052c0001337983 */ /* 0x000ee80000300800 */
[----:B------:R-:W2:Y:S04]  /*7b1c0*/  LDL.LU R36, [R1+0x4e0] ;  /* 0x0004e00001247983 */ /* 0x000ea80000300800 */
[----:B------:R-:W2:Y:S04]  /*7b1d0*/  LDL.LU R37, [R1+0x4e4] ;  /* 0x0004e40001257983 */ /* 0x000ea80000300800 */
[----:B------:R-:W2:Y:S04]  /*7b1e0*/  LDL.LU R38, [R1+0x4e8] ;  /* 0x0004e80001267983 */ /* 0x000ea80000300800 */
[----:B------:R-:W2:Y:S04]  /*7b1f0*/  LDL.LU R39, [R1+0x4ec] ;  /* 0x0004ec0001277983 */ /* 0x000ea80000300800 */
[----:B0-----:R-:W2:Y:S04]  /*7b200*/  LDL.LU R8, [R1+0x4d0] ;  /* 0x0004d00001087983 */ /* 0x001ea80000300800 */
[----:B------:R-:W2:Y:S04]  /*7b210*/  LDL.LU R9, [R1+0x4d4] ;  /* 0x0004d40001097983 */ /* 0x000ea80000300800 */
[----:B-1----:R-:W2:Y:S04]  /*7b220*/  LDL.LU R10, [R1+0x4d8] ;  /* 0x0004d800010a7983 */ /* 0x002ea80000300800 */
[----:B------:R-:W2:Y:S04]  /*7b230*/  LDL.LU R11, [R1+0x4dc] ;  /* 0x0004dc00010b7983 */ /* 0x000ea80000300800 */
[----:B------:R-:W2:Y:S04]  /*7b240*/  LDL.LU R24, [R1+0x470] ;  /* 0x0004700001187983 */ /* 0x000ea80000300800 */
        /* <DEDUP_REMOVED lines=35> */
[----:B------:R-:W-:-:S05]  /*7b480*/  IMAD.MOV.U32 R0, RZ, RZ, R5 ;  /* 0x000000ffff007224 */ /* 0x000fca00078e0005 */
[----:B------:R0:W-:Y:S01]  /*7b490*/  STL [R1+0x6838], R0 ;  /* 0x0068380001007387 */ /* 0x0001e20000100800 */
[----:B--2---:R-:W-:Y:S01]  /*7b4a0*/  HMMA.16816.F32 R24, R28, R4, R24 ;  /* 0x000000041c18723c */ /* 0x004fe20000001818 */
[----:B---3--:R-:W-:Y:S02]  /*7b4b0*/  F2FP.F16.E5M2.UNPACK_B R2, R20.H1 ;  /* 0x00000014ff02723e */ /* 0x008fe400030004ff */
[----:B----4-:R-:W-:Y:S02]  /*7b4c0*/  F2FP.F16.E5M2.UNPACK_B R3, R21.H1 ;  /* 0x00000015ff03723e */ /* 0x010fe400030004ff */
[----:B------:R-:W-:Y:S02]  /*7b4d0*/  F2FP.F16.E5M2.UNPACK_B R4, R6.H1 ;  /* 0x00000006ff04723e */ /* 0x000fe400030004ff */
[----:B------:R-:W-:-:S03]  /*7b4e0*/  F2FP.F16.E5M2.UNPACK_B R5, R7.H1 ;  /* 0x00000007ff05723e */ /* 0x000fc600030004ff */
[----:B------:R-:W-:Y:S01]  /*7b4f0*/  HMMA.16816.F32 R16, R28, R2, R16 ;  /* 0x000000021c10723c */ /* 0x000fe20000001810 */
[----:B0-----:R-:W-:-:S08]  /*7b500*/  IMAD.MOV.U32 R0, RZ, RZ, R3 ;  /* 0x000000ffff007224 */ /* 0x001fd000078e0003 */
[----:B------:R-:W-:Y:S04]  /*7b510*/  STL.64 [R1+0x470], R24 ;  /* 0x0004701801007387 */ /* 0x000fe80000100a00 */
[----:B------:R-:W-:Y:S04]  /*7b520*/  STL.64 [R1+0x478], R26 ;  /* 0x0004781a01007387 */ /* 0x000fe80000100a00 */
[----:B------:R0:W-:Y:S04]  /*7b530*/  STL [R1+0xb8], R2 ;  /* 0x0000b80201007387 */ /* 0x0001e80000100800 */
[----:B------:R1:W-:Y:S01]  /*7b540*/  STL [R1+0xbc], R3 ;  /* 0x0000bc0301007387 */ /* 0x0003e20000100800 */
[----:B------:R-:W-:Y:S01]  /*7b550*/  HMMA.16816.F32 R12, R28, R4, R12 ;  /* 0x000000041c0c723c */ /* 0x000fe2000000180c */
[----:B0-----:R-:W-:-:S02]  /*7b560*/  F2FP.F16.E5M2.UNPACK_B R2, R34.H1 ;  /* 0x00000022ff02723e */ /* 0x001fc400030004ff */
[----:B-1----:R-:W-:-:S07]  /*7b570*/  F2FP.F16.E5M2.UNPACK_B R3, R35.H1 ;  /* 0x00000023ff03723e */ /* 0x002fce00030004ff */
[----:B------:R-:W-:Y:S01]  /*7b580*/  HMMA.16816.F32 R8, R28, R2, R8 ;  /* 0x000000021c08723c */ /* 0x000fe20000001808 */
[----:B------:R-:W-:Y:S04]  /*7b590*/  STL [R1+0x683c], R0 ;  /* 0x00683c0001007387 */ /* 0x000fe80000100800 */
[----:B------:R-:W-:Y:S04]  /*7b5a0*/  STL.64 [R1+0x490], R16 ;  /* 0x0004901001007387 */ /* 0x000fe80000100a00 */
[----:B------:R-:W-:Y:S04]  /*7b5b0*/  STL.64 [R1+0x498], R18 ;  /* 0x0004981201007387 */ /* 0x000fe80000100a00 */
[----:B------:R0:W-:Y:S04]  /*7b5c0*/  STL [R1+0xb0], R4 ;  /* 0x0000b00401007387 */ /* 0x0001e80000100800 */
[----:B------:R1:W-:Y:S04]  /*7b5d0*/  STL [R1+0xb4], R5 ;  /* 0x0000b40501007387 */ /* 0x0003e80000100800 */
[----:B------:R-:W-:Y:S04]  /*7b5e0*/  STL.64 [R1+0x4b0], R12 ;  /* 0x0004b00c01007387 */ /* 0x000fe80000100a00 */
[----:B------:R-:W-:Y:S04]  /*7b5f0*/  STL.64 [R1+0x4b8], R14 ;  /* 0x0004b80e01007387 */ /* 0x000fe80000100a00 */
[----:B------:R-:W-:Y:S01]  /*7b600*/  STL.64 [R1+0xa8], R2 ;  /* 0x0000a80201007387 */ /* 0x000fe20000100a00 */
[----:B0-----:R-:W-:-:S02]  /*7b610*/  F2FP.F16.E5M2.UNPACK_B R4, R40.H1 ;  /* 0x00000028ff04723e */ /* 0x001fc400030004ff */
[----:B-1----:R-:W-:Y:S01]  /*7b620*/  F2FP.F16.E5M2.UNPACK_B R5, R41.H1 ;  /* 0x00000029ff05723e */ /* 0x002fe200030004ff */
[----:B------:R-:W-:Y:S04]  /*7b630*/  STL.64 [R1+0x4d0], R8 ;  /* 0x0004d00801007387 */ /* 0x000fe80000100a00 */
[----:B------:R0:W-:Y:S02]  /*7b640*/  STL.64 [R1+0x4d8], R10 ;  /* 0x0004d80a01007387 */ /* 0x0001e40000100a00 */
[C---:B0-----:R-:W-:Y:S01]  /*7b650*/  HMMA.16816.F32 R8, R28.reuse, R4, R36 ;  /* 0x000000041c08723c */ /* 0x041fe20000001824 */
[----:B------:R-:W-:Y:S01]  /*7b660*/  IMAD.MOV.U32 R0, RZ, RZ, R5 ;  /* 0x000000ffff007224 */ /* 0x000fe200078e0005 */
[----:B------:R-:W-:Y:S02]  /*7b670*/  F2FP.F16.E5M2.UNPACK_B R2, R42.H1 ;  /* 0x0000002aff02723e */ /* 0x000fe400030004ff */
[----:B------:R-:W-:Y:S01]  /*7b680*/  F2FP.F16.E5M2.UNPACK_B R3, R43.H1 ;  /* 0x0000002bff03723e */ /* 0x000fe200030004ff */
[----:B------:R-:W-:Y:S04]  /*7b690*/  STL.64 [R1+0xa0], R4 ;  /* 0x0000a00401007387 */ /* 0x000fe80000100a00 */
[----:B------:R-:W-:Y:S10]  /*7b6a0*/  STL [R1+0x6840], R0 ;  /* 0x0068400001007387 */ /* 0x000ff40000100800 */
[----:B------:R-:W-:Y:S04]  /*7b6b0*/  STL.64 [R1+0x4e0], R8 ;  /* 0x0004e00801007387 */ /* 0x000fe80000100a00 */
[----:B------:R0:W-:Y:S02]  /*7b6c0*/  STL.64 [R1+0x4e8], R10 ;  /* 0x0004e80a01007387 */ /* 0x0001e40000100a00 */
[----:B0-----:R-:W-:Y:S01]  /*7b6d0*/  HMMA.16816.F32 R8, R28, R2, R44 ;  /* 0x000000021c08723c */ /* 0x001fe2000000182c */
[----:B------:R-:W-:-:S02]  /*7b6e0*/  F2FP.F16.E5M2.UNPACK_B R4, R52.H1 ;  /* 0x00000034ff04723e */ /* 0x000fc400030004ff */
[----:B------:R-:W-:Y:S01]  /*7b6f0*/  F2FP.F16.E5M2.UNPACK_B R5, R53.H1 ;  /* 0x00000035ff05723e */ /* 0x000fe200030004ff */
[----:B------:R-:W-:Y:S04]  /*7b700*/  STL [R1+0x98], R2 ;  /* 0x0000980201007387 */ /* 0x000fe80000100800 */
[----:B------:R-:W-:Y:S11]  /*7b710*/  STL [R1+0x9c], R3 ;  /* 0x00009c0301007387 */ /* 0x000ff60000100800 */
[----:B------:R-:W-:Y:S04]  /*7b720*/  STL.64 [R1+0x500], R8 ;  /* 0x0005000801007387 */ /* 0x000fe80000100a00 */
[----:B------:R0:W-:Y:S02]  /*7b730*/  STL.64 [R1+0x508], R10 ;  /* 0x0005080a01007387 */ /* 0x0001e40000100a00 */
[----:B0-----:R-:W-:Y:S01]  /*7b740*/  HMMA.16816.F32 R8, R28, R4, R48 ;  /* 0x000000041c08723c */ /* 0x001fe20000001830 */
[----:B------:R-:W-:Y:S01]  /*7b750*/  IMAD.MOV.U32 R0, RZ, RZ, R5 ;  /* 0x000000ffff007224 */ /* 0x000fe200078e0005 */
[----:B------:R-:W-:-:S02]  /*7b760*/  F2FP.F16.E5M2.UNPACK_B R2, R54.H1 ;  /* 0x00000036ff02723e */ /* 0x000fc400030004ff */
[----:B------:R-:W-:Y:S01]  /*7b770*/  F2FP.F16.E5M2.UNPACK_B R3, R55.H1 ;  /* 0x00000037ff03723e */ /* 0x000fe200030004ff */
[----:B------:R-:W-:Y:S04]  /*7b780*/  STL.64 [R1+0x90], R4 ;  /* 0x0000900401007387 */ /* 0x000fe80000100a00 */
[----:B------:R-:W-:Y:S10]  /*7b790*/  STL [R1+0x6844], R0 ;  /* 0x0068440001007387 */ /* 0x000ff40000100800 */
[----:B------:R-:W-:Y:S04]  /*7b7a0*/  STL.64 [R1+0x520], R8 ;  /* 0x0005200801007387 */ /* 0x000fe80000100a00 */
[----:B------:R0:W-:Y:S02]  /*7b7b0*/  STL.64 [R1+0x528], R10 ;  /* 0x0005280a01007387 */ /* 0x0001e40000100a00 */
[----:B0-----:R-:W-:Y:S02]  /*7b7c0*/  HMMA.16816.F32 R8, R28, R2, R56 ;  /* 0x000000021c08723c */ /* 0x001fe40000001838 */
[----:B------:R-:W-:Y:S01]  /*7b7d0*/  STL [R1+0x88], R2 ;  /* 0x0000880201007387 */ /* 0x000fe20000100800 */
[----:B------:R-:W-:-:S03]  /*7b7e0*/  F2FP.F16.E5M2.UNPACK_B R4, R60.H1 ;  /* 0x0000003cff04723e */ /* 0x000fc600030004ff */
[----:B------:R-:W-:Y:S04]  /*7b7f0*/  STL [R1+0x8c], R3 ;  /* 0x00008c0301007387 */ /* 0x000fe80000100800 */
[----:B------:R-:W2:Y:S01]  /*7b800*/  LDL.LU R52, [R1+0x620] ;  /* 0x0006200001347983 */ /* 0x000ea20000300800 */
[----:B------:R-:W-:-:S08]  /*7b810*/  F2FP.F16.E5M2.UNPACK_B R5, R61.H1 ;  /* 0x0000003dff05723e */ /* 0x000fd000030004ff */
[----:B------:R0:W-:Y:S04]  /*7b820*/  STL.64 [R1+0x540], R8 ;  /* 0x0005400801007387 */ /* 0x0001e80000100a00 */
[----:B------:R1:W-:Y:S04]  /*7b830*/  STL.64 [R1+0x548], R10 ;  /* 0x0005480a01007387 */ /* 0x0003e80000100a00 */
[----:B------:R3:W-:Y:S04]  /*7b840*/  STL [R1+0x80], R4 ;  /* 0x0000800401007387 */ /* 0x0007e80000100800 */
[----:B------:R-:W2:Y:S04]  /*7b850*/  LDL.LU R53, [R1+0x624] ;  /* 0x0006240001357983 */ /* 0x000ea80000300800 */
[----:B------:R-:W2:Y:S04]  /*7b860*/  LDL.LU R54, [R1+0x628] ;  /* 0x0006280001367983 */ /* 0x000ea80000300800 */
[----:B------:R4:W-:Y:S04]  /*7b870*/  STL [R1+0x84], R5 ;  /* 0x0000840501007387 */ /* 0x0009e80000100800 */
        /* <DEDUP_REMOVED lines=26> */
[----:B-1----:R-:W4:Y:S04]  /*7ba20*/  LDL.LU R10, [R1+0x5c8] ;  /* 0x0005c800010a7983 */ /* 0x002f280000300800 */
        /* <DEDUP_REMOVED lines=19> */
[C---:B--2---:R-:W-:Y:S01]  /*7bb60*/  HMMA.16816.F32 R20, R28.reuse, R4, R20 ;  /* 0x000000041c14723c */ /* 0x044fe20000001814 */
[----:B---3--:R-:W-:Y:S02]  /*7bb70*/  F2FP.F16.E5M2.UNPACK_B R2, R25.H1 ;  /* 0x00000019ff02723e */ /* 0x008fe400030004ff */
[----:B----4-:R-:W-:Y:S02]  /*7bb80*/  F2FP.F16.E5M2.UNPACK_B R3, R6.H1 ;  /* 0x00000006ff03723e */ /* 0x010fe400030004ff */
[----:B------:R-:W-:Y:S02]  /*7bb90*/  F2FP.F16.E5M2.UNPACK_B R4, R7.H1 ;  /* 0x00000007ff04723e */ /* 0x000fe400030004ff */
[----:B------:R-:W-:Y:S01]  /*7bba0*/  F2FP.F16.E5M2.UNPACK_B R5, R34.H1 ;  /* 0x00000022ff05723e */ /* 0x000fe200030004ff */
[----:B0-----:R-:W-:Y:S02]  /*7bbb0*/  IMAD.MOV.U32 R0, RZ, RZ, R3 ;  /* 0x000000ffff007224 */ /* 0x001fe400078e0003 */
[C---:B------:R-:W-:Y:S09]  /*7bbc0*/  HMMA.16816.F32 R16, R28.reuse, R2, R16 ;  /* 0x000000021c10723c */ /* 0x040ff20000001810 */
        /* <DEDUP_REMOVED lines=8> */
[----:B------:R0:W-:Y:S04]  /*7bc50*/  STL [R1+0x684c], R0 ;  /* 0x00684c0001007387 */ /* 0x0001e80000100800 */
[----:B------:R-:W-:Y:S04]  /*7bc60*/  STL.64 [R1+0x580], R16 ;  /* 0x0005801001007387 */ /* 0x000fe80000100a00 */
[----:B------:R-:W-:Y:S04]  /*7bc70*/  STL.64 [R1+0x588], R18 ;  /* 0x0005881201007387 */ /* 0x000fe80000100a00 */
[----:B------:R1:W-:Y:S04]  /*7bc80*/  STL [R1+0x70], R4 ;  /* 0x0000700401007387 */ /* 0x0003e80000100800 */
[----:B------:R2:W-:Y:S04]  /*7bc90*/  STL [R1+0x74], R5 ;  /* 0x0000740501007387 */ /* 0x0005e80000100800 */
[----:B------:R-:W-:Y:S04]  /*7bca0*/  STL.64 [R1+0x5a0], R12 ;  /* 0x0005a00c01007387 */ /* 0x000fe80000100a00 */
[----:B------:R-:W-:Y:S01]  /*7bcb0*/  STL.64 [R1+0x5a8], R14 ;  /* 0x0005a80e01007387 */ /* 0x000fe20000100a00 */
[----:B0-----:R-:W-:Y:S01]  /*7bcc0*/  IMAD.MOV.U32 R0, RZ, RZ, R3 ;  /* 0x000000ffff007224 */ /* 0x001fe200078e0003 */
[----:B-1----:R-:W-:-:S02]  /*7bcd0*/  F2FP.F16.E5M2.UNPACK_B R4, R37.H1 ;  /* 0x00000025ff04723e */ /* 0x002fc400030004ff */
[----:B--2---:R-:W-:Y:S01]  /*7bce0*/  F2FP.F16.E5M2.UNPACK_B R5, R38.H1 ;  /* 0x00000026ff05723e */ /* 0x004fe200030004ff */
[----:B------:R-:W-:Y:S04]  /*7bcf0*/  STL.64 [R1+0x68], R2 ;  /* 0x0000680201007387 */ /* 0x000fe80000100a00 */
[----:B------:R-:W-:Y:S04]  /*7bd00*/  STL [R1+0x6850], R0 ;  /* 0x0068500001007387 */ /* 0x000fe80000100800 */
        /* <DEDUP_REMOVED lines=16> */
[----:B------:R-:W-:Y:S04]  /*7be10*/  STL.64 [R1+0x608], R10 ;  /* 0x0006080a01007387 */ /* 0x000fe80000100a00 */
[----:B------:R-:W-:Y:S04]  /*7be20*/  STL [R1+0x50], R4 ;  /* 0x0000500401007387 */ /* 0x000fe80000100800 */
[----:B------:R0:W-:Y:S02]  /*7be30*/  STL [R1+0x54], R5 ;  /* 0x0000540501007387 */ /* 0x0001e40000100800 */
[----:B0-----:R-:W-:Y:S01]  /*7be40*/  HMMA.16816.F32 R4, R28, R4, R52 ;  /* 0x000000041c04723c */ /* 0x001fe20000001834 */
[----:B------:R-:W-:-:S02]  /*7be50*/  F2FP.F16.E5M2.UNPACK_B R2, R51.H1 ;  /* 0x00000033ff02723e */ /* 0x000fc400030004ff */
[----:B------:R-:W-:-:S15]  /*7be60*/  F2FP.F16.E5M2.UNPACK_B R3, R60.H1 ;  /* 0x0000003cff03723e */ /* 0x000fde00030004ff */
[----:B------:R-:W-:Y:S01]  /*7be70*/  NOP ;  /* 0x0000000000007918 */ /* 0x000fe20000000000 */
[----:B------:R-:W-:Y:S04]  /*7be80*/  STL.64 [R1+0x620], R4 ;  /* 0x0006200401007387 */ /* 0x000fe80000100a00 */
[----:B------:R0:W-:Y:S02]  /*7be90*/  STL.64 [R1+0x628], R6 ;  /* 0x0006280601007387 */ /* 0x0001e40000100a00 */
[----:B0-----:R-:W-:Y:S01]  /*7bea0*/  HMMA.16816.F32 R4, R28, R2, R56 ;  /* 0x000000021c04723c */ /* 0x001fe20000001838 */
[----:B------:R-:W-:Y:S01]  /*7beb0*/  F2FP.F16.E5M2.UNPACK_B R26, R61.H1 ;  /* 0x0000003dff1a723e */ /* 0x000fe200030004ff */
[----:B------:R-:W-:Y:S04]  /*7bec0*/  STL.64 [R1+0x48], R2 ;  /* 0x0000480201007387 */ /* 0x000fe80000100a00 */
[----:B------:R-:W2:-:S13]  /*7bed0*/  LDL.LU R48, [R1+0x760] ;  /* 0x0007600001307983 */ /* 0x000e9a0000300800 */
[----:B------:R-:W-:Y:S04]  /*7bee0*/  STL.64 [R1+0x640], R4 ;  /* 0x0006400401007387 */ /* 0x000fe80000100a00 */
[----:B------:R-:W-:Y:S04]  /*7bef0*/  STL.64 [R1+0x648], R6 ;  /* 0x0006480601007387 */ /* 0x000fe80000100a00 */
[----:B------:R-:W-:Y:S04]  /*7bf00*/  STL [R1+0x40], R26 ;  /* 0x0000401a01007387 */ /* 0x000fe80000100800 */
[----:B------:R-:W2:Y:S04]  /*7bf10*/  LDL.LU R49, [R1+0x764] ;  /* 0x0007640001317983 */ /* 0x000ea80000300800 */
[----:B------:R-:W3:Y:S04]  /*7bf20*/  LDL.LU R50, [R1+0x768] ;  /* 0x0007680001327983 */ /* 0x000ee80000300800 */
[----:B------:R-:W3:Y:S04]  /*7bf30*/  LDL.LU R51, [R1+0x76c] ;  /* 0x00076c0001337983 */ /* 0x000ee80000300800 */
[----:B---3--:R-:W-:Y:S04]  /*7bf40*/  STL.64 [R1+0x6918], R50 ;  /* 0x0069183201007387 */ /* 0x008fe80000100a00 */
[----:B--2---:R-:W-:Y:S04]  /*7bf50*/  STL.64 [R1+0x6910], R48 ;  /* 0x0069103001007387 */ /* 0x004fe80000100a00 */
[----:B------:R-:W2:Y:S04]  /*7bf60*/  LDL.LU R44, [R1+0x740] ;  /* 0x00074000012c7983 */ /* 0x000ea80000300800 */
[----:B------:R-:W2:Y:S04]  /*7bf70*/  LDL.LU R45, [R1+0x744] ;  /* 0x00074400012d7983 */ /* 0x000ea80000300800 */
[----:B------:R-:W3:Y:S04]  /*7bf80*/  LDL.LU R46, [R1+0x748] ;  /* 0x00074800012e7983 */ /* 0x000ee80000300800 */
[----:B------:R-:W3:Y:S01]  /*7bf90*/  LDL.LU R47, [R1+0x74c] ;  /* 0x00074c00012f7983 */ /* 0x000ee20000300800 */
[----:B------:R-:W-:-:S03]  /*7bfa0*/  IMAD.MOV.U32 R0, RZ, RZ, R3 ;  /* 0x000000ffff007224 */ /* 0x000fc600078e0003 */
[----:B---3--:R-:W-:Y:S04]  /*7bfb0*/  STL.64 [R1+0x6928], R46 ;  /* 0x0069282e01007387 */ /* 0x008fe80000100a00 */
[----:B--2---:R0:W-:Y:S04]  /*7bfc0*/  STL.64 [R1+0x6920], R44 ;  /* 0x0069202c01007387 */ /* 0x0041e80000100a00 */
[----:B------:R-:W2:Y:S04]  /*7bfd0*/  LDL.LU R40, [R1+0x720] ;  /* 0x0007200001287983 */ /* 0x000ea80000300800 */
[----:B------:R-:W2:Y:S04]  /*7bfe0*/  LDL.LU R41, [R1+0x724] ;  /* 0x0007240001297983 */ /* 0x000ea80000300800 */
[----:B------:R-:W2:Y:S04]  /*7bff0*/  LDL.LU R42, [R1+0x728] ;  /* 0x00072800012a7983 */ /* 0x000ea80000300800 */
[----:B------:R-:W2:Y:S04]  /*7c000*/  LDL.LU R43, [R1+0x72c] ;  /* 0x00072c00012b7983 */ /* 0x000ea80000300800 */
[----:B------:R-:W3:Y:S04]  /*7c010*/  LDL.LU R12, [R1+0x6e0] ;  /* 0x0006e000010c7983 */ /* 0x000ee80000300800 */
[----:B------:R-:W3:Y:S04]  /*7c020*/  LDL.LU R13, [R1+0x6e4] ;  /* 0x0006e400010d7983 */ /* 0x000ee80000300800 */
[----:B------:R-:W3:Y:S04]  /*7c030*/  LDL.LU R14, [R1+0x6e8] ;  /* 0x0006e800010e7983 */ /* 0x000ee80000300800 */
[----:B------:R-:W3:Y:S04]  /*7c040*/  LDL.LU R15, [R1+0x6ec] ;  /* 0x0006ec00010f7983 */ /* 0x000ee80000300800 */
[----:B------:R-:W4:Y:S04]  /*7c050*/  LDL.LU R16, [R1+0x6c0] ;  /* 0x0006c00001107983 */ /* 0x000f280000300800 */
[----:B------:R-:W4:Y:S04]  /*7c060*/  LDL.LU R17, [R1+0x6c4] ;  /* 0x0006c40001117983 */ /* 0x000f280000300800 */
[----:B------:R-:W4:Y:S04]  /*7c070*/  LDL.LU R18, [R1+0x6c8] ;  /* 0x0006c80001127983 */ /* 0x000f280000300800 */
[----:B------:R-:W4:Y:S04]  /*7c080*/  LDL.LU R19, [R1+0x6cc] ;  /* 0x0006cc0001137983 */ /* 0x000f280000300800 */
[----:B------:R-:W2:Y:S04]  /*7c090*/  LDL.LU R20, [R1+0x6a0] ;  /* 0x0006a00001147983 */ /* 0x000ea80000300800 */
[----:B------:R-:W2:Y:S04]  /*7c0a0*/  LDL.LU R21, [R1+0x6a4] ;  /* 0x0006a40001157983 */ /* 0x000ea80000300800 */
[----:B------:R-:W2:Y:S04]  /*7c0b0*/  LDL.LU R22, [R1+0x6a8] ;  /* 0x0006a80001167983 */ /* 0x000ea80000300800 */
[----:B------:R-:W2:Y:S04]  /*7c0c0*/  LDL.LU R23, [R1+0x6ac] ;  /* 0x0006ac0001177983 */ /* 0x000ea80000300800 */
[----:B0-----:R-:W2:Y:S04]  /*7c0d0*/  LDL.LU R44, [R1+0x660] ;  /* 0x00066000012c7983 */ /* 0x001ea80000300800 */
        /* <DEDUP_REMOVED lines=35> */
[----:B------:R-:W-:Y:S01]  /*7c310*/  STL [R1+0x6878], R0 ;  /* 0x0068780001007387 */ /* 0x000fe20000100800 */
[----:B--2---:R-:W-:-:S07]  /*7c320*/  F2FP.F16.E5M2.UNPACK_B R27, R5.H1 ;  /* 0x00000005ff1b723e */ /* 0x004fce00030004ff */
[C---:B------:R-:W-:Y:S01]  /*7c330*/  HMMA.16816.F32 R44, R28.reuse, R26, R44 ;  /* 0x0000001a1c2c723c */ /* 0x040fe2000000182c */
[----:B---3--:R-:W-:Y:S02]  /*7c340*/  F2FP.F16.E5M2.UNPACK_B R4, R4.H1 ;  /* 0x00000004ff04723e */ /* 0x008fe400030004ff */
[----:B------:R-:W-:Y:S01]  /*7c350*/  F2FP.F16.E5M2.UNPACK_B R5, R3.H1 ;  /* 0x00000003ff05723e */ /* 0x000fe200030004ff */
[----:B------:R-:W-:Y:S06]  /*7c360*/  STL [R1+0x44], R27 ;  /* 0x0000441b01007387 */ /* 0x000fec0000100800 */
[----:B----4-:R-:W-:Y:S09]  /*7c370*/  HMMA.16816.F32 R48, R28, R4, R48 ;  /* 0x000000041c30723c */ /* 0x010ff20000001830 */
[----:B------:R-:W-:Y:S04]  /*7c380*/  STL.64 [R1+0x660], R44 ;  /* 0x0006602c01007387 */ /* 0x000fe80000100a00 */
[----:B------:R0:W-:Y:S04]  /*7c390*/  STL.64 [R1+0x668], R46 ;  /* 0x0006682e01007387 */ /* 0x0001e80000100a00 */
[----:B0-----:R-:W2:Y:S04]  /*7c3a0*/  LDL.LU.64 R46, [R1+0x6928] ;  /* 0x00692800012e7983 */ /* 0x001ea80000300a00 */
[----:B------:R-:W2:Y:S04]  /*7c3b0*/  LDL.LU.64 R44, [R1+0x6920] ;  /* 0x00692000012c7983 */ /* 0x000ea80000300a00 */
[----:B------:R-:W-:Y:S04]  /*7c3c0*/  STL.64 [R1+0x38], R4 ;  /* 0x0000380401007387 */ /* 0x000fe80000100a00 */
[----:B------:R-:W-:Y:S04]  /*7c3d0*/  STL.64 [R1+0x680], R48 ;  /* 0x0006803001007387 */ /* 0x000fe80000100a00 */
[----:B------:R0:W-:Y:S04]  /*7c3e0*/  STL.64 [R1+0x688], R50 ;  /* 0x0006883201007387 */ /* 0x0001e80000100a00 */
[----:B0-----:R-:W3:Y:S04]  /*7c3f0*/  LDL.LU.64 R50, [R1+0x6918] ;  /* 0x0069180001327983 */ /* 0x001ee80000300a00 */
[----:B------:R-:W3:Y:S01]  /*7c400*/  LDL.LU.64 R48, [R1+0x6910] ;  /* 0x0069100001307983 */ /* 0x000ee20000300a00 */
[----:B------:R-:W-:-:S02]  /*7c410*/  F2FP.F16.E5M2.UNPACK_B R2, R2.H1 ;  /* 0x00000002ff02723e */ /* 0x000fc400030004ff */
[----:B------:R-:W-:-:S07]  /*7c420*/  F2FP.F16.E5M2.UNPACK_B R3, R24.H1 ;  /* 0x00000018ff03723e */ /* 0x000fce00030004ff */
[C---:B------:R-:W-:Y:S01]  /*7c430*/  HMMA.16816.F32 R20, R28.reuse, R2, R20 ;  /* 0x000000021c14723c */ /* 0x040fe20000001814 */
[----:B------:R-:W-:Y:S02]  /*7c440*/  F2FP.F16.E5M2.UNPACK_B R4, R25.H1 ;  /* 0x00000019ff04723e */ /* 0x000fe400030004ff */
[----:B------:R-:W-:Y:S01]  /*7c450*/  F2FP.F16.E5M2.UNPACK_B R5, R6.H1 ;  /* 0x00000006ff05723e */ /* 0x000fe200030004ff */
[----:B------:R0:W-:Y:S06]  /*7c460*/  STL.64 [R1+0x30], R2 ;  /* 0x0000300201007387 */ /* 0x0001ec0000100a00 */
[----:B------:R-:W-:Y:S01]  /*7c470*/  HMMA.16816.F32 R16, R28, R4, R16 ;  /* 0x000000041c10723c */ /* 0x000fe20000001810 */
[----:B0-----:R-:W-:-:S02]  /*7c480*/  F2FP.F16.E5M2.UNPACK_B R2, R7.H1 ;  /* 0x00000007ff02723e */ /* 0x001fc400030004ff */
[----:B------:R-:W-:-:S06]  /*7c490*/  F2FP.F16.E5M2.UNPACK_B R3, R34.H1 ;  /* 0x00000022ff03723e */ /* 0x000fcc00030004ff */
[----:B------:R-:W-:Y:S04]  /*7c4a0*/  STL.64 [R1+0x6a0], R20 ;  /* 0x0006a01401007387 */ /* 0x000fe80000100a00 */
[----:B------:R-:W-:Y:S04]  /*7c4b0*/  STL.64 [R1+0x6a8], R22 ;  /* 0x0006a81601007387 */ /* 0x000fe80000100a00 */
[----:B------:R0:W-:Y:S01]  /*7c4c0*/  STL.64 [R1+0x28], R4 ;  /* 0x0000280401007387 */ /* 0x0001e20000100a00 */
[----:B------:R-:W-:Y:S01]  /*7c4d0*/  HMMA.16816.F32 R12, R28, R2, R12 ;  /* 0x000000021c0c723c */ /* 0x000fe2000000180c */
[----:B0-----:R-:W-:-:S02]  /*7c4e0*/  F2FP.F16.E5M2.UNPACK_B R4, R35.H1 ;  /* 0x00000023ff04723e */ /* 0x001fc400030004ff */
[----:B------:R-:W-:-:S07]  /*7c4f0*/  F2FP.F16.E5M2.UNPACK_B R5, R36.H1 ;  /* 0x00000024ff05723e */ /* 0x000fce00030004ff */
[----:B------:R-:W-:Y:S01]  /*7c500*/  HMMA.16816.F32 R8, R28, R4, R8 ;  /* 0x000000041c08723c */ /* 0x000fe20000001808 */
[----:B------:R-:W-:Y:S04]  /*7c510*/  STL.64 [R1+0x6c0], R16 ;  /* 0x0006c01001007387 */ /* 0x000fe80000100a00 */
[----:B------:R-:W-:Y:S04]  /*7c520*/  STL.64 [R1+0x6c8], R18 ;  /* 0x0006c81201007387 */ /* 0x000fe80000100a00 */
[----:B------:R0:W-:Y:S04]  /*7c530*/  STL.64 [R1+0x20], R2 ;  /* 0x0000200201007387 */ /* 0x0001e80000100a00 */
[----:B------:R-:W-:Y:S04]  /*7c540*/  STL.64 [R1+0x6e0], R12 ;  /* 0x0006e00c01007387 */ /* 0x000fe80000100a00 */
[----:B------:R-:W-:Y:S04]  /*7c550*/  STL.64 [R1+0x6e8], R14 ;  /* 0x0006e80e01007387 */ /* 0x000fe80000100a00 */
[----:B------:R-:W-:Y:S01]  /*7c560*/  STL.64 [R1+0x18], R4 ;  /* 0x0000180401007387 */ /* 0x000fe20000100a00 */
[----:B0-----:R-:W-:-:S02]  /*7c570*/  F2FP.F16.E5M2.UNPACK_B R2, R37.H1 ;  /* 0x00000025ff02723e */ /* 0x001fc400030004ff */
[----:B------:R-:W-:Y:S01]  /*7c580*/  F2FP.F16.E5M2.UNPACK_B R3, R38.H1 ;  /* 0x00000026ff03723e */ /* 0x000fe200030004ff */
[----:B------:R-:W-:Y:S04]  /*7c590*/  STL.64 [R1+0x700], R8 ;  /* 0x0007000801007387 */ /* 0x000fe80000100a00 */
[----:B------:R0:W-:Y:S02]  /*7c5a0*/  STL.64 [R1+0x708], R10 ;  /* 0x0007080a01007387 */ /* 0x0001e40000100a00 */
[----:B0-----:R-:W-:Y:S01]  /*7c5b0*/  HMMA.16816.F32 R8, R28, R2, R40 ;  /* 0x000000021c08723c */ /* 0x001fe20000001828 */
[----:B------:R-:W-:Y:S02]  /*7c5c0*/  F2FP.F16.E5M2.UNPACK_B R4, R39.H1 ;  /* 0x00000027ff04723e */ /* 0x000fe400030004ff */
[----:B------:R-:W-:Y:S01]  /*7c5d0*/  F2FP.F16.E5M2.UNPACK_B R5, R56.H1 ;  /* 0x00000038ff05723e */ /* 0x000fe200030004ff */
[----:B------:R0:W-:-:S15]  /*7c5e0*/  STL.64 [R1+0x10], R2 ;  /* 0x0000100201007387 */ /* 0x0001de0000100a00 */
[----:B------:R-:W-:Y:S04]  /*7c5f0*/  STL.64 [R1+0x720], R8 ;  /* 0x0007200801007387 */ /* 0x000fe80000100a00 */
[----:B------:R-:W-:Y:S04]  /*7c600*/  STL.64 [R1+0x728], R10 ;  /* 0x0007280a01007387 */ /* 0x000fe80000100a00 */
[----:B------:R2:W-:Y:S01]  /*7c610*/  STL.64 [R1+0x8], R4 ;  /* 0x0000080401007387 */ /* 0x0005e20000100a00 */
[----:B0-----:R-:W-:Y:S02]  /*7c620*/  F2FP.F16.E5M2.UNPACK_B R2, R57.H1 ;  /* 0x00000039ff02723e */ /* 0x001fe400030004ff */
[----:B------:R-:W-:-:S02]  /*7c630*/  F2FP.F16.E5M2.UNPACK_B R3, R58.H1 ;  /* 0x0000003aff03723e */ /* 0x000fc400030004ff */
[----:B------:R-:W-:Y:S02]  /*7c640*/  F2FP.F16.E5M2.UNPACK_B R60, R60.H1 ;  /* 0x0000003cff3c723e */ /* 0x000fe400030004ff */
[----:B------:R-:W-:Y:S02]  /*7c650*/  F2FP.F16.E5M2.UNPACK_B R61, R61.H1 ;  /* 0x0000003dff3d723e */ /* 0x000fe400030004ff */
[----:B------:R-:W-:Y:S01]  /*7c660*/  F2FP.F16.E5M2.UNPACK_B R58, R59.H1 ;  /* 0x0000003bff3a723e */ /* 0x000fe200030004ff */
[----:B--2---:R-:W-:-:S15]  /*7c670*/  HMMA.16816.F32 R4, R28, R4, R44 ;  /* 0x000000041c04723c */ /* 0x004fde000000182c */
[----:B------:R-:W-:-:S04]  /*7c680*/  NOP ;  /* 0x0000000000007918 */ /* 0x000fc80000000000 */
[----:B------:R-:W-:Y:S04]  /*7c690*/  STL.64 [R1+0x740], R4 ;  /* 0x0007400401007387 */ /* 0x000fe80000100a00 */
[----:B------:R3:W-:Y:S02]  /*7c6a0*/  STL.64 [R1+0x748], R6 ;  /* 0x0007480601007387 */ /* 0x0007e40000100a00 */
[----:B---3--:R-:W-:Y:S02]  /*7c6b0*/  HMMA.16816.F32 R4, R28, R2, R48 ;  /* 0x000000021c04723c */ /* 0x008fe40000001830 */
[----:B------:R-:W-:-:S15]  /*7c6c0*/  STL.64 [R1], R2 ;  /* 0x0000000201007387 */ /* 0x000fde0000100a00 */
[----:B------:R-:W-:Y:S02]  /*7c6d0*/  NOP ;  /* 0x0000000000007918 */ /* 0x000fe40000000000 */
[----:B------:R-:W-:Y:S04]  /*7c6e0*/  STL.64 [R1+0x760], R4 ;  /* 0x0007600401007387 */ /* 0x000fe80000100a00 */
[----:B------:R0:W-:Y:S04]  /*7c6f0*/  STL.64 [R1+0x768], R6 ;  /* 0x0007680601007387 */ /* 0x0001e80000100a00 */
[----:B------:R-:W2:Y:S01]  /*7c700*/  LDL.LU R36, [R1+0x880] ;  /* 0x0008800001247983 */ /* 0x000ea20000300800 */
[----:B0-----:R-:W-:-:S15]  /*7c710*/  HMMA.16816.F32 R4, R28, R60, R52 ;  /* 0x0000003c1c04723c */ /* 0x001fde0000001834 */
[----:B------:R-:W-:-:S04]  /*7c720*/  NOP ;  /* 0x0000000000007918 */ /* 0x000fc80000000000 */
[----:B------:R0:W-:Y:S04]  /*7c730*/  STL.64 [R1+0x780], R4 ;  /* 0x0007800401007387 */ /* 0x0001e80000100a00 */
[----:B------:R1:W-:Y:S04]  /*7c740*/  STL.64 [R1+0x788], R6 ;  /* 0x0007880601007387 */ /* 0x0003e80000100a00 */
        /* <DEDUP_REMOVED lines=20> */
[----:B------:R-:W3:Y:S04]  /*7c890*/  LDL.LU R56, [R1+0x280] ;  /* 0x0002800001387983 */ /* 0x000ee80000300800 */
        /* <DEDUP_REMOVED lines=26> */
[----:B------:R-:W-:Y:S04]  /*7ca40*/  STL [R1+0x6890], R60 ;  /* 0x0068903c01007387 */ /* 0x000fe80000100800 */
[----:B------:R-:W-:Y:S04]  /*7ca50*/  STL [R1+0x687c], R61 ;  /* 0x00687c3d01007387 */ /* 0x000fe80000100800 */
[----:B------:R-:W4:Y:S01]  /*7ca60*/  LDL.LU R43, [R1+0x2ec] ;  /* 0x0002ec00012b7983 */ /* 0x000f220000300800 */
[----:B--2---:R-:W-:-:S02]  /*7ca70*/  F2FP.F16.E5M2.UNPACK_B R59, R59.H1 ;  /* 0x0000003bff3b723e */ /* 0x004fc400030004ff */
[----:B---3--:R-:W-:Y:S02]  /*7ca80*/  F2FP.F16.E5M2.UNPACK_B R56, R56.H1 ;  /* 0x00000038ff38723e */ /* 0x008fe400030004ff */
[----:B----4-:R-:W-:-:S03]  /*7ca90*/  F2FP.F16.E5M2.UNPACK_B R57, R57.H1 ;  /* 0x00000039ff39723e */ /* 0x010fc600030004ff */
[----:B------:R-:W-:Y:S01]  /*7caa0*/  HMMA.16816.F32 R24, R28, R58, R24 ;  /* 0x0000003a1c18723c */ /* 0x000fe20000001818 */
[----:B------:R-:W-:-:S07]  /*7cab0*/  F2FP.F16.E5M2.UNPACK_B R54, R54.H1 ;  /* 0x00000036ff36723e */ /* 0x000fce00030004ff */
[----:B------:R-:W-:Y:S01]  /*7cac0*/  HMMA.16816.F32 R32, R28, R56, R32 ;  /* 0x000000381c20723c */ /* 0x000fe20000001820 */
[----:B------:R-:W-:-:S07]  /*7cad0*/  F2FP.F16.E5M2.UNPACK_B R55, R55.H1 ;  /* 0x00000037ff37723e */ /* 0x000fce00030004ff */
[C---:B------:R-:W-:Y:S01]  /*7cae0*/  HMMA.16816.F32 R4, R28.reuse, R54, R4 ;  /* 0x000000361c04723c */ /* 0x040fe20000001804 */
[----:B------:R-:W-:Y:S02]  /*7caf0*/  F2FP.F16.E5M2.UNPACK_B R52, R52.H1 ;  /* 0x00000034ff34723e */ /* 0x000fe400030004ff */
[----:B------:R-:W-:Y:S01]  /*7cb00*/  F2FP.F16.E5M2.UNPACK_B R53, R53.H1 ;  /* 0x00000035ff35723e */ /* 0x000fe200030004ff */
[----:B------:R-:W-:Y:S04]  /*7cb10*/  STL.64 [R1+0x7a0], R24 ;  /* 0x0007a01801007387 */ /* 0x000fe80000100a00 */
[----:B------:R0:W-:Y:S04]  /*7cb20*/  STL.64 [R1+0x7a8], R26 ;  /* 0x0007a81a01007387 */ /* 0x0001e80000100a00 */
[----:B0-----:R-:W2:Y:S04]  /*7cb30*/  LDL.LU.64 R26, [R1+0x6908] ;  /* 0x00690800011a7983 */ /* 0x001ea80000300a00 */
[----:B------:R0:W-:Y:S04]  /*7cb40*/  STL.64 [R1+0x7c0], R32 ;  /* 0x0007c02001007387 */ /* 0x0001e80000100a00 */
[----:B------:R-:W-:Y:S04]  /*7cb50*/  STL.64 [R1+0x7c8], R34 ;  /* 0x0007c82201007387 */ /* 0x000fe80000100a00 */
[----:B0-----:R-:W3:Y:S04]  /*7cb60*/  LDL.LU.64 R32, [R1+0x6900] ;  /* 0x0069000001207983 */ /* 0x001ee80000300a00 */
[----:B------:R-:W-:Y:S04]  /*7cb70*/  STL.64 [R1+0x6668], R58 ;  /* 0x0066683a01007387 */ /* 0x000fe80000100a00 */
[----:B------:R-:W-:Y:S04]  /*7cb80*/  STL.64 [R1+0x6660], R56 ;  /* 0x0066603801007387 */ /* 0x000fe80000100a00 */
[----:B------:R-:W-:Y:S04]  /*7cb90*/  STL.64 [R1+0x7e0], R4 ;  /* 0x0007e00401007387 */ /* 0x000fe80000100a00 */
[----:B------:R0:W-:Y:S02]  /*7cba0*/  STL.64 [R1+0x7e8], R6 ;  /* 0x0007e80601007387 */ /* 0x0001e40000100a00 */
[----:B0-----:R-:W-:Y:S01]  /*7cbb0*/  HMMA.16816.F32 R4, R28, R52, R20 ;  /* 0x000000341c04723c */ /* 0x001fe20000001814 */
[----:B------:R-:W-:-:S02]  /*7cbc0*/  F2FP.F16.E5M2.UNPACK_B R50, R50.H1 ;  /* 0x00000032ff32723e */ /* 0x000fc400030004ff */
[----:B------:R-:W-:Y:S01]  /*7cbd0*/  F2FP.F16.E5M2.UNPACK_B R51, R51.H1 ;  /* 0x00000033ff33723e */ /* 0x000fe200030004ff */
[----:B------:R-:W-:Y:S04]  /*7cbe0*/  STL.64 [R1+0x6648], R54 ;  /* 0x0066483601007387 */ /* 0x000fe80000100a00 */
[----:B------:R-:W-:Y:S11]  /*7cbf0*/  STL.64 [R1+0x6640], R52 ;  /* 0x0066403401007387 */ /* 0x000ff60000100a00 */
[----:B------:R-:W-:Y:S04]  /*7cc00*/  STL.64 [R1+0x800], R4 ;  /* 0x0008000401007387 */ /* 0x000fe80000100a00 */
[----:B------:R0:W-:Y:S02]  /*7cc10*/  STL.64 [R1+0x808], R6 ;  /* 0x0008080601007387 */ /* 0x0001e40000100a00 */
[----:B0-----:R-:W-:Y:S01]  /*7cc20*/  HMMA.16816.F32 R4, R28, R50, R16 ;  /* 0x000000321c04723c */ /* 0x001fe20000001810 */
[----:B------:R-:W-:-:S02]  /*7cc30*/  F2FP.F16.E5M2.UNPACK_B R48, R48.H1 ;  /* 0x00000030ff30723e */ /* 0x000fc400030004ff */
[----:B------:R-:W-:Y:S02]  /*7cc40*/  F2FP.F16.E5M2.UNPACK_B R49, R49.H1 ;  /* 0x00000031ff31723e */ /* 0x000fe400030004ff */
[----:B------:R-:W-:-:S14]  /*7cc50*/  F2FP.F16.E5M2.UNPACK_B R46, R46.H1 ;  /* 0x0000002eff2e723e */ /* 0x000fdc00030004ff */
[----:B------:R-:W-:Y:S04]  /*7cc60*/  STL.64 [R1+0x820], R4 ;  /* 0x0008200401007387 */ /* 0x000fe80000100a00 */
[----:B------:R0:W-:Y:S02]  /*7cc70*/  STL.64 [R1+0x828], R6 ;  /* 0x0008280601007387 */ /* 0x0001e40000100a00 */
[----:B0-----:R-:W-:Y:S01]  /*7cc80*/  HMMA.16816.F32 R4, R28, R48, R12 ;  /* 0x000000301c04723c */ /* 0x001fe2000000180c */
[----:B------:R-:W-:Y:S01]  /*7cc90*/  F2FP.F16.E5M2.UNPACK_B R47, R47.H1 ;  /* 0x0000002fff2f723e */ /* 0x000fe200030004ff */
[----:B------:R-:W-:Y:S04]  /*7cca0*/  STL.64 [R1+0x6628], R50 ;  /* 0x0066283201007387 */ /* 0x000fe80000100a00 */
[----:B------:R-:W-:-:S13]  /*7ccb0*/  STL.64 [R1+0x6620], R48 ;  /* 0x0066203001007387 */ /* 0x000fda0000100a00 */
[----:B------:R-:W-:Y:S04]  /*7ccc0*/  STL.64 [R1+0x840], R4 ;  /* 0x0008400401007387 */ /* 0x000fe80000100a00 */
[----:B------:R0:W-:Y:S02]  /*7ccd0*/  STL.64 [R1+0x848], R6 ;  /* 0x0008480601007387 */ /* 0x0001e40000100a00 */
[----:B0-----:R-:W-:Y:S01]  /*7cce0*/  HMMA.16816.F32 R4, R28, R46, R8 ;  /* 0x0000002e1c04723c */ /* 0x001fe20000001808 */
[----:B------:R-:W-:Y:S02]  /*7ccf0*/  F2FP.F16.E5M2.UNPACK_B R44, R44.H1 ;  /* 0x0000002cff2c723e */ /* 0x000fe400030004ff */
[----:B------:R-:W-:-:S15]  /*7cd00*/  F2FP.F16.E5M2.UNPACK_B R45, R45.H1 ;  /* 0x0000002dff2d723e */ /* 0x000fde00030004ff */
[----:B------:R-:W-:Y:S01]  /*7cd10*/  NOP ;  /* 0x0000000000007918 */ /* 0x000fe20000000000 */
[----:B------:R-:W-:Y:S04]  /*7cd20*/  STL.64 [R1+0x860], R4 ;  /* 0x0008600401007387 */ /* 0x000fe80000100a00 */
[----:B------:R0:W-:Y:S02]  /*7cd30*/  STL.64 [R1+0x868], R6 ;  /* 0x0008680601007387 */ /* 0x0001e40000100a00 */
[----:B0-----:R-:W-:Y:S02]  /*7cd40*/  HMMA.16816.F32 R4, R28, R44, R36 ;  /* 0x0000002c1c04723c */ /* 0x001fe40000001824 */
[----:B------:R-:W-:Y:S04]  /*7cd50*/  STL.64 [R1+0x6638], R46 ;  /* 0x0066382e01007387 */ /* 0x000fe80000100a00 */
[----:B------:R0:W-:-:S13]  /*7cd60*/  STL.64 [R1+0x6630], R44 ;  /* 0x0066302c01007387 */ /* 0x0001da0000100a00 */
[----:B------:R-:W-:Y:S04]  /*7cd70*/  STL.64 [R1+0x880], R4 ;  /* 0x0008800401007387 */ /* 0x000fe80000100a00 */
[----:B------:R-:W-:Y:S04]  /*7cd80*/  STL.64 [R1+0x888], R6 ;  /* 0x0008880601007387 */ /* 0x000fe80000100a00 */
[----:B------:R-:W4:Y:S04]  /*7cd90*/  LDL.LU R16, [R1+0x960] ;  /* 0x0009600001107983 */ /* 0x000f280000300800 */
[----:B------:R-:W4:Y:S04]  /*7cda0*/  LDL.LU R17, [R1+0x964] ;  /* 0x0009640001117983 */ /* 0x000f280000300800 */
[----:B------:R-:W2:Y:S04]  /*7cdb0*/  LDL.LU R18, [R1+0x968] ;  /* 0x0009680001127983 */ /* 0x000ea80000300800 */
[----:B------:R-:W2:Y:S04]  /*7cdc0*/  LDL.LU R19, [R1+0x96c] ;  /* 0x00096c0001137983 */ /* 0x000ea80000300800 */
[----:B--2---:R-:W-:Y:S04]  /*7cdd0*/  STL.64 [R1+0x68f8], R18 ;  /* 0x0068f81201007387 */ /* 0x004fe80000100a00 */
[----:B----4-:R1:W-:Y:S04]  /*7cde0*/  STL.64 [R1+0x68f0], R16 ;  /* 0x0068f01001007387 */ /* 0x0103e80000100a00 */
[----:B------:R-:W2:Y:S04]  /*7cdf0*/  LDL.LU R52, [R1+0x900] ;  /* 0x0009000001347983 */ /* 0x000ea80000300800 */
[----:B------:R-:W2:Y:S04]  /*7ce00*/  LDL.LU R53, [R1+0x904] ;  /* 0x0009040001357983 */ /* 0x000ea80000300800 */
[----:B------:R-:W2:Y:S04]  /*7ce10*/  LDL.LU R54, [R1+0x908] ;  /* 0x0009080001367983 */ /* 0x000ea80000300800 */
[----:B------:R-:W2:Y:S04]  /*7ce20*/  LDL.LU R55, [R1+0x90c] ;  /* 0x00090c0001377983 */ /* 0x000ea80000300800 */
[----:B0-----:R-:W4:Y:S04]  /*7ce30*/  LDL.LU R44, [R1+0x8c0] ;  /* 0x0008c000012c7983 */ /* 0x001f280000300800 */
[----:B------:R-:W4:Y:S04]  /*7ce40*/  LDL.LU R45, [R1+0x8c4] ;  /* 0x0008c400012d7983 */ /* 0x000f280000300800 */
[----:B------:R-:W4:Y:S04]  /*7ce50*/  LDL.LU R46, [R1+0x8c8] ;  /* 0x0008c800012e7983 */ /* 0x000f280000300800 */
[----:B------:R-:W4:Y:S04]  /*7ce60*/  LDL.LU R47, [R1+0x8cc] ;  /* 0x0008cc00012f7983 */ /* 0x000f280000300800 */
[----:B-1----:R-:W2:Y:S04]  /*7ce70*/  LDL.LU R16, [R1+0x8a0] ;  /* 0x0008a00001107983 */ /* 0x002ea80000300800 */
        /* <DEDUP_REMOVED lines=11> */
[----:B------:R-:W-:-:S02]  /*7cf30*/  F2FP.F16.E5M2.UNPACK_B R42, R42.H1 ;  /* 0x0000002aff2a723e */ /* 0x000fc400030004ff */
[----:B------:R-:W-:Y:S01]  /*7cf40*/  F2FP.F16.E5M2.UNPACK_B R43, R43.H1 ;  /* 0x0000002bff2b723e */ /* 0x000fe200030004ff */
        /* <DEDUP_REMOVED lines=23> */
[----:B--2---:R-:W-:-:S15]  /*7d0c0*/  HMMA.16816.F32 R16, R28, R42, R16 ;  /* 0x0000002a1c10723c */ /* 0x004fde0000001810 */
[----:B------:R-:W-:-:S04]  /*7d0d0*/  NOP ;  /* 0x0000000000007918 */ /* 0x000fc80000000000 */
[----:B------:R-:W-:Y:S04]  /*7d0e0*/  STL.64 [R1+0x8a0], R16 ;  /* 0x0008a01001007387 */ /* 0x000fe80000100a00 */
[----:B------:R0:W-:Y:S04]  /*7d0f0*/  STL.64 [R1+0x8a8], R18 ;  /* 0x0008a81201007387 */ /* 0x0001e80000100a00 */
[----:B0-----:R-:W2:Y:S04]  /*7d100*/  LDL.LU.64 R18, [R1+0x68f8] ;  /* 0x0068f80001127983 */ /* 0x001ea80000300a00 */
[----:B------:R-:W2:Y:S01]  /*7d110*/  LDL.LU.64 R16, [R1+0x68f0] ;  /* 0x0068f00001107983 */ /* 0x000ea20000300a00 */
[----:B---3--:R-:W-:-:S02]  /*7d120*/  F2FP.F16.E5M2.UNPACK_B R40, R40.H1 ;  /* 0x00000028ff28723e */ /* 0x008fc400030004ff */
[----:B------:R-:W-:Y:S02]  /*7d130*/  F2FP.F16.E5M2.UNPACK_B R41, R41.H1 ;  /* 0x00000029ff29723e */ /* 0x000fe400030004ff */
[----:B------:R-:W-:Y:S02]  /*7d140*/  F2FP.F16.E5M2.UNPACK_B R38, R38.H1 ;  /* 0x00000026ff26723e */ /* 0x000fe400030004ff */
[----:B------:R-:W-:Y:S01]  /*7d150*/  F2FP.F16.E5M2.UNPACK_B R39, R39.H1 ;  /* 0x00000027ff27723e */ /* 0x000fe200030004ff */
[----:B------:R-:W-:Y:S04]  /*7d160*/  STL.64 [R1+0x6658], R42 ;  /* 0x0066582a01007387 */ /* 0x000fe80000100a00 */
[----:B------:R0:W-:Y:S01]  /*7d170*/  STL.64 [R1+0x6650], R40 ;  /* 0x0066502801007387 */ /* 0x0001e20000100a00 */
[C---:B----4-:R-:W-:Y:S08]  /*7d180*/  HMMA.16816.F32 R44, R28.reuse, R40, R44 ;  /* 0x000000281c2c723c */ /* 0x050ff0000000182c */
[----:B0-----:R-:W-:Y:S01]  /*7d190*/  HMMA.16816.F32 R40, R28, R38, R48 ;  /* 0x000000261c28723c */ /* 0x001fe20000001830 */
[----:B------:R-:W-:-:S02]  /*7d1a0*/  F2FP.F16.E5M2.UNPACK_B R36, R36.H1 ;  /* 0x00000024ff24723e */ /* 0x000fc400030004ff */
[----:B------:R-:W-:Y:S02]  /*7d1b0*/  F2FP.F16.E5M2.UNPACK_B R37, R37.H1 ;  /* 0x00000025ff25723e */ /* 0x000fe400030004ff */
[----:B------:R-:W-:Y:S02]  /*7d1c0*/  F2FP.F16.E5M2.UNPACK_B R34, R34.H1 ;  /* 0x00000022ff22723e */ /* 0x000fe400030004ff */
[----:B------:R-:W-:Y:S02]  /*7d1d0*/  F2FP.F16.E5M2.UNPACK_B R35, R35.H1 ;  /* 0x00000023ff23723e */ /* 0x000fe400030004ff */
[----:B------:R-:W-:Y:S02]  /*7d1e0*/  F2FP.F16.E5M2.UNPACK_B R2, R25.H1 ;  /* 0x00000019ff02723e */ /* 0x000fe400030004ff */
[----:B------:R-:W-:Y:S04]  /*7d1f0*/  STL.64 [R1+0x8c0], R44 ;  /* 0x0008c02c01007387 */ /* 0x000fe80000100a00 */
[----:B------:R-:W-:Y:S01]  /*7d200*/  STL.64 [R1+0x8c8], R46 ;  /* 0x0008c82e01007387 */ /* 0x000fe20000100a00 */
[----:B------:R-:W-:-:S02]  /*7d210*/  F2FP.F16.E5M2.UNPACK_B R3, R10.H1 ;  /* 0x0000000aff03723e */ /* 0x000fc400030004ff */
[----:B------:R-:W-:Y:S02]  /*7d220*/  F2FP.F16.E5M2.UNPACK_B R4, R11.H1 ;  /* 0x0000000bff04723e */ /* 0x000fe400030004ff */
[----:B------:R-:W-:Y:S01]  /*7d230*/  F2FP.F16.E5M2.UNPACK_B R5, R8.H1 ;  /* 0x00000008ff05723e */ /* 0x000fe200030004ff */
[----:B------:R-:W-:Y:S04]  /*7d240*/  STL.64 [R1+0x8e0], R40 ;  /* 0x0008e02801007387 */ /* 0x000fe80000100a00 */
[----:B------:R0:W-:Y:S04]  /*7d250*/  STL.64 [R1+0x8e8], R42 ;  /* 0x0008e82a01007387 */ /* 0x0001e80000100a00 */
[----:B------:R-:W-:Y:S04]  /*7d260*/  STL.64 [R1+0x6678], R38 ;  /* 0x0066782601007387 */ /* 0x000fe80000100a00 */
[----:B------:R1:W-:Y:S01]  /*7d270*/  STL.64 [R1+0x6670], R36 ;  /* 0x0066702401007387 */ /* 0x0003e20000100a00 */
[----:B------:R-:W-:-:S02]  /*7d280*/  F2FP.F16.E5M2.UNPACK_B R6, R6.H1 ;  /* 0x00000006ff06723e */ /* 0x000fc400030004ff */
[----:B------:R-:W-:Y:S01]  /*7d290*/  F2FP.F16.E5M2.UNPACK_B R7, R7.H1 ;  /* 0x00000007ff07723e */ /* 0x000fe200030004ff */
[C---:B0-----:R-:W-:Y:S08]  /*7d2a0*/  HMMA.16816.F32 R40, R28.reuse, R36, R52 ;  /* 0x000000241c28723c */ /* 0x041ff00000001834 */
[C---:B-1----:R-:W-:Y:S08]  /*7d2b0*/  HMMA.16816.F32 R36, R28.reuse, R34, R56 ;  /* 0x000000221c24723c */ /* 0x042ff00000001838 */
[C---:B------:R-:W-:Y:S08]  /*7d2c0*/  HMMA.16816.F32 R20, R28.reuse, R2, R20 ;  /* 0x000000021c14723c */ /* 0x040ff00000001814 */
[C---:B------:R-:W-:Y:S01]  /*7d2d0*/  HMMA.16816.F32 R12, R28.reuse, R6, R12 ;  /* 0x000000061c0c723c */ /* 0x040fe2000000180c */
[----:B------:R0:W-:Y:S04]  /*7d2e0*/  STL.64 [R1+0x900], R40 ;  /* 0x0009002801007387 */ /* 0x0001e80000100a00 */
[----:B------:R1:W-:Y:S04]  /*7d2f0*/  STL.64 [R1+0x908], R42 ;  /* 0x0009082a01007387 */ /* 0x0003e80000100a00 */
[----:B------:R-:W-:Y:S04]  /*7d300*/  STL [R1+0x6898], R34 ;  /* 0x0068982201007387 */ /* 0x000fe80000100800 */
[----:B------:R-:W-:Y:S04]  /*7d310*/  STL [R1+0x6894], R35 ;  /* 0x0068942301007387 */ /* 0x000fe80000100800 */
[----:B------:R3:W-:Y:S04]  /*7d320*/  STL.64 [R1+0x920], R36 ;  /* 0x0009202401007387 */ /* 0x0007e80000100a00 */
[----:B------:R4:W-:Y:S04]  /*7d330*/  STL.64 [R1+0x928], R38 ;  /* 0x0009282601007387 */ /* 0x0009e80000100a00 */
[----:B------:R0:W-:Y:S04]  /*7d340*/  STL.64 [R1+0x68e8], R32 ;  /* 0x0068e82001007387 */ /* 0x0001e80000100a00 */
[----:B------:R-:W-:Y:S04]  /*7d350*/  STL [R1+0x689c], R3 ;  /* 0x00689c0301007387 */ /* 0x000fe80000100800 */
[----:B------:R-:W-:Y:S04]  /*7d360*/  STL.64 [R1+0x940], R20 ;  /* 0x0009401401007387 */ /* 0x000fe80000100a00 */
[----:B------:R-:W-:Y:S01]  /*7d370*/  STL.64 [R1+0x948], R22 ;  /* 0x0009481601007387 */ /* 0x000fe20000100a00 */
[----:B------:R-:W-:Y:S01]  /*7d380*/  F2FP.F16.E5M2.UNPACK_B R8, R9.H1 ;  /* 0x00000009ff08723e */ /* 0x000fe200030004ff */
[----:B--2---:R-:W-:-:S15]  /*7d390*/  HMMA.16816.F32 R16, R28, R4, R16 ;  /* 0x000000041c10723c */ /* 0x004fde0000001810 */
[----:B------:R-:W-:-:S04]  /*7d3a0*/  NOP ;  /* 0x0000000000007918 */ /* 0x000fc80000000000 */
[----:B------:R-:W-:Y:S04]  /*7d3b0*/  STL.64 [R1+0x960], R16 ;  /* 0x0009601001007387 */ /* 0x000fe80000100a00 */
[----:B------:R-:W-:Y:S04]  /*7d3c0*/  STL.64 [R1+0x968], R18 ;  /* 0x0009681201007387 */ /* 0x000fe80000100a00 */
[----:B------:R-:W2:Y:S04]  /*7d3d0*/  LDL.LU R56, [R1+0xa70] ;  /* 0x000a700001387983 */ /* 0x000ea80000300800 */
        /* <DEDUP_REMOVED lines=13> */
[----:B---3--:R-:W3:Y:S04]  /*7d4b0*/  LDL.LU R36, [R1+0x9e0] ;  /* 0x0009e00001247983 */ /* 0x008ee80000300800 */
[----:B------:R-:W3:Y:S04]  /*7d4c0*/  LDL.LU R37, [R1+0x9e4] ;  /* 0x0009e40001257983 */ /* 0x000ee80000300800 */
[----:B----4-:R-:W3:Y:S04]  /*7d4d0*/  LDL.LU R38, [R1+0x9e8] ;  /* 0x0009e80001267983 */ /* 0x010ee80000300800 */
[----:B------:R-:W3:Y:S04]  /*7d4e0*/  LDL.LU R39, [R1+0x9ec] ;  /* 0x0009ec0001277983 */ /* 0x000ee80000300800 */
        /* <DEDUP_REMOVED lines=28> */
[----:B------:R-:W-:Y:S04]  /*7d6b0*/  STL.64 [R1+0x6608], R6 ;  /* 0x0066080601007387 */ /* 0x000fe80000100a00 */
[----:B------:R0:W-:Y:S04]  /*7d6c0*/  STL.64 [R1+0x6600], R4 ;  /* 0x0066000401007387 */ /* 0x0001e80000100a00 */
[----:B0-----:R-:W3:Y:S04]  /*7d6d0*/  LDL.LU R4, [R1+0x9c0] ;  /* 0x0009c00001047983 */ /* 0x001ee80000300800 */
[----:B------:R-:W3:Y:S04]  /*7d6e0*/  LDL.LU R5, [R1+0x9c4] ;  /* 0x0009c40001057983 */ /* 0x000ee80000300800 */
[----:B------:R-:W3:Y:S04]  /*7d6f0*/  LDL.LU R6, [R1+0x9c8] ;  /* 0x0009c80001067983 */ /* 0x000ee80000300800 */
[----:B------:R-:W3:Y:S04]  /*7d700*/  LDL.LU R7, [R1+0x9cc] ;  /* 0x0009cc0001077983 */ /* 0x000ee80000300800 */
[----:B------:R-:W3:Y:S01]  /*7d710*/  LDL.LU R25, [R1+0x3bc] ;  /* 0x0003bc0001197983 */ /* 0x000ee20000300800 */
[----:B----4-:R-:W-:-:S02]  /*7d720*/  F2FP.F16.E5M2.UNPACK_B R9, R9.H1 ;  /* 0x00000009ff09723e */ /* 0x010fc400030004ff */
[----:B--2---:R-:W-:Y:S02]  /*7d730*/  F2FP.F16.E5M2.UNPACK_B R10, R10.H1 ;  /* 0x0000000aff0a723e */ /* 0x004fe400030004ff */
[----:B---3--:R-:W-:-:S03]  /*7d740*/  F2FP.F16.E5M2.UNPACK_B R11, R11.H1 ;  /* 0x0000000bff0b723e */ /* 0x008fc600030004ff */
[----:B------:R-:W-:Y:S01]  /*7d750*/  HMMA.16816.F32 R32, R28, R8, R32 ;  /* 0x000000081c20723c */ /* 0x000fe20000001820 */
[----:B------:R-:W-:Y:S02]  /*7d760*/  F2FP.F16.E5M2.UNPACK_B R12, R12.H1 ;  /* 0x0000000cff0c723e */ /* 0x000fe400030004ff */
[----:B------:R-:W-:-:S15]  /*7d770*/  F2FP.F16.E5M2.UNPACK_B R13, R13.H1 ;  /* 0x0000000dff0d723e */ /* 0x000fde00030004ff */
[----:B------:R-:W-:Y:S01]  /*7d780*/  NOP ;  /* 0x0000000000007918 */ /* 0x000fe20000000000 */
[----:B------:R0:W-:Y:S04]  /*7d790*/  STL.64 [R1+0x9a0], R32 ;  /* 0x0009a02001007387 */ /* 0x0001e80000100a00 */
[----:B------:R-:W-:Y:S04]  /*7d7a0*/  STL.64 [R1+0x9a8], R34 ;  /* 0x0009a82201007387 */ /* 0x000fe80000100a00 */
[----:B0-----:R-:W2:Y:S01]  /*7d7b0*/  LDL.LU.64 R32, [R1+0x68e8] ;  /* 0x0068e80001207983 */ /* 0x001ea20000300a00 */
[----:B------:R-:W-:Y:S03]  /*7d7c0*/  HMMA.16816.F32 R4, R28, R10, R4 ;  /* 0x0000000a1c04723c */ /* 0x000fe60000001804 */
[----:B------:R-:W-:Y:S04]  /*7d7d0*/  STL.64 [R1+0x65e8], R10 ;  /* 0x0065e80a01007387 */ /* 0x000fe80000100a00 */
[----:B------:R-:W-:Y:S01]  /*7d7e0*/  STL.64 [R1+0x65e0], R8 ;  /* 0x0065e00801007387 */ /* 0x000fe20000100a00 */
[----:B------:R-:W-:-:S11]  /*7d7f0*/  F2FP.F16.E5M2.UNPACK_B R14, R14.H1 ;  /* 0x0000000eff0e723e */ /* 0x000fd600030004ff */
[----:B------:R-:W-:Y:S04]  /*7d800*/  STL.64 [R1+0x9c0], R4 ;  /* 0x0009c00401007387 */ /* 0x000fe80000100a00 */
[----:B------:R0:W-:Y:S02]  /*7d810*/  STL.64 [R1+0x9c8], R6 ;  /* 0x0009c80601007387 */ /* 0x0001e40000100a00 */
[----:B0-----:R-:W-:Y:S01]  /*7d820*/  HMMA.16816.F32 R4, R28, R12, R36 ;  /* 0x0000000c1c04723c */ /* 0x001fe20000001824 */
[----:B------:R-:W-:Y:S02]  /*7d830*/  F2FP.F16.E5M2.UNPACK_B R15, R15.H1 ;  /* 0x0000000fff0f723e */ /* 0x000fe400030004ff */
[----:B------:R-:W-:Y:S02]  /*7d840*/  F2FP.F16.E5M2.UNPACK_B R16, R16.H1 ;  /* 0x00000010ff10723e */ /* 0x000fe400030004ff */
[----:B------:R-:W-:-:S14]  /*7d850*/  F2FP.F16.E5M2.UNPACK_B R17, R17.H1 ;  /* 0x00000011ff11723e */ /* 0x000fdc00030004ff */
[----:B------:R-:W-:Y:S04]  /*7d860*/  STL.64 [R1+0x9e0], R4 ;  /* 0x0009e00401007387 */ /* 0x000fe80000100a00 */
[----:B------:R0:W-:Y:S02]  /*7d870*/  STL.64 [R1+0x9e8], R6 ;  /* 0x0009e80601007387 */ /* 0x0001e40000100a00 */
[----:B0-----:R-:W-:Y:S02]  /*7d880*/  HMMA.16816.F32 R4, R28, R14, R40 ;  /* 0x0000000e1c04723c */ /* 0x001fe40000001828 */
[----:B------:R-:W-:Y:S04]  /*7d890*/  STL.64 [R1+0x65c8], R14 ;  /* 0x0065c80e01007387 */ /* 0x000fe80000100a00 */
[----:B------:R-:W-:Y:S01]  /*7d8a0*/  STL.64 [R1+0x65c0], R12 ;  /* 0x0065c00c01007387 */ /* 0x000fe20000100a00 */
[----:B------:R-:W-:-:S12]  /*7d8b0*/  F2FP.F16.E5M2.UNPACK_B R18, R18.H1 ;  /* 0x00000012ff12723e */ /* 0x000fd800030004ff */
        /* <DEDUP_REMOVED lines=15> */
[----:B------:R-:W-:-:S15]  /*7d9b0*/  F2FP.F16.E5M2.UNPACK_B R23, R23.H1 ;  /* 0x00000017ff17723e */ /* 0x000fde00030004ff */
[----:B------:R-:W-:-:S03]  /*7d9c0*/  NOP ;  /* 0x0000000000007918 */ /* 0x000fc60000000000 */
[----:B------:R-:W-:Y:S04]  /*7d9d0*/  STL.64 [R1+0xa50], R4 ;  /* 0x000a500401007387 */ /* 0x000fe80000100a00 */
[----:B------:R0:W-:Y:S02]  /*7d9e0*/  STL.64 [R1+0xa58], R6 ;  /* 0x000a580601007387 */ /* 0x0001e40000100a00 */
[----:B0-----:R-:W-:Y:S02]  /*7d9f0*/  HMMA.16816.F32 R4, R28, R22, R56 ;  /* 0x000000161c04723c */ /* 0x001fe40000001838 */
[----:B------:R-:W-:Y:S04]  /*7da00*/  STL.64 [R1+0x65d8], R22 ;  /* 0x0065d81601007387 */ /* 0x000fe80000100a00 */
[----:B------:R-:W-:Y:S01]  /*7da10*/  STL.64 [R1+0x65d0], R20 ;  /* 0x0065d01401007387 */ /* 0x000fe20000100a00 */
[----:B------:R-:W-:-:S02]  /*7da20*/  IMAD.MOV.U32 R58, RZ, RZ, R26 ;  /* 0x000000ffff3a7224 */ /* 0x000fc400078e001a */
[----:B------:R-:W-:-:S10]  /*7da30*/  IMAD.MOV.U32 R59, RZ, RZ, R27 ;  /* 0x000000ffff3b7224 */ /* 0x000fd400078e001b */
[----:B------:R0:W-:Y:S04]  /*7da40*/  STL.64 [R1+0xa70], R4 ;  /* 0x000a700401007387 */ /* 0x0001e80000100a00 */
[----:B------:R-:W-:Y:S04]  /*7da50*/  STL.64 [R1+0xa78], R6 ;  /* 0x000a780601007387 */ /* 0x000fe80000100a00 */
[----:B------:R-:W3:Y:S04]  /*7da60*/  LDL.LU R26, [R1+0x68e4] ;  /* 0x0068e400011a7983 */ /* 0x000ee80000300800 */
[----:B------:R-:W4:Y:S04]  /*7da70*/  LDL.LU R27, [R1+0x68e0] ;  /* 0x0068e000011b7983 */ /* 0x000f280000300800 */
[----:B------:R-:W3:Y:S04]  /*7da80*/  LDL.LU R52, [R1+0xb50] ;  /* 0x000b500001347983 */ /* 0x000ee80000300800 */
[----:B------:R-:W3:Y:S04]  /*7da90*/  LDL.LU R53, [R1+0xb54] ;  /* 0x000b540001357983 */ /* 0x000ee80000300800 */
[----:B------:R-:W3:Y:S04]  /*7daa0*/  LDL.LU R54, [R1+0xb58] ;  /* 0x000b580001367983 */ /* 0x000ee80000300800 */
[----:B------:R-:W3:Y:S01]  /*7dab0*/  LDL.LU R55, [R1+0xb5c] ;  /* 0x000b5c0001377983 */ /* 0x000ee20000300800 */
[----:B--2---:R-:W-:-:S02]  /*7dac0*/  IMAD.MOV.U32 R56, RZ, RZ, R33 ;  /* 0x000000ffff387224 */ /* 0x004fc400078e0021 */
[----:B------:R-:W-:Y:S01]  /*7dad0*/  IMAD.MOV.U32 R57, RZ, RZ, R32 ;  /* 0x000000ffff397224 */ /* 0x000fe200078e0020 */
[----:B---3--:R-:W-:Y:S04]  /*7dae0*/  STL.64 [R1+0x6860], R54 ;  /* 0x0068603601007387 */ /* 0x008fe80000100a00 */
[----:B------:R-:W-:Y:S04]  /*7daf0*/  STL.64 [R1+0x6858], R52 ;  /* 0x0068583401007387 */ /* 0x000fe80000100a00 */
[----:B------:R-:W2:Y:S04]  /*7db00*/  LDL.LU R33, [R1+0x68dc] ;  /* 0x0068dc0001217983 */ /* 0x000ea80000300800 */
[----:B------:R-:W3:Y:S04]  /*7db10*/  LDL.LU R32, [R1+0x68d8] ;  /* 0x0068d80001207983 */ /* 0x000ee80000300800 */
[----:B------:R-:W-:Y:S04]  /*7db20*/  STL.64 [R1+0x6870], R58 ;  /* 0x0068703a01007387 */ /* 0x000fe80000100a00 */
[----:B------:R-:W-:Y:S01]  /*7db30*/  STL.64 [R1+0x6868], R56 ;  /* 0x0068683801007387 */ /* 0x000fe20000100a00 */
[----:B----4-:R-:W-:-:S02]  /*7db40*/  IMAD.MOV.U32 R46, RZ, RZ, R27 ;  /* 0x000000ffff2e7224 */ /* 0x010fc400078e001b */
[----:B------:R-:W-:Y:S01]  /*7db50*/  IMAD.MOV.U32 R47, RZ, RZ, R26 ;  /* 0x000000ffff2f7224 */ /* 0x000fe200078e001a */
[----:B------:R-:W4:Y:S04]  /*7db60*/  LDL.LU R27, [R1+0x68d4] ;  /* 0x0068d400011b7983 */ /* 0x000f280000300800 */
[----:B------:R-:W0:Y:S04]  /*7db70*/  LDL.LU R26, [R1+0x68d0] ;  /* 0x0068d000011a7983 */ /* 0x000e280000300800 */
[----:B------:R-:W4:Y:S04]  /*7db80*/  LDL.LU R40, [R1+0xb70] ;  /* 0x000b700001287983 */ /* 0x000f280000300800 */
[----:B------:R-:W4:Y:S04]  /*7db90*/  LDL.LU R41, [R1+0xb74] ;  /* 0x000b740001297983 */ /* 0x000f280000300800 */
[----:B------:R-:W4:Y:S04]  /*7dba0*/  LDL.LU R42, [R1+0xb78] ;  /* 0x000b7800012a7983 */ /* 0x000f280000300800 */
[----:B------:R-:W4:Y:S01]  /*7dbb0*/  LDL.LU R43, [R1+0xb7c] ;  /* 0x000b7c00012b7983 */ /* 0x000f220000300800 */
[----:B--2---:R-:W-:-:S02]  /*7dbc0*/  IMAD.MOV.U32 R45, RZ, RZ, R33 ;  /* 0x000000ffff2d7224 */ /* 0x004fc400078e0021 */
[----:B---3--:R-:W-:Y:S01]  /*7dbd0*/  IMAD.MOV.U32 R44, RZ, RZ, R32 ;  /* 0x000000ffff2c7224 */ /* 0x008fe200078e0020 */
[----:B----4-:R-:W-:Y:S04]  /*7dbe0*/  STL.64 [R1+0x6888], R42 ;  /* 0x0068882a01007387 */ /* 0x010fe80000100a00 */
[----:B------:R-:W-:Y:S04]  /*7dbf0*/  STL.64 [R1+0x6880], R40 ;  /* 0x0068802801007387 */ /* 0x000fe80000100a00 */
[----:B------:R-:W2:Y:S04]  /*7dc00*/  LDL.LU R32, [R1+0x68cc] ;  /* 0x0068cc0001207983 */ /* 0x000ea80000300800 */
[----:B------:R-:W3:Y:S04]  /*7dc10*/  LDL.LU R33, [R1+0x68c8] ;  /* 0x0068c80001217983 */ /* 0x000ee80000300800 */
[----:B------:R-:W-:Y:S04]  /*7dc20*/  STL.64 [R1+0x68a8], R46 ;  /* 0x0068a82e01007387 */ /* 0x000fe80000100a00 */
[----:B------:R1:W-:Y:S04]  /*7dc30*/  STL.64 [R1+0x68a0], R44 ;  /* 0x0068a02c01007387 */ /* 0x0003e80000100a00 */
[----:B------:R-:W4:Y:S04]  /*7dc40*/  LDL.LU R8, [R1+0xb90] ;  /* 0x000b900001087983 */ /* 0x000f280000300800 */
[----:B------:R-:W4:Y:S04]  /*7dc50*/  LDL.LU R9, [R1+0xb94] ;  /* 0x000b940001097983 */ /* 0x000f280000300800 */
[----:B------:R-:W2:Y:S04]  /*7dc60*/  LDL.LU R10, [R1+0xb98] ;  /* 0x000b9800010a7983 */ /* 0x000ea80000300800 */
[----:B------:R-:W2:Y:S01]  /*7dc70*/  LDL.LU R11, [R1+0xb9c] ;  /* 0x000b9c00010b7983 */ /* 0x000ea20000300800 */
[----:B0-----:R-:W-:-:S02]  /*7dc80*/  IMAD.MOV.U32 R4, RZ, RZ, R26 ;  /* 0x000000ffff047224 */ /* 0x001fc400078e001a */
[----:B------:R-:W-:Y:S01]  /*7dc90*/  IMAD.MOV.U32 R5, RZ, RZ, R27 ;  /* 0x000000ffff057224 */ /* 0x000fe200078e001b */
[----:B--2---:R-:W-:Y:S04]  /*7dca0*/  STL.64 [R1+0x68b8], R10 ;  /* 0x0068b80a01007387 */ /* 0x004fe80000100a00 */
[----:B----4-:R0:W-:Y:S04]  /*7dcb0*/  STL.64 [R1+0x68b0], R8 ;  /* 0x0068b00801007387 */ /* 0x0101e80000100a00 */
[----:B------:R-:W2:Y:S04]  /*7dcc0*/  LDL.LU R26, [R1+0x68c4] ;  /* 0x0068c400011a7983 */ /* 0x000ea80000300800 */
        /* <DEDUP_REMOVED lines=9> */
[----:B-1----:R-:W4:Y:S04]  /*7dd60*/  LDL.LU R44, [R1+0xac0] ;  /* 0x000ac000012c7983 */ /* 0x002f280000300800 */
[----:B------:R-:W4:Y:S04]  /*7dd70*/  LDL.LU R45, [R1+0xac4] ;  /* 0x000ac400012d7983 */ /* 0x000f280000300800 */
[----:B------:R-:W4:Y:S04]  /*7dd80*/  LDL.LU R46, [R1+0xac8] ;  /* 0x000ac800012e7983 */ /* 0x000f280000300800 */
[----:B------:R-:W4:Y:S04]  /*7dd90*/  LDL.LU R47, [R1+0xacc] ;  /* 0x000acc00012f7983 */ /* 0x000f280000300800 */
[----:B0-----:R-:W4:Y:S04]  /*7dda0*/  LDL.LU R8, [R1+0xa90] ;  /* 0x000a900001087983 */ /* 0x001f280000300800 */
[----:B------:R-:W4:Y:S04]  /*7ddb0*/  LDL.LU R9, [R1+0xa94] ;  /* 0x000a940001097983 */ /* 0x000f280000300800 */
[----:B------:R-:W4:Y:S04]  /*7ddc0*/  LDL.LU R10, [R1+0xa98] ;  /* 0x000a9800010a7983 */ /* 0x000f280000300800 */
[----:B------:R-:W4:Y:S01]  /*7ddd0*/  LDL.LU R11, [R1+0xa9c] ;  /* 0x000a9c00010b7983 */ /* 0x000f220000300800 */
[----:B------:R-:W-:-:S02]  /*7dde0*/  IMAD.MOV.U32 R19, RZ, RZ, R32 ;  /* 0x000000ffff137224 */ /* 0x000fc400078e0020 */
[----:B---3--:R-:W-:Y:S02]  /*7ddf0*/  IMAD.MOV.U32 R18, RZ, RZ, R33 ;  /* 0x000000ffff127224 */ /* 0x008fe400078e0021 */
[----:B--2---:R-:W-:Y:S02]  /*7de00*/  IMAD.MOV.U32 R17, RZ, RZ, R26 ;  /* 0x000000ffff117224 */ /* 0x004fe400078e001a */
[----:B----4-:R-:W-:Y:S01]  /*7de10*/  IMAD.MOV.U32 R16, RZ, RZ, R27 ;  /* 0x000000ffff107224 */ /* 0x010fe200078e001b */
        /* <DEDUP_REMOVED lines=16> */
[----:B------:R-:W4:Y:S04]  /*7df20*/  LDL R54, [R1+0x118] ;  /* 0x0001180001367983 */ /* 0x000f280000100800 */
[----:B------:R-:W4:Y:S04]  /*7df30*/  LDL R55, [R1+0x11c] ;  /* 0x00011c0001377983 */ /* 0x000f280000100800 */
[----:B------:R-:W4:Y:S04]  /*7df40*/  LDL.LU R56, [R1+0xbd0] ;  /* 0x000bd00001387983 */ /* 0x000f280000300800 */
[----:B------:R-:W4:Y:S04]  /*7df50*/  LDL.LU R57, [R1+0xbd4] ;  /* 0x000bd40001397983 */ /* 0x000f280000300800 */
[----:B------:R-:W4:Y:S04]  /*7df60*/  LDL.LU R58, [R1+0xbd8] ;  /* 0x000bd800013a7983 */ /* 0x000f280000300800 */
[----:B------:R-:W4:Y:S01]  /*7df70*/  LDL.LU R59, [R1+0xbdc] ;  /* 0x000bdc00013b7983 */ /* 0x000f220000300800 */
[----:B------:R-:W-:-:S02]  /*7df80*/  F2FP.F16.E5M2.UNPACK_B R24, R24.H1 ;  /* 0x00000018ff18723e */ /* 0x000fc400030004ff */
[----:B------:R-:W-:Y:S01]  /*7df90*/  F2FP.F16.E5M2.UNPACK_B R25, R25.H1 ;  /* 0x00000019ff19723e */ /* 0x000fe200030004ff */
[----:B------:R-:W4:Y:S04]  /*7dfa0*/  LDL.64 R6, [R1+0xf8] ;  /* 0x0000f80001067983 */ /* 0x000f280000100a00 */
[----:B------:R-:W4:Y:S04]  /*7dfb0*/  LDL.LU R36, [R1+0xb80] ;  /* 0x000b800001247983 */ /* 0x000f280000300800 */
[----:B------:R-:W4:Y:S04]  /*7dfc0*/  LDL.LU R37, [R1+0xb84] ;  /* 0x000b840001257983 */ /* 0x000f280000300800 */
[----:B------:R-:W4:Y:S04]  /*7dfd0*/  LDL.LU R38, [R1+0xb88] ;  /* 0x000b880001267983 */ /* 0x000f280000300800 */
[----:B------:R-:W4:Y:S04]  /*7dfe0*/  LDL.LU R39, [R1+0xb8c] ;  /* 0x000b8c0001277983 */ /* 0x000f280000300800 */
[----:B------:R-:W4:Y:S01]  /*7dff0*/  LDL.LU R48, [R1+0xb60] ;  /* 0x000b600001307983 */ /* 0x000f220000300800 */
[----:B------:R-:W-:Y:S03]  /*7e000*/  HMMA.16816.F32 R8, R28, R24, R8 ;  /* 0x000000181c08723c */ /* 0x000fe60000001808 */
[----:B------:R-:W4:Y:S04]  /*7e010*/  LDL.LU R49, [R1+0xb64] ;  /* 0x000b640001317983 */ /* 0x000f280000300800 */
[----:B------:R-:W4:Y:S04]  /*7e020*/  LDL.LU R50, [R1+0xb68] ;  /* 0x000b680001327983 */ /* 0x000f280000300800 */
[----:B------:R-:W4:Y:S08]  /*7e030*/  LDL.LU R51, [R1+0xb6c] ;  /* 0x000b6c0001337983 */ /* 0x000f300000300800 */
[----:B------:R-:W-:Y:S04]  /*7e040*/  STL.64 [R1+0xa90], R8 ;  /* 0x000a900801007387 */ /* 0x000fe80000100a00 */
[----:B------:R0:W-:Y:S04]  /*7e050*/  STL.64 [R1+0xa98], R10 ;  /* 0x000a980a01007387 */ /* 0x0001e80000100a00 */
[----:B0-----:R-:W4:Y:S04]  /*7e060*/  LDL.LU.64 R10, [R1+0x68b8] ;  /* 0x0068b800010a7983 */ /* 0x001f280000300a00 */
[----:B------:R-:W4:Y:S01]  /*7e070*/  LDL.LU.64 R8, [R1+0x68b0] ;  /* 0x0068b00001087983 */ /* 0x000f220000300a00 */
[----:B--2---:R-:W-:-:S02]  /*7e080*/  F2FP.F16.E5M2.UNPACK_B R26, R26.H1 ;  /* 0x0000001aff1a723e */ /* 0x004fc400030004ff */
[----:B---3--:R-:W-:-:S07]  /*7e090*/  F2FP.F16.E5M2.UNPACK_B R27, R27.H1 ;  /* 0x0000001bff1b723e */ /* 0x008fce00030004ff */
[----:B------:R-:W-:Y:S01]  /*7e0a0*/  HMMA.16816.F32 R44, R28, R26, R44 ;  /* 0x0000001a1c2c723c */ /* 0x000fe2000000182c */
[----:B----4-:R-:W-:Y:S02]  /*7e0b0*/  F2FP.F16.E5M2.UNPACK_B R32, R32.H1 ;  /* 0x00000020ff20723e */ /* 0x010fe400030004ff */
[----:B------:R-:W-:-:S07]  /*7e0c0*/  F2FP.F16.E5M2.UNPACK_B R33, R33.H1 ;  /* 0x00000021ff21723e */ /* 0x000fce00030004ff */
[----:B------:R-:W-:Y:S01]  /*7e0d0*/  HMMA.16816.F32 R28, R28, R32, R40 ;  /* 0x000000201c1c723c */ /* 0x000fe20000001828 */
[----:B------:R-:W-:-:S08]  /*7e0e0*/  IMAD R61, R61, 0x100, R3 ;  /* 0x000001003d3d7824 */ /* 0x000fd000078e0203 */
[----:B------:R-:W-:Y:S04]  /*7e0f0*/  STL.64 [R1+0xac0], R44 ;  /* 0x000ac02c01007387 */ /* 0x000fe80000100a00 */
[----:B------:R0:W-:Y:S01]  /*7e100*/  STL.64 [R1+0xac8], R46 ;  /* 0x000ac82e01007387 */ /* 0x0001e20000100a00 */
[----:B------:R-:W-:Y:S02]  /*7e110*/  IMAD R0, R0, 0x100, R34 ;  /* 0x0000010000007824 */ /* 0x000fe400078e0222 */
[----:B------:R-:W-:Y:S01]  /*7e120*/  IMAD R53, R53, 0x100, R35 ;  /* 0x0000010035357824 */ /* 0x000fe200078e0223 */
[----:B0-----:R-:W2:Y:S04]  /*7e130*/  LDL.LU.64 R46, [R1+0x68a8] ;  /* 0x0068a800012e7983 */ /* 0x001ea80000300a00 */
[----:B------:R-:W3:Y:S04]  /*7e140*/  LDL.LU.64 R44, [R1+0x68a0] ;  /* 0x0068a000012c7983 */ /* 0x000ee80000300a00 */
[----:B------:R-:W-:Y:S04]  /*7e150*/  STL.64 [R1+0x65f8], R26 ;  /* 0x0065f81a01007387 */ /* 0x000fe80000100a00 */
[----:B------:R0:W-:Y:S01]  /*7e160*/  STL.64 [R1+0x65f0], R24 ;  /* 0x0065f01801007387 */ /* 0x0001e20000100a00 */
[----:B------:R-:W-:-:S03]  /*7e170*/  IMAD R52, R52, 0x100, R60 ;  /* 0x0000010034347824 */ /* 0x000fc600078e023c */
[----:B0-----:R-:W4:Y:S04]  /*7e180*/  LDL.LU R24, [R1+0xbc0] ;  /* 0x000bc00001187983 */ /* 0x001f280000300800 */
[----:B------:R-:W4:Y:S04]  /*7e190*/  LDL.LU R25, [R1+0xbc4] ;  /* 0x000bc40001197983 */ /* 0x000f280000300800 */
[----:B------:R-:W4:Y:S04]  /*7e1a0*/  LDL.LU R26, [R1+0xbc8] ;  /* 0x000bc800011a7983 */ /* 0x000f280000300800 */
[----:B------:R-:W4:Y:S04]  /*7e1b0*/  LDL.LU R27, [R1+0xbcc] ;  /* 0x000bcc00011b7983 */ /* 0x000f280000300800 */
[----:B------:R-:W2:Y:S04]  /*7e1c0*/  LDL.LU R3, [R1+0x689c] ;  /* 0x00689c0001037983 */ /* 0x000ea80000300800 */
[----:B------:R-:W2:Y:S04]  /*7e1d0*/  LDL.LU R34, [R1+0x6898] ;  /* 0x0068980001227983 */ /* 0x000ea80000300800 */
[----:B------:R-:W2:Y:S04]  /*7e1e0*/  LDL.LU R35, [R1+0x6894] ;  /* 0x0068940001237983 */ /* 0x000ea80000300800 */
[----:B------:R-:W2:Y:S04]  /*7e1f0*/  LDL.LU R60, [R1+0x6890] ;  /* 0x00689000013c7983 */ /* 0x000ea80000300800 */
[----:B------:R-:W2:Y:S04]  /*7e200*/  LDL.LU.64 R42, [R1+0x6888] ;  /* 0x00688800012a7983 */ /* 0x000ea80000300a00 */
[----:B------:R-:W2:Y:S04]  /*7e210*/  LDL.LU.64 R40, [R1+0x6880] ;  /* 0x0068800001287983 */ /* 0x000ea80000300a00 */
[----:B------:R-:W-:Y:S04]  /*7e220*/  STL [R1+0x65ac], R32 ;  /* 0x0065ac2001007387 */ /* 0x000fe80000100800 */
[----:B------:R-:W-:Y:S04]  /*7e230*/  STL [R1+0x65a8], R33 ;  /* 0x0065a82101007387 */ /* 0x000fe80000100800 */
[----:B------:R0:W-:Y:S04]  /*7e240*/  STL.64 [R1+0xab0], R28 ;  /* 0x000ab01c01007387 */ /* 0x0001e80000100a00 */
[----:B------:R1:W-:Y:S01]  /*7e250*/  STL.64 [R1+0xab8], R30 ;  /* 0x000ab81e01007387 */ /* 0x0003e20000100a00 */
[----:B0-----:R-:W-:-:S02]  /*7e260*/  F2FP.F16.E5M2.UNPACK_B R28, R61 ;  /* 0x0000003dff1c723e */ /* 0x001fc400020004ff */
[----:B------:R-:W-:Y:S02]  /*7e270*/  F2FP.F16.E5M2.UNPACK_B R29, R0 ;  /* 0x00000000ff1d723e */ /* 0x000fe400020004ff */
[----:B-1----:R-:W-:Y:S02]  /*7e280*/  F2FP.F16.E5M2.UNPACK_B R30, R53 ;  /* 0x00000035ff1e723e */ /* 0x002fe400020004ff */
[----:B------:R-:W-:Y:S01]  /*7e290*/  F2FP.F16.E5M2.UNPACK_B R31, R52 ;  /* 0x00000034ff1f723e */ /* 0x000fe200020004ff */
[----:B------:R-:W2:Y:S04]  /*7e2a0*/  LDL.LU R61, [R1+0x687c] ;  /* 0x00687c00013d7983 */ /* 0x000ea80000300800 */
[----:B------:R-:W2:Y:S02]  /*7e2b0*/  LDL.LU R0, [R1+0x6878] ;  /* 0x0068780001007983 */ /* 0x000ea40000300800 */
[----:B------:R-:W-:Y:S02]  /*7e2c0*/  HMMA.16816.F32 R52, R28, R54, R56 ;  /* 0x000000361c34723c */ /* 0x000fe40000001838 */
[----:B------:R-:W2:Y:S04]  /*7e2d0*/  LDL.LU.64 R58, [R1+0x6870] ;  /* 0x00687000013a7983 */ /* 0x000ea80000300a00 */
[----:B------:R-:W2:-:S13]  /*7e2e0*/  LDL.LU.64 R56, [R1+0x6868] ;  /* 0x0068680001387983 */ /* 0x000e9a0000300a00 */
[----:B------:R-:W-:Y:S04]  /*7e2f0*/  STL.64 [R1+0xbd0], R52 ;  /* 0x000bd03401007387 */ /* 0x000fe80000100a00 */
[----:B------:R0:W-:Y:S04]  /*7e300*/  STL.64 [R1+0xbd8], R54 ;  /* 0x000bd83601007387 */ /* 0x0001e80000100a00 */
[----:B0-----:R-:W2:Y:S04]  /*7e310*/  LDL.LU.64 R54, [R1+0x6860] ;  /* 0x0068600001367983 */ /* 0x001ea80000300a00 */
[----:B------:R-:W2:Y:S01]  /*7e320*/  LDL.LU.64 R52, [R1+0x6858] ;  /* 0x0068580001347983 */ /* 0x000ea20000300a00 */
[C---:B------:R-:W-:Y:S08]  /*7e330*/  HMMA.16816.F32 R12, R28.reuse, R4, R12 ;  /* 0x000000041c0c723c */ /* 0x040ff0000000180c */
[----:B------:R-:W-:Y:S01]  /*7e340*/  HMMA.16816.F32 R8, R28, R6, R8 ;  /* 0x000000061c08723c */ /* 0x000fe20000001808 */
[----:B------:R-:W-:-:S02]  /*7e350*/  IMAD.MOV.U32 R32, RZ, RZ, R6 ;  /* 0x000000ffff207224 */ /* 0x000fc400078e0006 */
[----:B------:R-:W-:-:S05]  /*7e360*/  IMAD.MOV.U32 R33, RZ, RZ, R7 ;  /* 0x000000ffff217224 */ /* 0x000fca00078e0007 */
[C---:B---3--:R-:W-:Y:S08]  /*7e370*/  HMMA.16816.F32 R4, R28.reuse, R44, R36 ;  /* 0x0000002c1c04723c */ /* 0x048ff00000001824 */
[C---:B----4-:R-:W-:Y:S08]  /*7e380*/  HMMA.16816.F32 R24, R28.reuse, R16, R24 ;  /* 0x000000101c18723c */ /* 0x050ff00000001818 */
[C---:B------:R-:W-:Y:S11]  /*7e390*/  HMMA.16816.F32 R16, R28.reuse, R18, R20 ;  /* 0x000000121c10723c */ /* 0x040ff60000001814 */
[----:B------:R-:W-:Y:S04]  /*7e3a0*/  STL.64 [R1+0xbc0], R24 ;  /* 0x000bc01801007387 */ /* 0x000fe80000100a00 */
[----:B------:R-:W-:Y:S04]  /*7e3b0*/  STL.64 [R1+0xbc8], R26 ;  /* 0x000bc81a01007387 */ /* 0x000fe80000100a00 */
[----:B------:R-:W-:Y:S04]  /*7e3c0*/  STL.64 [R1+0xbb0], R16 ;  /* 0x000bb01001007387 */ /* 0x000fe80000100a00 */
[----:B------:R-:W-:Y:S04]  /*7e3d0*/  STL.64 [R1+0xbb8], R18 ;  /* 0x000bb81201007387 */ /* 0x000fe80000100a00 */
[----:B------:R-:W-:Y:S04]  /*7e3e0*/  STL.64 [R1+0xba0], R12 ;  /* 0x000ba00c01007387 */ /* 0x000fe80000100a00 */
[----:B------:R0:W-:Y:S04]  /*7e3f0*/  STL.64 [R1+0xba8], R14 ;  /* 0x000ba80e01007387 */ /* 0x0001e80000100a00 */
[----:B------:R-:W-:Y:S04]  /*7e400*/  STL.64 [R1+0xb90], R8 ;  /* 0x000b900801007387 */ /* 0x000fe80000100a00 */
[----:B------:R1:W-:Y:S04]  /*7e410*/  STL.64 [R1+0xb98], R10 ;  /* 0x000b980a01007387 */ /* 0x0003e80000100a00 */
[----:B--2---:R-:W-:Y:S04]  /*7e420*/  STL.64 [R1+0x6688], R34 ;  /* 0x0066882201007387 */ /* 0x004fe80000100a00 */
[----:B------:R-:W-:Y:S04]  /*7e430*/  STL.64 [R1+0x6680], R32 ;  /* 0x0066802001007387 */ /* 0x000fe80000100a00 */
[----:B------:R-:W-:Y:S04]  /*7e440*/  STL.64 [R1+0xb80], R4 ;  /* 0x000b800401007387 */ /* 0x000fe80000100a00 */
[----:B------:R2:W-:Y:S01]  /*7e450*/  STL.64 [R1+0xb88], R6 ;  /* 0x000b880601007387 */ /* 0x0005e20000100a00 */
[C---:B0-----:R-:W-:Y:S08]  /*7e460*/  HMMA.16816.F32 R12, R28.reuse, R46, R40 ;  /* 0x0000002e1c0c723c */ /* 0x041ff00000001828 */
[C---:B-1----:R-:W-:Y:S08]  /*7e470*/  HMMA.16816.F32 R8, R28.reuse, R56, R48 ;  /* 0x000000381c08723c */ /* 0x042ff00000001830 */
[----:B--2---:R-:W-:Y:S03]  /*7e480*/  HMMA.16816.F32 R4, R28, R58, R52 ;  /* 0x0000003a1c04723c */ /* 0x004fe60000001834 */
[----:B------:R-:W-:Y:S04]  /*7e490*/  STL.64 [R1+0xb70], R12 ;  /* 0x000b700c01007387 */ /* 0x000fe80000100a00 */
[----:B------:R-:W-:Y:S04]  /*7e4a0*/  STL.64 [R1+0xb78], R14 ;  /* 0x000b780e01007387 */ /* 0x000fe80000100a00 */
[----:B------:R-:W2:Y:S04]  /*7e4b0*/  LDL.LU R52, [R1+0x22a0] ;  /* 0x0022a00001347983 */ /* 0x000ea80000300800 */
[----:B------:R0:W-:Y:S04]  /*7e4c0*/  STL.64 [R1+0xb60], R8 ;  /* 0x000b600801007387 */ /* 0x0001e80000100a00 */
[----:B------:R1:W-:Y:S04]  /*7e4d0*/  STL.64 [R1+0xb68], R10 ;  /* 0x000b680a01007387 */ /* 0x0003e80000100a00 */
[----:B------:R3:W-:Y:S04]  /*7e4e0*/  STL.64 [R1+0xb50], R4 ;  /* 0x000b500401007387 */ /* 0x0007e80000100a00 */
[----:B------:R-:W-:Y:S04]  /*7e4f0*/  STL.64 [R1+0xb58], R6 ;  /* 0x000b580601007387 */ /* 0x000fe80000100a00 */
[----:B------:R-:W2:Y:S04]  /*7e500*/  LDL.LU R53, [R1+0x22a4] ;  /* 0x0022a40001357983 */ /* 0x000ea80000300800 */
[----:B------:R-:W4:Y:S04]  /*7e510*/  LDL.LU R54, [R1+0x22a8] ;  /* 0x0022a80001367983 */ /* 0x000f280000300800 */
[----:B------:R-:W4:Y:S01]  /*7e520*/  LDL.LU R55, [R1+0x22ac] ;  /* 0x0022ac0001377983 */ /* 0x000f220000300800 */
[----:B------:R-:W-:-:S03]  /*7e530*/  IMAD.MOV.U32 R57, RZ, RZ, R0 ;  /* 0x000000ffff397224 */ /* 0x000fc600078e0000 */
[----:B----4-:R-:W-:Y:S04]  /*7e540*/  STL.64 [R1+0x6738], R54 ;  /* 0x0067383601007387 */ /* 0x010fe80000100a00 */
[----:B--2---:R-:W-:Y:S04]  /*7e550*/  STL.64 [R1+0x6730], R52 ;  /* 0x0067303401007387 */ /* 0x004fe80000100a00 */
[----:B------:R-:W2:Y:S04]  /*7e560*/  LDL R56, [R1+0x48] ;  /* 0x0000480001387983 */ /* 0x000ea80000100800 */
[----:B------:R-:W4:Y:S04]  /*7e570*/  LDL.LU R0, [R1+0x6854] ;  /* 0x0068540001007983 */ /* 0x000f280000300800 */
[----:B------:R-:W2:Y:S04]  /*7e580*/  LDL.LU R40, [R1+0x22c0] ;  /* 0x0022c00001287983 */ /* 0x000ea80000300800 */
[----:B------:R-:W2:Y:S04]  /*7e590*/  LDL.LU R41, [R1+0x22c4] ;  /* 0x0022c40001297983 */ /* 0x000ea80000300800 */
[----:B------:R-:W2:Y:S04]  /*7e5a0*/  LDL.LU R42, [R1+0x22c8] ;  /* 0x0022c800012a7983 */ /* 0x000ea80000300800 */
[----:B------:R-:W2:Y:S01]  /*7e5b0*/  LDL.LU R43, [R1+0x22cc] ;  /* 0x0022cc00012b7983 */ /* 0x000ea20000300800 */
[----:B----4-:R-:W-:-:S03]  /*7e5c0*/  IMAD.MOV.U32 R45, RZ, RZ, R0 ;  /* 0x000000ffff2d7224 */ /* 0x010fc600078e0000 */
[----:B--2---:R-:W-:Y:S04]  /*7e5d0*/  STL.64 [R1+0x6748], R42 ;  /* 0x0067482a01007387 */ /* 0x004fe80000100a00 */
[----:B------:R2:W-:Y:S04]  /*7e5e0*/  STL.64 [R1+0x6740], R40 ;  /* 0x0067402801007387 */ /* 0x0005e80000100a00 */
[----:B------:R-:W4:Y:S04]  /*7e5f0*/  LDL R44, [R1+0x58] ;  /* 0x00005800012c7983 */ /* 0x000f280000100800 */
[----:B------:R-:W3:Y:S04]  /*7e600*/  LDL.LU R0, [R1+0x6850] ;  /* 0x0068500001007983 */ /* 0x000ee80000300800 */
[----:B0-----:R-:W2:Y:S04]  /*7e610*/  LDL.LU R8, [R1+0x22e0] ;  /* 0x0022e00001087983 */ /* 0x001ea80000300800 */
[----:B------:R-:W2:Y:S04]  /*7e620*/  LDL.LU R9, [R1+0x22e4] ;  /* 0x0022e40001097983 */ /* 0x000ea80000300800 */
[----:B-1----:R-:W2:Y:S04]  /*7e630*/  LDL.LU R10, [R1+0x22e8] ;  /* 0x0022e800010a7983 */ /* 0x002ea80000300800 */
[----:B------:R-:W2:Y:S01]  /*7e640*/  LDL.LU R11, [R1+0x22ec] ;  /* 0x0022ec00010b7983 */ /* 0x000ea20000300800 */
[----:B---3--:R-:W-:-:S03]  /*7e650*/  IMAD.MOV.U32 R5, RZ, RZ, R0 ;  /* 0x000000ffff057224 */ /* 0x008fc600078e0000 */
[----:B--2---:R0:W-:Y:S04]  /*7e660*/  STL.64 [R1+0x6758], R10 ;  /* 0x0067580a01007387 */ /* 0x0041e80000100a00 */
[----:B------:R-:W-:Y:S04]  /*7e670*/  STL.64 [R1+0x6750], R8 ;  /* 0x0067500801007387 */ /* 0x000fe80000100a00 */
[----:B------:R-:W2:Y:S04]  /*7e680*/  LDL R4, [R1+0x68] ;  /* 0x0000680001047983 */ /* 0x000ea80000100800 */
[----:B------:R-:W3:Y:S04]  /*7e690*/  LDL.LU R0, [R1+0x684c] ;  /* 0x00684c0001007983 */ /* 0x000ee80000300800 */
[----:B------:R-:W2:Y:S04]  /*7e6a0*/  LDL.LU R20, [R1+0x2300] ;  /* 0x0023000001147983 */ /* 0x000ea80000300800 */
[----:B------:R-:W2:Y:S04]  /*7e6b0*/  LDL.LU R21, [R1+0x2304] ;  /* 0x0023040001157983 */ /* 0x000ea80000300800 */
[----:B------:R-:W2:Y:S04]  /*7e6c0*/  LDL.LU R22, [R1+0x2308] ;  /* 0x0023080001167983 */ /* 0x000ea80000300800 */
[----:B------:R-:W2:Y:S01]  /*7e6d0*/  LDL.LU R23, [R1+0x230c] ;  /* 0x00230c0001177983 */ /* 0x000ea20000300800 */
[----:B---3--:R-:W-:-:S03]  /*7e6e0*/  IMAD.MOV.U32 R17, RZ, RZ, R0 ;  /* 0x000000ffff117224 */ /* 0x008fc600078e0000 */
[----:B--2---:R-:W-:Y:S04]  /*7e6f0*/  STL.64 [R1+0x6768], R22 ;  /* 0x0067681601007387 */ /* 0x004fe80000100a00 */
[----:B------:R1:W-:Y:S04]  /*7e700*/  STL.64 [R1+0x6760], R20 ;  /* 0x0067601401007387 */ /* 0x0003e80000100a00 */
        /* <DEDUP_REMOVED lines=9> */
[----:B------:R-:W3:Y:S04]  /*7e7a0*/  LDL R34, [R1+0x80] ;  /* 0x0000800001227983 */ /* 0x000ee80000100800 */
[----:B------:R-:W0:Y:S04]  /*7e7b0*/  LDL.LU R0, [R1+0x6844] ;  /* 0x0068440001007983 */ /* 0x000e280000300800 */
[----:B------:R-:W2:Y:S04]  /*7e7c0*/  LDL.LU R40, [R1+0x2330] ;  /* 0x0023300001287983 */ /* 0x000ea80000300800 */
[----:B------:R-:W2:Y:S04]  /*7e7d0*/  LDL.LU R41, [R1+0x2334] ;  /* 0x0023340001297983 */ /* 0x000ea80000300800 */
[----:B------:R-:W2:Y:S04]  /*7e7e0*/  LDL.LU R42, [R1+0x2338] ;  /* 0x00233800012a7983 */ /* 0x000ea80000300800 */
[----:B------:R-:W2:Y:S01]  /*7e7f0*/  LDL.LU R43, [R1+0x233c] ;  /* 0x00233c00012b7983 */ /* 0x000ea20000300800 */
[----:B0-----:R-:W-:-:S03]  /*7e800*/  IMAD.MOV.U32 R11, RZ, RZ, R0 ;  /* 0x000000ffff0b7224 */ /* 0x001fc600078e0000 */
[----:B--2---:R0:W-:Y:S04]  /*7e810*/  STL.64 [R1+0x6788], R42 ;  /* 0x0067882a01007387 */ /* 0x0041e80000100a00 */
[----:B------:R-:W-:Y:S04]  /*7e820*/  STL.64 [R1+0x6780], R40 ;  /* 0x0067802801007387 */ /* 0x000fe80000100a00 */
[----:B------:R-:W2:Y:S04]  /*7e830*/  LDL R10, [R1+0x90] ;  /* 0x00009000010a7983 */ /* 0x000ea80000100800 */
[----:B------:R-:W0:Y:S04]  /*7e840*/  LDL.LU R0, [R1+0x6840] ;  /* 0x0068400001007983 */ /* 0x000e280000300800 */
[----:B-1----:R-:W2:Y:S04]  /*7e850*/  LDL.LU R20, [R1+0xc00] ;  /* 0x000c000001147983 */ /* 0x002ea80000300800 */
[----:B------:R-:W2:Y:S04]  /*7e860*/  LDL.LU R21, [R1+0xc04] ;  /* 0x000c040001157983 */ /* 0x000ea80000300800 */
[----:B------:R-:W2:Y:S04]  /*7e870*/  LDL.LU R22, [R1+0xc08] ;  /* 0x000c080001167983 */ /* 0x000ea80000300800 */
[----:B------:R-:W2:Y:S04]  /*7e880*/  LDL.LU R23, [R1+0xc0c] ;  /* 0x000c0c0001177983 */ /* 0x000ea80000300800 */
[----:B--2---:R-:W-:Y:S04]  /*7e890*/  STL.64 [R1+0x6798], R22 ;  /* 0x0067981601007387 */ /* 0x004fe80000100a00 */
[----:B------:R-:W-:Y:S04]  /*7e8a0*/  STL.64 [R1+0x6790], R20 ;  /* 0x0067901401007387 */ /* 0x000fe80000100a00 */
[----:B------:R-:W2:Y:S04]  /*7e8b0*/  LDL.LU R24, [R1+0xc10] ;  /* 0x000c100001187983 */ /* 0x000ea80000300800 */
[----:B------:R-:W2:Y:S04]  /*7e8c0*/  LDL.LU R25, [R1+0xc14] ;  /* 0x000c140001197983 */ /* 0x000ea80000300800 */
[----:B------:R-:W2:Y:S04]  /*7e8d0*/  LDL.LU R26, [R1+0xc18] ;  /* 0x000c1800011a7983 */ /* 0x000ea80000300800 */
[----:B------:R-:W2:Y:S01]  /*7e8e0*/  LDL.LU R27, [R1+0xc1c] ;  /* 0x000c1c00011b7983 */ /* 0x000ea20000300800 */
[----:B0-----:R-:W-:-:S03]  /*7e8f0*/  IMAD.MOV.U32 R43, RZ, RZ, R0 ;  /* 0x000000ffff2b7224 */ /* 0x001fc600078e0000 */
[----:B--2---:R-:W-:Y:S04]  /*7e900*/  STL.64 [R1+0x67a8], R26 ;  /* 0x0067a81a01007387 */ /* 0x004fe80000100a00 */
[----:B------:R0:W-:Y:S04]  /*7e910*/  STL.64 [R1+0x67a0], R24 ;  /* 0x0067a01801007387 */ /* 0x0001e80000100a00 */
[----:B------:R-:W2:Y:S04]  /*7e920*/  LDL R42, [R1+0xa0] ;  /* 0x0000a000012a7983 */ /* 0x000ea80000100800 */
[----:B------:R-:W2:Y:S04]  /*7e930*/  LDL.LU R0, [R1+0x683c] ;  /* 0x00683c0001007983 */ /* 0x000ea80000300800 */
[----:B0-----:R-:W2:Y:S04]  /*7e940*/  LDL.LU R24, [R1+0xaf0] ;  /* 0x000af00001187983 */ /* 0x001ea80000300800 */
[----:B------:R-:W2:Y:S04]  /*7e950*/  LDL.LU R25, [R1+0xaf4] ;  /* 0x000af40001197983 */ /* 0x000ea80000300800 */
[----:B------:R-:W2:Y:S04]  /*7e960*/  LDL.LU R26, [R1+0xaf8] ;  /* 0x000af800011a7983 */ /* 0x000ea80000300800 */
[----:B------:R-:W2:Y:S04]  /*7e970*/  LDL.LU R27, [R1+0xafc] ;  /* 0x000afc00011b7983 */ /* 0x000ea80000300800 */
[----:B--2---:R0:W-:Y:S04]  /*7e980*/  STL.64 [R1+0x67b8], R26 ;  /* 0x0067b81a01007387 */ /* 0x0041e80000100a00 */
[----:B0-----:R-:W2:Y:S04]  /*7e990*/  LDL R26, [R1+0xb0] ;  /* 0x0000b000011a7983 */ /* 0x001ea80000100800 */
[----:B------:R-:W2:Y:S04]  /*7e9a0*/  LDL R27, [R1+0xb4] ;  /* 0x0000b400011b7983 */ /* 0x000ea80000100800 */
[----:B------:R0:W-:Y:S04]  /*7e9b0*/  STL.64 [R1+0x67b0], R24 ;  /* 0x0067b01801007387 */ /* 0x0001e80000100a00 */
[----:B0-----:R-:W3:Y:S01]  /*7e9c0*/  LDL R24, [R1+0xb8] ;  /* 0x0000b80001187983 */ /* 0x001ee20000100800 */
[----:B------:R-:W-:-:S03]  /*7e9d0*/  IMAD.MOV.U32 R25, RZ, RZ, R0 ;  /* 0x000000ffff197224 */ /* 0x000fc600078e0000 */
[----:B------:R-:W4:Y:S04]  /*7e9e0*/  LDL.LU R0, [R1+0x6838] ;  /* 0x0068380001007983 */ /* 0x000f280000300800 */
[----:B--2---:R-:W-:Y:S04]  /*7e9f0*/  STL.64 [R1+0x67d0], R26 ;  /* 0x0067d01a01007387 */ /* 0x004fe80000100a00 */
[----:B---3--:R-:W-:Y:S04]  /*7ea00*/  STL.64 [R1+0x67e8], R24 ;  /* 0x0067e81801007387 */ /* 0x008fe80000100a00 */
[----:B------:R-:W2:Y:S04]  /*7ea10*/  LDL.64 R40, [R1+0xa8] ;  /* 0x0000a80001287983 */ /* 0x000ea80000100a00 */
[----:B------:R-:W-:Y:S04]  /*7ea20*/  STL.64 [R1+0x67c8], R42 ;  /* 0x0067c82a01007387 */ /* 0x000fe80000100a00 */
[----:B--2---:R0:W-:Y:S04]  /*7ea30*/  STL.64 [R1+0x67c0], R40 ;  /* 0x0067c02801007387 */ /* 0x0041e80000100a00 */
[----:B0-----:R-:W2:Y:S04]  /*7ea40*/  LDL.LU R40, [R1+0xb00] ;  /* 0x000b000001287983 */ /* 0x001ea80000300800 */
[----:B------:R-:W2:Y:S04]  /*7ea50*/  LDL.LU R41, [R1+0xb04] ;  /* 0x000b040001297983 */ /* 0x000ea80000300800 */
[----:B------:R-:W3:Y:S04]  /*7ea60*/  LDL.LU R42, [R1+0xb08] ;  /* 0x000b0800012a7983 */ /* 0x000ee80000300800 */
[----:B------:R-:W3:Y:S04]  /*7ea70*/  LDL.LU R43, [R1+0xb0c] ;  /* 0x000b0c00012b7983 */ /* 0x000ee80000300800 */
[----:B------:R-:W2:Y:S01]  /*7ea80*/  LDL R26, [R1+0xc0] ;  /* 0x0000c000011a7983 */ /* 0x000ea20000100800 */
[----:B----4-:R-:W-:-:S03]  /*7ea90*/  IMAD.MOV.U32 R27, RZ, RZ, R0 ;  /* 0x000000ffff1b7224 */ /* 0x010fc600078e0000 */
[----:B------:R-:W4:Y:S04]  /*7eaa0*/  LDL.LU R0, [R1+0x6834] ;  /* 0x0068340001007983 */ /* 0x000f280000300800 */
[----:B--2---:R-:W-:Y:S04]  /*7eab0*/  STL.64 [R1+0x6800], R26 ;  /* 0x0068001a01007387 */ /* 0x004fe80000100a00 */
[----:B---3--:R-:W-:Y:S04]  /*7eac0*/  STL.64 [R1+0x67e0], R42 ;  /* 0x0067e02a01007387 */ /* 0x008fe80000100a00 */
[----:B------:R0:W-:Y:S04]  /*7ead0*/  STL.64 [R1+0x67d8], R40 ;  /* 0x0067d82801007387 */ /* 0x0001e80000100a00 */
        /* <DEDUP_REMOVED lines=14> */
[----:B------:R-:W2:Y:S04]  /*7ebc0*/  LDL R26, [R1+0xd0] ;  /* 0x0000d000011a7983 */ /* 0x000ea80000100800 */
[----:B---3--:R-:W-:Y:S04]  /*7ebd0*/  STL.64 [R1+0x6810], R42 ;  /* 0x0068102a01007387 */ /* 0x008fe80000100a00 */
[----:B--2---:R0:W-:Y:S04]  /*7ebe0*/  STL.64 [R1+0x6808], R40 ;  /* 0x0068082801007387 */ /* 0x0041e80000100a00 */
[----:B0-----:R-:W2:Y:S04]  /*7ebf0*/  LDL.LU R40, [R1+0xb30] ;  /* 0x000b300001287983 */ /* 0x001ea80000300800 */
[----:B------:R-:W2:Y:S04]  /*7ec00*/  LDL.LU R41, [R1+0xb34] ;  /* 0x000b340001297983 */ /* 0x000ea80000300800 */
[----:B------:R-:W3:Y:S04]  /*7ec10*/  LDL.LU R42, [R1+0xb38] ;  /* 0x000b3800012a7983 */ /* 0x000ee80000300800 */
[----:B------:R-:W3:Y:S01]  /*7ec20*/  LDL.LU R43, [R1+0xb3c] ;  /* 0x000b3c00012b7983 */ /* 0x000ee20000300800 */
[----:B----4-:R-:W-:-:S03]  /*7ec30*/  IMAD.MOV.U32 R27, RZ, RZ, R0 ;  /* 0x000000ffff1b7224 */ /* 0x010fc600078e0000 */
[----:B---3--:R-:W-:Y:S04]  /*7ec40*/  STL.64 [R1+0x6828], R42 ;  /* 0x0068282a01007387 */ /* 0x008fe80000100a00 */
[----:B--2---:R0:W-:Y:S04]  /*7ec50*/  STL.64 [R1+0x6820], R40 ;  /* 0x0068202801007387 */ /* 0x0041e80000100a00 */
[----:B0-----:R-:W2:Y:S04]  /*7ec60*/  LDL.LU R40, [R1+0xb40] ;  /* 0x000b400001287983 */ /* 0x001ea80000300800 */
[----:B------:R-:W2:Y:S04]  /*7ec70*/  LDL.LU R41, [R1+0xb44] ;  /* 0x000b440001297983 */ /* 0x000ea80000300800 */
[----:B------:R-:W2:Y:S04]  /*7ec80*/  LDL.LU R42, [R1+0xb48] ;  /* 0x000b4800012a7983 */ /* 0x000ea80000300800 */
[----:B------:R-:W2:Y:S04]  /*7ec90*/  LDL.LU R43, [R1+0xb4c] ;  /* 0x000b4c00012b7983 */ /* 0x000ea80000300800 */
[----:B------:R-:W3:Y:S04]  /*7eca0*/  LDL.LU R20, [R1+0xae0] ;  /* 0x000ae00001147983 */ /* 0x000ee80000300800 */
[----:B------:R-:W3:Y:S04]  /*7ecb0*/  LDL.LU R21, [R1+0xae4] ;  /* 0x000ae40001157983 */ /* 0x000ee80000300800 */
[----:B------:R-:W3:Y:S04]  /*7ecc0*/  LDL.LU R22, [R1+0xae8] ;  /* 0x000ae80001167983 */ /* 0x000ee80000300800 */
[----:B------:R-:W3:Y:S04]  /*7ecd0*/  LDL.LU R23, [R1+0xaec] ;  /* 0x000aec0001177983 */ /* 0x000ee80000300800 */
[----:B------:R-:W4:Y:S04]  /*7ece0*/  LDL.64 R8, [R1+0x98] ;  /* 0x0000980001087983 */ /* 0x000f280000100a00 */
[----:B------:R-:W3:Y:S04]  /*7ecf0*/  LDL.64 R32, [R1+0x88] ;  /* 0x0000880001207983 */ /* 0x000ee80000100a00 */
[----:B------:R-:W3:Y:S04]  /*7ed00*/  LDL.LU R52, [R1+0x2320] ;  /* 0x0023200001347983 */ /* 0x000ee80000300800 */
[----:B------:R-:W3:Y:S04]  /*7ed10*/  LDL.LU R53, [R1+0x2324] ;  /* 0x0023240001357983 */ /* 0x000ee80000300800 */
[----:B------:R-:W3:Y:S04]  /*7ed20*/  LDL.LU R54, [R1+0x2328] ;  /* 0x0023280001367983 */ /* 0x000ee80000300800 */
[----:B------:R-:W3:Y:S04]  /*7ed30*/  LDL.LU R55, [R1+0x232c] ;  /* 0x00232c0001377983 */ /* 0x000ee80000300800 */
        /* <DEDUP_REMOVED lines=15> */
[----:B------:R-:W3:Y:S01]  /*7ee30*/  LDL.64 R58, [R1+0x40] ;  /* 0x00004000013a7983 */ /* 0x000ee20000100a00 */
        /* <DEDUP_REMOVED lines=25> */
[----:B------:R-:W3:Y:S04]  /*7efd0*/  LDL.LU.64 R42, [R1+0x67c8] ;  /* 0x0067c800012a7983 */ /* 0x000ee80000300a00 */
[----:B------:R-:W2:-:S13]  /*7efe0*/  LDL.LU.64 R40, [R1+0x67c0] ;  /* 0x0067c00001287983 */ /* 0x000e9a0000300a00 */
[----:B------:R-:W-:Y:S04]  /*7eff0*/  STL.64 [R1+0xb00], R24 ;  /* 0x000b001801007387 */ /* 0x000fe80000100a00 */
[----:B------:R0:W-:Y:S04]  /*7f000*/  STL.64 [R1+0xb08], R26 ;  /* 0x000b081a01007387 */ /* 0x0001e80000100a00 */
[----:B0-----:R-:W3:Y:S04]  /*7f010*/  LDL.LU.64 R26, [R1+0x67b8] ;  /* 0x0067b800011a7983 */ /* 0x001ee80000300a00 */
[----:B------:R-:W3:Y:S01]  /*7f020*/  LDL.LU.64 R24, [R1+0x67b0] ;  /* 0x0067b00001187983 */ /* 0x000ee20000300a00 */
[----:B--2---:R-:W-:Y:S01]  /*7f030*/  IMAD.MOV.U32 R0, RZ, RZ, R41 ;  /* 0x000000ffff007224 */ /* 0x004fe200078e0029 */
[C---:B---3--:R-:W-:Y:S08]  /*7f040*/  HMMA.16816.F32 R24, R28.reuse, R40, R24 ;  /* 0x000000281c18723c */ /* 0x048ff00000001818 */
[C---:B------:R-:W-:Y:S11]  /*7f050*/  HMMA.16816.F32 R40, R28.reuse, R42, R20 ;  /* 0x0000002a1c28723c */ /* 0x040ff60000001814 */
[----:B------:R-:W-:Y:S04]  /*7f060*/  STL.64 [R1+0xaf0], R24 ;  /* 0x000af01801007387 */ /* 0x000fe80000100a00 */
[----:B------:R0:W-:Y:S04]  /*7f070*/  STL.64 [R1+0xaf8], R26 ;  /* 0x000af81a01007387 */ /* 0x0001e80000100a00 */
[----:B0-----:R-:W2:Y:S04]  /*7f080*/  LDL.LU.64 R26, [R1+0x67a8] ;  /* 0x0067a800011a7983 */ /* 0x001ea80000300a00 */
[----:B------:R-:W2:Y:S04]  /*7f090*/  LDL.LU.64 R24, [R1+0x67a0] ;  /* 0x0067a00001187983 */ /* 0x000ea80000300a00 */
[----:B------:R-:W-:Y:S04]  /*7f0a0*/  STL [R1+0x6590], R0 ;  /* 0x0065900001007387 */ /* 0x000fe80000100800 */
[----:B------:R-:W3:Y:S04]  /*7f0b0*/  LDL.LU.64 R22, [R1+0x6798] ;  /* 0x0067980001167983 */ /* 0x000ee80000300a00 */
[----:B------:R-:W3:Y:S04]  /*7f0c0*/  LDL.LU.64 R20, [R1+0x6790] ;  /* 0x0067900001147983 */ /* 0x000ee80000300a00 */
[----:B------:R-:W-:Y:S04]  /*7f0d0*/  STL.64 [R1+0xae0], R40 ;  /* 0x000ae02801007387 */ /* 0x000fe80000100a00 */
[----:B------:R0:W-:Y:S04]  /*7f0e0*/  STL.64 [R1+0xae8], R42 ;  /* 0x000ae82a01007387 */ /* 0x0001e80000100a00 */
[----:B0-----:R-:W3:Y:S04]  /*7f0f0*/  LDL.LU.64 R42, [R1+0x6788] ;  /* 0x00678800012a7983 */ /* 0x001ee80000300a00 */
[----:B------:R-:W3:Y:S01]  /*7f100*/  LDL.LU.64 R40, [R1+0x6780] ;  /* 0x0067800001287983 */ /* 0x000ee20000300a00 */
[----:B----4-:R-:W-:Y:S01]  /*7f110*/  IMAD.MOV.U32 R0, RZ, RZ, R9 ;  /* 0x000000ffff007224 */ /* 0x010fe200078e0009 */
[C---:B--2---:R-:W-:Y:S08]  /*7f120*/  HMMA.16816.F32 R24, R28.reuse, R8, R24 ;  /* 0x000000081c18723c */ /* 0x044ff00000001818 */
[C---:B---3--:R-:W-:Y:S11]  /*7f130*/  HMMA.16816.F32 R8, R28.reuse, R10, R20 ;  /* 0x0000000a1c08723c */ /* 0x048ff60000001814 */
        /* <DEDUP_REMOVED lines=8> */
[----:B------:R0:W-:Y:S01]  /*7f1c0*/  STL.64 [R1+0xc08], R10 ;  /* 0x000c080a01007387 */ /* 0x0001e20000100a00 */
[----:B------:R-:W-:Y:S03]  /*7f1d0*/  HMMA.16816.F32 R40, R28, R32, R40 ;  /* 0x000000201c28723c */ /* 0x000fe60000001828 */
[----:B0-----:R-:W4:Y:S04]  /*7f1e0*/  LDL.LU.64 R10, [R1+0x6758] ;  /* 0x00675800010a7983 */ /* 0x001f280000300a00 */
[----:B------:R-:W4:-:S12]  /*7f1f0*/  LDL.LU.64 R8, [R1+0x6750] ;  /* 0x0067500001087983 */ /* 0x000f180000300a00 */
[----:B------:R-:W-:Y:S04]  /*7f200*/  STL.64 [R1+0x2330], R40 ;  /* 0x0023302801007387 */ /* 0x000fe80000100a00 */
[----:B------:R0:W-:Y:S04]  /*7f210*/  STL.64 [R1+0x2338], R42 ;  /* 0x0023382a01007387 */ /* 0x0001e80000100a00 */
[----:B0-----:R-:W4:Y:S04]  /*7f220*/  LDL.LU.64 R42, [R1+0x6748] ;  /* 0x00674800012a7983 */ /* 0x001f280000300a00 */
[----:B------:R-:W4:Y:S01]  /*7f230*/  LDL.LU.64 R40, [R1+0x6740] ;  /* 0x0067400001287983 */ /* 0x000f220000300a00 */
[----:B------:R-:W-:-:S02]  /*7f240*/  IMAD.MOV.U32 R0, RZ, RZ, R33 ;  /* 0x000000ffff007224 */ /* 0x000fc400078e0021 */
[C---:B------:R-:W-:Y:S03]  /*7f250*/  HMMA.16816.F32 R32, R28.reuse, R34, R52 ;  /* 0x000000221c20723c */ /* 0x040fe60000001834 */
[----:B------:R0:W-:Y:S04]  /*7f260*/  STL [R1+0x6598], R0 ;  /* 0x0065980001007387 */ /* 0x0001e80000100800 */
[----:B------:R-:W4:Y:S04]  /*7f270*/  LDL.LU.64 R54, [R1+0x6738] ;  /* 0x0067380001367983 */ /* 0x000f280000300a00 */
[----:B------:R-:W4:Y:S01]  /*7f280*/  LDL.LU.64 R52, [R1+0x6730] ;  /* 0x0067300001347983 */ /* 0x000f220000300a00 */
[----:B------:R-:W-:Y:S01]  /*7f290*/  HMMA.16816.F32 R12, R28, R4, R12 ;  /* 0x000000041c0c723c */ /* 0x000fe2000000180c */
[----:B0-----:R-:W-:-:S06]  /*7f2a0*/  IMAD.MOV.U32 R0, RZ, RZ, R19 ;  /* 0x000000ffff007224 */ /* 0x001fcc00078e0013 */
[----:B------:R-:W-:Y:S04]  /*7f2b0*/  STL.64 [R1+0x2320], R32 ;  /* 0x0023202001007387 */ /* 0x000fe80000100a00 */
[----:B------:R-:W-:Y:S01]  /*7f2c0*/  STL.64 [R1+0x2328], R34 ;  /* 0x0023282201007387 */ /* 0x000fe20000100a00 */
[C---:B--2---:R-:W-:Y:S08]  /*7f2d0*/  HMMA.16816.F32 R24, R28.reuse, R16, R24 ;  /* 0x000000101c18723c */ /* 0x044ff00000001818 */
[C---:B---3--:R-:W-:Y:S08]  /*7f2e0*/  HMMA.16816.F32 R20, R28.reuse, R18, R20 ;  /* 0x000000121c14723c */ /* 0x048ff00000001814 */
[----:B----4-:R-:W-:Y:S03]  /*7f2f0*/  HMMA.16816.F32 R8, R28, R6, R8 ;  /* 0x000000061c08723c */ /* 0x010fe60000001808 */
[----:B------:R-:W-:Y:S04]  /*7f300*/  STL.64 [R1+0x2310], R24 ;  /* 0x0023101801007387 */ /* 0x000fe80000100a00 */
[----:B------:R-:W-:Y:S04]  /*7f310*/  STL.64 [R1+0x2318], R26 ;  /* 0x0023181a01007387 */ /* 0x000fe80000100a00 */
[----:B------:R0:W-:Y:S04]  /*7f320*/  STL [R1+0x659c], R0 ;  /* 0x00659c0001007387 */ /* 0x0001e80000100800 */
[----:B------:R-:W-:Y:S04]  /*7f330*/  STL.64 [R1+0x2300], R20 ;  /* 0x0023001401007387 */ /* 0x000fe80000100a00 */
[----:B------:R-:W-:Y:S04]  /*7f340*/  STL.64 [R1+0x2308], R22 ;  /* 0x0023081601007387 */ /* 0x000fe80000100a00 */
[----:B------:R-:W-:Y:S04]  /*7f350*/  STL.64 [R1+0x22f0], R12 ;  /* 0x0022f00c01007387 */ /* 0x000fe80000100a00 */
[----:B------:R-:W-:Y:S01]  /*7f360*/  STL.64 [R1+0x22f8], R14 ;  /* 0x0022f80e01007387 */ /* 0x000fe20000100a00 */
[----:B0-----:R-:W-:-:S05]  /*7f370*/  IMAD.MOV.U32 R0, RZ, RZ, R7 ;  /* 0x000000ffff007224 */ /* 0x001fca00078e0007 */
[----:B------:R-:W-:Y:S04]  /*7f380*/  STL [R1+0x65a0], R0 ;  /* 0x0065a00001007387 */ /* 0x000fe80000100800 */
[----:B------:R-:W-:Y:S04]  /*7f390*/  STL.64 [R1+0x22e0], R8 ;  /* 0x0022e00801007387 */ /* 0x000fe80000100a00 */
[----:B------:R0:W-:Y:S01]  /*7f3a0*/  STL.64 [R1+0x22e8], R10 ;  /* 0x0022e80a01007387 */ /* 0x0001e20000100a00 */
[C---:B------:R-:W-:Y:S08]  /*7f3b0*/  HMMA.16816.F32 R4, R28.reuse, R46, R40 ;  /* 0x0000002e1c04723c */ /* 0x040ff00000001828 */
[----:B0-----:R-:W-:Y:S01]  /*7f3c0*/  HMMA.16816.F32 R8, R28, R44, R36 ;  /* 0x0000002c1c08723c */ /* 0x001fe20000001824 */
[----:B------:R-:W-:-:S15]  /*7f3d0*/  IMAD.MOV.U32 R0, RZ, RZ, R47 ;  /* 0x000000ffff007224 */ /* 0x000fde00078e002f */
[----:B------:R-:W-:-:S03]  /*7f3e0*/  NOP ;  /* 0x0000000000007918 */ /* 0x000fc60000000000 */
[----:B------:R-:W-:Y:S04]  /*7f3f0*/  STL.64 [R1+0x22d0], R8 ;  /* 0x0022d00801007387 */ /* 0x000fe80000100a00 */
[----:B------:R0:W-:Y:S04]  /*7f400*/  STL.64 [R1+0x22d8], R10 ;  /* 0x0022d80a01007387 */ /* 0x0001e80000100a00 */
[----:B------:R-:W-:Y:S04]  /*7f410*/  STL [R1+0x65a4], R0 ;  /* 0x0065a40001007387 */ /* 0x000fe80000100800 */
[----:B------:R-:W-:Y:S04]  /*7f420*/  STL.64 [R1+0x22c0], R4 ;  /* 0x0022c00401007387 */ /* 0x000fe80000100a00 */
[----:B------:R1:W-:Y:S01]  /*7f430*/  STL.64 [R1+0x22c8], R6 ;  /* 0x0022c80601007387 */ /* 0x0003e20000100a00 */
[C---:B0-----:R-:W-:Y:S08]  /*7f440*/  HMMA.16816.F32 R8, R28.reuse, R56, R48 ;  /* 0x000000381c08723c */ /* 0x041ff00000001830 */
[----:B-1----:R-:W-:Y:S11]  /*7f450*/  HMMA.16816.F32 R4, R28, R58, R52 ;  /* 0x0000003a1c04723c */ /* 0x002ff60000001834 */
[----:B------:R0:W-:Y:S04]  /*7f460*/  STL.64 [R1+0x22b0], R8 ;  /* 0x0022b00801007387 */ /* 0x0001e80000100a00 */
[----:B------:R1:W-:Y:S04]  /*7f470*/  STL.64 [R1+0x22b8], R10 ;  /* 0x0022b80a01007387 */ /* 0x0003e80000100a00 */
[----:B0-----:R-:W2:Y:S04]  /*7f480*/  LDL.LU R8, [R1+0x2160] ;  /* 0x0021600001087983 */ /* 0x001ea80000300800 */
[----:B------:R-:W-:Y:S04]  /*7f490*/  STL.64 [R1+0x22a0], R4 ;  /* 0x0022a00401007387 */ /* 0x000fe80000100a00 */
[----:B------:R-:W-:Y:S04]  /*7f4a0*/  STL.64 [R1+0x22a8], R6 ;  /* 0x0022a80601007387 */ /* 0x000fe80000100a00 */
[----:B------:R-:W2:Y:S04]  /*7f4b0*/  LDL.LU R9, [R1+0x2164] ;  /* 0x0021640001097983 */ /* 0x000ea80000300800 */
[----:B-1----:R-:W3:Y:S04]  /*7f4c0*/  LDL.LU R10, [R1+0x2168] ;  /* 0x00216800010a7983 */ /* 0x002ee80000300800 */
[----:B------:R-:W3:Y:S04]  /*7f4d0*/  LDL.LU R11, [R1+0x216c] ;  /* 0x00216c00010b7983 */ /* 0x000ee80000300800 */
[----:B---3--:R-:W-:Y:S04]  /*7f4e0*/  STL.64 [R1+0x6698], R10 ;  /* 0x0066980a01007387 */ /* 0x008fe80000100a00 */
[----:B--2---:R-:W-:Y:S04]  /*7f4f0*/  STL.64 [R1+0x6690], R8 ;  /* 0x0066900801007387 */ /* 0x004fe80000100a00 */
[----:B------:R-:W2:Y:S04]  /*7f500*/  LDL.LU R16, [R1+0x2180] ;  /* 0x0021800001107983 */ /* 0x000ea80000300800 */
[----:B------:R-:W2:Y:S04]  /*7f510*/  LDL.LU R17, [R1+0x2184] ;  /* 0x0021840001117983 */ /* 0x000ea80000300800 */
[----:B------:R-:W3:Y:S04]  /*7f520*/  LDL.LU R18, [R1+0x2188] ;  /* 0x0021880001127983 */ /* 0x000ee80000300800 */
[----:B------:R-:W3:Y:S04]  /*7f530*/  LDL.LU R19, [R1+0x218c] ;  /* 0x00218c0001137983 */ /* 0x000ee80000300800 */
[----:B---3--:R0:W-:Y:S04]  /*7f540*/  STL.64 [R1+0x66a8], R18 ;  /* 0x0066a81201007387 */ /* 0x0081e80000100a00 */
[----:B--2---:R-:W-:Y:S04]  /*7f550*/  STL.64 [R1+0x66a0], R16 ;  /* 0x0066a01001007387 */ /* 0x004fe80000100a00 */
[----:B------:R-:W2:Y:S04]  /*7f560*/  LDL.LU R24, [R1+0x21a0] ;  /* 0x0021a00001187983 */ /* 0x000ea80000300800 */
[----:B------:R-:W2:Y:S04]  /*7f570*/  LDL.LU R25, [R1+0x21a4] ;  /* 0x0021a40001197983 */ /* 0x000ea80000300800 */
[----:B------:R-:W3:Y:S04]  /*7f580*/  LDL.LU R26, [R1+0x21a8] ;  /* 0x0021a800011a7983 */ /* 0x000ee80000300800 */
[----:B------:R-:W3:Y:S04]  /*7f590*/  LDL.LU R27, [R1+0x21ac] ;  /* 0x0021ac00011b7983 */ /* 0x000ee80000300800 */
[----:B---3--:R-:W-:Y:S04]  /*7f5a0*/  STL.64 [R1+0x66b8], R26 ;  /* 0x0066b81a01007387 */ /* 0x008fe80000100a00 */
[----:B--2---:R1:W-:Y:S04]  /*7f5b0*/  STL.64 [R1+0x66b0], R24 ;  /* 0x0066b01801007387 */ /* 0x0043e80000100a00 */
[----:B------:R-:W2:Y:S04]  /*7f5c0*/  LDL.LU R40, [R1+0x2200] ;  /* 0x0022000001287983 */ /* 0x000ea80000300800 */
[----:B------:R-:W2:Y:S04]  /*7f5d0*/  LDL.LU R41, [R1+0x2204] ;  /* 0x0022040001297983 */ /* 0x000ea80000300800 */
[----:B------:R-:W3:Y:S04]  /*7f5e0*/  LDL.LU R42, [R1+0x2208] ;  /* 0x00220800012a7983 */ /* 0x000ee80000300800 */
[----:B------:R-:W3:Y:S01]  /*7f5f0*/  LDL.LU R43, [R1+0x220c] ;  /* 0x00220c00012b7983 */ /* 0x000ee20000300800 */
[----:B------:R-:W-:-:S03]  /*7f600*/  IMAD.MOV.U32 R0, RZ, RZ, R59 ;  /* 0x000000ffff007224 */ /* 0x000fc600078e003b */
[----:B---3--:R-:W-:Y:S04]  /*7f610*/  STL.64 [R1+0x66c8], R42 ;  /* 0x0066c82a01007387 */ /* 0x008fe80000100a00 */
[----:B--2---:R2:W-:Y:S04]  /*7f620*/  STL.64 [R1+0x66c0], R40 ;  /* 0x0066c02801007387 */ /* 0x0045e80000100a00 */
[----:B------:R-:W3:Y:S04]  /*7f630*/  LDL.LU R56, [R1+0x2210] ;  /* 0x0022100001387983 */ /* 0x000ee80000300800 */
[----:B------:R-:W3:Y:S04]  /*7f640*/  LDL.LU R57, [R1+0x2214] ;  /* 0x0022140001397983 */ /* 0x000ee80000300800 */
[----:B------:R-:W4:Y:S04]  /*7f650*/  LDL.LU R58, [R1+0x2218] ;  /* 0x00221800013a7983 */ /* 0x000f280000300800 */
[----:B------:R-:W4:Y:S04]  /*7f660*/  LDL.LU R59, [R1+0x221c] ;  /* 0x00221c00013b7983 */ /* 0x000f280000300800 */
[----:B----4-:R4:W-:Y:S04]  /*7f670*/  STL.64 [R1+0x66d8], R58 ;  /* 0x0066d83a01007387 */ /* 0x0109e80000100a00 */
[----:B---3--:R-:W-:Y:S04]  /*7f680*/  STL.64 [R1+0x66d0], R56 ;  /* 0x0066d03801007387 */ /* 0x008fe80000100a00 */
[----:B------:R-:W3:Y:S04]  /*7f690*/  LDL R38, [R1] ;  /* 0x0000000001267983 */ /* 0x000ee80000100800 */
[----:B------:R-:W3:Y:S04]  /*7f6a0*/  LDL R39, [R1+0x4] ;  /* 0x0000040001277983 */ /* 0x000ee80000100800 */
[----:B------:R-:W2:Y:S04]  /*7f6b0*/  LDL.LU R32, [R1+0x2220] ;  /* 0x0022200001207983 */ /* 0x000ea80000300800 */
[----:B------:R-:W2:Y:S04]  /*7f6c0*/  LDL.LU R33, [R1+0x2224] ;  /* 0x0022240001217983 */ /* 0x000ea80000300800 */
[----:B------:R-:W2:Y:S04]  /*7f6d0*/  LDL.LU R34, [R1+0x2228] ;  /* 0x0022280001227983 */ /* 0x000ea80000300800 */
[----:B------:R-:W2:Y:S04]  /*7f6e0*/  LDL.LU R35, [R1+0x222c] ;  /* 0x00222c0001237983 */ /* 0x000ea80000300800 */
[----:B--2---:R-:W-:Y:S04]  /*7f6f0*/  STL.64 [R1+0x66e8], R34 ;  /* 0x0066e82201007387 */ /* 0x004fe80000100a00 */
[----:B------:R2:W-:Y:S04]  /*7f700*/  STL.64 [R1+0x66e0], R32 ;  /* 0x0066e02001007387 */ /* 0x0005e80000100a00 */
[----:B------:R-:W2:Y:S04]  /*7f710*/  LDL R36, [R1+0x8] ;  /* 0x0000080001247983 */ /* 0x000ea80000100800 */
[----:B------:R-:W2:Y:S04]  /*7f720*/  LDL R37, [R1+0xc] ;  /* 0x00000c0001257983 */ /* 0x000ea80000100800 */
[----:B---3--:R-:W-:Y:S04]  /*7f730*/  STL.64 [R1+0x66f8], R38 ;  /* 0x0066f82601007387 */ /* 0x008fe80000100a00 */
[----:B--2---:R-:W-:Y:S04]  /*7f740*/  STL.64 [R1+0x66f0], R36 ;  /* 0x0066f02401007387 */ /* 0x004fe80000100a00 */
[----:B0-----:R-:W2:Y:S04]  /*7f750*/  LDL R18, [R1+0x10] ;  /* 0x0000100001127983 */ /* 0x001ea80000100800 */
[----:B------:R-:W2:Y:S04]  /*7f760*/  LDL R19, [R1+0x14] ;  /* 0x0000140001137983 */ /* 0x000ea80000100800 */
[----:B-1----:R-:W3:Y:S04]  /*7f770*/  LDL.LU R24, [R1+0x2240] ;  /* 0x0022400001187983 */ /* 0x002ee80000300800 */
[----:B------:R-:W3:Y:S04]  /*7f780*/  LDL.LU R25, [R1+0x2244] ;  /* 0x0022440001197983 */ /* 0x000ee80000300800 */
[----:B------:R-:W2:Y:S04]  /*7f790*/  LDL.LU R26, [R1+0x2248] ;  /* 0x00224800011a7983 */ /* 0x000ea80000300800 */
[----:B------:R-:W2:Y:S04]  /*7f7a0*/  LDL.LU R27, [R1+0x224c] ;  /* 0x00224c00011b7983 */ /* 0x000ea80000300800 */
[----:B--2---:R0:W-:Y:S04]  /*7f7b0*/  STL.64 [R1+0x6708], R26 ;  /* 0x0067081a01007387 */ /* 0x0041e80000100a00 */
[----:B---3--:R-:W-:Y:S04]  /*7f7c0*/  STL.64 [R1+0x6700], R24 ;  /* 0x0067001801007387 */ /* 0x008fe80000100a00 */
[----:B------:R-:W2:Y:S04]  /*7f7d0*/  LDL R16, [R1+0x18] ;  /* 0x0000180001107983 */ /* 0x000ea80000100800 */
[----:B------:R-:W2:Y:S04]  /*7f7e0*/  LDL R17, [R1+0x1c] ;  /* 0x00001c0001117983 */ /* 0x000ea80000100800 */
[----:B------:R-:W-:Y:S04]  /*7f7f0*/  STL.64 [R1+0x6718], R18 ;  /* 0x0067181201007387 */ /* 0x000fe80000100a00 */
[----:B--2---:R1:W-:Y:S04]  /*7f800*/  STL.64 [R1+0x6710], R16 ;  /* 0x0067101001007387 */ /* 0x0043e80000100a00 */
[----:B------:R-:W2:Y:S04]  /*7f810*/  LDL.LU R40, [R1+0x2250] ;  /* 0x0022500001287983 */ /* 0x000ea80000300800 */
[----:B------:R-:W2:Y:S04]  /*7f820*/  LDL.LU R41, [R1+0x2254] ;  /* 0x0022540001297983 */ /* 0x000ea80000300800 */
[----:B------:R-:W3:Y:S04]  /*7f830*/  LDL.LU R42, [R1+0x2258] ;  /* 0x00225800012a7983 */ /* 0x000ee80000300800 */
[----:B------:R-:W3:Y:S04]  /*7f840*/  LDL.LU R43, [R1+0x225c] ;  /* 0x00225c00012b7983 */ /* 0x000ee80000300800 */
[----:B---3--:R-:W-:Y:S04]  /*7f850*/  STL.64 [R1+0x6728], R42 ;  /* 0x0067282a01007387 */ /* 0x008fe80000100a00 */
[----:B--2---:R2:W-:Y:S04]  /*7f860*/  STL.64 [R1+0x6720], R40 ;  /* 0x0067202801007387 */ /* 0x0045e80000100a00 */
[----:B----4-:R-:W3:Y:S04]  /*7f870*/  LDL R58, [R1+0x20] ;  /* 0x00002000013a7983 */ /* 0x010ee80000100800 */
[----:B------:R-:W3:Y:S04]  /*7f880*/  LDL R59, [R1+0x24] ;  /* 0x00002400013b7983 */ /* 0x000ee80000100800 */
[----:B------:R-:W3:Y:S04]  /*7f890*/  LDL.LU R32, [R1+0x2260] ;  /* 0x0022600001207983 */ /* 0x000ee80000300800 */
[----:B------:R-:W3:Y:S04]  /*7f8a0*/  LDL.LU R33, [R1+0x2264] ;  /* 0x0022640001217983 */ /* 0x000ee80000300800 */
[----:B------:R-:W3:Y:S04]  /*7f8b0*/  LDL.LU R34, [R1+0x2268] ;  /* 0x0022680001227983 */ /* 0x000ee80000300800 */
[----:B------:R-:W3:Y:S04]  /*7f8c0*/  LDL.LU R35, [R1+0x226c] ;  /* 0x00226c0001237983 */ /* 0x000ee80000300800 */
[----:B------:R-:W4:Y:S04]  /*7f8d0*/  LDL R56, [R1+0x28] ;  /* 0x0000280001387983 */ /* 0x000f280000100800 */
[----:B------:R-:W4:Y:S04]  /*7f8e0*/  LDL R57, [R1+0x2c] ;  /* 0x00002c0001397983 */ /* 0x000f280000100800 */
[----:B0-----:R-:W3:Y:S04]  /*7f8f0*/  LDL R26, [R1+0x30] ;  /* 0x00003000011a7983 */ /* 0x001ee80000100800 */
[----:B------:R-:W3:Y:S04]  /*7f900*/  LDL R27, [R1+0x34] ;  /* 0x00003400011b7983 */ /* 0x000ee80000100800 */
[----:B-1----:R-:W3:Y:S04]  /*7f910*/  LDL.LU R16, [R1+0x2280] ;  /* 0x0022800001107983 */ /* 0x002ee80000300800 */
[----:B------:R-:W3:Y:S04]  /*7f920*/  LDL.LU R17, [R1+0x2284] ;  /* 0x0022840001117983 */ /* 0x000ee80000300800 */
[----:B------:R-:W3:Y:S04]  /*7f930*/  LDL.LU R18, [R1+0x2288] ;  /* 0x0022880001127983 */ /* 0x000ee80000300800 */
[----:B------:R-:W3:Y:S04]  /*7f940*/  LDL.LU R19, [R1+0x228c] ;  /* 0x00228c0001137983 */ /* 0x000ee80000300800 */
[----:B------:R-:W3:Y:S04]  /*7f950*/  LDL R24, [R1+0x38] ;  /* 0x0000380001187983 */ /* 0x000ee80000100800 */
[----:B------:R-:W3:Y:S04]  /*7f960*/  LDL R25, [R1+0x3c] ;  /* 0x00003c0001197983 */ /* 0x000ee80000100800 */
[----:B--2---:R-:W3:Y:S04]  /*7f970*/  LDL.LU R40, [R1+0x2290] ;  /* 0x0022900001287983 */ /* 0x004ee80000300800 */
        /* <DEDUP_REMOVED lines=35> */
[C---:B---3--:R-:W-:Y:S08]  /*7fbb0*/  HMMA.16816.F32 R40, R28.reuse, R24, R40 ;  /* 0x000000181c28723c */ /* 0x048ff00000001828 */
[C---:B------:R-:W-:Y:S08]  /*7fbc0*/  HMMA.16816.F32 R24, R28.reuse, R26, R16 ;  /* 0x0000001a1c18723c */ /* 0x040ff00000001810 */
[C---:B----4-:R-:W-:Y:S08]  /*7fbd0*/  HMMA.16816.F32 R36, R28.reuse, R56, R36 ;  /* 0x000000381c24723c */ /* 0x050ff00000001824 */
[C---:B------:R-:W-:Y:S01]  /*7fbe0*/  HMMA.16816.F32 R56, R28.reuse, R58, R32 ;  /* 0x0000003a1c38723c */ /* 0x040fe20000001820 */
[----:B------:R-:W-:Y:S04]  /*7fbf0*/  STL.64 [R1+0x2290], R40 ;  /* 0x0022902801007387 */ /* 0x000fe80000100a00 */
[----:B------:R0:W-:Y:S04]  /*7fc00*/  STL.64 [R1+0x2298], R42 ;  /* 0x0022982a01007387 */ /* 0x0001e80000100a00 */
[----:B0-----:R-:W3:Y:S04]  /*7fc10*/  LDL.LU.64 R42, [R1+0x6728] ;  /* 0x00672800012a7983 */ /* 0x001ee80000300a00 */
[----:B------:R-:W3:Y:S04]  /*7fc20*/  LDL.LU.64 R40, [R1+0x6720] ;  /* 0x0067200001287983 */ /* 0x000ee80000300a00 */
[----:B------:R-:W4:Y:S04]  /*7fc30*/  LDL.LU.64 R18, [R1+0x6718] ;  /* 0x0067180001127983 */ /* 0x000f280000300a00 */
[----:B------:R-:W3:Y:S04]  /*7fc40*/  LDL.LU.64 R16, [R1+0x6710] ;  /* 0x0067100001107983 */ /* 0x000ee80000300a00 */
[----:B------:R-:W-:Y:S04]  /*7fc50*/  STL.64 [R1+0x2280], R24 ;  /* 0x0022801801007387 */ /* 0x000fe80000100a00 */
[----:B------:R0:W-:Y:S04]  /*7fc60*/  STL.64 [R1+0x2288], R26 ;  /* 0x0022881a01007387 */ /* 0x0001e80000100a00 */
[----:B0-----:R-:W4:Y:S04]  /*7fc70*/  LDL.LU.64 R26, [R1+0x6708] ;  /* 0x00670800011a7983 */ /* 0x001f280000300a00 */
[----:B------:R-:W4:Y:S04]  /*7fc80*/  LDL.LU.64 R24, [R1+0x6700] ;  /* 0x0067000001187983 */ /* 0x000f280000300a00 */
        /* <DEDUP_REMOVED lines=13> */
[----:B------:R0:W-:Y:S01]  /*7fd60*/  STL.64 [R1+0x2258], R42 ;  /* 0x0022582a01007387 */ /* 0x0001e20000100a00 */
[C---:B--2---:R-:W-:Y:S08]  /*7fd70*/  HMMA.16816.F32 R8, R28.reuse, R36, R8 ;  /* 0x000000241c08723c */ /* 0x044ff00000001808 */
[C---:B------:R-:W-:Y:S01]  /*7fd80*/  HMMA.16816.F32 R36, R28.reuse, R38, R32 ;  /* 0x000000261c24723c */ /* 0x040fe20000001820 */
[----:B0-----:R-:W2:Y:S04]  /*7fd90*/  LDL.LU.64 R42, [R1+0x66c8] ;  /* 0x0066c800012a7983 */ /* 0x001ea80000300a00 */
[----:B------:R-:W2:Y:S04]  /*7fda0*/  LDL.LU.64 R40, [R1+0x66c0] ;  /* 0x0066c00001287983 */ /* 0x000ea80000300a00 */
[----:B------:R-:W3:Y:S04]  /*7fdb0*/  LDL.LU.64 R26, [R1+0x66b8] ;  /* 0x0066b800011a7983 */ /* 0x000ee80000300a00 */
[----:B------:R-:W3:Y:S04]  /*7fdc0*/  LDL.LU.64 R24, [R1+0x66b0] ;  /* 0x0066b00001187983 */ /* 0x000ee80000300a00 */
[----:B------:R-:W-:Y:S04]  /*7fdd0*/  STL.64 [R1+0x2240], R16 ;  /* 0x0022401001007387 */ /* 0x000fe80000100a00 */
[----:B------:R0:W-:Y:S01]  /*7fde0*/  STL.64 [R1+0x2248], R18 ;  /* 0x0022481201007387 */ /* 0x0001e20000100a00 */
[C---:B------:R-:W-:Y:S03]  /*7fdf0*/  HMMA.16816.F32 R56, R28.reuse, R60, R56 ;  /* 0x0000003c1c38723c */ /* 0x040fe60000001838 */
        /* <DEDUP_REMOVED lines=20> */
[----:B0-----:R-:W4:Y:S04]  /*7ff40*/  LDL.LU.64 R42, [R1+0x6658] ;  /* 0x00665800012a7983 */ /* 0x001f280000300a00 */
[----:B------:R-:W2:Y:S04]  /*7ff50*/  LDL.LU.64 R40, [R1+0x6650] ;  /* 0x0066500001287983 */ /* 0x000ea80000300a00 */
[----:B------:R-:W-:Y:S04]  /*7ff60*/  STL.64 [R1+0x21f0], R52 ;  /* 0x0021f03401007387 */ /* 0x000fe80000100a00 */
[----:B------:R0:W-:Y:S04]  /*7ff70*/  STL.64 [R1+0x21f8], R54 ;  /* 0x0021f83601007387 */ /* 0x0001e80000100a00 */
[----:B0-----:R-:W3:Y:S04]  /*7ff80*/  LDL.LU.64 R54, [R1+0x6648] ;  /* 0x0066480001367983 */ /* 0x001ee80000300a00 */
[----:B------:R-:W2:Y:S04]  /*7ff90*/  LDL.LU.64 R52, [R1+0x6640] ;  /* 0x0066400001347983 */ /* 0x000ea80000300a00 */
[----:B------:R-:W-:Y:S04]  /*7ffa0*/  STL.64 [R1+0x6428], R58 ;  /* 0x0064283a01007387 */ /* 0x000fe80000100a00 */
[----:B------:R0:W-:Y:S04]  /*7ffb0*/  STL.64 [R1+0x6420], R56 ;  /* 0x0064203801007387 */ /* 0x0001e80000100a00 */
[----:B0-----:R-:W4:Y:S04]  /*7ffc0*/  LDL.LU R56, [R1+0x21b0] ;  /* 0x0021b00001387983 */ /* 0x001f280000300800 */
[----:B------:R-:W4:Y:S04]  /*7ffd0*/  LDL.LU R57, [R1+0x21b4] ;  /* 0x0021b40001397983 */ /* 0x000f280000300800 */
[----:B------:R-:W4:Y:S04]  /*7ffe0*/  LDL.LU R58, [R1+0x21b8] ;  /* 0x0021b800013a7983 */ /* 0x000f280000300800 */
[----:B------:R-:W4:Y:S01]  /*7fff0*/  LDL.LU R59, [R1+0x21bc] ;  /* 0x0021bc00013b7983 */ /* 0x000f220000300800 */
        /* <DEDUP_REMOVED lines=8> */
[----:B0-----:R-:W3:Y:S04]  /*80080*/  LDL.LU.64 R50, [R1+0x6628] ;  /* 0x0066280001327983 */ /* 0x001ee80000300a00 */
[----:B------:R-:W3:Y:S04]  /*80090*/  LDL.LU.64 R48, [R1+0x6620] ;  /* 0x0066200001307983 */ /* 0x000ee80000300a00 */
[----:B------:R-:W-:Y:S04]  /*800a0*/  STL.64 [R1+0x6438], R54 ;  /* 0x0064383601007387 */ /* 0x000fe80000100a00 */
[----:B------:R0:W-:Y:S04]  /*800b0*/  STL.64 [R1+0x6430], R52 ;  /* 0x0064303401007387 */ /* 0x0001e80000100a00 */
[----:B0-----:R-:W3:Y:S04]  /*800c0*/  LDL.LU R52, [R1+0x21c0] ;  /* 0x0021c00001347983 */ /* 0x001ee80000300800 */
[----:B------:R-:W3:Y:S04]  /*800d0*/  LDL.LU R53, [R1+0x21c4] ;  /* 0x0021c40001357983 */ /* 0x000ee80000300800 */
[----:B------:R-:W3:Y:S04]  /*800e0*/  LDL.LU R54, [R1+0x21c8] ;  /* 0x0021c80001367983 */ /* 0x000ee80000300800 */
[----:B------:R-:W3:Y:S01]  /*800f0*/  LDL.LU R55, [R1+0x21cc] ;  /* 0x0021cc0001377983 */ /* 0x000ee20000300800 */
[C---:B----4-:R-:W-:Y:S08]  /*80100*/  HMMA.16816.F32 R16, R28.reuse, R42, R16 ;  /* 0x0000002a1c10723c */ /* 0x050ff00000001810 */
[C---:B------:R-:W-:Y:S08]  /*80110*/  HMMA.16816.F32 R12, R28.reuse, R40, R12 ;  /* 0x000000281c0c723c */ /* 0x040ff0000000180c */
[C---:B------:R-:W-:Y:S08]  /*80120*/  HMMA.16816.F32 R8, R28.reuse, R38, R8 ;  /* 0x000000261c08723c */ /* 0x040ff00000001808 */
[C---:B------:R-:W-:Y:S08]  /*80130*/  HMMA.16816.F32 R4, R28.reuse, R36, R4 ;  /* 0x000000241c04723c */ /* 0x040ff00000001804 */
[C---:B--2---:R-:W-:Y:S08]  /*80140*/  HMMA.16816.F32 R24, R28.reuse, R46, R24 ;  /* 0x0000002e1c18723c */ /* 0x044ff00000001818 */
[C---:B---3--:R-:W-:Y:S08]  /*80150*/  HMMA.16816.F32 R20, R28.reuse, R44, R20 ;  /* 0x0000002c1c14723c */ /* 0x048ff00000001814 */
[----:B------:R-:W-:-:S15]  /*80160*/  HMMA.16816.F32 R52, R28, R50, R52 ;  /* 0x000000321c34723c */ /* 0x000fde0000001834 */
[----:B------:R-:W-:-:S04]  /*80170*/  NOP ;  /* 0x0000000000007918 */ /* 0x000fc80000000000 */
[----:B------:R-:W-:Y:S04]  /*80180*/  STL.64 [R1+0x21c0], R52 ;  /* 0x0021c03401007387 */ /* 0x000fe80000100a00 */
[----:B------:R0:W-:Y:S02]  /*80190*/  STL.64 [R1+0x21c8], R54 ;  /* 0x0021c83601007387 */ /* 0x0001e40000100a00 */
[----:B0-----:R-:W-:Y:S02]  /*801a0*/  HMMA.16816.F32 R52, R28, R48, R56 ;  /* 0x000000301c34723c */ /* 0x001fe40000001838 */
[----:B------:R-:W-:Y:S04]  /*801b0*/  STL.64 [R1+0x6448], R50 ;  /* 0x0064483201007387 */ /* 0x000fe80000100a00 */
[----:B------:R-:W-:-:S13]  /*801c0*/  STL.64 [R1+0x6440], R48 ;  /* 0x0064403001007387 */ /* 0x000fda0000100a00 */
[----:B------:R-:W-:Y:S04]  /*801d0*/  STL.64 [R1+0x21b0], R52 ;  /* 0x0021b03401007387 */ /* 0x000fe80000100a00 */
[----:B------:R-:W-:Y:S04]  /*801e0*/  STL.64 [R1+0x21b8], R54 ;  /* 0x0021b83601007387 */ /* 0x000fe80000100a00 */
[----:B------:R-:W-:Y:S04]  /*801f0*/  STL.64 [R1+0x6458], R46 ;  /* 0x0064582e01007387 */ /* 0x000fe80000100a00 */
[----:B------:R-:W-:Y:S04]  /*80200*/  STL.64 [R1+0x21a0], R24 ;  /* 0x0021a01801007387 */ /* 0x000fe80000100a00 */
[----:B------:R-:W-:Y:S04]  /*80210*/  STL.64 [R1+0x21a8], R26 ;  /* 0x0021a81a01007387 */ /* 0x000fe80000100a00 */
[----:B------:R0:W-:Y:S04]  /*80220*/  STL.64 [R1+0x6450], R44 ;  /* 0x0064502c01007387 */ /* 0x0001e80000100a00 */
        /* <DEDUP_REMOVED lines=8> */
[----:B0-----:R-:W2:Y:S04]  /*802b0*/  LDL.LU R44, [R1+0x2090] ;  /* 0x00209000012c7983 */ /* 0x001ea80000300800 */
[----:B------:R0:W-:Y:S04]  /*802c0*/  STL.64 [R1+0x2160], R8 ;  /* 0x0021600801007387 */ /* 0x0001e80000100a00 */
[----:B------:R3:W-:Y:S04]  /*802d0*/  STL.64 [R1+0x2168], R10 ;  /* 0x0021680a01007387 */ /* 0x0007e80000100a00 */
[----:B------:R4:W-:Y:S04]  /*802e0*/  STL.64 [R1+0x2150], R4 ;  /* 0x0021500401007387 */ /* 0x0009e80000100a00 */
[----:B------:R0:W-:Y:S04]  /*802f0*/  STL.64 [R1+0x2158], R6 ;  /* 0x0021580601007387 */ /* 0x0001e80000100a00 */
[----:B------:R-:W2:Y:S04]  /*80300*/  LDL.LU R45, [R1+0x2094] ;  /* 0x00209400012d7983 */ /* 0x000ea80000300800 */
[----:B------:R-:W2:Y:S04]  /*80310*/  LDL.LU R46, [R1+0x2098] ;  /* 0x00209800012e7983 */ /* 0x000ea80000300800 */
[----:B------:R-:W2:Y:S04]  /*80320*/  LDL.LU R47, [R1+0x209c] ;  /* 0x00209c00012f7983 */ /* 0x000ea80000300800 */
[----:B--2---:R-:W-:Y:S04]  /*80330*/  STL.64 [R1+0x6618], R46 ;  /* 0x0066182e01007387 */ /* 0x004fe80000100a00 */
[----:B------:R2:W-:Y:S04]  /*80340*/  STL.64 [R1+0x6610], R44 ;  /* 0x0066102c01007387 */ /* 0x0005e80000100a00 */
[----:B-1----:R-:W2:Y:S04]  /*80350*/  LDL.LU R40, [R1+0x20a0] ;  /* 0x0020a00001287983 */ /* 0x002ea80000300800 */
[----:B------:R-:W2:Y:S04]  /*80360*/  LDL.LU R41, [R1+0x20a4] ;  /* 0x0020a40001297983 */ /* 0x000ea80000300800 */
[----:B------:R-:W2:Y:S04]  /*80370*/  LDL.LU R42, [R1+0x20a8] ;  /* 0x0020a800012a7983 */ /* 0x000ea80000300800 */
[----:B------:R-:W2:Y:S04]  /*80380*/  LDL.LU R43, [R1+0x20ac] ;  /* 0x0020ac00012b7983 */ /* 0x000ea80000300800 */
[----:B0-----:R-:W2:Y:S04]  /*80390*/  LDL.LU R8, [R1+0x2110] ;  /* 0x0021100001087983 */ /* 0x001ea80000300800 */
[----:B------:R-:W2:Y:S04]  /*803a0*/  LDL.LU R9, [R1+0x2114] ;  /* 0x0021140001097983 */ /* 0x000ea80000300800 */
[----:B---3--:R-:W3:Y:S04]  /*803b0*/  LDL.LU R10, [R1+0x2118] ;  /* 0x00211800010a7983 */ /* 0x008ee80000300800 */
        /* <DEDUP_REMOVED lines=9> */
[----:B--2---:R-:W2:Y:S04]  /*80450*/  LDL.LU R44, [R1+0x2140] ;  /* 0x00214000012c7983 */ /* 0x004ea80000300800 */
        /* <DEDUP_REMOVED lines=32> */
[----:B------:R-:W3:Y:S01]  /*80660*/  LDL.LU R39, [R1+0x20bc] ;  /* 0x0020bc0001277983 */ /* 0x000ee20000300800 */
[C---:B----4-:R-:W-:Y:S08]  /*80670*/  HMMA.16816.F32 R4, R28.reuse, R2, R4 ;  /* 0x000000021c04723c */ /* 0x050ff00000001804 */
[----:B--2---:R-:W-:-:S15]  /*80680*/  HMMA.16816.F32 R44, R28, R34, R44 ;  /* 0x000000221c2c723c */ /* 0x004fde000000182c */
[----:B------:R-:W-:-:S04]  /*80690*/  NOP ;  /* 0x0000000000007918 */ /* 0x000fc80000000000 */
[----:B------:R-:W-:Y:S04]  /*806a0*/  STL.64 [R1+0x2140], R44 ;  /* 0x0021402c01007387 */ /* 0x000fe80000100a00 */
[----:B------:R0:W-:Y:S04]  /*806b0*/  STL.64 [R1+0x2148], R46 ;  /* 0x0021482e01007387 */ /* 0x0001e80000100a00 */
[----:B0-----:R-:W2:Y:S04]  /*806c0*/  LDL.LU.64 R46, [R1+0x6618] ;  /* 0x00661800012e7983 */ /* 0x001ea80000300a00 */
[----:B------:R-:W2:Y:S04]  /*806d0*/  LDL.LU.64 R44, [R1+0x6610] ;  /* 0x00661000012c7983 */ /* 0x000ea80000300a00 */
[----:B------:R-:W-:Y:S04]  /*806e0*/  STL.64 [R1+0x2130], R4 ;  /* 0x0021300401007387 */ /* 0x000fe80000100a00 */
[----:B------:R0:W-:Y:S04]  /*806f0*/  STL.64 [R1+0x2138], R6 ;  /* 0x0021380601007387 */ /* 0x0001e80000100a00 */
[----:B0-----:R-:W4:Y:S04]  /*80700*/  LDL.LU.64 R6, [R1+0x6608] ;  /* 0x0066080001067983 */ /* 0x001f280000300a00 */
[----:B------:R-:W3:Y:S02]  /*80710*/  LDL.LU.64 R4, [R1+0x6600] ;  /* 0x0066000001047983 */ /* 0x000ee40000300a00 */
        /* <DEDUP_REMOVED lines=9> */
[----:B------:R-:W2:Y:S04]  /*807b0*/  LDL.LU.64 R8, [R1+0x65e0] ;  /* 0x0065e00001087983 */ /* 0x000ea80000300a00 */
[----:B------:R-:W-:Y:S04]  /*807c0*/  STL.64 [R1+0x63c8], R6 ;  /* 0x0063c80601007387 */ /* 0x000fe80000100a00 */
[----:B------:R0:W-:Y:S04]  /*807d0*/  STL.64 [R1+0x63c0], R4 ;  /* 0x0063c00401007387 */ /* 0x0001e80000100a00 */
[----:B0-----:R-:W3:Y:S04]  /*807e0*/  LDL.LU R4, [R1+0x20c0] ;  /* 0x0020c00001047983 */ /* 0x001ee80000300800 */
[----:B------:R-:W3:Y:S04]  /*807f0*/  LDL.LU R5, [R1+0x20c4] ;  /* 0x0020c40001057983 */ /* 0x000ee80000300800 */
[----:B------:R-:W3:Y:S04]  /*80800*/  LDL.LU R6, [R1+0x20c8] ;  /* 0x0020c80001067983 */ /* 0x000ee80000300800 */
[----:B------:R-:W3:Y:S01]  /*80810*/  LDL.LU R7, [R1+0x20cc] ;  /* 0x0020cc0001077983 */ /* 0x000ee20000300800 */
[C---:B--2---:R-:W-:Y:S08]  /*80820*/  HMMA.16816.F32 R20, R28.reuse, R8, R20 ;  /* 0x000000081c14723c */ /* 0x044ff00000001814 */
[C---:B------:R-:W-:Y:S11]  /*80830*/  HMMA.16816.F32 R12, R28.reuse, R10, R12 ;  /* 0x0000000a1c0c723c */ /* 0x040ff6000000180c */
        /* <DEDUP_REMOVED lines=14> */
[----:B--2---:R-:W-:-:S15]  /*80920*/  HMMA.16816.F32 R16, R28, R12, R16 ;  /* 0x0000000c1c10723c */ /* 0x004fde0000001810 */
[----:B------:R-:W-:-:S04]  /*80930*/  NOP ;  /* 0x0000000000007918 */ /* 0x000fc80000000000 */
[----:B------:R-:W-:Y:S04]  /*80940*/  STL.64 [R1+0x20e0], R16 ;  /* 0x0020e01001007387 */ /* 0x000fe80000100a00 */
[----:B------:R0:W-:Y:S04]  /*80950*/  STL.64 [R1+0x20e8], R18 ;  /* 0x0020e81201007387 */ /* 0x0001e80000100a00 */
[----:B0-----:R-:W2:Y:S04]  /*80960*/  LDL.LU.64 R18, [R1+0x65b8] ;  /* 0x0065b80001127983 */ /* 0x001ea80000300a00 */
[----:B------:R-:W2:Y:S01]  /*80970*/  LDL.LU.64 R16, [R1+0x65b0] ;  /* 0x0065b00001107983 */ /* 0x000ea20000300a00 */
[----:B---3--:R-:W-:Y:S03]  /*80980*/  HMMA.16816.F32 R8, R28, R14, R8 ;  /* 0x0000000e1c08723c */ /* 0x008fe60000001808 */
[----:B------:R-:W-:Y:S04]  /*80990*/  STL.64 [R1+0x63b8], R14 ;  /* 0x0063b80e01007387 */ /* 0x000fe80000100a00 */
[----:B------:R-:W-:-:S12]  /*809a0*/  STL.64 [R1+0x63b0], R12 ;  /* 0x0063b00c01007387 */ /* 0x000fd80000100a00 */
[----:B------:R-:W-:Y:S04]  /*809b0*/  STL.64 [R1+0x20d0], R8 ;  /* 0x0020d00801007387 */ /* 0x000fe80000100a00 */
[----:B------:R2:W-:Y:S02]  /*809c0*/  STL.64 [R1+0x20d8], R10 ;  /* 0x0020d80a01007387 */ /* 0x0005e40000100a00 */
[C---:B--2---:R-:W-:Y:S08]  /*809d0*/  HMMA.16816.F32 R8, R28.reuse, R16, R4 ;  /* 0x000000101c08723c */ /* 0x044ff00000001804 */
[C---:B------:R-:W-:Y:S01]  /*809e0*/  HMMA.16816.F32 R4, R28.reuse, R18, R36 ;  /* 0x000000121c04723c */ /* 0x040fe20000001824 */
        /* <DEDUP_REMOVED lines=8> */
[----:B------:R-:W-:Y:S10]  /*80a70*/  STL [R1+0x6364], R22 ;  /* 0x0063641601007387 */ /* 0x000ff40000100800 */
[----:B------:R-:W-:Y:S04]  /*80a80*/  STL.64 [R1+0x20a0], R8 ;  /* 0x0020a00801007387 */ /* 0x000fe80000100a00 */
[----:B------:R-:W-:Y:S04]  /*80a90*/  STL.64 [R1+0x20a8], R10 ;  /* 0x0020a80a01007387 */ /* 0x000fe80000100a00 */
[----:B------:R-:W-:Y:S04]  /*80aa0*/  STL [R1+0x6360], R23 ;  /* 0x0063601701007387 */ /* 0x000fe80000100800 */
[----:B------:R-:W-:Y:S04]  /*80ab0*/  STL.64 [R1+0x2090], R4 ;  /* 0x0020900401007387 */ /* 0x000fe80000100a00 */
[----:B------:R4:W-:Y:S02]  /*80ac0*/  STL.64 [R1+0x2098], R6 ;  /* 0x0020980601007387 */ /* 0x0009e40000100a00 */
[----:B----4-:R-:W-:Y:S02]  /*80ad0*/  HMMA.16816.F32 R4, R28, R24, R48 ;  /* 0x000000181c04723c */ /* 0x010fe40000001830 */
[----:B------:R-:W-:Y:S04]  /*80ae0*/  STL [R1+0x634c], R24 ;  /* 0x00634c1801007387 */ /* 0x000fe80000100800 */
[----:B------:R-:W-:-:S13]  /*80af0*/  STL [R1+0x6348], R25 ;  /* 0x0063481901007387 */ /* 0x000fda0000100800 */
[----:B------:R-:W-:Y:S04]  /*80b00*/  STL.64 [R1+0x2080], R4 ;  /* 0x0020800401007387 */ /* 0x000fe80000100a00 */
[----:B------:R0:W-:Y:S02]  /*80b10*/  STL.64 [R1+0x2088], R6 ;  /* 0x0020880601007387 */ /* 0x0001e40000100a00 */
[----:B0-----:R-:W-:Y:S02]  /*80b20*/  HMMA.16816.F32 R4, R28, R26, R52 ;  /* 0x0000001a1c04723c */ /* 0x001fe40000001834 */
[----:B------:R0:W-:Y:S04]  /*80b30*/  STL [R1+0x6354], R26 ;  /* 0x0063541a01007387 */ /* 0x0001e80000100800 */
[----:B------:R1:W-:-:S13]  /*80b40*/  STL [R1+0x6350], R27 ;  /* 0x0063501b01007387 */ /* 0x0003da0000100800 */
[----:B------:R2:W-:Y:S04]  /*80b50*/  STL.64 [R1+0x2070], R4 ;  /* 0x0020700401007387 */ /* 0x0005e80000100a00 */
[----:B------:R3:W-:Y:S04]  /*80b60*/  STL.64 [R1+0x2078], R6 ;  /* 0x0020780601007387 */ /* 0x0007e80000100a00 */
[----:B------:R-:W4:Y:S04]  /*80b70*/  LDL.LU R24, [R1+0xcb0] ;  /* 0x000cb00001187983 */ /* 0x000f280000300800 */
[----:B------:R-:W4:Y:S04]  /*80b80*/  LDL.LU R25, [R1+0xcb4] ;  /* 0x000cb40001197983 */ /* 0x000f280000300800 */
[----:B0-----:R-:W4:Y:S04]  /*80b90*/  LDL.LU R26, [R1+0xcb8] ;  /* 0x000cb800011a7983 */ /* 0x001f280000300800 */
        /* <DEDUP_REMOVED lines=13> */
[----:B--2---:R-:W2:Y:S04]  /*80c70*/  LDL.64 R4, [R1+0x118] ;  /* 0x0001180001047983 */ /* 0x004ea80000100a00 */
[----:B------:R-:W2:Y:S04]  /*80c80*/  LDL.LU R8, [R1+0x2050] ;  /* 0x0020500001087983 */ /* 0x000ea80000300800 */
[----:B------:R-:W2:Y:S04]  /*80c90*/  LDL.LU R9, [R1+0x2054] ;  /* 0x0020540001097983 */ /* 0x000ea80000300800 */
[----:B------:R-:W2:Y:S04]  /*80ca0*/  LDL.LU R10, [R1+0x2058] ;  /* 0x00205800010a7983 */ /* 0x000ea80000300800 */
[----:B------:R-:W2:Y:S04]  /*80cb0*/  LDL.LU R11, [R1+0x205c] ;  /* 0x00205c00010b7983 */ /* 0x000ea80000300800 */
[----:B---3--:R-:W3:Y:S04]  /*80cc0*/  LDL.64 R6, [R1+0x110] ;  /* 0x0001100001067983 */ /* 0x008ee80000100a00 */
[----:B------:R-:W2:Y:S04]  /*80cd0*/  LDL.LU R36, [R1+0x2040] ;  /* 0x0020400001247983 */ /* 0x000ea80000300800 */
[----:B------:R-:W2:Y:S04]  /*80ce0*/  LDL.LU R37, [R1+0x2044] ;  /* 0x0020440001257983 */ /* 0x000ea80000300800 */
[----:B------:R-:W2:Y:S04]  /*80cf0*/  LDL.LU R38, [R1+0x2048] ;  /* 0x0020480001267983 */ /* 0x000ea80000300800 */
[----:B------:R-:W2:Y:S04]  /*80d00*/  LDL.LU R39, [R1+0x204c] ;  /* 0x00204c0001277983 */ /* 0x000ea80000300800 */
[----:B------:R-:W2:Y:S04]  /*80d10*/  LDL.64 R44, [R1+0x108] ;  /* 0x00010800012c7983 */ /* 0x000ea80000100a00 */
[----:B------:R-:W2:Y:S04]  /*80d20*/  LDL.LU R40, [R1+0x2030] ;  /* 0x0020300001287983 */ /* 0x000ea80000300800 */
[----:B------:R-:W2:Y:S04]  /*80d30*/  LDL.LU R41, [R1+0x2034] ;  /* 0x0020340001297983 */ /* 0x000ea80000300800 */
[----:B------:R-:W2:Y:S01]  /*80d40*/  LDL.LU R42, [R1+0x2038] ;  /* 0x00203800012a7983 */ /* 0x000ea20000300800 */
[----:B------:R-:W-:-:S03]  /*80d50*/  IMAD R19, R57, 0x100, R56 ;  /* 0x0000010039137824 */ /* 0x000fc600078e0238 */
[----:B------:R-:W2:Y:S04]  /*80d60*/  LDL.LU R43, [R1+0x203c] ;  /* 0x00203c00012b7983 */ /* 0x000ea80000300800 */
[----:B------:R-:W2:Y:S01]  /*80d70*/  LDL.64 R46, [R1+0x100] ;  /* 0x00010000012e7983 */ /* 0x000ea20000100a00 */
[----:B------:R-:W-:Y:S02]  /*80d80*/  IMAD.MOV.U32 R56, RZ, RZ, R32 ;  /* 0x000000ffff387224 */ /* 0x000fe400078e0020 */
[----:B------:R-:W-:Y:S01]  /*80d90*/  IMAD.MOV.U32 R57, RZ, RZ, R33 ;  /* 0x000000ffff397224 */ /* 0x000fe200078e0021 */
[----:B------:R-:W2:Y:S04]  /*80da0*/  LDL.LU R32, [R1+0x65ac] ;  /* 0x0065ac0001207983 */ /* 0x000ea80000300800 */
[----:B------:R-:W2:Y:S04]  /*80db0*/  LDL.LU R33, [R1+0x65a8] ;  /* 0x0065a80001217983 */ /* 0x000ea80000300800 */
[----:B------:R-:W3:Y:S04]  /*80dc0*/  LDL.LU R48, [R1+0x2020] ;  /* 0x0020200001307983 */ /* 0x000ee80000300800 */
[----:B------:R-:W3:Y:S04]  /*80dd0*/  LDL.LU R49, [R1+0x2024] ;  /* 0x0020240001317983 */ /* 0x000ee80000300800 */
[----:B------:R-:W3:Y:S04]  /*80de0*/  LDL.LU R50, [R1+0x2028] ;  /* 0x0020280001327983 */ /* 0x000ee80000300800 */
[----:B------:R-:W3:Y:S01]  /*80df0*/  LDL.LU R51, [R1+0x202c] ;  /* 0x00202c0001337983 */ /* 0x000ee20000300800 */
[----:B------:R-:W-:-:S03]  /*80e00*/  IMAD R18, R59, 0x100, R58 ;  /* 0x000001003b127824 */ /* 0x000fc600078e023a */
[----:B------:R-:W3:Y:S01]  /*80e10*/  LDL.64 R58, [R1+0xf0] ;  /* 0x0000f000013a7983 */ /* 0x000ee20000100a00 */
[----:B----4-:R-:W-:Y:S02]  /*80e20*/  IMAD R17, R17, 0x100, R23 ;  /* 0x0000010011117824 */ /* 0x010fe400078e0217 */
[----:B------:R-:W-:Y:S01]  /*80e30*/  IMAD R16, R16, 0x100, R22 ;  /* 0x0000010010107824 */ /* 0x000fe200078e0216 */
[----:B--2---:R-:W-:Y:S01]  /*80e40*/  HMMA.16816.F32 R24, R28, R32, R24 ;  /* 0x000000201c18723c */ /* 0x004fe20000001818 */
[----:B------:R-:W-:Y:S02]  /*80e50*/  F2FP.F16.E5M2.UNPACK_B R28, R19 ;  /* 0x00000013ff1c723e */ /* 0x000fe400020004ff */
[----:B------:R-:W-:Y:S02]  /*80e60*/  F2FP.F16.E5M2.UNPACK_B R29, R18 ;  /* 0x00000012ff1d723e */ /* 0x000fe400020004ff */
[----:B------:R-:W-:Y:S02]  /*80e70*/  F2FP.F16.E5M2.UNPACK_B R30, R17 ;  /* 0x00000011ff1e723e */ /* 0x000fe400020004ff */
[----:B------:R-:W-:Y:S01]  /*80e80*/  F2FP.F16.E5M2.UNPACK_B R31, R16 ;  /* 0x00000010ff1f723e */ /* 0x000fe200020004ff */
[----:B------:R0:W-:Y:S04]  /*80e90*/  STL [R1+0x631c], R32 ;  /* 0x00631c2001007387 */ /* 0x0001e80000100800 */
[----:B------:R1:W-:Y:S02]  /*80ea0*/  STL [R1+0x6318], R33 ;  /* 0x0063182101007387 */ /* 0x0003e40000100800 */
[C---:B------:R-:W-:Y:S08]  /*80eb0*/  HMMA.16816.F32 R12, R28.reuse, R4, R12 ;  /* 0x000000041c0c723c */ /* 0x040ff0000000180c */
[----:B---3--:R-:W-:Y:S01]  /*80ec0*/  HMMA.16816.F32 R8, R28, R6, R8 ;  /* 0x000000061c08723c */ /* 0x008fe20000001808 */
[----:B0-----:R-:W-:-:S02]  /*80ed0*/  IMAD.MOV.U32 R32, RZ, RZ, R7 ;  /* 0x000000ffff207224 */ /* 0x001fc400078e0007 */
[----:B-1----:R-:W-:Y:S01]  /*80ee0*/  IMAD.MOV.U32 R33, RZ, RZ, R6 ;  /* 0x000000ffff217224 */ /* 0x002fe200078e0006 */
[----:B------:R0:W-:Y:S04]  /*80ef0*/  STL.64 [R1+0xcb0], R24 ;  /* 0x000cb01801007387 */ /* 0x0001e80000100a00 */
[----:B------:R-:W-:Y:S01]  /*80f00*/  STL.64 [R1+0xcb8], R26 ;  /* 0x000cb81a01007387 */ /* 0x000fe20000100a00 */
[----:B0-----:R-:W-:Y:S02]  /*80f10*/  IMAD.MOV.U32 R24, RZ, RZ, R4 ;  /* 0x000000ffff187224 */ /* 0x001fe400078e0004 */
[----:B------:R-:W-:Y:S02]  /*80f20*/  IMAD.MOV.U32 R25, RZ, RZ, R5 ;  /* 0x000000ffff197224 */ /* 0x000fe400078e0005 */
[C---:B------:R-:W-:Y:S01]  /*80f30*/  HMMA.16816.F32 R4, R28.reuse, R44, R36 ;  /* 0x0000002c1c04723c */ /* 0x040fe20000001824 */
[----:B------:R-:W-:Y:S04]  /*80f40*/  STL.64 [R1+0x2060], R12 ;  /* 0x0020600c01007387 */ /* 0x000fe80000100a00 */
[----:B------:R-:W-:Y:S04]  /*80f50*/  STL.64 [R1+0x2068], R14 ;  /* 0x0020680e01007387 */ /* 0x000fe80000100a00 */
[----:B------:R-:W-:Y:S04]  /*80f60*/  STL [R1+0x635c], R25 ;  /* 0x00635c1901007387 */ /* 0x000fe80000100800 */
[----:B------:R-:W-:Y:S04]  /*80f70*/  STL [R1+0x6358], R24 ;  /* 0x0063581801007387 */ /* 0x000fe80000100800 */
[----:B------:R-:W-:Y:S04]  /*80f80*/  STL.64 [R1+0x2050], R8 ;  /* 0x0020500801007387 */ /* 0x000fe80000100a00 */
[----:B------:R-:W-:Y:S04]  /*80f90*/  STL.64 [R1+0x2058], R10 ;  /* 0x0020580a01007387 */ /* 0x000fe80000100a00 */
[----:B------:R-:W-:Y:S04]  /*80fa0*/  STL [R1+0x636c], R32 ;  /* 0x00636c2001007387 */ /* 0x000fe80000100800 */
[----:B------:R-:W-:Y:S04]  /*80fb0*/  STL [R1+0x6368], R33 ;  /* 0x0063682101007387 */ /* 0x000fe80000100800 */
[----:B------:R-:W-:Y:S04]  /*80fc0*/  STL.64 [R1+0x2040], R4 ;  /* 0x0020400401007387 */ /* 0x000fe80000100a00 */
[----:B------:R0:W-:Y:S02]  /*80fd0*/  STL.64 [R1+0x2048], R6 ;  /* 0x0020480601007387 */ /* 0x0001e40000100a00 */
[----:B0-----:R-:W-:Y:S01]  /*80fe0*/  HMMA.16816.F32 R4, R28, R46, R40 ;  /* 0x0000002e1c04723c */ /* 0x001fe20000001828 */
[----:B------:R-:W-:-:S02]  /*80ff0*/  IMAD.MOV.U32 R27, RZ, RZ, R45 ;  /* 0x000000ffff1b7224 */ /* 0x000fc400078e002d */
[----:B------:R-:W-:-:S05]  /*81000*/  IMAD.MOV.U32 R26, RZ, RZ, R44 ;  /* 0x000000ffff1a7224 */ /* 0x000fca00078e002c */
[C---:B------:R-:W-:Y:S01]  /*81010*/  HMMA.16816.F32 R8, R28.reuse, R56, R48 ;  /* 0x000000381c08723c */ /* 0x040fe20000001830 */
[----:B------:R-:W-:Y:S04]  /*81020*/  STL [R1+0x6374], R27 ;  /* 0x0063741b01007387 */ /* 0x000fe80000100800 */
[----:B------:R-:W-:Y:S06]  /*81030*/  STL [R1+0x6370], R26 ;  /* 0x0063701a01007387 */ /* 0x000fec0000100800 */
[----:B------:R-:W-:Y:S04]  /*81040*/  STL.64 [R1+0x2030], R4 ;  /* 0x0020300401007387 */ /* 0x000fe80000100a00 */
[----:B------:R0:W-:Y:S01]  /*81050*/  STL.64 [R1+0x2038], R6 ;  /* 0x0020380601007387 */ /* 0x0001e20000100a00 */
[----:B------:R-:W-:Y:S01]  /*81060*/  IMAD.MOV.U32 R24, RZ, RZ, R47 ;  /* 0x000000ffff187224 */ /* 0x000fe200078e002f */
[----:B0-----:R-:W-:Y:S01]  /*81070*/  HMMA.16816.F32 R4, R28, R58, R52 ;  /* 0x0000003a1c04723c */ /* 0x001fe20000001834 */
[----:B------:R-:W-:-:S03]  /*81080*/  IMAD.MOV.U32 R25, RZ, RZ, R46 ;  /* 0x000000ffff197224 */ /* 0x000fc600078e002e */
[----:B------:R0:W-:Y:S04]  /*81090*/  STL [R1+0x637c], R24 ;  /* 0x00637c1801007387 */ /* 0x0001e80000100800 */
[----:B------:R1:W-:Y:S04]  /*810a0*/  STL [R1+0x6378], R25 ;  /* 0x0063781901007387 */ /* 0x0003e80000100800 */
[----:B------:R-:W-:Y:S04]  /*810b0*/  STL.64 [R1+0x2020], R8 ;  /* 0x0020200801007387 */ /* 0x000fe80000100a00 */
[----:B------:R-:W-:Y:S04]  /*810c0*/  STL.64 [R1+0x2028], R10 ;  /* 0x0020280a01007387 */ /* 0x000fe80000100a00 */
[----:B------:R2:W-:Y:S04]  /*810d0*/  STL.64 [R1+0x2010], R4 ;  /* 0x0020100401007387 */ /* 0x0005e80000100a00 */
[----:B------:R3:W-:Y:S04]  /*810e0*/  STL.64 [R1+0x2018], R6 ;  /* 0x0020180601007387 */ /* 0x0007e80000100a00 */
[----:B0-----:R-:W4:Y:S04]  /*810f0*/  LDL.LU R24, [R1+0x2000] ;  /* 0x0020000001187983 */ /* 0x001f280000300800 */
[----:B-1----:R-:W4:Y:S04]  /*81100*/  LDL.LU R25, [R1+0x2004] ;  /* 0x0020040001197983 */ /* 0x002f280000300800 */
[----:B------:R-:W4:Y:S04]  /*81110*/  LDL.LU R26, [R1+0x2008] ;  /* 0x00200800011a7983 */ /* 0x000f280000300800 */
[----:B------:R-:W4:Y:S04]  /*81120*/  LDL.LU R27, [R1+0x200c] ;  /* 0x00200c00011b7983 */ /* 0x000f280000300800 */
[----:B------:R-:W4:Y:S04]  /*81130*/  LDL.64 R18, [R1+0xe8] ;  /* 0x0000e80001127983 */ /* 0x000f280000100a00 */
        /* <DEDUP_REMOVED lines=27> */
[----:B------:R-:W3:Y:S01]  /*812f0*/  LDL.LU R54, [R1+0x1fa8] ;  /* 0x001fa80001367983 */ /* 0x000ee20000300800 */
[----:B------:R-:W-:-:S02]  /*81300*/  IMAD.MOV.U32 R22, RZ, RZ, R58 ;  /* 0x000000ffff167224 */ /* 0x000fc400078e003a */
[----:B------:R-:W-:Y:S01]  /*81310*/  IMAD.MOV.U32 R23, RZ, RZ, R59 ;  /* 0x000000ffff177224 */ /* 0x000fe200078e003b */
[----:B------:R-:W3:Y:S04]  /*81320*/  LDL.LU R55, [R1+0x1fac] ;  /* 0x001fac0001377983 */ /* 0x000ee80000300800 */
[----:B------:R-:W3:Y:S04]  /*81330*/  LDL.64 R58, [R1+0xb8] ;  /* 0x0000b800013a7983 */ /* 0x000ee80000100a00 */
[----:B------:R-:W-:Y:S04]  /*81340*/  STL [R1+0x6384], R23 ;  /* 0x0063841701007387 */ /* 0x000fe80000100800 */
[----:B------:R-:W-:Y:S01]  /*81350*/  STL [R1+0x6380], R22 ;  /* 0x0063801601007387 */ /* 0x000fe20000100800 */
[C---:B----4-:R-:W-:Y:S08]  /*81360*/  HMMA.16816.F32 R24, R28.reuse, R18, R24 ;  /* 0x000000121c18723c */ /* 0x050ff00000001818 */
[----:B--2---:R-:W-:Y:S01]  /*81370*/  HMMA.16816.F32 R12, R28, R4, R12 ;  /* 0x000000041c0c723c */ /* 0x004fe2000000180c */
[----:B------:R-:W-:-:S07]  /*81380*/  IMAD.MOV.U32 R33, RZ, RZ, R19 ;  /* 0x000000ffff217224 */ /* 0x000fce00078e0013 */
[----:B---3--:R-:W-:Y:S03]  /*81390*/  HMMA.16816.F32 R8, R28, R6, R8 ;  /* 0x000000061c08723c */ /* 0x008fe60000001808 */
[----:B------:R0:W-:Y:S04]  /*813a0*/  STL.64 [R1+0x2000], R24 ;  /* 0x0020001801007387 */ /* 0x0001e80000100a00 */
[----:B------:R1:W-:Y:S01]  /*813b0*/  STL.64 [R1+0x2008], R26 ;  /* 0x0020081a01007387 */ /* 0x0003e20000100a00 */
[----:B------:R-:W-:Y:S02]  /*813c0*/  IMAD.MOV.U32 R32, RZ, RZ, R18 ;  /* 0x000000ffff207224 */ /* 0x000fe400078e0012 */
[----:B0-----:R-:W-:-:S02]  /*813d0*/  IMAD.MOV.U32 R24, RZ, RZ, R6 ;  /* 0x000000ffff187224 */ /* 0x001fc400078e0006 */
[----:B-1----:R-:W-:Y:S02]  /*813e0*/  IMAD.MOV.U32 R27, RZ, RZ, R4 ;  /* 0x000000ffff1b7224 */ /* 0x002fe400078e0004 */
[----:B------:R-:W-:Y:S02]  /*813f0*/  IMAD.MOV.U32 R26, RZ, RZ, R5 ;  /* 0x000000ffff1a7224 */ /* 0x000fe400078e0005 */
[----:B------:R-:W-:Y:S02]  /*81400*/  IMAD.MOV.U32 R25, RZ, RZ, R7 ;  /* 0x000000ffff197224 */ /* 0x000fe400078e0007 */
[C---:B------:R-:W-:Y:S01]  /*81410*/  HMMA.16816.F32 R4, R28.reuse, R44, R36 ;  /* 0x0000002c1c04723c */ /* 0x040fe20000001824 */
[----:B------:R-:W-:Y:S04]  /*81420*/  STL [R1+0x638c], R33 ;  /* 0x00638c2101007387 */ /* 0x000fe80000100800 */
[----:B------:R-:W-:Y:S04]  /*81430*/  STL [R1+0x6388], R32 ;  /* 0x0063882001007387 */ /* 0x000fe80000100800 */
        /* <DEDUP_REMOVED lines=13> */
[----:B------:R-:W-:Y:S04]  /*81510*/  STL.64 [R1+0x63e8], R22 ;  /* 0x0063e81601007387 */ /* 0x000fe80000100a00 */
[----:B------:R-:W-:Y:S07]  /*81520*/  STL.64 [R1+0x63e0], R20 ;  /* 0x0063e01401007387 */ /* 0x000fee0000100a00 */
[----:B------:R-:W-:Y:S04]  /*81530*/  STL.64 [R1+0x1fc0], R4 ;  /* 0x001fc00401007387 */ /* 0x000fe80000100a00 */
[----:B------:R0:W-:Y:S02]  /*81540*/  STL.64 [R1+0x1fc8], R6 ;  /* 0x001fc80601007387 */ /* 0x0001e40000100a00 */
[----:B0-----:R-:W-:Y:S01]  /*81550*/  HMMA.16816.F32 R4, R28, R56, R48 ;  /* 0x000000381c04723c */ /* 0x001fe20000001830 */
[----:B------:R-:W-:-:S02]  /*81560*/  IMAD.MOV.U32 R33, RZ, RZ, R46 ;  /* 0x000000ffff217224 */ /* 0x000fc400078e002e */
[----:B------:R-:W-:Y:S01]  /*81570*/  IMAD.MOV.U32 R32, RZ, RZ, R47 ;  /* 0x000000ffff207224 */ /* 0x000fe200078e002f */
[----:B------:R-:W-:Y:S04]  /*81580*/  STL.64 [R1+0x63f8], R34 ;  /* 0x0063f82201007387 */ /* 0x000fe80000100a00 */
[----:B------:R-:W-:Y:S11]  /*81590*/  STL.64 [R1+0x63f0], R32 ;  /* 0x0063f02001007387 */ /* 0x000ff60000100a00 */
[----:B------:R-:W-:Y:S04]  /*815a0*/  STL.64 [R1+0x1fb0], R4 ;  /* 0x001fb00401007387 */ /* 0x000fe80000100a00 */
[----:B------:R0:W-:Y:S02]  /*815b0*/  STL.64 [R1+0x1fb8], R6 ;  /* 0x001fb80601007387 */ /* 0x0001e40000100a00 */
[----:B0-----:R-:W-:-:S15]  /*815c0*/  HMMA.16816.F32 R4, R28, R58, R52 ;  /* 0x0000003a1c04723c */ /* 0x001fde0000001834 */
[----:B------:R-:W-:-:S04]  /*815d0*/  NOP ;  /* 0x0000000000007918 */ /* 0x000fc80000000000 */
[----:B------:R0:W-:Y:S04]  /*815e0*/  STL.64 [R1+0x1fa0], R4 ;  /* 0x001fa00401007387 */ /* 0x0001e80000100a00 */
[----:B------:R-:W-:Y:S04]  /*815f0*/  STL.64 [R1+0x1fa8], R6 ;  /* 0x001fa80601007387 */ /* 0x000fe80000100a00 */
[----:B------:R-:W2:Y:S04]  /*81600*/  LDL.LU R52, [R1+0x1ea0] ;  /* 0x001ea00001347983 */ /* 0x000ea80000300800 */
[----:B------:R-:W2:Y:S04]  /*81610*/  LDL.LU R53, [R1+0x1ea4] ;  /* 0x001ea40001357983 */ /* 0x000ea80000300800 */
[----:B------:R-:W3:Y:S04]  /*81620*/  LDL.LU R54, [R1+0x1ea8] ;  /* 0x001ea80001367983 */ /* 0x000ee80000300800 */
[----:B------:R-:W3:Y:S01]  /*81630*/  LDL.LU R55, [R1+0x1eac] ;  /* 0x001eac0001377983 */ /* 0x000ee20000300800 */
[----:B------:R-:W-:-:S02]  /*81640*/  IMAD.MOV.U32 R26, RZ, RZ, R56 ;  /* 0x000000ffff1a7224 */ /* 0x000fc400078e0038 */
[----:B------:R-:W-:Y:S02]  /*81650*/  IMAD.MOV.U32 R27, RZ, RZ, R57 ;  /* 0x000000ffff1b7224 */ /* 0x000fe400078e0039 */
[----:B------:R-:W-:Y:S01]  /*81660*/  IMAD.MOV.U32 R57, RZ, RZ, R0 ;  /* 0x000000ffff397224 */ /* 0x000fe200078e0000 */
[----:B---3--:R-:W-:Y:S04]  /*81670*/  STL.64 [R1+0x64e8], R54 ;  /* 0x0064e83601007387 */ /* 0x008fe80000100a00 */
[----:B--2---:R1:W-:Y:S04]  /*81680*/  STL.64 [R1+0x64e0], R52 ;  /* 0x0064e03401007387 */ /* 0x0043e80000100a00 */
[----:B------:R-:W2:Y:S04]  /*81690*/  LDL R56, [R1+0x40] ;  /* 0x0000400001387983 */ /* 0x000ea80000100800 */
[----:B------:R-:W3:Y:S04]  /*816a0*/  LDL.LU R0, [R1+0x65a4] ;  /* 0x0065a40001007983 */ /* 0x000ee80000300800 */
[----:B------:R-:W4:Y:S04]  /*816b0*/  LDL.LU R40, [R1+0x1ec0] ;  /* 0x001ec00001287983 */ /* 0x000f280000300800 */
[----:B------:R-:W4:Y:S04]  /*816c0*/  LDL.LU R41, [R1+0x1ec4] ;  /* 0x001ec40001297983 */ /* 0x000f280000300800 */
[----:B------:R-:W2:Y:S04]  /*816d0*/  LDL.LU R42, [R1+0x1ec8] ;  /* 0x001ec800012a7983 */ /* 0x000ea80000300800 */
[----:B------:R-:W2:Y:S01]  /*816e0*/  LDL.LU R43, [R1+0x1ecc] ;  /* 0x001ecc00012b7983 */ /* 0x000ea20000300800 */
[----:B---3--:R-:W-:-:S03]  /*816f0*/  IMAD.MOV.U32 R45, RZ, RZ, R0 ;  /* 0x000000ffff2d7224 */ /* 0x008fc600078e0000 */
[----:B--2---:R2:W-:Y:S04]  /*81700*/  STL.64 [R1+0x64f8], R42 ;  /* 0x0064f82a01007387 */ /* 0x0045e80000100a00 */
[----:B----4-:R-:W-:Y:S04]  /*81710*/  STL.64 [R1+0x64f0], R40 ;  /* 0x0064f02801007387 */ /* 0x010fe80000100a00 */
[----:B------:R-:W3:Y:S04]  /*81720*/  LDL R44, [R1+0x50] ;  /* 0x00005000012c7983 */ /* 0x000ee80000100800 */
[----:B------:R-:W0:Y:S04]  /*81730*/  LDL.LU R0, [R1+0x65a0] ;  /* 0x0065a00001007983 */ /* 0x000e280000300800 */
[----:B------:R-:W4:Y:S04]  /*81740*/  LDL.LU R8, [R1+0x1ee0] ;  /* 0x001ee00001087983 */ /* 0x000f280000300800 */
[----:B------:R-:W4:Y:S04]  /*81750*/  LDL.LU R9, [R1+0x1ee4] ;  /* 0x001ee40001097983 */ /* 0x000f280000300800 */
[----:B------:R-:W2:Y:S04]  /*81760*/  LDL.LU R10, [R1+0x1ee8] ;  /* 0x001ee800010a7983 */ /* 0x000ea80000300800 */
[----:B------:R-:W2:Y:S01]  /*81770*/  LDL.LU R11, [R1+0x1eec] ;  /* 0x001eec00010b7983 */ /* 0x000ea20000300800 */
[----:B0-----:R-:W-:-:S03]  /*81780*/  IMAD.MOV.U32 R5, RZ, RZ, R0 ;  /* 0x000000ffff057224 */ /* 0x001fc600078e0000 */
[----:B--2---:R-:W-:Y:S04]  /*81790*/  STL.64 [R1+0x6508], R10 ;  /* 0x0065080a01007387 */ /* 0x004fe80000100a00 */
[----:B----4-:R0:W-:Y:S04]  /*817a0*/  STL.64 [R1+0x6500], R8 ;  /* 0x0065000801007387 */ /* 0x0101e80000100a00 */
[----:B------:R-:W2:Y:S04]  /*817b0*/  LDL R4, [R1+0x60] ;  /* 0x0000600001047983 */ /* 0x000ea80000100800 */
[----:B------:R-:W4:Y:S04]  /*817c0*/  LDL.LU R0, [R1+0x659c] ;  /* 0x00659c0001007983 */ /* 0x000f280000300800 */
[----:B------:R-:W2:Y:S04]  /*817d0*/  LDL.LU R12, [R1+0x1ef0] ;  /* 0x001ef000010c7983 */ /* 0x000ea80000300800 */
        /* <DEDUP_REMOVED lines=13> */
[----:B------:R-:W2:Y:S04]  /*818b0*/  LDL.LU R0, [R1+0x6598] ;  /* 0x0065980001007983 */ /* 0x000ea80000300800 */
[----:B-1----:R-:W2:Y:S04]  /*818c0*/  LDL.LU R52, [R1+0x1f20] ;  /* 0x001f200001347983 */ /* 0x002ea80000300800 */
[----:B------:R-:W2:Y:S04]  /*818d0*/  LDL.LU R53, [R1+0x1f24] ;  /* 0x001f240001357983 */ /* 0x000ea80000300800 */
[----:B------:R-:W2:Y:S04]  /*818e0*/  LDL.LU R54, [R1+0x1f28] ;  /* 0x001f280001367983 */ /* 0x000ea80000300800 */
[----:B------:R-:W2:Y:S04]  /*818f0*/  LDL.LU R55, [R1+0x1f2c] ;  /* 0x001f2c0001377983 */ /* 0x000ea80000300800 */
[----:B--2---:R1:W-:Y:S04]  /*81900*/  STL.64 [R1+0x6538], R54 ;  /* 0x0065383601007387 */ /* 0x0043e80000100a00 */
[----:B------:R-:W-:Y:S04]  /*81910*/  STL.64 [R1+0x6530], R52 ;  /* 0x0065303401007387 */ /* 0x000fe80000100a00 */
[----:B------:R-:W2:Y:S04]  /*81920*/  LDL R42, [R1+0x80] ;  /* 0x00008000012a7983 */ /* 0x000ea80000100800 */
[----:B------:R-:W2:Y:S04]  /*81930*/  LDL R43, [R1+0x84] ;  /* 0x00008400012b7983 */ /* 0x000ea80000100800 */
[----:B0-----:R-:W2:Y:S04]  /*81940*/  LDL.LU R8, [R1+0x1f30] ;  /* 0x001f300001087983 */ /* 0x001ea80000300800 */
[----:B------:R-:W2:Y:S04]  /*81950*/  LDL.LU R9, [R1+0x1f34] ;  /* 0x001f340001097983 */ /* 0x000ea80000300800 */
[----:B------:R-:W2:Y:S04]  /*81960*/  LDL.LU R10, [R1+0x1f38] ;  /* 0x001f3800010a7983 */ /* 0x000ea80000300800 */
[----:B------:R-:W2:Y:S01]  /*81970*/  LDL.LU R11, [R1+0x1f3c] ;  /* 0x001f3c00010b7983 */ /* 0x000ea20000300800 */
[----:B------:R-:W-:-:S03]  /*81980*/  IMAD.MOV.U32 R41, RZ, RZ, R0 ;  /* 0x000000ffff297224 */ /* 0x000fc600078e0000 */
[----:B--2---:R-:W-:Y:S04]  /*81990*/  STL.64 [R1+0x6548], R10 ;  /* 0x0065480a01007387 */ /* 0x004fe80000100a00 */
[----:B------:R-:W-:Y:S04]  /*819a0*/  STL.64 [R1+0x6540], R8 ;  /* 0x0065400801007387 */ /* 0x000fe80000100a00 */
[----:B------:R-:W2:Y:S04]  /*819b0*/  LDL R40, [R1+0x88] ;  /* 0x0000880001287983 */ /* 0x000ea80000100800 */
[----:B------:R-:W1:Y:S04]  /*819c0*/  LDL.LU R0, [R1+0x6594] ;  /* 0x0065940001007983 */ /* 0x000e680000300800 */
[----:B------:R-:W-:Y:S04]  /*819d0*/  STL.64 [R1+0x6558], R42 ;  /* 0x0065582a01007387 */ /* 0x000fe80000100a00 */
[----:B--2---:R0:W-:Y:S04]  /*819e0*/  STL.64 [R1+0x6550], R40 ;  /* 0x0065502801007387 */ /* 0x0041e80000100a00 */
[----:B------:R-:W2:Y:S04]  /*819f0*/  LDL.LU R20, [R1+0x1f50] ;  /* 0x001f500001147983 */ /* 0x000ea80000300800 */
[----:B------:R-:W2:Y:S04]  /*81a00*/  LDL.LU R21, [R1+0x1f54] ;  /* 0x001f540001157983 */ /* 0x000ea80000300800 */
[----:B------:R-:W2:Y:S04]  /*81a10*/  LDL.LU R22, [R1+0x1f58] ;  /* 0x001f580001167983 */ /* 0x000ea80000300800 */
[----:B------:R-:W2:Y:S01]  /*81a20*/  LDL.LU R23, [R1+0x1f5c] ;  /* 0x001f5c0001177983 */ /* 0x000ea20000300800 */
[----:B-1----:R-:W-:-:S03]  /*81a30*/  IMAD.MOV.U32 R55, RZ, RZ, R0 ;  /* 0x000000ffff377224 */ /* 0x002fc600078e0000 */
[----:B--2---:R1:W-:Y:S04]  /*81a40*/  STL.64 [R1+0x6568], R22 ;  /* 0x0065681601007387 */ /* 0x0043e80000100a00 */
[----:B------:R2:W-:Y:S04]  /*81a50*/  STL.64 [R1+0x6560], R20 ;  /* 0x0065601401007387 */ /* 0x0005e80000100a00 */
[----:B------:R-:W2:Y:S04]  /*81a60*/  LDL R54, [R1+0x98] ;  /* 0x0000980001367983 */ /* 0x000ea80000100800 */
[----:B------:R-:W2:Y:S04]  /*81a70*/  LDL.LU R0, [R1+0x6590] ;  /* 0x0065900001007983 */ /* 0x000ea80000300800 */
[----:B0-----:R-:W2:Y:S04]  /*81a80*/  LDL.LU R40, [R1+0x1f70] ;  /* 0x001f700001287983 */ /* 0x001ea80000300800 */
[----:B------:R-:W2:Y:S04]  /*81a90*/  LDL.LU R41, [R1+0x1f74] ;  /* 0x001f740001297983 */ /* 0x000ea80000300800 */
[----:B------:R-:W2:Y:S04]  /*81aa0*/  LDL.LU R42, [R1+0x1f78] ;  /* 0x001f7800012a7983 */ /* 0x000ea80000300800 */
[----:B------:R-:W2:Y:S04]  /*81ab0*/  LDL.LU R43, [R1+0x1f7c] ;  /* 0x001f7c00012b7983 */ /* 0x000ea80000300800 */
[----:B--2---:R-:W-:Y:S04]  /*81ac0*/  STL.64 [R1+0x6578], R42 ;  /* 0x0065782a01007387 */ /* 0x004fe80000100a00 */
[----:B------:R0:W-:Y:S04]  /*81ad0*/  STL.64 [R1+0x6570], R40 ;  /* 0x0065702801007387 */ /* 0x0001e80000100a00 */
[----:B-1----:R-:W2:Y:S04]  /*81ae0*/  LDL R22, [R1+0xa8] ;  /* 0x0000a80001167983 */ /* 0x002ea80000100800 */
[----:B------:R-:W2:Y:S04]  /*81af0*/  LDL.64 R20, [R1+0xb0] ;  /* 0x0000b00001147983 */ /* 0x000ea80000100a00 */
[----:B0-----:R-:W2:Y:S04]  /*81b00*/  LDL.LU R40, [R1+0x1f80] ;  /* 0x001f800001287983 */ /* 0x001ea80000300800 */
[----:B------:R-:W2:Y:S04]  /*81b10*/  LDL.LU R41, [R1+0x1f84] ;  /* 0x001f840001297983 */ /* 0x000ea80000300800 */
[----:B------:R-:W2:Y:S04]  /*81b20*/  LDL.LU R42, [R1+0x1f88] ;  /* 0x001f8800012a7983 */ /* 0x000ea80000300800 */
[----:B------:R-:W2:Y:S04]  /*81b30*/  LDL.LU R43, [R1+0x1f8c] ;  /* 0x001f8c00012b7983 */ /* 0x000ea80000300800 */
[----:B--2---:R-:W-:Y:S04]  /*81b40*/  STL.64 [R1+0x6588], R42 ;  /* 0x0065882a01007387 */ /* 0x004fe80000100a00 */
[----:B------:R0:W-:Y:S04]  /*81b50*/  STL.64 [R1+0x6580], R40 ;  /* 0x0065802801007387 */ /* 0x0001e80000100a00 */
[----:B0-----:R-:W2:Y:S04]  /*81b60*/  LDL.LU R40, [R1+0x1f90] ;  /* 0x001f900001287983 */ /* 0x001ea80000300800 */
[----:B------:R-:W2:Y:S04]  /*81b70*/  LDL.LU R41, [R1+0x1f94] ;  /* 0x001f940001297983 */ /* 0x000ea80000300800 */
[----:B------:R-:W2:Y:S04]  /*81b80*/  LDL.LU R42, [R1+0x1f98] ;  /* 0x001f9800012a7983 */ /* 0x000ea80000300800 */
[----:B------:R-:W2:Y:S04]  /*81b90*/  LDL.LU R43, [R1+0x1f9c] ;  /* 0x001f9c00012b7983 */ /* 0x000ea80000300800 */
[----:B------:R-:W3:Y:S04]  /*81ba0*/  LDL.64 R52, [R1+0xa0] ;  /* 0x0000a00001347983 */ /* 0x000ee80000100a00 */
        /* <DEDUP_REMOVED lines=12> */
[----:B------:R-:W3:Y:S04]  /*81c70*/  LDL.64 R18, [R1+0x68] ;  /* 0x0000680001127983 */ /* 0x000ee80000100a00 */
[----:B------:R-:W3:Y:S04]  /*81c80*/  LDL.64 R6, [R1+0x58] ;  /* 0x0000580001067983 */ /* 0x000ee80000100a00 */
[----:B------:R-:W3:Y:S04]  /*81c90*/  LDL.LU R36, [R1+0x1ed0] ;  /* 0x001ed00001247983 */ /* 0x000ee80000300800 */
[----:B------:R-:W3:Y:S04]  /*81ca0*/  LDL.LU R37, [R1+0x1ed4] ;  /* 0x001ed40001257983 */ /* 0x000ee80000300800 */
[----:B------:R-:W3:Y:S04]  /*81cb0*/  LDL.LU R38, [R1+0x1ed8] ;  /* 0x001ed80001267983 */ /* 0x000ee80000300800 */
[----:B------:R-:W3:Y:S04]  /*81cc0*/  LDL.LU R39, [R1+0x1edc] ;  /* 0x001edc0001277983 */ /* 0x000ee80000300800 */
[----:B------:R-:W3:Y:S04]  /*81cd0*/  LDL.64 R46, [R1+0x48] ;  /* 0x00004800012e7983 */ /* 0x000ee80000100a00 */
[----:B------:R-:W3:Y:S04]  /*81ce0*/  LDL.LU R48, [R1+0x1eb0] ;  /* 0x001eb00001307983 */ /* 0x000ee80000300800 */
[----:B------:R-:W3:Y:S01]  /*81cf0*/  LDL.LU R49, [R1+0x1eb4] ;  /* 0x001eb40001317983 */ /* 0x000ee20000300800 */
[----:B------:R-:W-:-:S02]  /*81d00*/  IMAD.MOV.U32 R25, RZ, RZ, R58 ;  /* 0x000000ffff197224 */ /* 0x000fc400078e003a */
[----:B------:R-:W-:Y:S01]  /*81d10*/  IMAD.MOV.U32 R24, RZ, RZ, R59 ;  /* 0x000000ffff187224 */ /* 0x000fe200078e003b */
[----:B------:R-:W3:Y:S04]  /*81d20*/  LDL.LU R50, [R1+0x1eb8] ;  /* 0x001eb80001327983 */ /* 0x000ee80000300800 */
[----:B------:R-:W3:Y:S04]  /*81d30*/  LDL.LU R51, [R1+0x1ebc] ;  /* 0x001ebc0001337983 */ /* 0x000ee80000300800 */
[----:B------:R-:W3:Y:S04]  /*81d40*/  LDL.64 R58, [R1+0x38] ;  /* 0x00003800013a7983 */ /* 0x000ee80000100a00 */
[----:B------:R0:W-:Y:S04]  /*81d50*/  STL.64 [R1+0x6418], R26 ;  /* 0x0064181a01007387 */ /* 0x0001e80000100a00 */
[----:B0-----:R-:W3:Y:S04]  /*81d60*/  LDL.64 R26, [R1+0x78] ;  /* 0x00007800011a7983 */ /* 0x001ee80000100a00 */
[----:B------:R0:W-:Y:S04]  /*81d70*/  STL.64 [R1+0x6410], R24 ;  /* 0x0064101801007387 */ /* 0x0001e80000100a00 */
[----:B0-----:R-:W3:Y:S01]  /*81d80*/  LDL.64 R24, [R1+0x90] ;  /* 0x0000900001187983 */ /* 0x001ee20000100a00 */
[----:B--2---:R-:W-:-:S15]  /*81d90*/  HMMA.16816.F32 R40, R28, R20, R40 ;  /* 0x000000141c28723c */ /* 0x004fde0000001828 */
[----:B------:R-:W-:-:S04]  /*81da0*/  NOP ;  /* 0x0000000000007918 */ /* 0x000fc80000000000 */
[----:B------:R-:W-:Y:S04]  /*81db0*/  STL.64 [R1+0x1f90], R40 ;  /* 0x001f902801007387 */ /* 0x000fe80000100a00 */
[----:B------:R0:W-:Y:S04]  /*81dc0*/  STL.64 [R1+0x1f98], R42 ;  /* 0x001f982a01007387 */ /* 0x0001e80000100a00 */
[----:B0-----:R-:W2:Y:S04]  /*81dd0*/  LDL.LU.64 R42, [R1+0x6588] ;  /* 0x00658800012a7983 */ /* 0x001ea80000300a00 */
[----:B------:R-:W2:Y:S01]  /*81de0*/  LDL.LU.64 R40, [R1+0x6580] ;  /* 0x0065800001287983 */ /* 0x000ea20000300a00 */
[----:B------:R-:W-:-:S02]  /*81df0*/  IMAD.MOV.U32 R23, RZ, RZ, R0 ;  /* 0x000000ffff177224 */ /* 0x000fc400078e0000 */
[----:B------:R-:W-:-:S05]  /*81e00*/  IMAD.MOV.U32 R0, RZ, RZ, R21 ;  /* 0x000000ffff007224 */ /* 0x000fca00078e0015 */
[----:B------:R-:W-:Y:S01]  /*81e10*/  STL [R1+0x6260], R0 ;  /* 0x0062600001007387 */ /* 0x000fe20000100800 */
[----:B--2---:R-:W-:Y:S03]  /*81e20*/  HMMA.16816.F32 R20, R28, R22, R40 ;  /* 0x000000161c14723c */ /* 0x004fe60000001828 */
[----:B------:R-:W2:Y:S04]  /*81e30*/  LDL.LU.64 R42, [R1+0x6578] ;  /* 0x00657800012a7983 */ /* 0x000ea80000300a00 */
[----:B------:R-:W2:-:S12]  /*81e40*/  LDL.LU.64 R40, [R1+0x6570] ;  /* 0x0065700001287983 */ /* 0x000e980000300a00 */
[----:B------:R-:W-:Y:S04]  /*81e50*/  STL.64 [R1+0x1f80], R20 ;  /* 0x001f801401007387 */ /* 0x000fe80000100a00 */
[----:B------:R0:W-:Y:S04]  /*81e60*/  STL.64 [R1+0x1f88], R22 ;  /* 0x001f881601007387 */ /* 0x0001e80000100a00 */
[----:B0-----:R-:W4:Y:S04]  /*81e70*/  LDL.LU.64 R22, [R1+0x6568] ;  /* 0x0065680001167983 */ /* 0x001f280000300a00 */
[----:B------:R-:W4:Y:S01]  /*81e80*/  LDL.LU.64 R20, [R1+0x6560] ;  /* 0x0065600001147983 */ /* 0x000f220000300a00 */
[----:B---3--:R-:W-:Y:S01]  /*81e90*/  IMAD.MOV.U32 R0, RZ, RZ, R53 ;  /* 0x000000ffff007224 */ /* 0x008fe200078e0035 */
[----:B--2---:R-:W-:-:S15]  /*81ea0*/  HMMA.16816.F32 R40, R28, R52, R40 ;  /* 0x000000341c28723c */ /* 0x004fde0000001828 */
[----:B------:R-:W-:-:S04]  /*81eb0*/  NOP ;  /* 0x0000000000007918 */ /* 0x000fc80000000000 */
[----:B------:R-:W-:Y:S04]  /*81ec0*/  STL.64 [R1+0x1f70], R40 ;  /* 0x001f702801007387 */ /* 0x000fe80000100a00 */
[----:B------:R0:W-:Y:S04]  /*81ed0*/  STL.64 [R1+0x1f78], R42 ;  /* 0x001f782a01007387 */ /* 0x0001e80000100a00 */
[----:B0-----:R-:W2:Y:S04]  /*81ee0*/  LDL.LU.64 R42, [R1+0x6558] ;  /* 0x00655800012a7983 */ /* 0x001ea80000300a00 */
[----:B------:R-:W3:Y:S04]  /*81ef0*/  LDL.LU.64 R40, [R1+0x6550] ;  /* 0x0065500001287983 */ /* 0x000ee80000300a00 */
[----:B------:R-:W-:Y:S01]  /*81f00*/  STL [R1+0x6264], R0 ;  /* 0x0062640001007387 */ /* 0x000fe20000100800 */
[----:B------:R-:W-:Y:S03]  /*81f10*/  HMMA.16816.F32 R52, R28, R54, R8 ;  /* 0x000000361c34723c */ /* 0x000fe60000001808 */
[----:B------:R-:W2:Y:S04]  /*81f20*/  LDL.LU.64 R10, [R1+0x6548] ;  /* 0x00654800010a7983 */ /* 0x000ea80000300a00 */
[----:B------:R-:W2:-:S12]  /*81f30*/  LDL.LU.64 R8, [R1+0x6540] ;  /* 0x0065400001087983 */ /* 0x000e980000300a00 */
[----:B------:R-:W-:Y:S04]  /*81f40*/  STL.64 [R1+0x1f60], R52 ;  /* 0x001f603401007387 */ /* 0x000fe80000100a00 */
[----:B------:R0:W-:Y:S04]  /*81f50*/  STL.64 [R1+0x1f68], R54 ;  /* 0x001f683601007387 */ /* 0x0001e80000100a00 */
[----:B0-----:R-:W2:Y:S04]  /*81f60*/  LDL.LU.64 R54, [R1+0x6538] ;  /* 0x0065380001367983 */ /* 0x001ea80000300a00 */
[----:B------:R-:W2:Y:S01]  /*81f70*/  LDL.LU.64 R52, [R1+0x6530] ;  /* 0x0065300001347983 */ /* 0x000ea20000300a00 */
[----:B----4-:R-:W-:Y:S01]  /*81f80*/  HMMA.16816.F32 R20, R28, R24, R20 ;  /* 0x000000181c14723c */ /* 0x010fe20000001814 */
[----:B------:R-:W-:-:S15]  /*81f90*/  IMAD.MOV.U32 R0, RZ, RZ, R25 ;  /* 0x000000ffff007224 */ /* 0x000fde00078e0019 */
[----:B------:R-:W-:-:S03]  /*81fa0*/  NOP ;  /* 0x0000000000007918 */ /* 0x000fc60000000000 */
[----:B------:R-:W-:Y:S04]  /*81fb0*/  STL.64 [R1+0x1f50], R20 ;  /* 0x001f501401007387 */ /* 0x000fe80000100a00 */
[----:B------:R0:W-:Y:S04]  /*81fc0*/  STL.64 [R1+0x1f58], R22 ;  /* 0x001f581601007387 */ /* 0x0001e80000100a00 */
[----:B0-----:R-:W4:Y:S04]  /*81fd0*/  LDL.LU.64 R22, [R1+0x6528] ;  /* 0x0065280001167983 */ /* 0x001f280000300a00 */
[----:B------:R-:W4:Y:S04]  /*81fe0*/  LDL.LU.64 R20, [R1+0x6520] ;  /* 0x0065200001147983 */ /* 0x000f280000300a00 */
[----:B------:R-:W-:Y:S01]  /*81ff0*/  STL [R1+0x6268], R0 ;  /* 0x0062680001007387 */ /* 0x000fe20000100800 */
[C---:B---3--:R-:W-:Y:S08]  /*82000*/  HMMA.16816.F32 R12, R28.reuse, R40, R12 ;  /* 0x000000281c0c723c */ /* 0x048ff0000000180c */
[C---:B--2---:R-:W-:Y:S11]  /*82010*/  HMMA.16816.F32 R40, R28.reuse, R42, R8 ;  /* 0x0000002a1c28723c */ /* 0x044ff60000001808 */
[----:B------:R-:W-:Y:S04]  /*82020*/  STL.64 [R1+0x1f40], R12 ;  /* 0x001f400c01007387 */ /* 0x000fe80000100a00 */
[----:B------:R0:W-:Y:S04]  /*82030*/  STL.64 [R1+0x1f48], R14 ;  /* 0x001f480e01007387 */ /* 0x0001e80000100a00 */
[----:B0-----:R-:W2:Y:S04]  /*82040*/  LDL.LU.64 R14, [R1+0x6518] ;  /* 0x00651800010e7983 */ /* 0x001ea80000300a00 */
[----:B------:R-:W2:Y:S04]  /*82050*/  LDL.LU.64 R12, [R1+0x6510] ;  /* 0x00651000010c7983 */ /* 0x000ea80000300a00 */
[----:B------:R-:W3:Y:S04]  /*82060*/  LDL.LU.64 R10, [R1+0x6508] ;  /* 0x00650800010a7983 */ /* 0x000ee80000300a00 */
[----:B------:R-:W3:Y:S04]  /*82070*/  LDL.LU.64 R8, [R1+0x6500] ;  /* 0x0065000001087983 */ /* 0x000ee80000300a00 */
[----:B------:R-:W-:Y:S04]  /*82080*/  STL.64 [R1+0x1f30], R40 ;  /* 0x001f302801007387 */ /* 0x000fe80000100a00 */
[----:B------:R0:W-:Y:S01]  /*82090*/  STL.64 [R1+0x1f38], R42 ;  /* 0x001f382a01007387 */ /* 0x0001e20000100a00 */
[----:B------:R-:W-:Y:S03]  /*820a0*/  HMMA.16816.F32 R52, R28, R26, R52 ;  /* 0x0000001a1c34723c */ /* 0x000fe60000001834 */
[----:B0-----:R-:W3:Y:S04]  /*820b0*/  LDL.LU.64 R42, [R1+0x64f8] ;  /* 0x0064f800012a7983 */ /* 0x001ee80000300a00 */
[----:B------:R-:W3:-:S12]  /*820c0*/  LDL.LU.64 R40, [R1+0x64f0] ;  /* 0x0064f00001287983 */ /* 0x000ed80000300a00 */
[----:B------:R-:W-:Y:S04]  /*820d0*/  STL.64 [R1+0x1f20], R52 ;  /* 0x001f203401007387 */ /* 0x000fe80000100a00 */
[----:B------:R0:W-:Y:S04]  /*820e0*/  STL.64 [R1+0x1f28], R54 ;  /* 0x001f283601007387 */ /* 0x0001e80000100a00 */
[----:B0-----:R-:W3:Y:S04]  /*820f0*/  LDL.LU.64 R54, [R1+0x64e8] ;  /* 0x0064e80001367983 */ /* 0x001ee80000300a00 */
[----:B------:R-:W3:Y:S01]  /*82100*/  LDL.LU.64 R52, [R1+0x64e0] ;  /* 0x0064e00001347983 */ /* 0x000ee20000300a00 */
[----:B------:R-:W-:-:S02]  /*82110*/  IMAD.MOV.U32 R0, RZ, RZ, R27 ;  /* 0x000000ffff007224 */ /* 0x000fc400078e001b */
[C---:B------:R-:W-:Y:S08]  /*82120*/  HMMA.16816.F32 R24, R28.reuse, R16, R32 ;  /* 0x000000101c18723c */ /* 0x040ff00000001820 */
[----:B----4-:R-:W-:Y:S01]  /*82130*/  HMMA.16816.F32 R20, R28, R18, R20 ;  /* 0x000000121c14723c */ /* 0x010fe20000001814 */
[----:B------:R0:W-:Y:S02]  /*82140*/  STL [R1+0x626c], R0 ;  /* 0x00626c0001007387 */ /* 0x0001e40000100800 */
[----:B0-----:R-:W-:-:S08]  /*82150*/  IMAD.MOV.U32 R0, RZ, RZ, R19 ;  /* 0x000000ffff007224 */ /* 0x001fd000078e0013 */
[----:B------:R-:W-:Y:S04]  /*82160*/  STL.64 [R1+0x1f10], R24 ;  /* 0x001f101801007387 */ /* 0x000fe80000100a00 */
[----:B------:R-:W-:Y:S04]  /*82170*/  STL.64 [R1+0x1f18], R26 ;  /* 0x001f181a01007387 */ /* 0x000fe80000100a00 */
[----:B------:R0:W-:Y:S04]  /*82180*/  STL [R1+0x6270], R0 ;  /* 0x0062700001007387 */ /* 0x0001e80000100800 */
[----:B------:R-:W-:Y:S04]  /*82190*/  STL.64 [R1+0x1f00], R20 ;  /* 0x001f001401007387 */ /* 0x000fe80000100a00 */
[----:B------:R-:W-:Y:S01]  /*821a0*/  STL.64 [R1+0x1f08], R22 ;  /* 0x001f081601007387 */ /* 0x000fe20000100a00 */
[----:B0-----:R-:W-:Y:S01]  /*821b0*/  IMAD.MOV.U32 R0, RZ, RZ, R7 ;  /* 0x000000ffff007224 */ /* 0x001fe200078e0007 */
[C---:B--2---:R-:W-:Y:S08]  /*821c0*/  HMMA.16816.F32 R12, R28.reuse, R4, R12 ;  /* 0x000000041c0c723c */ /* 0x044ff0000000180c */
[C---:B---3--:R-:W-:Y:S11]  /*821d0*/  HMMA.16816.F32 R8, R28.reuse, R6, R8 ;  /* 0x000000061c08723c */ /* 0x048ff60000001808 */
[----:B------:R-:W-:Y:S04]  /*821e0*/  STL.64 [R1+0x1ef0], R12 ;  /* 0x001ef00c01007387 */ /* 0x000fe80000100a00 */
[----:B------:R-:W-:Y:S04]  /*821f0*/  STL.64 [R1+0x1ef8], R14 ;  /* 0x001ef80e01007387 */ /* 0x000fe80000100a00 */
        /* <DEDUP_REMOVED lines=13> */
[----:B-1----:R-:W-:-:S15]  /*822d0*/  HMMA.16816.F32 R4, R28, R56, R48 ;  /* 0x000000381c04723c */ /* 0x002fde0000001830 */
[----:B------:R-:W-:-:S04]  /*822e0*/  NOP ;  /* 0x0000000000007918 */ /* 0x000fc80000000000 */
        /* <DEDUP_REMOVED lines=27> */
[----:B--2---:R-:W-:Y:S04]  /*824a0*/  STL.64 [R1+0x64a0], R24 ;  /* 0x0064a01801007387 */ /* 0x004fe80000100a00 */
[----:B------:R-:W2:Y:S04]  /*824b0*/  LDL R54, [R1] ;  /* 0x0000000001367983 */ /* 0x000ea80000100800 */
[----:B------:R-:W2:Y:S04]  /*824c0*/  LDL R55, [R1+0x4] ;  /* 0x0000040001377983 */ /* 0x000ea80000100800 */
[----:B------:R-:W3:Y:S04]  /*824d0*/  LDL.LU R48, [R1+0x1e30] ;  /* 0x001e300001307983 */ /* 0x000ee80000300800 */
[----:B------:R-:W3:Y:S04]  /*824e0*/  LDL.LU R49, [R1+0x1e34] ;  /* 0x001e340001317983 */ /* 0x000ee80000300800 */
[----:B------:R-:W4:Y:S04]  /*824f0*/  LDL.LU R50, [R1+0x1e38] ;  /* 0x001e380001327983 */ /* 0x000f280000300800 */
[----:B------:R-:W4:Y:S04]  /*82500*/  LDL.LU R51, [R1+0x1e3c] ;  /* 0x001e3c0001337983 */ /* 0x000f280000300800 */
[----:B----4-:R-:W-:Y:S04]  /*82510*/  STL.64 [R1+0x64b8], R50 ;  /* 0x0064b83201007387 */ /* 0x010fe80000100a00 */
[----:B---3--:R3:W-:Y:S04]  /*82520*/  STL.64 [R1+0x64b0], R48 ;  /* 0x0064b03001007387 */ /* 0x0087e80000100a00 */
[----:B------:R-:W4:Y:S04]  /*82530*/  LDL.LU R44, [R1+0x1e40] ;  /* 0x001e4000012c7983 */ /* 0x000f280000300800 */
[----:B------:R-:W4:Y:S04]  /*82540*/  LDL.LU R45, [R1+0x1e44] ;  /* 0x001e4400012d7983 */ /* 0x000f280000300800 */
[----:B------:R-:W2:Y:S04]  /*82550*/  LDL.LU R46, [R1+0x1e48] ;  /* 0x001e4800012e7983 */ /* 0x000ea80000300800 */
[----:B------:R-:W2:Y:S04]  /*82560*/  LDL.LU R47, [R1+0x1e4c] ;  /* 0x001e4c00012f7983 */ /* 0x000ea80000300800 */
[----:B--2---:R2:W-:Y:S04]  /*82570*/  STL.64 [R1+0x64c8], R46 ;  /* 0x0064c82e01007387 */ /* 0x0045e80000100a00 */
[----:B----4-:R-:W-:Y:S04]  /*82580*/  STL.64 [R1+0x64c0], R44 ;  /* 0x0064c02c01007387 */ /* 0x010fe80000100a00 */
[----:B------:R-:W4:Y:S04]  /*82590*/  LDL R42, [R1+0x10] ;  /* 0x00001000012a7983 */ /* 0x000f280000100800 */
[----:B------:R-:W4:Y:S04]  /*825a0*/  LDL R43, [R1+0x14] ;  /* 0x00001400012b7983 */ /* 0x000f280000100800 */
[----:B0-----:R-:W2:Y:S04]  /*825b0*/  LDL.LU R12, [R1+0x1e60] ;  /* 0x001e6000010c7983 */ /* 0x001ea80000300800 */
[----:B------:R-:W2:Y:S04]  /*825c0*/  LDL.LU R13, [R1+0x1e64] ;  /* 0x001e6400010d7983 */ /* 0x000ea80000300800 */
[----:B------:R-:W2:Y:S04]  /*825d0*/  LDL.LU R14, [R1+0x1e68] ;  /* 0x001e6800010e7983 */ /* 0x000ea80000300800 */
[----:B------:R-:W2:Y:S01]  /*825e0*/  LDL.LU R15, [R1+0x1e6c] ;  /* 0x001e6c00010f7983 */ /* 0x000ea20000300800 */
[----:B------:R-:W-:-:S03]  /*825f0*/  IMAD.MOV.U32 R0, RZ, RZ, R59 ;  /* 0x000000ffff007224 */ /* 0x000fc600078e003b */
[----:B--2---:R-:W-:Y:S04]  /*82600*/  STL.64 [R1+0x64d8], R14 ;  /* 0x0064d80e01007387 */ /* 0x004fe80000100a00 */
[----:B------:R0:W-:Y:S04]  /*82610*/  STL.64 [R1+0x64d0], R12 ;  /* 0x0064d00c01007387 */ /* 0x0001e80000100a00 */
[----:B-1----:R-:W2:Y:S04]  /*82620*/  LDL R22, [R1+0x20] ;  /* 0x0000200001167983 */ /* 0x002ea80000100800 */
[----:B------:R-:W2:Y:S04]  /*82630*/  LDL R23, [R1+0x24] ;  /* 0x0000240001177983 */ /* 0x000ea80000100800 */
[----:B---3--:R-:W3:Y:S04]  /*82640*/  LDL.LU R48, [R1+0x1e80] ;  /* 0x001e800001307983 */ /* 0x008ee80000300800 */
[----:B------:R-:W3:Y:S04]  /*82650*/  LDL.LU R49, [R1+0x1e84] ;  /* 0x001e840001317983 */ /* 0x000ee80000300800 */
[----:B------:R-:W3:Y:S04]  /*82660*/  LDL.LU R50, [R1+0x1e88] ;  /* 0x001e880001327983 */ /* 0x000ee80000300800 */
[----:B------:R-:W3:Y:S04]  /*82670*/  LDL.LU R51, [R1+0x1e8c] ;  /* 0x001e8c0001337983 */ /* 0x000ee80000300800 */
[----:B------:R-:W2:Y:S04]  /*82680*/  LDL R46, [R1+0x30] ;  /* 0x00003000012e7983 */ /* 0x000ea80000100800 */
[----:B------:R-:W2:Y:S04]  /*82690*/  LDL R47, [R1+0x34] ;  /* 0x00003400012f7983 */ /* 0x000ea80000100800 */
[----:B0-----:R-:W2:Y:S04]  /*826a0*/  LDL.LU R12, [R1+0x1e90] ;  /* 0x001e9000010c7983 */ /* 0x001ea80000300800 */
[----:B------:R-:W2:Y:S04]  /*826b0*/  LDL.LU R13, [R1+0x1e94] ;  /* 0x001e9400010d7983 */ /* 0x000ea80000300800 */
[----:B------:R-:W2:Y:S04]  /*826c0*/  LDL.LU R14, [R1+0x1e98] ;  /* 0x001e9800010e7983 */ /* 0x000ea80000300800 */
[----:B------:R-:W2:Y:S04]  /*826d0*/  LDL.LU R15, [R1+0x1e9c] ;  /* 0x001e9c00010f7983 */ /* 0x000ea80000300800 */
[----:B------:R-:W3:Y:S04]  /*826e0*/  LDL.64 R20, [R1+0x28] ;  /* 0x0000280001147983 */ /* 0x000ee80000100a00 */
[----:B------:R-:W3:Y:S04]  /*826f0*/  LDL.LU R24, [R1+0x1e70] ;  /* 0x001e700001187983 */ /* 0x000ee80000300800 */
[----:B------:R-:W4:Y:S04]  /*82700*/  LDL.LU R25, [R1+0x1e74] ;  /* 0x001e740001197983 */ /* 0x000f280000300800 */
[----:B------:R-:W4:Y:S04]  /*82710*/  LDL.LU R26, [R1+0x1e78] ;  /* 0x001e7800011a7983 */ /* 0x000f280000300800 */
[----:B------:R-:W4:Y:S04]  /*82720*/  LDL.LU R27, [R1+0x1e7c] ;  /* 0x001e7c00011b7983 */ /* 0x000f280000300800 */
[----:B------:R-:W4:Y:S04]  /*82730*/  LDL.64 R40, [R1+0x18] ;  /* 0x0000180001287983 */ /* 0x000f280000100a00 */
[----:B------:R-:W4:Y:S04]  /*82740*/  LDL.LU R4, [R1+0x1e50] ;  /* 0x001e500001047983 */ /* 0x000f280000300800 */
        /* <DEDUP_REMOVED lines=25> */
[C---:B--2---:R-:W-:Y:S03]  /*828e0*/  HMMA.16816.F32 R44, R28.reuse, R46, R12 ;  /* 0x0000002e1c2c723c */ /* 0x044fe6000000180c */
[----:B------:R-:W2:Y:S04]  /*828f0*/  LDL.LU.64 R14, [R1+0x64d8] ;  /* 0x0064d800010e7983 */ /* 0x000ea80000300a00 */
[----:B------:R-:W2:Y:S01]  /*82900*/  LDL.LU.64 R12, [R1+0x64d0] ;  /* 0x0064d000010c7983 */ /* 0x000ea20000300a00 */
[----:B---3--:R-:W-:Y:S11]  /*82910*/  HMMA.16816.F32 R48, R28, R20, R48 ;  /* 0x000000141c30723c */ /* 0x008ff60000001830 */
[----:B------:R-:W-:Y:S04]  /*82920*/  STL.64 [R1+0x1e90], R44 ;  /* 0x001e902c01007387 */ /* 0x000fe80000100a00 */
[----:B------:R0:W-:Y:S04]  /*82930*/  STL.64 [R1+0x1e98], R46 ;  /* 0x001e982e01007387 */ /* 0x0001e80000100a00 */
[----:B0-----:R-:W3:Y:S04]  /*82940*/  LDL.LU.64 R46, [R1+0x64c8] ;  /* 0x0064c800012e7983 */ /* 0x001ee80000300a00 */
[----:B------:R-:W3:Y:S04]  /*82950*/  LDL.LU.64 R44, [R1+0x64c0] ;  /* 0x0064c000012c7983 */ /* 0x000ee80000300a00 */
[----:B------:R-:W-:Y:S04]  /*82960*/  STL.64 [R1+0x1e80], R48 ;  /* 0x001e803001007387 */ /* 0x000fe80000100a00 */
[----:B------:R0:W-:Y:S04]  /*82970*/  STL.64 [R1+0x1e88], R50 ;  /* 0x001e883201007387 */ /* 0x0001e80000100a00 */
[----:B0-----:R-:W3:Y:S04]  /*82980*/  LDL.LU.64 R50, [R1+0x64b8] ;  /* 0x0064b80001327983 */ /* 0x001ee80000300a00 */
[----:B------:R-:W3:Y:S01]  /*82990*/  LDL.LU.64 R48, [R1+0x64b0] ;  /* 0x0064b00001307983 */ /* 0x000ee20000300a00 */
[----:B------:R-:W-:-:S02]  /*829a0*/  IMAD.MOV.U32 R0, RZ, RZ, R21 ;  /* 0x000000ffff007224 */ /* 0x000fc400078e0015 */
[----:B----4-:R-:W-:Y:S03]  /*829b0*/  HMMA.16816.F32 R20, R28, R22, R24 ;  /* 0x000000161c14723c */ /* 0x010fe60000001818 */
[----:B------:R0:W-:Y:S04]  /*829c0*/  STL [R1+0x6280], R0 ;  /* 0x0062800001007387 */ /* 0x0001e80000100800 */
[----:B------:R-:W4:Y:S04]  /*829d0*/  LDL.LU.64 R26, [R1+0x64a8] ;  /* 0x0064a800011a7983 */ /* 0x000f280000300a00 */
[----:B------:R-:W4:Y:S01]  /*829e0*/  LDL.LU.64 R24, [R1+0x64a0] ;  /* 0x0064a00001187983 */ /* 0x000f220000300a00 */
[----:B0-----:R-:W-:-:S07]  /*829f0*/  IMAD.MOV.U32 R0, RZ, RZ, R41 ;  /* 0x000000ffff007224 */ /* 0x001fce00078e0029 */
[----:B------:R-:W-:Y:S04]  /*82a00*/  STL.64 [R1+0x1e70], R20 ;  /* 0x001e701401007387 */ /* 0x000fe80000100a00 */
[----:B------:R0:W-:Y:S04]  /*82a10*/  STL.64 [R1+0x1e78], R22 ;  /* 0x001e781601007387 */ /* 0x0001e80000100a00 */
[----:B0-----:R-:W4:Y:S04]  /*82a20*/  LDL.LU.64 R22, [R1+0x6498] ;  /* 0x0064980001167983 */ /* 0x001f280000300a00 */
[----:B------:R-:W4:Y:S01]  /*82a30*/  LDL.LU.64 R20, [R1+0x6490] ;  /* 0x0064900001147983 */ /* 0x000f220000300a00 */
[C---:B------:R-:W-:Y:S08]  /*82a40*/  HMMA.16816.F32 R56, R28.reuse, R60, R56 ;  /* 0x0000003c1c38723c */ /* 0x040ff00000001838 */
[C---:B--2---:R-:W-:Y:S08]  /*82a50*/  HMMA.16816.F32 R12, R28.reuse, R40, R12 ;  /* 0x000000281c0c723c */ /* 0x044ff0000000180c */
[C---:B------:R-:W-:Y:S11]  /*82a60*/  HMMA.16816.F32 R40, R28.reuse, R42, R4 ;  /* 0x0000002a1c28723c */ /* 0x040ff60000001804 */
[----:B------:R-:W-:Y:S04]  /*82a70*/  STL.64 [R1+0x1e60], R12 ;  /* 0x001e600c01007387 */ /* 0x000fe80000100a00 */
[----:B------:R0:W-:Y:S01]  /*82a80*/  STL.64 [R1+0x1e68], R14 ;  /* 0x001e680e01007387 */ /* 0x0001e20000100a00 */
[----:B---3--:R-:W-:Y:S03]  /*82a90*/  HMMA.16816.F32 R44, R28, R52, R44 ;  /* 0x000000341c2c723c */ /* 0x008fe6000000182c */
[----:B0-----:R-:W2:Y:S04]  /*82aa0*/  LDL.LU.64 R14, [R1+0x6488] ;  /* 0x00648800010e7983 */ /* 0x001ea80000300a00 */
[----:B------:R-:W2:Y:S04]  /*82ab0*/  LDL.LU.64 R12, [R1+0x6480] ;  /* 0x00648000010c7983 */ /* 0x000ea80000300a00 */
[----:B------:R0:W-:Y:S04]  /*82ac0*/  STL [R1+0x6284], R0 ;  /* 0x0062840001007387 */ /* 0x0001e80000100800 */
[----:B------:R-:W3:Y:S04]  /*82ad0*/  LDL.LU.64 R6, [R1+0x6478] ;  /* 0x0064780001067983 */ /* 0x000ee80000300a00 */
[----:B------:R-:W3:Y:S01]  /*82ae0*/  LDL.LU.64 R4, [R1+0x6470] ;  /* 0x0064700001047983 */ /* 0x000ee20000300a00 */
[----:B0-----:R-:W-:-:S02]  /*82af0*/  IMAD.MOV.U32 R0, RZ, RZ, R53 ;  /* 0x000000ffff007224 */ /* 0x001fc400078e0035 */
[C---:B------:R-:W-:Y:S01]  /*82b00*/  HMMA.16816.F32 R52, R28.reuse, R54, R48 ;  /* 0x000000361c34723c */ /* 0x040fe20000001830 */
[----:B------:R-:W-:Y:S04]  /*82b10*/  STL.64 [R1+0x1e50], R40 ;  /* 0x001e502801007387 */ /* 0x000fe80000100a00 */
[----:B------:R0:W-:Y:S04]  /*82b20*/  STL.64 [R1+0x1e58], R42 ;  /* 0x001e582a01007387 */ /* 0x0001e80000100a00 */
[----:B0-----:R-:W2:Y:S04]  /*82b30*/  LDL.LU.64 R42, [R1+0x6468] ;  /* 0x00646800012a7983 */ /* 0x001ea80000300a00 */
[----:B------:R-:W2:Y:S04]  /*82b40*/  LDL.LU.64 R40, [R1+0x6460] ;  /* 0x0064600001287983 */ /* 0x000ea80000300a00 */
[----:B------:R-:W-:Y:S04]  /*82b50*/  STL.64 [R1+0x1e40], R44 ;  /* 0x001e402c01007387 */ /* 0x000fe80000100a00 */
[----:B------:R0:W-:Y:S04]  /*82b60*/  STL.64 [R1+0x1e48], R46 ;  /* 0x001e482e01007387 */ /* 0x0001e80000100a00 */
[----:B0-----:R-:W3:Y:S04]  /*82b70*/  LDL.LU.64 R46, [R1+0x6458] ;  /* 0x00645800012e7983 */ /* 0x001ee80000300a00 */
[----:B------:R-:W2:Y:S04]  /*82b80*/  LDL.LU.64 R44, [R1+0x6450] ;  /* 0x00645000012c7983 */ /* 0x000ea80000300a00 */
[----:B------:R-:W-:Y:S04]  /*82b90*/  STL [R1+0x62f8], R0 ;  /* 0x0062f80001007387 */ /* 0x000fe80000100800 */
[----:B------:R-:W2:Y:S04]  /*82ba0*/  LDL.LU.64 R50, [R1+0x6448] ;  /* 0x0064480001327983 */ /* 0x000ea80000300a00 */
[----:B------:R-:W3:Y:S04]  /*82bb0*/  LDL.LU.64 R48, [R1+0x6440] ;  /* 0x0064400001307983 */ /* 0x000ee80000300a00 */
[----:B------:R-:W-:Y:S04]  /*82bc0*/  STL.64 [R1+0x1e30], R52 ;  /* 0x001e303401007387 */ /* 0x000fe80000100a00 */
[----:B------:R0:W-:Y:S04]  /*82bd0*/  STL.64 [R1+0x1e38], R54 ;  /* 0x001e383601007387 */ /* 0x0001e80000100a00 */
[----:B0-----:R-:W3:Y:S04]  /*82be0*/  LDL.LU.64 R54, [R1+0x6438] ;  /* 0x0064380001367983 */ /* 0x001ee80000300a00 */
[----:B------:R-:W3:Y:S04]  /*82bf0*/  LDL.LU.64 R52, [R1+0x6430] ;  /* 0x0064300001347983 */ /* 0x000ee80000300a00 */
[----:B------:R-:W-:Y:S04]  /*82c00*/  STL.64 [R1+0x1e20], R56 ;  /* 0x001e203801007387 */ /* 0x000fe80000100a00 */
[----:B------:R0:W-:Y:S04]  /*82c10*/  STL.64 [R1+0x1e28], R58 ;  /* 0x001e283a01007387 */ /* 0x0001e80000100a00 */
[----:B0-----:R-:W4:Y:S04]  /*82c20*/  LDL.LU.64 R58, [R1+0x6428] ;  /* 0x00642800013a7983 */ /* 0x001f280000300a00 */
[----:B------:R-:W3:Y:S04]  /*82c30*/  LDL.LU.64 R56, [R1+0x6420] ;  /* 0x0064200001387983 */ /* 0x000ee80000300a00 */
[----:B------:R-:W-:Y:S04]  /*82c40*/  STL [R1+0x6300], R60 ;  /* 0x0063003c01007387 */ /* 0x000fe80000100800 */
[----:B------:R-:W-:Y:S01]  /*82c50*/  STL [R1+0x62fc], R61 ;  /* 0x0062fc3d01007387 */ /* 0x000fe20000100800 */
[C---:B--2---:R-:W-:Y:S08]  /*82c60*/  HMMA.16816.F32 R12, R28.reuse, R50, R12 ;  /* 0x000000321c0c723c */ /* 0x044ff0000000180c */
[C---:B----4-:R-:W-:Y:S08]  /*82c70*/  HMMA.16816.F32 R24, R28.reuse, R58, R24 ;  /* 0x0000003a1c18723c */ /* 0x050ff00000001818 */
[C---:B---3--:R-:W-:Y:S08]  /*82c80*/  HMMA.16816.F32 R20, R28.reuse, R54, R20 ;  /* 0x000000361c14723c */ /* 0x048ff00000001814 */
[C---:B------:R-:W-:Y:S08]  /*82c90*/  HMMA.16816.F32 R16, R28.reuse, R52, R16 ;  /* 0x000000341c10723c */ /* 0x040ff00000001810 */
[C---:B------:R-:W-:Y:S01]  /*82ca0*/  HMMA.16816.F32 R8, R28.reuse, R48, R8 ;  /* 0x000000301c08723c */ /* 0x040fe20000001808 */
[----:B------:R-:W-:Y:S04]  /*82cb0*/  STL.64 [R1+0x1e10], R24 ;  /* 0x001e101801007387 */ /* 0x000fe80000100a00 */
[----:B------:R0:W-:Y:S03]  /*82cc0*/  STL.64 [R1+0x1e18], R26 ;  /* 0x001e181a01007387 */ /* 0x0001e60000100a00 */
[----:B0-----:R-:W-:Y:S01]  /*82cd0*/  HMMA.16816.F32 R24, R28, R56, R32 ;  /* 0x000000381c18723c */ /* 0x001fe20000001820 */
[----:B------:R-:W-:Y:S04]  /*82ce0*/  STL.64 [R1+0x60f0], R58 ;  /* 0x0060f03a01007387 */ /* 0x000fe80000100a00 */
[----:B------:R-:W-:-:S14]  /*82cf0*/  STL.64 [R1+0x60e8], R56 ;  /* 0x0060e83801007387 */ /* 0x000fdc0000100a00 */
        /* <DEDUP_REMOVED lines=13> */
[----:B------:R1:W-:Y:S04]  /*82dd0*/  STL.64 [R1+0x1dc8], R10 ;  /* 0x001dc80a01007387 */ /* 0x0003e80000100a00 */
[----:B0-----:R-:W2:Y:S01]  /*82de0*/  LDL.LU R52, [R1+0x1cc0] ;  /* 0x001cc00001347983 */ /* 0x001ea20000300800 */
[C---:B-1----:R-:W-:Y:S08]  /*82df0*/  HMMA.16816.F32 R8, R28.reuse, R46, R4 ;  /* 0x0000002e1c08723c */ /* 0x042ff00000001804 */
[C---:B------:R-:W-:Y:S11]  /*82e00*/  HMMA.16816.F32 R4, R28.reuse, R44, R36 ;  /* 0x0000002c1c04723c */ /* 0x040ff60000001824 */
[----:B------:R0:W-:Y:S04]  /*82e10*/  STL.64 [R1+0x1db0], R8 ;  /* 0x001db00801007387 */ /* 0x0001e80000100a00 */
[----:B------:R1:W-:Y:S04]  /*82e20*/  STL.64 [R1+0x1db8], R10 ;  /* 0x001db80a01007387 */ /* 0x0003e80000100a00 */
        /* <DEDUP_REMOVED lines=31> */
[----:B----4-:R-:W3:Y:S04]  /*83020*/  LDL.LU R6, [R1+0x1d48] ;  /* 0x001d480001067983 */ /* 0x010ee80000300800 */
[----:B------:R-:W3:Y:S04]  /*83030*/  LDL.LU R7, [R1+0x1d4c] ;  /* 0x001d4c0001077983 */ /* 0x000ee80000300800 */
[----:B------:R-:W4:Y:S04]  /*83040*/  LDL.LU R16, [R1+0x1d50] ;  /* 0x001d500001107983 */ /* 0x000f280000300800 */
[----:B------:R-:W4:Y:S04]  /*83050*/  LDL.LU R17, [R1+0x1d54] ;  /* 0x001d540001117983 */ /* 0x000f280000300800 */
[----:B------:R-:W4:Y:S04]  /*83060*/  LDL.LU R18, [R1+0x1d58] ;  /* 0x001d580001127983 */ /* 0x000f280000300800 */
[----:B------:R-:W4:Y:S04]  /*83070*/  LDL.LU R19, [R1+0x1d5c] ;  /* 0x001d5c0001137983 */ /* 0x000f280000300800 */
        /* <DEDUP_REMOVED lines=14> */
[C---:B--2---:R-:W-:Y:S08]  /*83160*/  HMMA.16816.F32 R36, R28.reuse, R40, R36 ;  /* 0x000000281c24723c */ /* 0x044ff00000001824 */
[----:B------:R-:W-:-:S15]  /*83170*/  HMMA.16816.F32 R24, R28, R42, R24 ;  /* 0x0000002a1c18723c */ /* 0x000fde0000001818 */
[----:B------:R-:W-:-:S04]  /*83180*/  NOP ;  /* 0x0000000000007918 */ /* 0x000fc80000000000 */
[----:B------:R-:W-:Y:S04]  /*83190*/  STL.64 [R1+0x1d90], R24 ;  /* 0x001d901801007387 */ /* 0x000fe80000100a00 */
[----:B------:R0:W-:Y:S04]  /*831a0*/  STL.64 [R1+0x1d98], R26 ;  /* 0x001d981a01007387 */ /* 0x0001e80000100a00 */
[----:B0-----:R-:W2:Y:S04]  /*831b0*/  LDL.LU.64 R26, [R1+0x6418] ;  /* 0x00641800011a7983 */ /* 0x001ea80000300a00 */
[----:B------:R-:W2:Y:S04]  /*831c0*/  LDL.LU.64 R24, [R1+0x6410] ;  /* 0x0064100001187983 */ /* 0x000ea80000300a00 */
[----:B------:R-:W-:Y:S04]  /*831d0*/  STL.64 [R1+0x1d80], R36 ;  /* 0x001d802401007387 */ /* 0x000fe80000100a00 */
[----:B------:R0:W-:Y:S04]  /*831e0*/  STL.64 [R1+0x1d88], R38 ;  /* 0x001d882601007387 */ /* 0x0001e80000100a00 */
[----:B0-----:R-:W2:Y:S04]  /*831f0*/  LDL.LU.64 R38, [R1+0x6408] ;  /* 0x0064080001267983 */ /* 0x001ea80000300a00 */
[----:B------:R-:W3:Y:S04]  /*83200*/  LDL.LU.64 R36, [R1+0x6400] ;  /* 0x0064000001247983 */ /* 0x000ee80000300a00 */
        /* <DEDUP_REMOVED lines=10> */
[----:B0-----:R-:W4:Y:S01]  /*832b0*/  LDL.LU.64 R34, [R1+0x63f8] ;  /* 0x0063f80001227983 */ /* 0x001f220000300a00 */
[C---:B---3--:R-:W-:Y:S08]  /*832c0*/  HMMA.16816.F32 R20, R28.reuse, R36, R20 ;  /* 0x000000241c14723c */ /* 0x048ff00000001814 */
[C---:B------:R-:W-:Y:S01]  /*832d0*/  HMMA.16816.F32 R4, R28.reuse, R2, R4 ;  /* 0x000000021c04723c */ /* 0x040fe20000001804 */
[----:B------:R-:W2:Y:S10]  /*832e0*/  LDL.LU.64 R32, [R1+0x63f0] ;  /* 0x0063f00001207983 */ /* 0x000eb40000300a00 */
[----:B------:R-:W-:Y:S04]  /*832f0*/  STL.64 [R1+0x1d60], R20 ;  /* 0x001d601401007387 */ /* 0x000fe80000100a00 */
[----:B------:R0:W-:Y:S04]  /*83300*/  STL.64 [R1+0x1d68], R22 ;  /* 0x001d681601007387 */ /* 0x0001e80000100a00 */
[----:B0-----:R-:W3:Y:S04]  /*83310*/  LDL.LU.64 R22, [R1+0x63e8] ;  /* 0x0063e80001167983 */ /* 0x001ee80000300a00 */
[----:B------:R-:W2:Y:S04]  /*83320*/  LDL.LU.64 R20, [R1+0x63e0] ;  /* 0x0063e00001147983 */ /* 0x000ea80000300a00 */
[----:B------:R-:W-:Y:S04]  /*83330*/  STL.64 [R1+0x60c0], R38 ;  /* 0x0060c02601007387 */ /* 0x000fe80000100a00 */
[----:B------:R0:W-:Y:S04]  /*83340*/  STL.64 [R1+0x60b8], R36 ;  /* 0x0060b82401007387 */ /* 0x0001e80000100a00 */
[----:B0-----:R-:W2:Y:S04]  /*83350*/  LDL.LU R36, [R1+0x1d00] ;  /* 0x001d000001247983 */ /* 0x001ea80000300800 */
[----:B------:R-:W2:Y:S04]  /*83360*/  LDL.LU R37, [R1+0x1d04] ;  /* 0x001d040001257983 */ /* 0x000ea80000300800 */
[----:B------:R-:W2:Y:S04]  /*83370*/  LDL.LU R38, [R1+0x1d08] ;  /* 0x001d080001267983 */ /* 0x000ea80000300800 */
[----:B------:R-:W2:Y:S01]  /*83380*/  LDL.LU R39, [R1+0x1d0c] ;  /* 0x001d0c0001277983 */ /* 0x000ea20000300800 */
[----:B----4-:R-:W-:-:S15]  /*83390*/  HMMA.16816.F32 R16, R28, R34, R16 ;  /* 0x000000221c10723c */ /* 0x010fde0000001810 */
[----:B------:R-:W-:-:S04]  /*833a0*/  NOP ;  /* 0x0000000000007918 */ /* 0x000fc80000000000 */
[----:B------:R-:W-:Y:S04]  /*833b0*/  STL.64 [R1+0x1d50], R16 ;  /* 0x001d501001007387 */ /* 0x000fe80000100a00 */
[----:B------:R0:W-:Y:S04]  /*833c0*/  STL.64 [R1+0x1d58], R18 ;  /* 0x001d581201007387 */ /* 0x0001e80000100a00 */
[----:B0-----:R-:W4:Y:S04]  /*833d0*/  LDL.LU.64 R18, [R1+0x63d8] ;  /* 0x0063d80001127983 */ /* 0x001f280000300a00 */
[----:B------:R-:W2:Y:S04]  /*833e0*/  LDL.LU.64 R16, [R1+0x63d0] ;  /* 0x0063d00001107983 */ /* 0x000ea80000300a00 */
[----:B------:R-:W-:Y:S04]  /*833f0*/  STL [R1+0x6324], R34 ;  /* 0x0063242201007387 */ /* 0x000fe80000100800 */
[----:B------:R-:W-:Y:S04]  /*83400*/  STL [R1+0x6320], R35 ;  /* 0x0063202301007387 */ /* 0x000fe80000100800 */
[----:B------:R-:W-:Y:S04]  /*83410*/  STL.64 [R1+0x1d40], R4 ;  /* 0x001d400401007387 */ /* 0x000fe80000100a00 */
[----:B------:R0:W-:Y:S04]  /*83420*/  STL.64 [R1+0x1d48], R6 ;  /* 0x001d480601007387 */ /* 0x0001e80000100a00 */
[----:B0-----:R-:W2:Y:S04]  /*83430*/  LDL.LU.64 R6, [R1+0x63c8] ;  /* 0x0063c80001067983 */ /* 0x001ea80000300a00 */
[----:B------:R-:W2:Y:S04]  /*83440*/  LDL.LU.64 R4, [R1+0x63c0] ;  /* 0x0063c00001047983 */ /* 0x000ea80000300a00 */
[----:B------:R-:W-:Y:S01]  /*83450*/  STL [R1+0x6304], R3 ;  /* 0x0063040301007387 */ /* 0x000fe20000100800 */
        /* <DEDUP_REMOVED lines=12> */
[----:B0-----:R-:W2:Y:S04]  /*83520*/  LDL.LU R4, [R1+0x1d10] ;  /* 0x001d100001047983 */ /* 0x001ea80000300800 */
[----:B------:R-:W2:Y:S04]  /*83530*/  LDL.LU R5, [R1+0x1d14] ;  /* 0x001d140001057983 */ /* 0x000ea80000300800 */
[----:B------:R-:W2:Y:S04]  /*83540*/  LDL.LU R6, [R1+0x1d18] ;  /* 0x001d180001067983 */ /* 0x000ea80000300800 */
[----:B------:R-:W2:Y:S02]  /*83550*/  LDL.LU R7, [R1+0x1d1c] ;  /* 0x001d1c0001077983 */ /* 0x000ea40000300800 */
[----:B--2---:R-:W-:-:S15]  /*83560*/  HMMA.16816.F32 R4, R28, R8, R4 ;  /* 0x000000081c04723c */ /* 0x004fde0000001804 */
[----:B------:R-:W-:-:S04]  /*83570*/  NOP ;  /* 0x0000000000007918 */ /* 0x000fc80000000000 */
[----:B------:R-:W-:Y:S04]  /*83580*/  STL.64 [R1+0x1d10], R4 ;  /* 0x001d100401007387 */ /* 0x000fe80000100a00 */
[----:B------:R0:W-:Y:S02]  /*83590*/  STL.64 [R1+0x1d18], R6 ;  /* 0x001d180601007387 */ /* 0x0001e40000100a00 */
[C---:B0-----:R-:W-:Y:S02]  /*835a0*/  HMMA.16816.F32 R4, R28.reuse, R10, R36 ;  /* 0x0000000a1c04723c */ /* 0x041fe40000001824 */
[----:B------:R-:W-:Y:S04]  /*835b0*/  STL.64 [R1+0x6070], R10 ;  /* 0x0060700a01007387 */ /* 0x000fe80000100a00 */
[----:B------:R0:W-:Y:S02]  /*835c0*/  STL.64 [R1+0x6068], R8 ;  /* 0x0060680801007387 */ /* 0x0001e40000100a00 */
[C---:B0-----:R-:W-:Y:S11]  /*835d0*/  HMMA.16816.F32 R8, R28.reuse, R12, R40 ;  /* 0x0000000c1c08723c */ /* 0x041ff60000001828 */
[----:B------:R-:W-:Y:S04]  /*835e0*/  STL.64 [R1+0x1d00], R4 ;  /* 0x001d000401007387 */ /* 0x000fe80000100a00 */
[----:B------:R0:W-:Y:S02]  /*835f0*/  STL.64 [R1+0x1d08], R6 ;  /* 0x001d080601007387 */ /* 0x0001e40000100a00 */
[C---:B0-----:R-:W-:Y:S02]  /*83600*/  HMMA.16816.F32 R4, R28.reuse, R14, R44 ;  /* 0x0000000e1c04723c */ /* 0x041fe4000000182c */
[----:B------:R-:W-:Y:S04]  /*83610*/  STL.64 [R1+0x6050], R14 ;  /* 0x0060500e01007387 */ /* 0x000fe80000100a00 */
[----:B------:R-:W-:Y:S04]  /*83620*/  STL.64 [R1+0x1cf0], R8 ;  /* 0x001cf00801007387 */ /* 0x000fe80000100a00 */
[----:B------:R0:W-:Y:S04]  /*83630*/  STL.64 [R1+0x1cf8], R10 ;  /* 0x001cf80a01007387 */ /* 0x0001e80000100a00 */
[----:B------:R-:W-:Y:S01]  /*83640*/  STL.64 [R1+0x6048], R12 ;  /* 0x0060480c01007387 */ /* 0x000fe20000100a00 */
[C---:B0-----:R-:W-:Y:S04]  /*83650*/  HMMA.16816.F32 R8, R28.reuse, R16, R48 ;  /* 0x000000101c08723c */ /* 0x041fe80000001830 */
[----:B------:R-:W-:Y:S04]  /*83660*/  STL.64 [R1+0x1ce0], R4 ;  /* 0x001ce00401007387 */ /* 0x000fe80000100a00 */
[----:B------:R4:W-:Y:S02]  /*83670*/  STL.64 [R1+0x1ce8], R6 ;  /* 0x001ce80601007387 */ /* 0x0009e40000100a00 */
[C---:B----4-:R-:W-:Y:S02]  /*83680*/  HMMA.16816.F32 R4, R28.reuse, R18, R52 ;  /* 0x000000121c04723c */ /* 0x050fe40000001834 */
[----:B------:R-:W-:Y:S07]  /*83690*/  STL.64 [R1+0x6030], R18 ;  /* 0x0060301201007387 */ /* 0x000fee0000100a00 */
[----:B------:R-:W-:Y:S04]  /*836a0*/  STL.64 [R1+0x1cd0], R8 ;  /* 0x001cd00801007387 */ /* 0x000fe80000100a00 */
[----:B------:R-:W-:Y:S04]  /*836b0*/  STL.64 [R1+0x1cd8], R10 ;  /* 0x001cd80a01007387 */ /* 0x000fe80000100a00 */
[----:B------:R-:W-:Y:S04]  /*836c0*/  STL.64 [R1+0x6028], R16 ;  /* 0x0060281001007387 */ /* 0x000fe80000100a00 */
[----:B------:R-:W-:Y:S04]  /*836d0*/  STL.64 [R1+0x1cc0], R4 ;  /* 0x001cc00401007387 */ /* 0x000fe80000100a00 */
[----:B------:R0:W-:Y:S02]  /*836e0*/  STL.64 [R1+0x1cc8], R6 ;  /* 0x001cc80601007387 */ /* 0x0001e40000100a00 */
[----:B0-----:R-:W-:Y:S01]  /*836f0*/  HMMA.16816.F32 R4, R28, R20, R56 ;  /* 0x000000141c04723c */ /* 0x001fe20000001838 */
[----:B------:R-:W-:-:S02]  /*83700*/  IMAD.MOV.U32 R58, RZ, RZ, R25 ;  /* 0x000000ffff3a7224 */ /* 0x000fc400078e0019 */
[----:B------:R-:W-:Y:S01]  /*83710*/  IMAD.MOV.U32 R59, RZ, RZ, R24 ;  /* 0x000000ffff3b7224 */ /* 0x000fe200078e0018 */
[----:B------:R-:W2:Y:S01]  /*83720*/  LDL.LU R25, [R1+0x639c] ;  /* 0x00639c0001197983 */ /* 0x000ea20000300800 */
[----:B------:R-:W-:Y:S02]  /*83730*/  IMAD.MOV.U32 R56, RZ, RZ, R26 ;  /* 0x000000ffff387224 */ /* 0x000fe400078e001a */
[----:B------:R-:W-:-:S12]  /*83740*/  IMAD.MOV.U32 R57, RZ, RZ, R27 ;  /* 0x000000ffff397224 */ /* 0x000fd800078e001b */
[----:B------:R-:W-:Y:S04]  /*83750*/  STL.64 [R1+0x1cb0], R4 ;  /* 0x001cb00401007387 */ /* 0x000fe80000100a00 */
[----:B------:R-:W-:Y:S04]  /*83760*/  STL.64 [R1+0x1cb8], R6 ;  /* 0x001cb80601007387 */ /* 0x000fe80000100a00 */
[----:B------:R-:W4:Y:S04]  /*83770*/  LDL.LU R24, [R1+0x6398] ;  /* 0x0063980001187983 */ /* 0x000f280000300800 */
[----:B------:R-:W2:Y:S04]  /*83780*/  LDL.LU R26, [R1+0x6394] ;  /* 0x00639400011a7983 */ /* 0x000ea80000300800 */
[----:B------:R-:W2:Y:S04]  /*83790*/  LDL.LU R27, [R1+0x6390] ;  /* 0x00639000011b7983 */ /* 0x000ea80000300800 */
[----:B------:R-:W-:Y:S04]  /*837a0*/  STL.64 [R1+0x6290], R58 ;  /* 0x0062903a01007387 */ /* 0x000fe80000100a00 */
[----:B------:R0:W-:Y:S04]  /*837b0*/  STL.64 [R1+0x6288], R56 ;  /* 0x0062883801007387 */ /* 0x0001e80000100a00 */
[----:B------:R-:W2:Y:S04]  /*837c0*/  LDL.LU R48, [R1+0x1bc0] ;  /* 0x001bc00001307983 */ /* 0x000ea80000300800 */
[----:B------:R-:W2:Y:S04]  /*837d0*/  LDL.LU R49, [R1+0x1bc4] ;  /* 0x001bc40001317983 */ /* 0x000ea80000300800 */
[----:B------:R-:W2:Y:S04]  /*837e0*/  LDL.LU R50, [R1+0x1bc8] ;  /* 0x001bc80001327983 */ /* 0x000ea80000300800 */
[----:B------:R-:W2:Y:S01]  /*837f0*/  LDL.LU R51, [R1+0x1bcc] ;  /* 0x001bcc0001337983 */ /* 0x000ea20000300800 */
[----:B------:R-:W-:-:S02]  /*83800*/  IMAD.MOV.U32 R46, RZ, RZ, R33 ;  /* 0x000000ffff2e7224 */ /* 0x000fc400078e0021 */
[----:B------:R-:W-:Y:S01]  /*83810*/  IMAD.MOV.U32 R47, RZ, RZ, R32 ;  /* 0x000000ffff2f7224 */ /* 0x000fe200078e0020 */
[----:B--2---:R1:W-:Y:S04]  /*83820*/  STL.64 [R1+0x62a0], R50 ;  /* 0x0062a03201007387 */ /* 0x0043e80000100a00 */
[----:B------:R-:W-:Y:S04]  /*83830*/  STL.64 [R1+0x6298], R48 ;  /* 0x0062983001007387 */ /* 0x000fe80000100a00 */
[----:B------:R-:W2:Y:S04]  /*83840*/  LDL.LU R33, [R1+0x638c] ;  /* 0x00638c0001217983 */ /* 0x000ea80000300800 */
[----:B------:R-:W2:Y:S04]  /*83850*/  LDL.LU R32, [R1+0x6388] ;  /* 0x0063880001207983 */ /* 0x000ea80000300800 */
[----:B------:R-:W2:Y:S04]  /*83860*/  LDL.LU R40, [R1+0x1bd0] ;  /* 0x001bd00001287983 */ /* 0x000ea80000300800 */
[----:B------:R-:W2:Y:S04]  /*83870*/  LDL.LU R41, [R1+0x1bd4] ;  /* 0x001bd40001297983 */ /* 0x000ea80000300800 */
[----:B------:R-:W2:Y:S04]  /*83880*/  LDL.LU R42, [R1+0x1bd8] ;  /* 0x001bd800012a7983 */ /* 0x000ea80000300800 */
[----:B------:R-:W2:Y:S01]  /*83890*/  LDL.LU R43, [R1+0x1bdc] ;  /* 0x001bdc00012b7983 */ /* 0x000ea20000300800 */
[----:B---3--:R-:W-:-:S02]  /*838a0*/  IMAD.MOV.U32 R44, RZ, RZ, R23 ;  /* 0x000000ffff2c7224 */ /* 0x008fc400078e0017 */
[----:B------:R-:W-:Y:S01]  /*838b0*/  IMAD.MOV.U32 R45, RZ, RZ, R22 ;  /* 0x000000ffff2d7224 */ /* 0x000fe200078e0016 */
[----:B--2---:R-:W-:Y:S04]  /*838c0*/  STL.64 [R1+0x62b0], R42 ;  /* 0x0062b02a01007387 */ /* 0x004fe80000100a00 */
[----:B------:R-:W-:Y:S04]  /*838d0*/  STL.64 [R1+0x62a8], R40 ;  /* 0x0062a82801007387 */ /* 0x000fe80000100a00 */
[----:B------:R-:W2:Y:S04]  /*838e0*/  LDL.LU R23, [R1+0x6384] ;  /* 0x0063840001177983 */ /* 0x000ea80000300800 */
[----:B------:R-:W3:Y:S04]  /*838f0*/  LDL.LU R22, [R1+0x6380] ;  /* 0x0063800001167983 */ /* 0x000ee80000300800 */
[----:B------:R-:W-:Y:S04]  /*83900*/  STL.64 [R1+0x62c0], R46 ;  /* 0x0062c02e01007387 */ /* 0x000fe80000100a00 */
[----:B------:R-:W-:Y:S04]  /*83910*/  STL.64 [R1+0x62b8], R44 ;  /* 0x0062b82c01007387 */ /* 0x000fe80000100a00 */
[----:B------:R-:W2:Y:S04]  /*83920*/  LDL.LU R36, [R1+0x1be0] ;  /* 0x001be00001247983 */ /* 0x000ea80000300800 */
[----:B------:R-:W2:Y:S04]  /*83930*/  LDL.LU R37, [R1+0x1be4] ;  /* 0x001be40001257983 */ /* 0x000ea80000300800 */
[----:B------:R-:W2:Y:S04]  /*83940*/  LDL.LU R38, [R1+0x1be8] ;  /* 0x001be80001267983 */ /* 0x000ea80000300800 */
[----:B------:R-:W2:Y:S04]  /*83950*/  LDL.LU R39, [R1+0x1bec] ;  /* 0x001bec0001277983 */ /* 0x000ea80000300800 */
[----:B0-----:R-:W3:Y:S04]  /*83960*/  LDL.LU R56, [R1+0x1ca0] ;  /* 0x001ca00001387983 */ /* 0x001ee80000300800 */
[----:B------:R-:W3:Y:S04]  /*83970*/  LDL.LU R57, [R1+0x1ca4] ;  /* 0x001ca40001397983 */ /* 0x000ee80000300800 */
[----:B------:R-:W3:Y:S04]  /*83980*/  LDL.LU R58, [R1+0x1ca8] ;  /* 0x001ca800013a7983 */ /* 0x000ee80000300800 */
[----:B------:R-:W3:Y:S01]  /*83990*/  LDL.LU R59, [R1+0x1cac] ;  /* 0x001cac00013b7983 */ /* 0x000ee20000300800 */
[----:B----4-:R-:W-:-:S02]  /*839a0*/  IMAD.MOV.U32 R6, RZ, RZ, R24 ;  /* 0x000000ffff067224 */ /* 0x010fc400078e0018 */
[----:B------:R-:W-:Y:S02]  /*839b0*/  IMAD.MOV.U32 R7, RZ, RZ, R25 ;  /* 0x000000ffff077224 */ /* 0x000fe400078e0019 */
[----:B------:R-:W-:Y:S02]  /*839c0*/  IMAD.MOV.U32 R4, RZ, RZ, R27 ;  /* 0x000000ffff047224 */ /* 0x000fe400078e001b */
[----:B------:R-:W-:Y:S01]  /*839d0*/  IMAD.MOV.U32 R5, RZ, RZ, R26 ;  /* 0x000000ffff057224 */ /* 0x000fe200078e001a */
[----:B--2---:R-:W-:Y:S04]  /*839e0*/  STL.64 [R1+0x62d0], R38 ;  /* 0x0062d02601007387 */ /* 0x004fe80000100a00 */
[----:B------:R-:W-:Y:S04]  /*839f0*/  STL.64 [R1+0x62c8], R36 ;  /* 0x0062c82401007387 */ /* 0x000fe80000100a00 */
[----:B------:R-:W2:Y:S04]  /*83a00*/  LDL.LU R24, [R1+0x637c] ;  /* 0x00637c0001187983 */ /* 0x000ea80000300800 */
[----:B------:R-:W1:Y:S04]  /*83a10*/  LDL.LU R25, [R1+0x6378] ;  /* 0x0063780001197983 */ /* 0x000e680000300800 */
[----:B------:R-:W4:Y:S04]  /*83a20*/  LDL.LU R27, [R1+0x6374] ;  /* 0x00637400011b7983 */ /* 0x000f280000300800 */
        /* <DEDUP_REMOVED lines=9> */
[----:B--2---:R-:W-:Y:S04]  /*83ac0*/  STL.64 [R1+0x62f0], R14 ;  /* 0x0062f00e01007387 */ /* 0x004fe80000100a00 */
        /* <DEDUP_REMOVED lines=11> */
[----:B------:R-:W0:Y:S04]  /*83b80*/  LDL.LU R22, [R1+0x6364] ;  /* 0x0063640001167983 */ /* 0x000e280000300800 */
[----:B------:R-:W0:Y:S04]  /*83b90*/  LDL.LU R23, [R1+0x6360] ;  /* 0x0063600001177983 */ /* 0x000e280000300800 */
[----:B------:R-:W-:Y:S04]  /*83ba0*/  STL.64 [R1+0x6330], R18 ;  /* 0x0063301201007387 */ /* 0x000fe80000100a00 */
[----:B------:R2:W-:Y:S04]  /*83bb0*/  STL.64 [R1+0x6328], R16 ;  /* 0x0063281001007387 */ /* 0x0005e80000100a00 */
[----:B------:R-:W3:Y:S04]  /*83bc0*/  LDL.LU R52, [R1+0x1bb0] ;  /* 0x001bb00001347983 */ /* 0x000ee80000300800 */
[----:B------:R-:W3:Y:S04]  /*83bd0*/  LDL.LU R53, [R1+0x1bb4] ;  /* 0x001bb40001357983 */ /* 0x000ee80000300800 */
[----:B------:R-:W2:Y:S04]  /*83be0*/  LDL.LU R54, [R1+0x1bb8] ;  /* 0x001bb80001367983 */ /* 0x000ea80000300800 */
[----:B------:R-:W2:Y:S01]  /*83bf0*/  LDL.LU R55, [R1+0x1bbc] ;  /* 0x001bbc0001377983 */ /* 0x000ea20000300800 */
[----:B-1----:R-:W-:-:S02]  /*83c00*/  IMAD.MOV.U32 R50, RZ, RZ, R25 ;  /* 0x000000ffff327224 */ /* 0x002fc400078e0019 */
[----:B------:R-:W-:Y:S01]  /*83c10*/  IMAD.MOV.U32 R51, RZ, RZ, R24 ;  /* 0x000000ffff337224 */ /* 0x000fe200078e0018 */
[----:B0-----:R-:W-:Y:S01]  /*83c20*/  HMMA.16816.F32 R4, R28, R22, R56 ;  /* 0x000000161c04723c */ /* 0x001fe20000001838 */
[----:B--2---:R-:W-:Y:S04]  /*83c30*/  STL.64 [R1+0x6340], R54 ;  /* 0x0063403601007387 */ /* 0x004fe80000100a00 */
[----:B---3--:R0:W-:Y:S04]  /*83c40*/  STL.64 [R1+0x6338], R52 ;  /* 0x0063383401007387 */ /* 0x0081e80000100a00 */
[----:B------:R-:W2:Y:S10]  /*83c50*/  LDL.LU R56, [R1+0x1c30] ;  /* 0x001c300001387983 */ /* 0x000eb40000300800 */
[----:B------:R1:W-:Y:S04]  /*83c60*/  STL.64 [R1+0x1ca0], R4 ;  /* 0x001ca00401007387 */ /* 0x0003e80000100a00 */
[----:B------:R3:W-:Y:S04]  /*83c70*/  STL.64 [R1+0x1ca8], R6 ;  /* 0x001ca80601007387 */ /* 0x0007e80000100a00 */
[----:B------:R-:W2:Y:S04]  /*83c80*/  LDL.LU R57, [R1+0x1c34] ;  /* 0x001c340001397983 */ /* 0x000ea80000300800 */
[----:B------:R-:W2:Y:S04]  /*83c90*/  LDL.LU R58, [R1+0x1c38] ;  /* 0x001c3800013a7983 */ /* 0x000ea80000300800 */
[----:B------:R-:W2:Y:S04]  /*83ca0*/  LDL.LU R59, [R1+0x1c3c] ;  /* 0x001c3c00013b7983 */ /* 0x000ea80000300800 */
[----:B------:R-:W2:Y:S04]  /*83cb0*/  LDL.LU R25, [R1+0x635c] ;  /* 0x00635c0001197983 */ /* 0x000ea80000300800 */
[----:B------:R-:W2:Y:S01]  /*83cc0*/  LDL.LU R24, [R1+0x6358] ;  /* 0x0063580001187983 */ /* 0x000ea20000300800 */
[----:B------:R-:W-:-:S02]  /*83cd0*/  IMAD.MOV.U32 R48, RZ, RZ, R26 ;  /* 0x000000ffff307224 */ /* 0x000fc400078e001a */
[----:B----4-:R-:W-:Y:S01]  /*83ce0*/  IMAD.MOV.U32 R49, RZ, RZ, R27 ;  /* 0x000000ffff317224 */ /* 0x010fe200078e001b */
        /* <DEDUP_REMOVED lines=21> */
[----:B------:R-:W-:-:S03]  /*83e40*/  IMAD.MOV.U32 R39, RZ, RZ, R32 ;  /* 0x000000ffff277224 */ /* 0x000fc600078e0020 */
[----:B------:R-:W4:Y:S04]  /*83e50*/  LDL.LU R60, [R1+0x3ca4] ;  /* 0x003ca400013c7983 */ /* 0x000f280000300800 */
[----:B------:R-:W4:Y:S01]  /*83e60*/  LDL.LU R32, [R1+0x3cb0] ;  /* 0x003cb00001207983 */ /* 0x000f220000300800 */
[----:B------:R-:W-:-:S03]  /*83e70*/  IMAD.MOV.U32 R38, RZ, RZ, R33 ;  /* 0x000000ffff267224 */ /* 0x000fc600078e0021 */
[----:B------:R-:W4:Y:S04]  /*83e80*/  LDL.LU R61, [R1+0x3cac] ;  /* 0x003cac00013d7983 */ /* 0x000f280000300800 */
[----:B------:R-:W4:Y:S04]  /*83e90*/  LDL.LU R33, [R1+0x3cb8] ;  /* 0x003cb80001217983 */ /* 0x000f280000300800 */
[----:B------:R-:W4:Y:S04]  /*83ea0*/  LDL.LU R0, [R1+0x3cb4] ;  /* 0x003cb40001007983 */ /* 0x000f280000300800 */
[----:B-1----:R-:W4:Y:S04]  /*83eb0*/  LDL.LU R4, [R1+0x1c60] ;  /* 0x001c600001047983 */ /* 0x002f280000300800 */
[----:B------:R-:W4:Y:S04]  /*83ec0*/  LDL.LU R5, [R1+0x1c64] ;  /* 0x001c640001057983 */ /* 0x000f280000300800 */
[----:B---3--:R-:W3:Y:S04]  /*83ed0*/  LDL.LU R6, [R1+0x1c68] ;  /* 0x001c680001067983 */ /* 0x008ee80000300800 */
[----:B------:R-:W3:Y:S01]  /*83ee0*/  LDL.LU R7, [R1+0x1c6c] ;  /* 0x001c6c0001077983 */ /* 0x000ee20000300800 */
[----:B--2---:R-:W-:-:S02]  /*83ef0*/  IMAD.MOV.U32 R37, RZ, RZ, R25 ;  /* 0x000000ffff257224 */ /* 0x004fc400078e0019 */
[----:B------:R-:W-:Y:S02]  /*83f00*/  IMAD.MOV.U32 R36, RZ, RZ, R24 ;  /* 0x000000ffff247224 */ /* 0x000fe400078e0018 */
        /* <DEDUP_REMOVED lines=10> */
[----:B----4-:R-:W-:Y:S03]  /*83fb0*/  HMMA.16816.F32 R16, R28, R26, R16 ;  /* 0x0000001a1c10723c */ /* 0x010fe60000001810 */
[----:B------:R-:W-:Y:S04]  /*83fc0*/  STL.64 [R1+0x6040], R22 ;  /* 0x0060401601007387 */ /* 0x000fe80000100a00 */
[----:B------:R0:W-:Y:S04]  /*83fd0*/  STL.64 [R1+0x6038], R20 ;  /* 0x0060381401007387 */ /* 0x0001e80000100a00 */
[----:B0-----:R-:W4:Y:S04]  /*83fe0*/  LDL.LU R20, [R1+0x1c10] ;  /* 0x001c100001147983 */ /* 0x001f280000300800 */
[----:B------:R-:W4:Y:S04]  /*83ff0*/  LDL.LU R21, [R1+0x1c14] ;  /* 0x001c140001157983 */ /* 0x000f280000300800 */
[----:B------:R-:W4:Y:S04]  /*84000*/  LDL.LU R22, [R1+0x1c18] ;  /* 0x001c180001167983 */ /* 0x000f280000300800 */
[----:B------:R-:W4:Y:S01]  /*84010*/  LDL.LU R23, [R1+0x1c1c] ;  /* 0x001c1c0001177983 */ /* 0x000f220000300800 */
[----:B------:R-:W-:-:S02]  /*84020*/  IMAD R3, R3, 0x100, R34 ;  /* 0x0000010003037824 */ /* 0x000fc400078e0222 */
[----:B------:R-:W-:Y:S02]  /*84030*/  IMAD R60, R60, 0x100, R35 ;  /* 0x000001003c3c7824 */ /* 0x000fe400078e0223 */
[----:B------:R-:W-:Y:S02]  /*84040*/  IMAD R61, R61, 0x100, R32 ;  /* 0x000001003d3d7824 */ /* 0x000fe400078e0220 */
[----:B------:R-:W-:Y:S01]  /*84050*/  IMAD R0, R0, 0x100, R33 ;  /* 0x0000010000007824 */ /* 0x000fe200078e0221 */
        /* <DEDUP_REMOVED lines=9> */
[----:B------:R-:W2:Y:S04]  /*840f0*/  LDL.LU.64 R16, [R1+0x6328] ;  /* 0x0063280001107983 */ /* 0x000ea80000300a00 */
[----:B------:R-:W-:Y:S04]  /*84100*/  STL.64 [R1+0x6060], R26 ;  /* 0x0060601a01007387 */ /* 0x000fe80000100a00 */
[----:B------:R0:W-:Y:S04]  /*84110*/  STL.64 [R1+0x6058], R24 ;  /* 0x0060581801007387 */ /* 0x0001e80000100a00 */
[----:B0-----:R-:W2:Y:S04]  /*84120*/  LDL.LU R24, [R1+0x1c20] ;  /* 0x001c200001187983 */ /* 0x001ea80000300800 */
[----:B------:R-:W2:Y:S04]  /*84130*/  LDL.LU R25, [R1+0x1c24] ;  /* 0x001c240001197983 */ /* 0x000ea80000300800 */
[----:B------:R-:W2:Y:S04]  /*84140*/  LDL.LU R26, [R1+0x1c28] ;  /* 0x001c2800011a7983 */ /* 0x000ea80000300800 */
[----:B------:R-:W2:Y:S04]  /*84150*/  LDL.LU R27, [R1+0x1c2c] ;  /* 0x001c2c00011b7983 */ /* 0x000ea80000300800 */
[----:B------:R-:W2:Y:S04]  /*84160*/  LDL.LU R34, [R1+0x6324] ;  /* 0x0063240001227983 */ /* 0x000ea80000300800 */
[----:B------:R-:W2:Y:S04]  /*84170*/  LDL.LU R35, [R1+0x6320] ;  /* 0x0063200001237983 */ /* 0x000ea80000300800 */
[----:B------:R-:W2:Y:S04]  /*84180*/  LDL.LU R32, [R1+0x631c] ;  /* 0x00631c0001207983 */ /* 0x000ea80000300800 */
[----:B------:R-:W2:Y:S02]  /*84190*/  LDL.LU R33, [R1+0x6318] ;  /* 0x0063180001217983 */ /* 0x000ea40000300800 */
[----:B--2---:R-:W-:Y:S02]  /*841a0*/  HMMA.16816.F32 R28, R28, R32, R8 ;  /* 0x000000201c1c723c */ /* 0x004fe40000001808 */
[----:B------:R-:W2:Y:S04]  /*841b0*/  LDL.LU.64 R10, [R1+0x6310] ;  /* 0x00631000010a7983 */ /* 0x000ea80000300a00 */
[----:B------:R-:W2:Y:S04]  /*841c0*/  LDL.LU.64 R8, [R1+0x6308] ;  /* 0x0063080001087983 */ /* 0x000ea80000300a00 */
[----:B------:R0:W-:Y:S04]  /*841d0*/  STL.64 [R1+0x6100], R34 ;  /* 0x0061002201007387 */ /* 0x0001e80000100a00 */
[----:B0-----:R-:W2:Y:S05]  /*841e0*/  LDL R34, [R1+0xf8] ;  /* 0x0000f80001227983 */ /* 0x001eaa0000100800 */
[----:B------:R0:W-:Y:S04]  /*841f0*/  STL.64 [R1+0xca0], R28 ;  /* 0x000ca01c01007387 */ /* 0x0001e80000100a00 */
[----:B------:R1:W-:Y:S04]  /*84200*/  STL.64 [R1+0xca8], R30 ;  /* 0x000ca81e01007387 */ /* 0x0003e80000100a00 */
[----:B------:R-:W2:Y:S01]  /*84210*/  LDL R35, [R1+0xfc] ;  /* 0x0000fc0001237983 */ /* 0x000ea20000100800 */
[----:B0-----:R-:W-:-:S02]  /*84220*/  F2FP.F16.E5M2.UNPACK_B R28, R3 ;  /* 0x00000003ff1c723e */ /* 0x001fc400020004ff */
[----:B------:R-:W-:Y:S02]  /*84230*/  F2FP.F16.E5M2.UNPACK_B R29, R60 ;  /* 0x0000003cff1d723e */ /* 0x000fe400020004ff */
[----:B-1----:R-:W-:Y:S02]  /*84240*/  F2FP.F16.E5M2.UNPACK_B R30, R61 ;  /* 0x0000003dff1e723e */ /* 0x002fe400020004ff */
[----:B------:R-:W-:-:S07]  /*84250*/  F2FP.F16.E5M2.UNPACK_B R31, R0 ;  /* 0x00000000ff1f723e */ /* 0x000fce00020004ff */
[C---:B---3--:R-:W-:Y:S08]  /*84260*/  HMMA.16816.F32 R12, R28.reuse, R36, R12 ;  /* 0x000000241c0c723c */ /* 0x048ff0000000180c */
[C---:B------:R-:W-:Y:S08]  /*84270*/  HMMA.16816.F32 R36, R28.reuse, R38, R4 ;  /* 0x000000261c24723c */ /* 0x040ff00000001804 */
[C---:B------:R-:W-:Y:S01]  /*84280*/  HMMA.16816.F32 R44, R28.reuse, R48, R44 ;  /* 0x000000301c2c723c */ /* 0x040fe2000000182c */
[----:B------:R-:W-:Y:S04]  /*84290*/  STL.64 [R1+0x60f8], R32 ;  /* 0x0060f82001007387 */ /* 0x000fe80000100a00 */
[----:B------:R-:W3:Y:S04]  /*842a0*/  LDL.LU R3, [R1+0x6304] ;  /* 0x0063040001037983 */ /* 0x000ee80000300800 */
[----:B------:R-:W3:Y:S04]  /*842b0*/  LDL.LU R60, [R1+0x6300] ;  /* 0x00630000013c7983 */ /* 0x000ee80000300800 */
[----:B------:R-:W3:Y:S04]  /*842c0*/  LDL.LU R61, [R1+0x62fc] ;  /* 0x0062fc00013d7983 */ /* 0x000ee80000300800 */
[----:B------:R-:W3:Y:S01]  /*842d0*/  LDL.LU R0, [R1+0x62f8] ;  /* 0x0062f80001007983 */ /* 0x000ee20000300800 */
[C---:B------:R-:W-:Y:S03]  /*842e0*/  HMMA.16816.F32 R48, R28.reuse, R50, R40 ;  /* 0x000000321c30723c */ /* 0x040fe60000001828 */
[----:B------:R-:W-:Y:S04]  /*842f0*/  STL.64 [R1+0x1c70], R12 ;  /* 0x001c700c01007387 */ /* 0x000fe80000100a00 */
[----:B------:R0:W-:Y:S04]  /*84300*/  STL.64 [R1+0x1c78], R14 ;  /* 0x001c780e01007387 */ /* 0x0001e80000100a00 */
[----:B0-----:R-:W3:Y:S04]  /*84310*/  LDL.LU.64 R14, [R1+0x62f0] ;  /* 0x0062f000010e7983 */ /* 0x001ee80000300a00 */
[----:B------:R-:W3:Y:S04]  /*84320*/  LDL.LU.64 R12, [R1+0x62e8] ;  /* 0x0062e800010c7983 */ /* 0x000ee80000300a00 */
[----:B------:R-:W3:Y:S04]  /*84330*/  LDL.LU.64 R6, [R1+0x62e0] ;  /* 0x0062e00001067983 */ /* 0x000ee80000300a00 */
[----:B------:R-:W3:Y:S04]  /*84340*/  LDL.LU.64 R4, [R1+0x62d8] ;  /* 0x0062d80001047983 */ /* 0x000ee80000300a00 */
        /* <DEDUP_REMOVED lines=13> */
[----:B------:R-:W3:Y:S01]  /*84420*/  LDL.LU.64 R48, [R1+0x6298] ;  /* 0x0062980001307983 */ /* 0x000ee20000300a00 */
[C---:B--2---:R-:W-:Y:S03]  /*84430*/  HMMA.16816.F32 R32, R28.reuse, R34, R56 ;  /* 0x000000221c20723c */ /* 0x044fe60000001838 */
[----:B------:R-:W2:Y:S04]  /*84440*/  LDL.LU.64 R58, [R1+0x6290] ;  /* 0x00629000013a7983 */ /* 0x000ea80000300a00 */
[----:B------:R-:W2:Y:S01]  /*84450*/  LDL.LU.64 R56, [R1+0x6288] ;  /* 0x0062880001387983 */ /* 0x000ea20000300a00 */
[C---:B------:R-:W-:Y:S08]  /*84460*/  HMMA.16816.F32 R24, R28.reuse, R16, R24 ;  /* 0x000000101c18723c */ /* 0x040ff00000001818 */
[C---:B----4-:R-:W-:Y:S03]  /*84470*/  HMMA.16816.F32 R16, R28.reuse, R18, R20 ;  /* 0x000000121c10723c */ /* 0x050fe60000001814 */
[----:B------:R-:W-:Y:S04]  /*84480*/  STL.64 [R1+0x1c30], R32 ;  /* 0x001c302001007387 */ /* 0x000fe80000100a00 */
[----:B------:R-:W-:Y:S04]  /*84490*/  STL.64 [R1+0x1c38], R34 ;  /* 0x001c382201007387 */ /* 0x000fe80000100a00 */
[----:B------:R-:W-:Y:S04]  /*844a0*/  STL.64 [R1+0x1c20], R24 ;  /* 0x001c201801007387 */ /* 0x000fe80000100a00 */
[----:B------:R-:W-:Y:S04]  /*844b0*/  STL.64 [R1+0x1c28], R26 ;  /* 0x001c281a01007387 */ /* 0x000fe80000100a00 */
[----:B------:R-:W-:Y:S04]  /*844c0*/  STL.64 [R1+0x1c10], R16 ;  /* 0x001c101001007387 */ /* 0x000fe80000100a00 */
[----:B------:R-:W-:Y:S01]  /*844d0*/  STL.64 [R1+0x1c18], R18 ;  /* 0x001c181201007387 */ /* 0x000fe20000100a00 */
[C---:B---3--:R-:W-:Y:S08]  /*844e0*/  HMMA.16816.F32 R12, R28.reuse, R4, R12 ;  /* 0x000000041c0c723c */ /* 0x048ff0000000180c */
[C---:B------:R-:W-:Y:S08]  /*844f0*/  HMMA.16816.F32 R8, R28.reuse, R6, R8 ;  /* 0x000000061c08723c */ /* 0x040ff00000001808 */
[C---:B------:R-:W-:Y:S03]  /*84500*/  HMMA.16816.F32 R4, R28.reuse, R44, R36 ;  /* 0x0000002c1c04723c */ /* 0x040fe60000001824 */
[----:B------:R-:W-:Y:S04]  /*84510*/  STL.64 [R1+0x1c00], R12 ;  /* 0x001c000c01007387 */ /* 0x000fe80000100a00 */
[----:B------:R0:W-:Y:S04]  /*84520*/  STL.64 [R1+0x1c08], R14 ;  /* 0x001c080e01007387 */ /* 0x0001e80000100a00 */
[----:B------:R-:W-:Y:S04]  /*84530*/  STL.64 [R1+0x1bf0], R8 ;  /* 0x001bf00801007387 */ /* 0x000fe80000100a00 */
[----:B------:R2:W-:Y:S01]  /*84540*/  STL.64 [R1+0x1bf8], R10 ;  /* 0x001bf80a01007387 */ /* 0x0005e20000100a00 */
[----:B0-----:R-:W-:Y:S03]  /*84550*/  HMMA.16816.F32 R12, R28, R46, R40 ;  /* 0x0000002e1c0c723c */ /* 0x001fe60000001828 */
[----:B------:R-:W-:Y:S04]  /*84560*/  STL.64 [R1+0x1be0], R4 ;  /* 0x001be00401007387 */ /* 0x000fe80000100a00 */
[----:B------:R0:W-:-:S12]  /*84570*/  STL.64 [R1+0x1be8], R6 ;  /* 0x001be80601007387 */ /* 0x0001d80000100a00 */
[----:B------:R-:W-:Y:S04]  /*84580*/  STL.64 [R1+0x1bd0], R12 ;  /* 0x001bd00c01007387 */ /* 0x000fe80000100a00 */
[----:B------:R-:W-:Y:S01]  /*84590*/  STL.64 [R1+0x1bd8], R14 ;  /* 0x001bd80e01007387 */ /* 0x000fe20000100a00 */
[C---:B--2---:R-:W-:Y:S08]  /*845a0*/  HMMA.16816.F32 R8, R28.reuse, R56, R48 ;  /* 0x000000381c08723c */ /* 0x044ff00000001830 */
[----:B0-----:R-:W-:Y:S01]  /*845b0*/  HMMA.16816.F32 R4, R28, R58, R52 ;  /* 0x0000003a1c04723c */ /* 0x001fe20000001834 */
[----:B------:R-:W2:Y:S01]  /*845c0*/  LDL R58, [R1+0x8] ;  /* 0x00000800013a7983 */ /* 0x000ea20000100800 */
[----:B------:R-:W-:-:S09]  /*845d0*/  IMAD.MOV.U32 R59, RZ, RZ, R0 ;  /* 0x000000ffff3b7224 */ /* 0x000fd200078e0000 */
[----:B------:R-:W-:Y:S04]  /*845e0*/  STL.64 [R1+0x1bc0], R8 ;  /* 0x001bc00801007387 */ /* 0x000fe80000100a00 */
[----:B------:R-:W-:Y:S04]  /*845f0*/  STL.64 [R1+0x1bc8], R10 ;  /* 0x001bc80a01007387 */ /* 0x000fe80000100a00 */
[----:B------:R-:W-:Y:S04]  /*84600*/  STL.64 [R1+0x1bb0], R4 ;  /* 0x001bb00401007387 */ /* 0x000fe80000100a00 */
[----:B------:R0:W-:Y:S04]  /*84610*/  STL.64 [R1+0x1bb8], R6 ;  /* 0x001bb80601007387 */ /* 0x0001e80000100a00 */
[----:B------:R-:W3:Y:S04]  /*84620*/  LDL.LU R0, [R1+0x6284] ;  /* 0x0062840001007983 */ /* 0x000ee80000300800 */
[----:B------:R-:W4:Y:S04]  /*84630*/  LDL R56, [R1+0x10] ;  /* 0x0000100001387983 */ /* 0x000f280000100800 */
[----:B------:R-:W4:Y:S04]  /*84640*/  LDL R57, [R1+0x14] ;  /* 0x0000140001397983 */ /* 0x000f280000100800 */
[----:B--2---:R-:W-:Y:S04]  /*84650*/  STL.64 [R1+0x6120], R58 ;  /* 0x0061203a01007387 */ /* 0x004fe80000100a00 */
[----:B----4-:R-:W-:Y:S04]  /*84660*/  STL.64 [R1+0x6118], R56 ;  /* 0x0061183801007387 */ /* 0x010fe80000100a00 */
[----:B------:R-:W2:Y:S04]  /*84670*/  LDL.LU R48, [R1+0x1a60] ;  /* 0x001a600001307983 */ /* 0x000ea80000300800 */
[----:B------:R-:W2:Y:S04]  /*84680*/  LDL.LU R49, [R1+0x1a64] ;  /* 0x001a640001317983 */ /* 0x000ea80000300800 */
[----:B------:R-:W4:Y:S04]  /*84690*/  LDL.LU R50, [R1+0x1a68] ;  /* 0x001a680001327983 */ /* 0x000f280000300800 */
[----:B------:R-:W4:Y:S01]  /*846a0*/  LDL.LU R51, [R1+0x1a6c] ;  /* 0x001a6c0001337983 */ /* 0x000f220000300800 */
[----:B---3--:R-:W-:-:S03]  /*846b0*/  IMAD.MOV.U32 R47, RZ, RZ, R0 ;  /* 0x000000ffff2f7224 */ /* 0x008fc600078e0000 */
[----:B----4-:R-:W-:Y:S04]  /*846c0*/  STL.64 [R1+0x6130], R50 ;  /* 0x0061303201007387 */ /* 0x010fe80000100a00 */
[----:B--2---:R1:W-:Y:S04]  /*846d0*/  STL.64 [R1+0x6128], R48 ;  /* 0x0061283001007387 */ /* 0x0043e80000100a00 */
[----:B------:R-:W2:Y:S04]  /*846e0*/  LDL R46, [R1+0x18] ;  /* 0x00001800012e7983 */ /* 0x000ea80000100800 */
[----:B------:R-:W0:Y:S04]  /*846f0*/  LDL.LU R0, [R1+0x6280] ;  /* 0x0062800001007983 */ /* 0x000e280000300800 */
[----:B------:R-:W3:Y:S04]  /*84700*/  LDL.LU R40, [R1+0x1a70] ;  /* 0x001a700001287983 */ /* 0x000ee80000300800 */
[----:B------:R-:W3:Y:S04]  /*84710*/  LDL.LU R41, [R1+0x1a74] ;  /* 0x001a740001297983 */ /* 0x000ee80000300800 */
[----:B------:R-:W4:Y:S04]  /*84720*/  LDL.LU R42, [R1+0x1a78] ;  /* 0x001a7800012a7983 */ /* 0x000f280000300800 */
[----:B------:R-:W4:Y:S04]  /*84730*/  LDL.LU R43, [R1+0x1a7c] ;  /* 0x001a7c00012b7983 */ /* 0x000f280000300800 */
[----:B----4-:R4:W-:Y:S04]  /*84740*/  STL.64 [R1+0x6140], R42 ;  /* 0x0061402a01007387 */ /* 0x0109e80000100a00 */
[----:B---3--:R-:W-:Y:S04]  /*84750*/  STL.64 [R1+0x6138], R40 ;  /* 0x0061382801007387 */ /* 0x008fe80000100a00 */
[----:B------:R-:W3:Y:S04]  /*84760*/  LDL R44, [R1+0x20] ;  /* 0x00002000012c7983 */ /* 0x000ee80000100800 */
[----:B------:R-:W3:Y:S04]  /*84770*/  LDL R45, [R1+0x24] ;  /* 0x00002400012d7983 */ /* 0x000ee80000100800 */
[----:B--2---:R-:W-:Y:S04]  /*84780*/  STL.64 [R1+0x6150], R46 ;  /* 0x0061502e01007387 */ /* 0x004fe80000100a00 */
[----:B---3--:R-:W-:Y:S04]  /*84790*/  STL.64 [R1+0x6148], R44 ;  /* 0x0061482c01007387 */ /* 0x008fe80000100a00 */
[----:B------:R-:W2:Y:S04]  /*847a0*/  LDL.LU R36, [R1+0x1a80] ;  /* 0x001a800001247983 */ /* 0x000ea80000300800 */
[----:B------:R-:W2:Y:S04]  /*847b0*/  LDL.LU R37, [R1+0x1a84] ;  /* 0x001a840001257983 */ /* 0x000ea80000300800 */
[----:B------:R-:W3:Y:S04]  /*847c0*/  LDL.LU R38, [R1+0x1a88] ;  /* 0x001a880001267983 */ /* 0x000ee80000300800 */
[----:B------:R-:W3:Y:S01]  /*847d0*/  LDL.LU R39, [R1+0x1a8c] ;  /* 0x001a8c0001277983 */ /* 0x000ee20000300800 */
[----:B0-----:R-:W-:-:S03]  /*847e0*/  IMAD.MOV.U32 R7, RZ, RZ, R0 ;  /* 0x000000ffff077224 */ /* 0x001fc600078e0000 */
[----:B---3--:R-:W-:Y:S04]  /*847f0*/  STL.64 [R1+0x6160], R38 ;  /* 0x0061602601007387 */ /* 0x008fe80000100a00 */
[----:B--2---:R0:W-:Y:S04]  /*84800*/  STL.64 [R1+0x6158], R36 ;  /* 0x0061582401007387 */ /* 0x0041e80000100a00 */
[----:B------:R-:W2:Y:S04]  /*84810*/  LDL R6, [R1+0x28] ;  /* 0x0000280001067983 */ /* 0x000ea80000100800 */
[----:B------:R-:W3:Y:S04]  /*84820*/  LDL.LU R0, [R1+0x627c] ;  /* 0x00627c0001007983 */ /* 0x000ee80000300800 */
[----:B------:R-:W3:Y:S04]  /*84830*/  LDL R4, [R1+0x30] ;  /* 0x0000300001047983 */ /* 0x000ee80000100800 */
[----:B------:R-:W3:Y:S04]  /*84840*/  LDL R5, [R1+0x34] ;  /* 0x0000340001057983 */ /* 0x000ee80000100800 */
[----:B--2---:R2:W-:Y:S04]  /*84850*/  STL.64 [R1+0x6170], R6 ;  /* 0x0061700601007387 */ /* 0x0045e80000100a00 */
[----:B---3--:R-:W-:Y:S04]  /*84860*/  STL.64 [R1+0x6168], R4 ;  /* 0x0061680401007387 */ /* 0x008fe80000100a00 */
[----:B------:R-:W3:Y:S04]  /*84870*/  LDL.LU R12, [R1+0x1aa0] ;  /* 0x001aa000010c7983 */ /* 0x000ee80000300800 */
[----:B------:R-:W3:Y:S04]  /*84880*/  LDL.LU R13, [R1+0x1aa4] ;  /* 0x001aa400010d7983 */ /* 0x000ee80000300800 */
[----:B------:R-:W2:Y:S04]  /*84890*/  LDL.LU R14, [R1+0x1aa8] ;  /* 0x001aa800010e7983 */ /* 0x000ea80000300800 */
[----:B------:R-:W2:Y:S01]  /*848a0*/  LDL.LU R15, [R1+0x1aac] ;  /* 0x001aac00010f7983 */ /* 0x000ea20000300800 */
[----:B------:R-:W-:-:S03]  /*848b0*/  IMAD.MOV.U32 R19, RZ, RZ, R0 ;  /* 0x000000ffff137224 */ /* 0x000fc600078e0000 */
[----:B--2---:R-:W-:Y:S04]  /*848c0*/  STL.64 [R1+0x6180], R14 ;  /* 0x0061800e01007387 */ /* 0x004fe80000100a00 */
[----:B---3--:R-:W-:Y:S04]  /*848d0*/  STL.64 [R1+0x6178], R12 ;  /* 0x0061780c01007387 */ /* 0x008fe80000100a00 */
[----:B------:R-:W2:Y:S04]  /*848e0*/  LDL R18, [R1+0x38] ;  /* 0x0000380001127983 */ /* 0x000ea80000100800 */
[----:B------:R-:W3:Y:S04]  /*848f0*/  LDL.LU R0, [R1+0x6278] ;  /* 0x0062780001007983 */ /* 0x000ee80000300800 */
[----:B------:R-:W2:Y:S04]  /*84900*/  LDL.LU R20, [R1+0x1ab0] ;  /* 0x001ab00001147983 */ /* 0x000ea80000300800 */
[----:B------:R-:W2:Y:S04]  /*84910*/  LDL.LU R21, [R1+0x1ab4] ;  /* 0x001ab40001157983 */ /* 0x000ea80000300800 */
[----:B------:R-:W2:Y:S04]  /*84920*/  LDL.LU R22, [R1+0x1ab8] ;  /* 0x001ab80001167983 */ /* 0x000ea80000300800 */
[----:B------:R-:W2:Y:S04]  /*84930*/  LDL.LU R23, [R1+0x1abc] ;  /* 0x001abc0001177983 */ /* 0x000ea80000300800 */
[----:B--2---:R-:W-:Y:S04]  /*84940*/  STL.64 [R1+0x6190], R22 ;  /* 0x0061901601007387 */ /* 0x004fe80000100a00 */
[----:B------:R2:W-:Y:S04]  /*84950*/  STL.64 [R1+0x6188], R20 ;  /* 0x0061881401007387 */ /* 0x0005e80000100a00 */
[----:B------:R-:W2:Y:S04]  /*84960*/  LDL.LU R24, [R1+0x1ac0] ;  /* 0x001ac00001187983 */ /* 0x000ea80000300800 */
[----:B------:R-:W2:Y:S04]  /*84970*/  LDL.LU R25, [R1+0x1ac4] ;  /* 0x001ac40001197983 */ /* 0x000ea80000300800 */
[----:B------:R-:W2:Y:S04]  /*84980*/  LDL.LU R26, [R1+0x1ac8] ;  /* 0x001ac800011a7983 */ /* 0x000ea80000300800 */
[----:B------:R-:W2:Y:S01]  /*84990*/  LDL.LU R27, [R1+0x1acc] ;  /* 0x001acc00011b7983 */ /* 0x000ea20000300800 */
[----:B---3--:R-:W-:-:S03]  /*849a0*/  IMAD.MOV.U32 R35, RZ, RZ, R0 ;  /* 0x000000ffff237224 */ /* 0x008fc600078e0000 */
[----:B--2---:R2:W-:Y:S04]  /*849b0*/  STL.64 [R1+0x61a0], R26 ;  /* 0x0061a01a01007387 */ /* 0x0045e80000100a00 */
[----:B------:R-:W-:Y:S04]  /*849c0*/  STL.64 [R1+0x6198], R24 ;  /* 0x0061981801007387 */ /* 0x000fe80000100a00 */
[----:B------:R-:W3:Y:S04]  /*849d0*/  LDL R34, [R1+0x48] ;  /* 0x0000480001227983 */ /* 0x000ee80000100800 */
[----:B------:R-:W4:Y:S04]  /*849e0*/  LDL.LU R0, [R1+0x6274] ;  /* 0x0062740001007983 */ /* 0x000f280000300800 */
[----:B-1----:R-:W2:Y:S04]  /*849f0*/  LDL.LU R48, [R1+0x1ae0] ;  /* 0x001ae00001307983 */ /* 0x002ea80000300800 */
[----:B------:R-:W2:Y:S04]  /*84a00*/  LDL.LU R49, [R1+0x1ae4] ;  /* 0x001ae40001317983 */ /* 0x000ea80000300800 */
[----:B------:R-:W2:Y:S04]  /*84a10*/  LDL.LU R50, [R1+0x1ae8] ;  /* 0x001ae80001327983 */ /* 0x000ea80000300800 */
[----:B------:R-:W2:Y:S01]  /*84a20*/  LDL.LU R51, [R1+0x1aec] ;  /* 0x001aec0001337983 */ /* 0x000ea20000300800 */
[----:B----4-:R-:W-:-:S03]  /*84a30*/  IMAD.MOV.U32 R43, RZ, RZ, R0 ;  /* 0x000000ffff2b7224 */ /* 0x010fc600078e0000 */
[----:B--2---:R-:W-:Y:S04]  /*84a40*/  STL.64 [R1+0x61b0], R50 ;  /* 0x0061b03201007387 */ /* 0x004fe80000100a00 */
[----:B------:R1:W-:Y:S04]  /*84a50*/  STL.64 [R1+0x61a8], R48 ;  /* 0x0061a83001007387 */ /* 0x0003e80000100a00 */
[----:B------:R-:W2:Y:S04]  /*84a60*/  LDL R42, [R1+0x58] ;  /* 0x00005800012a7983 */ /* 0x000ea80000100800 */
[----:B------:R-:W4:Y:S04]  /*84a70*/  LDL.LU R0, [R1+0x6270] ;  /* 0x0062700001007983 */ /* 0x000f280000300800 */
[----:B0-----:R-:W2:Y:S04]  /*84a80*/  LDL.LU R36, [R1+0x1b00] ;  /* 0x001b000001247983 */ /* 0x001ea80000300800 */
        /* <DEDUP_REMOVED lines=21> */
[----:B--2---:R-:W-:Y:S04]  /*84be0*/  STL.64 [R1+0x61e0], R50 ;  /* 0x0061e03201007387 */ /* 0x004fe80000100a00 */
[----:B------:R-:W-:Y:S04]  /*84bf0*/  STL.64 [R1+0x61d8], R48 ;  /* 0x0061d83001007387 */ /* 0x000fe80000100a00 */
[----:B0-----:R-:W2:Y:S04]  /*84c00*/  LDL.LU R36, [R1+0x1b40] ;  /* 0x001b400001247983 */ /* 0x001ea80000300800 */
[----:B------:R-:W2:Y:S04]  /*84c10*/  LDL.LU R37, [R1+0x1b44] ;  /* 0x001b440001257983 */ /* 0x000ea80000300800 */
[----:B------:R-:W2:Y:S04]  /*84c20*/  LDL.LU R38, [R1+0x1b48] ;  /* 0x001b480001267983 */ /* 0x000ea80000300800 */
[----:B------:R-:W2:Y:S01]  /*84c30*/  LDL.LU R39, [R1+0x1b4c] ;  /* 0x001b4c0001277983 */ /* 0x000ea20000300800 */
[----:B------:R-:W-:-:S03]  /*84c40*/  IMAD.MOV.U32 R21, RZ, RZ, R0 ;  /* 0x000000ffff157224 */ /* 0x000fc600078e0000 */
[----:B--2---:R-:W-:Y:S04]  /*84c50*/  STL.64 [R1+0x61f0], R38 ;  /* 0x0061f02601007387 */ /* 0x004fe80000100a00 */
[----:B------:R0:W-:Y:S04]  /*84c60*/  STL.64 [R1+0x61e8], R36 ;  /* 0x0061e82401007387 */ /* 0x0001e80000100a00 */
[----:B------:R-:W2:Y:S04]  /*84c70*/  LDL R22, [R1+0x88] ;  /* 0x0000880001167983 */ /* 0x000ea80000100800 */
[----:B------:R-:W2:Y:S04]  /*84c80*/  LDL R23, [R1+0x8c] ;  /* 0x00008c0001177983 */ /* 0x000ea80000100800 */
[----:B------:R-:W3:Y:S04]  /*84c90*/  LDL R20, [R1+0x90] ;  /* 0x0000900001147983 */ /* 0x000ee80000100800 */
[----:B------:R-:W4:Y:S04]  /*84ca0*/  LDL.LU R0, [R1+0x6264] ;  /* 0x0062640001007983 */ /* 0x000f280000300800 */
[----:B--2---:R1:W-:Y:S04]  /*84cb0*/  STL.64 [R1+0x6200], R22 ;  /* 0x0062001601007387 */ /* 0x0043e80000100a00 */
[----:B---3--:R-:W-:Y:S04]  /*84cc0*/  STL.64 [R1+0x61f8], R20 ;  /* 0x0061f81401007387 */ /* 0x008fe80000100a00 */
[----:B0-----:R-:W2:Y:S04]  /*84cd0*/  LDL.LU R36, [R1+0x1b60] ;  /* 0x001b600001247983 */ /* 0x001ea80000300800 */
[----:B------:R-:W2:Y:S04]  /*84ce0*/  LDL.LU R37, [R1+0x1b64] ;  /* 0x001b640001257983 */ /* 0x000ea80000300800 */
[----:B------:R-:W3:Y:S04]  /*84cf0*/  LDL.LU R38, [R1+0x1b68] ;  /* 0x001b680001267983 */ /* 0x000ee80000300800 */
[----:B------:R-:W3:Y:S04]  /*84d00*/  LDL.LU R39, [R1+0x1b6c] ;  /* 0x001b6c0001277983 */ /* 0x000ee80000300800 */
[----:B---3--:R-:W-:Y:S04]  /*84d10*/  STL.64 [R1+0x6210], R38 ;  /* 0x0062102601007387 */ /* 0x008fe80000100a00 */
[----:B--2---:R0:W-:Y:S04]  /*84d20*/  STL.64 [R1+0x6208], R36 ;  /* 0x0062082401007387 */ /* 0x0041e80000100a00 */
[----:B-1----:R-:W2:Y:S04]  /*84d30*/  LDL R22, [R1+0x98] ;  /* 0x0000980001167983 */ /* 0x002ea80000100800 */
[----:B------:R-:W2:Y:S04]  /*84d40*/  LDL R23, [R1+0x9c] ;  /* 0x00009c0001177983 */ /* 0x000ea80000100800 */
[----:B--2---:R-:W-:Y:S04]  /*84d50*/  STL.64 [R1+0x6218], R22 ;  /* 0x0062181601007387 */ /* 0x004fe80000100a00 */
[----:B0-----:R-:W2:Y:S04]  /*84d60*/  LDL.LU R36, [R1+0x1b70] ;  /* 0x001b700001247983 */ /* 0x001ea80000300800 */
[----:B------:R-:W2:Y:S04]  /*84d70*/  LDL.LU R37, [R1+0x1b74] ;  /* 0x001b740001257983 */ /* 0x000ea80000300800 */
[----:B------:R-:W3:Y:S04]  /*84d80*/  LDL.LU R38, [R1+0x1b78] ;  /* 0x001b780001267983 */ /* 0x000ee80000300800 */
[----:B------:R-:W3:Y:S01]  /*84d90*/  LDL.LU R39, [R1+0x1b7c] ;  /* 0x001b7c0001277983 */ /* 0x000ee20000300800 */
[----:B----4-:R-:W-:-:S03]  /*84da0*/  IMAD.MOV.U32 R21, RZ, RZ, R0 ;  /* 0x000000ffff157224 */ /* 0x010fc600078e0000 */
[----:B---3--:R-:W-:Y:S04]  /*84db0*/  STL.64 [R1+0x6228], R38 ;  /* 0x0062282601007387 */ /* 0x008fe80000100a00 */
[----:B--2---:R0:W-:Y:S04]  /*84dc0*/  STL.64 [R1+0x6220], R36 ;  /* 0x0062202401007387 */ /* 0x0041e80000100a00 */
[----:B------:R-:W2:Y:S04]  /*84dd0*/  LDL R20, [R1+0xa0] ;  /* 0x0000a00001147983 */ /* 0x000ea80000100800 */
[----:B------:R-:W3:Y:S04]  /*84de0*/  LDL.LU R0, [R1+0x6260] ;  /* 0x0062600001007983 */ /* 0x000ee80000300800 */
[----:B--2---:R1:W-:Y:S04]  /*84df0*/  STL.64 [R1+0x6230], R20 ;  /* 0x0062301401007387 */ /* 0x0043e80000100a00 */
[----:B0-----:R-:W2:Y:S04]  /*84e00*/  LDL.LU R36, [R1+0x1b80] ;  /* 0x001b800001247983 */ /* 0x001ea80000300800 */
[----:B------:R-:W2:Y:S04]  /*84e10*/  LDL.LU R37, [R1+0x1b84] ;  /* 0x001b840001257983 */ /* 0x000ea80000300800 */
[----:B------:R-:W4:Y:S04]  /*84e20*/  LDL.LU R38, [R1+0x1b88] ;  /* 0x001b880001267983 */ /* 0x000f280000300800 */
[----:B------:R-:W4:Y:S04]  /*84e30*/  LDL.LU R39, [R1+0x1b8c] ;  /* 0x001b8c0001277983 */ /* 0x000f280000300800 */
[----:B----4-:R-:W-:Y:S04]  /*84e40*/  STL.64 [R1+0x6240], R38 ;  /* 0x0062402601007387 */ /* 0x010fe80000100a00 */
[----:B--2---:R0:W-:Y:S04]  /*84e50*/  STL.64 [R1+0x6238], R36 ;  /* 0x0062382401007387 */ /* 0x0041e80000100a00 */
[----:B------:R-:W2:Y:S04]  /*84e60*/  LDL R22, [R1+0xa8] ;  /* 0x0000a80001167983 */ /* 0x000ea80000100800 */
[----:B------:R-:W2:Y:S04]  /*84e70*/  LDL R23, [R1+0xac] ;  /* 0x0000ac0001177983 */ /* 0x000ea80000100800 */
[----:B-1----:R-:W4:Y:S04]  /*84e80*/  LDL R20, [R1+0xb0] ;  /* 0x0000b00001147983 */ /* 0x002f280000100800 */
[----:B--2---:R-:W-:Y:S04]  /*84e90*/  STL.64 [R1+0x6248], R22 ;  /* 0x0062481601007387 */ /* 0x004fe80000100a00 */
[----:B0-----:R-:W2:Y:S04]  /*84ea0*/  LDL.LU R36, [R1+0x1b90] ;  /* 0x001b900001247983 */ /* 0x001ea80000300800 */
[----:B------:R-:W2:Y:S04]  /*84eb0*/  LDL.LU R37, [R1+0x1b94] ;  /* 0x001b940001257983 */ /* 0x000ea80000300800 */
[----:B------:R-:W2:Y:S04]  /*84ec0*/  LDL.LU R38, [R1+0x1b98] ;  /* 0x001b980001267983 */ /* 0x000ea80000300800 */
[----:B------:R-:W2:Y:S01]  /*84ed0*/  LDL.LU R39, [R1+0x1b9c] ;  /* 0x001b9c0001277983 */ /* 0x000ea20000300800 */
[----:B---3--:R-:W-:-:S03]  /*84ee0*/  IMAD.MOV.U32 R21, RZ, RZ, R0 ;  /* 0x000000ffff157224 */ /* 0x008fc600078e0000 */
[----:B--2---:R-:W-:Y:S04]  /*84ef0*/  STL.64 [R1+0x6258], R38 ;  /* 0x0062582601007387 */ /* 0x004fe80000100a00 */
[----:B------:R0:W-:Y:S04]  /*84f00*/  STL.64 [R1+0x6250], R36 ;  /* 0x0062502401007387 */ /* 0x0001e80000100a00 */
        /* <DEDUP_REMOVED lines=8> */
[----:B------:R-:W3:Y:S04]  /*84f90*/  LDL.64 R24, [R1+0x80] ;  /* 0x0000800001187983 */ /* 0x000ee80000100a00 */
[----:B------:R-:W2:Y:S04]  /*84fa0*/  LDL.64 R4, [R1+0x70] ;  /* 0x0000700001047983 */ /* 0x000ea80000100a00 */
[----:B------:R-:W2:Y:S04]  /*84fb0*/  LDL.LU R12, [R1+0x1b10] ;  /* 0x001b1000010c7983 */ /* 0x000ea80000300800 */
[----:B------:R-:W2:Y:S04]  /*84fc0*/  LDL.LU R13, [R1+0x1b14] ;  /* 0x001b1400010d7983 */ /* 0x000ea80000300800 */
[----:B------:R-:W2:Y:S04]  /*84fd0*/  LDL.LU R14, [R1+0x1b18] ;  /* 0x001b1800010e7983 */ /* 0x000ea80000300800 */
[----:B------:R-:W2:Y:S04]  /*84fe0*/  LDL.LU R15, [R1+0x1b1c] ;  /* 0x001b1c00010f7983 */ /* 0x000ea80000300800 */
        /* <DEDUP_REMOVED lines=19> */
[----:B----4-:R-:W-:Y:S03]  /*85120*/  HMMA.16816.F32 R20, R28, R20, R36 ;  /* 0x000000141c14723c */ /* 0x010fe60000001824 */
[----:B------:R-:W4:Y:S04]  /*85130*/  LDL.LU.64 R38, [R1+0x6258] ;  /* 0x0062580001267983 */ /* 0x000f280000300a00 */
[----:B------:R-:W4:-:S12]  /*85140*/  LDL.LU.64 R36, [R1+0x6250] ;  /* 0x0062500001247983 */ /* 0x000f180000300a00 */
[----:B------:R-:W-:Y:S04]  /*85150*/  STL.64 [R1+0x1ba0], R20 ;  /* 0x001ba01401007387 */ /* 0x000fe80000100a00 */
[----:B------:R0:W-:Y:S04]  /*85160*/  STL.64 [R1+0x1ba8], R22 ;  /* 0x001ba81601007387 */ /* 0x0001e80000100a00 */
[----:B0-----:R-:W4:Y:S02]  /*85170*/  LDL.LU.64 R22, [R1+0x6248] ;  /* 0x0062480001167983 */ /* 0x001f240000300a00 */
[----:B----4-:R-:W-:Y:S02]  /*85180*/  HMMA.16816.F32 R20, R28, R22, R36 ;  /* 0x000000161c14723c */ /* 0x010fe40000001824 */
[----:B------:R-:W4:Y:S04]  /*85190*/  LDL.LU.64 R38, [R1+0x6240] ;  /* 0x0062400001267983 */ /* 0x000f280000300a00 */
[----:B------:R-:W4:-:S13]  /*851a0*/  LDL.LU.64 R36, [R1+0x6238] ;  /* 0x0062380001247983 */ /* 0x000f1a0000300a00 */
[----:B------:R0:W-:Y:S04]  /*851b0*/  STL.64 [R1+0x1b90], R20 ;  /* 0x001b901401007387 */ /* 0x0001e80000100a00 */
[----:B------:R4:W-:Y:S04]  /*851c0*/  STL.64 [R1+0x1b98], R22 ;  /* 0x001b981601007387 */ /* 0x0009e80000100a00 */
[----:B0-----:R-:W4:Y:S02]  /*851d0*/  LDL.LU.64 R20, [R1+0x6230] ;  /* 0x0062300001147983 */ /* 0x001f240000300a00 */
[----:B----4-:R-:W-:Y:S02]  /*851e0*/  HMMA.16816.F32 R20, R28, R20, R36 ;  /* 0x000000141c14723c */ /* 0x010fe40000001824 */
[----:B------:R-:W4:Y:S04]  /*851f0*/  LDL.LU.64 R38, [R1+0x6228] ;  /* 0x0062280001267983 */ /* 0x000f280000300a00 */
[----:B------:R-:W4:-:S13]  /*85200*/  LDL.LU.64 R36, [R1+0x6220] ;  /* 0x0062200001247983 */ /* 0x000f1a0000300a00 */
[----:B------:R-:W-:Y:S04]  /*85210*/  STL.64 [R1+0x1b80], R20 ;  /* 0x001b801401007387 */ /* 0x000fe80000100a00 */
[----:B------:R0:W-:Y:S04]  /*85220*/  STL.64 [R1+0x1b88], R22 ;  /* 0x001b881601007387 */ /* 0x0001e80000100a00 */
[----:B0-----:R-:W4:Y:S02]  /*85230*/  LDL.LU.64 R22, [R1+0x6218] ;  /* 0x0062180001167983 */ /* 0x001f240000300a00 */
[----:B----4-:R-:W-:Y:S02]  /*85240*/  HMMA.16816.F32 R20, R28, R22, R36 ;  /* 0x000000161c14723c */ /* 0x010fe40000001824 */
[----:B------:R-:W4:Y:S04]  /*85250*/  LDL.LU.64 R38, [R1+0x6210] ;  /* 0x0062100001267983 */ /* 0x000f280000300a00 */
[----:B------:R-:W4:-:S13]  /*85260*/  LDL.LU.64 R36, [R1+0x6208] ;  /* 0x0062080001247983 */ /* 0x000f1a0000300a00 */
        /* <DEDUP_REMOVED lines=8> */
[----:B0-----:R-:W4:Y:S04]  /*852f0*/  LDL.LU.64 R38, [R1+0x61f0] ;  /* 0x0061f00001267983 */ /* 0x001f280000300a00 */
        /* <DEDUP_REMOVED lines=8> */
[----:B---3--:R-:W-:Y:S01]  /*85380*/  IMAD.MOV.U32 R0, RZ, RZ, R25 ;  /* 0x000000ffff007224 */ /* 0x008fe200078e0019 */
[----:B----4-:R-:W-:-:S15]  /*85390*/  HMMA.16816.F32 R36, R28, R24, R36 ;  /* 0x000000181c24723c */ /* 0x010fde0000001824 */
[----:B------:R-:W-:-:S04]  /*853a0*/  NOP ;  /* 0x0000000000007918 */ /* 0x000fc80000000000 */
[----:B------:R-:W-:Y:S04]  /*853b0*/  STL.64 [R1+0x1b40], R36 ;  /* 0x001b402401007387 */ /* 0x000fe80000100a00 */
[----:B------:R0:W-:Y:S04]  /*853c0*/  STL.64 [R1+0x1b48], R38 ;  /* 0x001b482601007387 */ /* 0x0001e80000100a00 */
[----:B0-----:R-:W3:Y:S04]  /*853d0*/  LDL.LU.64 R38, [R1+0x61c0] ;  /* 0x0061c00001267983 */ /* 0x001ee80000300a00 */
[----:B------:R-:W3:Y:S04]  /*853e0*/  LDL.LU.64 R36, [R1+0x61b8] ;  /* 0x0061b80001247983 */ /* 0x000ee80000300a00 */
[----:B------:R0:W-:Y:S01]  /*853f0*/  STL [R1+0x6018], R0 ;  /* 0x0060180001007387 */ /* 0x0001e20000100800 */
[C---:B--2---:R-:W-:Y:S03]  /*85400*/  HMMA.16816.F32 R24, R28.reuse, R26, R48 ;  /* 0x0000001a1c18723c */ /* 0x044fe60000001830 */
[----:B------:R-:W2:Y:S04]  /*85410*/  LDL.LU.64 R50, [R1+0x61b0] ;  /* 0x0061b00001327983 */ /* 0x000ea80000300a00 */
[----:B------:R-:W2:Y:S01]  /*85420*/  LDL.LU.64 R48, [R1+0x61a8] ;  /* 0x0061a80001307983 */ /* 0x000ea20000300a00 */
[----:B------:R-:W-:Y:S01]  /*85430*/  HMMA.16816.F32 R20, R28, R4, R20 ;  /* 0x000000041c14723c */ /* 0x000fe20000001814 */
[----:B0-----:R-:W-:-:S07]  /*85440*/  IMAD.MOV.U32 R0, RZ, RZ, R5 ;  /* 0x000000ffff007224 */ /* 0x001fce00078e0005 */
[----:B------:R-:W-:Y:S03]  /*85450*/  HMMA.16816.F32 R4, R28, R6, R12 ;  /* 0x000000061c04723c */ /* 0x000fe6000000180c */
[----:B------:R-:W-:Y:S04]  /*85460*/  STL.64 [R1+0x1b30], R24 ;  /* 0x001b301801007387 */ /* 0x000fe80000100a00 */
[----:B------:R0:W-:Y:S04]  /*85470*/  STL.64 [R1+0x1b38], R26 ;  /* 0x001b381a01007387 */ /* 0x0001e80000100a00 */
[----:B0-----:R-:W4:Y:S04]  /*85480*/  LDL.LU.64 R26, [R1+0x61a0] ;  /* 0x0061a000011a7983 */ /* 0x001f280000300a00 */
[----:B------:R-:W4:Y:S04]  /*85490*/  LDL.LU.64 R24, [R1+0x6198] ;  /* 0x0061980001187983 */ /* 0x000f280000300a00 */
[----:B------:R-:W-:Y:S04]  /*854a0*/  STL.64 [R1+0x1b20], R20 ;  /* 0x001b201401007387 */ /* 0x000fe80000100a00 */
[----:B------:R0:W-:Y:S04]  /*854b0*/  STL.64 [R1+0x1b28], R22 ;  /* 0x001b281601007387 */ /* 0x0001e80000100a00 */
[----:B0-----:R-:W4:Y:S04]  /*854c0*/  LDL.LU.64 R22, [R1+0x6190] ;  /* 0x0061900001167983 */ /* 0x001f280000300a00 */
[----:B------:R-:W4:Y:S04]  /*854d0*/  LDL.LU.64 R20, [R1+0x6188] ;  /* 0x0061880001147983 */ /* 0x000f280000300a00 */
[----:B------:R0:W-:Y:S04]  /*854e0*/  STL [R1+0x601c], R0 ;  /* 0x00601c0001007387 */ /* 0x0001e80000100800 */
[----:B------:R-:W4:Y:S04]  /*854f0*/  LDL.LU.64 R14, [R1+0x6180] ;  /* 0x00618000010e7983 */ /* 0x000f280000300a00 */
[----:B------:R-:W4:Y:S04]  /*85500*/  LDL.LU.64 R12, [R1+0x6178] ;  /* 0x00617800010c7983 */ /* 0x000f280000300a00 */
[----:B------:R-:W-:Y:S04]  /*85510*/  STL.64 [R1+0x1b10], R4 ;  /* 0x001b100401007387 */ /* 0x000fe80000100a00 */
[----:B------:R1:W-:Y:S01]  /*85520*/  STL.64 [R1+0x1b18], R6 ;  /* 0x001b180601007387 */ /* 0x0003e20000100a00 */
[----:B0-----:R-:W-:-:S03]  /*85530*/  IMAD.MOV.U32 R0, RZ, RZ, R41 ;  /* 0x000000ffff007224 */ /* 0x001fc600078e0029 */
[----:B-1----:R-:W4:Y:S04]  /*85540*/  LDL.LU.64 R6, [R1+0x6170] ;  /* 0x0061700001067983 */ /* 0x002f280000300a00 */
[----:B------:R-:W4:Y:S01]  /*85550*/  LDL.LU.64 R4, [R1+0x6168] ;  /* 0x0061680001047983 */ /* 0x000f220000300a00 */
[C---:B---3--:R-:W-:Y:S08]  /*85560*/  HMMA.16816.F32 R36, R28.reuse, R40, R36 ;  /* 0x000000281c24723c */ /* 0x048ff00000001824 */
[C---:B------:R-:W-:Y:S08]  /*85570*/  HMMA.16816.F32 R40, R28.reuse, R42, R44 ;  /* 0x0000002a1c28723c */ /* 0x040ff0000000182c */
[----:B--2---:R-:W-:Y:S03]  /*85580*/  HMMA.16816.F32 R48, R28, R32, R48 ;  /* 0x000000201c30723c */ /* 0x004fe60000001830 */
[----:B------:R-:W-:Y:S04]  /*85590*/  STL.64 [R1+0x1b00], R36 ;  /* 0x001b002401007387 */ /* 0x000fe80000100a00 */
[----:B------:R0:W-:Y:S04]  /*855a0*/  STL.64 [R1+0x1b08], R38 ;  /* 0x001b082601007387 */ /* 0x0001e80000100a00 */
[----:B0-----:R-:W2:Y:S04]  /*855b0*/  LDL.LU.64 R38, [R1+0x6160] ;  /* 0x0061600001267983 */ /* 0x001ea80000300a00 */
[----:B------:R-:W2:Y:S04]  /*855c0*/  LDL.LU.64 R36, [R1+0x6158] ;  /* 0x0061580001247983 */ /* 0x000ea80000300a00 */
[----:B------:R0:W-:Y:S04]  /*855d0*/  STL [R1+0x6020], R0 ;  /* 0x0060200001007387 */ /* 0x0001e80000100800 */
[----:B------:R-:W3:Y:S04]  /*855e0*/  LDL.LU.64 R46, [R1+0x6150] ;  /* 0x00615000012e7983 */ /* 0x000ee80000300a00 */
[----:B------:R-:W2:Y:S04]  /*855f0*/  LDL.LU.64 R44, [R1+0x6148] ;  /* 0x00614800012c7983 */ /* 0x000ea80000300a00 */
[----:B------:R-:W-:Y:S04]  /*85600*/  STL.64 [R1+0x1af0], R40 ;  /* 0x001af02801007387 */ /* 0x000fe80000100a00 */
[----:B------:R1:W-:Y:S01]  /*85610*/  STL.64 [R1+0x1af8], R42 ;  /* 0x001af82a01007387 */ /* 0x0003e20000100a00 */
[----:B0-----:R-:W-:-:S03]  /*85620*/  IMAD.MOV.U32 R0, RZ, RZ, R33 ;  /* 0x000000ffff007224 */ /* 0x001fc600078e0021 */
[----:B-1----:R-:W3:Y:S04]  /*85630*/  LDL.LU.64 R42, [R1+0x6140] ;  /* 0x00614000012a7983 */ /* 0x002ee80000300a00 */
[----:B------:R-:W3:Y:S04]  /*85640*/  LDL.LU.64 R40, [R1+0x6138] ;  /* 0x0061380001287983 */ /* 0x000ee80000300a00 */
[----:B------:R-:W-:Y:S04]  /*85650*/  STL.64 [R1+0x1ae0], R48 ;  /* 0x001ae03001007387 */ /* 0x000fe80000100a00 */
[----:B------:R0:W-:Y:S01]  /*85660*/  STL.64 [R1+0x1ae8], R50 ;  /* 0x001ae83201007387 */ /* 0x0001e20000100a00 */
[C---:B------:R-:W-:Y:S03]  /*85670*/  HMMA.16816.F32 R32, R28.reuse, R34, R56 ;  /* 0x000000221c20723c */ /* 0x040fe60000001838 */
[----:B0-----:R-:W3:Y:S04]  /*85680*/  LDL.LU.64 R50, [R1+0x6130] ;  /* 0x0061300001327983 */ /* 0x001ee80000300a00 */
[----:B------:R-:W3:Y:S04]  /*85690*/  LDL.LU.64 R48, [R1+0x6128] ;  /* 0x0061280001307983 */ /* 0x000ee80000300a00 */
[----:B------:R0:W-:Y:S04]  /*856a0*/  STL [R1+0x6024], R0 ;  /* 0x0060240001007387 */ /* 0x0001e80000100800 */
[----:B------:R-:W3:Y:S04]  /*856b0*/  LDL.LU.64 R58, [R1+0x6120] ;  /* 0x00612000013a7983 */ /* 0x000ee80000300a00 */
[----:B------:R-:W3:Y:S01]  /*856c0*/  LDL.LU.64 R56, [R1+0x6118] ;  /* 0x0061180001387983 */ /* 0x000ee20000300a00 */
[C---:B----4-:R-:W-:Y:S08]  /*856d0*/  HMMA.16816.F32 R24, R28.reuse, R16, R24 ;  /* 0x000000101c18723c */ /* 0x050ff00000001818 */
[----:B------:R-:W-:Y:S01]  /*856e0*/  HMMA.16816.F32 R12, R28, R4, R12 ;  /* 0x000000041c0c723c */ /* 0x000fe2000000180c */
[----:B0-----:R-:W-:-:S07]  /*856f0*/  IMAD.MOV.U32 R0, RZ, RZ, R17 ;  /* 0x000000ffff007224 */ /* 0x001fce00078e0011 */
[C---:B------:R-:W-:Y:S08]  /*85700*/  HMMA.16816.F32 R16, R28.reuse, R18, R20 ;  /* 0x000000121c10723c */ /* 0x040ff00000001814 */
        /* <DEDUP_REMOVED lines=9> */
[----:B------:R-:W-:Y:S04]  /*857a0*/  STL.64 [R1+0x1a90], R8 ;  /* 0x001a900801007387 */ /* 0x000fe80000100a00 */
[----:B------:R0:W-:Y:S01]  /*857b0*/  STL.64 [R1+0x1a98], R10 ;  /* 0x001a980a01007387 */ /* 0x0001e20000100a00 */
[C---:B--2---:R-:W-:Y:S08]  /*857c0*/  HMMA.16816.F32 R4, R28.reuse, R44, R36 ;  /* 0x0000002c1c04723c */ /* 0x044ff00000001824 */
[C---:B---3--:R-:W-:Y:S11]  /*857d0*/  HMMA.16816.F32 R12, R28.reuse, R46, R40 ;  /* 0x0000002e1c0c723c */ /* 0x048ff60000001828 */
[----:B------:R-:W-:Y:S04]  /*857e0*/  STL.64 [R1+0x1a80], R4 ;  /* 0x001a800401007387 */ /* 0x000fe80000100a00 */
[----:B------:R1:W-:Y:S01]  /*857f0*/  STL.64 [R1+0x1a88], R6 ;  /* 0x001a880601007387 */ /* 0x0003e20000100a00 */
[C---:B0-----:R-:W-:Y:S08]  /*85800*/  HMMA.16816.F32 R8, R28.reuse, R56, R48 ;  /* 0x000000381c08723c */ /* 0x041ff00000001830 */
[C---:B-1----:R-:W-:Y:S01]  /*85810*/  HMMA.16816.F32 R4, R28.reuse, R58, R52 ;  /* 0x0000003a1c04723c */ /* 0x042fe20000001834 */
[----:B------:R-:W-:Y:S04]  /*85820*/  STL.64 [R1+0x1a70], R12 ;  /* 0x001a700c01007387 */ /* 0x000fe80000100a00 */
[----:B------:R-:W-:Y:S04]  /*85830*/  STL.64 [R1+0x1a78], R14 ;  /* 0x001a780e01007387 */ /* 0x000fe80000100a00 */
[----:B------:R-:W2:Y:S04]  /*85840*/  LDL.LU R16, [R1+0x1970] ;  /* 0x0019700001107983 */ /* 0x000ea80000300800 */
[----:B------:R-:W-:Y:S04]  /*85850*/  STL.64 [R1+0x1a60], R8 ;  /* 0x001a600801007387 */ /* 0x000fe80000100a00 */
[----:B------:R-:W-:Y:S04]  /*85860*/  STL.64 [R1+0x1a68], R10 ;  /* 0x001a680a01007387 */ /* 0x000fe80000100a00 */
[----:B------:R-:W-:Y:S04]  /*85870*/  STL.64 [R1+0x1a50], R4 ;  /* 0x001a500401007387 */ /* 0x000fe80000100a00 */
[----:B------:R-:W-:Y:S04]  /*85880*/  STL.64 [R1+0x1a58], R6 ;  /* 0x001a580601007387 */ /* 0x000fe80000100a00 */
[----:B------:R-:W2:Y:S04]  /*85890*/  LDL.LU R17, [R1+0x1974] ;  /* 0x0019740001117983 */ /* 0x000ea80000300800 */
[----:B------:R-:W3:Y:S04]  /*858a0*/  LDL.LU R18, [R1+0x1978] ;  /* 0x0019780001127983 */ /* 0x000ee80000300800 */
[----:B------:R-:W3:Y:S04]  /*858b0*/  LDL.LU R19, [R1+0x197c] ;  /* 0x00197c0001137983 */ /* 0x000ee80000300800 */
        /* <DEDUP_REMOVED lines=14> */
[----:B------:R-:W2:Y:S04]  /*859a0*/  LDL R34, [R1] ;  /* 0x0000000001227983 */ /* 0x000ea80000100800 */
[----:B------:R-:W2:Y:S04]  /*859b0*/  LDL R35, [R1+0x4] ;  /* 0x0000040001237983 */ /* 0x000ea80000100800 */
        /* <DEDUP_REMOVED lines=36> */
[C---:B----4-:R-:W-:Y:S08]  /*85c00*/  HMMA.16816.F32 R56, R28.reuse, R60, R56 ;  /* 0x0000003c1c38723c */ /* 0x050ff00000001838 */
[----:B--2---:R-:W-:Y:S01]  /*85c10*/  HMMA.16816.F32 R32, R28, R34, R16 ;  /* 0x000000221c20723c */ /* 0x004fe20000001810 */
[----:B------:R-:W2:Y:S04]  /*85c20*/  LDL.LU.64 R18, [R1+0x6110] ;  /* 0x0061100001127983 */ /* 0x000ea80000300a00 */
[----:B------:R-:W2:-:S14]  /*85c30*/  LDL.LU.64 R16, [R1+0x6108] ;  /* 0x0061080001107983 */ /* 0x000e9c0000300a00 */
        /* <DEDUP_REMOVED lines=8> */
[----:B------:R-:W-:Y:S01]  /*85cc0*/  STL.64 [R1+0x6008], R60 ;  /* 0x0060083c01007387 */ /* 0x000fe20000100a00 */
        /* <DEDUP_REMOVED lines=12> */
[----:B0-----:R-:W4:Y:S04]  /*85d90*/  LDL.LU R56, [R1+0x19a0] ;  /* 0x0019a00001387983 */ /* 0x001f280000300800 */
[----:B------:R-:W4:Y:S04]  /*85da0*/  LDL.LU R57, [R1+0x19a4] ;  /* 0x0019a40001397983 */ /* 0x000f280000300800 */
[----:B------:R-:W4:Y:S04]  /*85db0*/  LDL.LU R58, [R1+0x19a8] ;  /* 0x0019a800013a7983 */ /* 0x000f280000300800 */
[----:B------:R-:W4:Y:S01]  /*85dc0*/  LDL.LU R59, [R1+0x19ac] ;  /* 0x0019ac00013b7983 */ /* 0x000f220000300800 */
        /* <DEDUP_REMOVED lines=31> */
[----:B------:R-:W2:Y:S01]  /*85fc0*/  LDL.LU R51, [R1+0x19cc] ;  /* 0x0019cc0001337983 */ /* 0x000ea20000300800 */
[C---:B------:R-:W-:Y:S08]  /*85fd0*/  HMMA.16816.F32 R20, R28.reuse, R38, R20 ;  /* 0x000000261c14723c */ /* 0x040ff00000001814 */
[C---:B------:R-:W-:Y:S08]  /*85fe0*/  HMMA.16816.F32 R16, R28.reuse, R36, R16 ;  /* 0x000000241c10723c */ /* 0x040ff00000001810 */
[C---:B----4-:R-:W-:Y:S08]  /*85ff0*/  HMMA.16816.F32 R12, R28.reuse, R34, R12 ;  /* 0x000000221c0c723c */ /* 0x050ff0000000180c */
[C---:B------:R-:W-:Y:S08]  /*86000*/  HMMA.16816.F32 R8, R28.reuse, R2, R8 ;  /* 0x000000021c08723c */ /* 0x040ff00000001808 */
[C---:B---3--:R-:W-:Y:S08]  /*86010*/  HMMA.16816.F32 R24, R28.reuse, R40, R24 ;  /* 0x000000281c18723c */ /* 0x048ff00000001818 */
[----:B--2---:R-:W-:-:S15]  /*86020*/  HMMA.16816.F32 R48, R28, R46, R48 ;  /* 0x0000002e1c30723c */ /* 0x004fde0000001830 */
[----:B------:R-:W-:-:S04]  /*86030*/  NOP ;  /* 0x0000000000007918 */ /* 0x000fc80000000000 */
[----:B------:R-:W-:Y:S04]  /*86040*/  STL.64 [R1+0x19c0], R48 ;  /* 0x0019c03001007387 */ /* 0x000fe80000100a00 */
[----:B------:R0:W-:Y:S04]  /*86050*/  STL.64 [R1+0x19c8], R50 ;  /* 0x0019c83201007387 */ /* 0x0001e80000100a00 */
[----:B------:R-:W-:Y:S04]  /*86060*/  STL.64 [R1+0x5ef0], R46 ;  /* 0x005ef02e01007387 */ /* 0x000fe80000100a00 */
[----:B------:R1:W-:Y:S01]  /*86070*/  STL.64 [R1+0x5ee8], R44 ;  /* 0x005ee82c01007387 */ /* 0x0003e20000100a00 */
[C---:B0-----:R-:W-:Y:S08]  /*86080*/  HMMA.16816.F32 R48, R28.reuse, R44, R52 ;  /* 0x0000002c1c30723c */ /* 0x041ff00000001834 */
[C---:B-1----:R-:W-:Y:S11]  /*86090*/  HMMA.16816.F32 R44, R28.reuse, R42, R56 ;  /* 0x0000002a1c2c723c */ /* 0x042ff60000001838 */
[----:B------:R-:W-:Y:S04]  /*860a0*/  STL.64 [R1+0x19b0], R48 ;  /* 0x0019b03001007387 */ /* 0x000fe80000100a00 */
        /* <DEDUP_REMOVED lines=17> */
[----:B0-----:R-:W3:Y:S04]  /*861c0*/  LDL.LU R44, [R1+0x1890] ;  /* 0x00189000012c7983 */ /* 0x001ee80000300800 */
[----:B------:R0:W-:Y:S04]  /*861d0*/  STL.64 [R1+0x1950], R8 ;  /* 0x0019500801007387 */ /* 0x0001e80000100a00 */
[----:B------:R4:W-:Y:S04]  /*861e0*/  STL.64 [R1+0x1958], R10 ;  /* 0x0019580a01007387 */ /* 0x0009e80000100a00 */
[----:B------:R-:W3:Y:S04]  /*861f0*/  LDL.LU R45, [R1+0x1894] ;  /* 0x00189400012d7983 */ /* 0x000ee80000300800 */
[----:B-1----:R-:W3:Y:S04]  /*86200*/  LDL.LU R46, [R1+0x1898] ;  /* 0x00189800012e7983 */ /* 0x002ee80000300800 */
[----:B------:R-:W3:Y:S04]  /*86210*/  LDL.LU R47, [R1+0x189c] ;  /* 0x00189c00012f7983 */ /* 0x000ee80000300800 */
[----:B--2---:R-:W2:Y:S04]  /*86220*/  LDL.LU R36, [R1+0x18b0] ;  /* 0x0018b00001247983 */ /* 0x004ea80000300800 */
[----:B------:R-:W2:Y:S04]  /*86230*/  LDL.LU R37, [R1+0x18b4] ;  /* 0x0018b40001257983 */ /* 0x000ea80000300800 */
[----:B------:R-:W2:Y:S04]  /*86240*/  LDL.LU R38, [R1+0x18b8] ;  /* 0x0018b80001267983 */ /* 0x000ea80000300800 */
[----:B------:R-:W2:Y:S04]  /*86250*/  LDL.LU R39, [R1+0x18bc] ;  /* 0x0018bc0001277983 */ /* 0x000ea80000300800 */
[----:B0-----:R-:W2:Y:S04]  /*86260*/  LDL.LU R8, [R1+0x1930] ;  /* 0x0019300001087983 */ /* 0x001ea80000300800 */
[----:B------:R-:W2:Y:S04]  /*86270*/  LDL.LU R9, [R1+0x1934] ;  /* 0x0019340001097983 */ /* 0x000ea80000300800 */
[----:B----4-:R-:W2:Y:S04]  /*86280*/  LDL.LU R10, [R1+0x1938] ;  /* 0x00193800010a7983 */ /* 0x010ea80000300800 */
[----:B------:R-:W2:Y:S04]  /*86290*/  LDL.LU R11, [R1+0x193c] ;  /* 0x00193c00010b7983 */ /* 0x000ea80000300800 */
        /* <DEDUP_REMOVED lines=36> */
[C---:B--2---:R-:W-:Y:S08]  /*864e0*/  HMMA.16816.F32 R8, R28.reuse, R6, R8 ;  /* 0x000000061c08723c */ /* 0x044ff00000001808 */
[----:B----4-:R-:W-:-:S15]  /*864f0*/  HMMA.16816.F32 R32, R28, R4, R32 ;  /* 0x000000041c20723c */ /* 0x010fde0000001820 */
[----:B------:R-:W-:-:S04]  /*86500*/  NOP ;  /* 0x0000000000007918 */ /* 0x000fc80000000000 */
        /* <DEDUP_REMOVED lines=46> */
[C---:B---3--:R-:W-:Y:S08]  /*867f0*/  HMMA.16816.F32 R8, R28.reuse, R18, R8 ;  /* 0x000000121c08723c */ /* 0x048ff00000001808 */
[----:B--2---:R-:W-:Y:S01]  /*86800*/  HMMA.16816.F32 R12, R28, R16, R12 ;  /* 0x000000101c0c723c */ /* 0x004fe2000000180c */
[----:B------:R-:W-:-:S15]  /*86810*/  STL.64 [R1+0x5e50], R18 ;  /* 0x005e501201007387 */ /* 0x000fde0000100a00 */
[----:B------:R-:W-:-:S03]  /*86820*/  NOP ;  /* 0x0000000000007918 */ /* 0x000fc60000000000 */
[----:B------:R-:W-:Y:S04]  /*86830*/  STL.64 [R1+0x18e0], R12 ;  /* 0x0018e00c01007387 */ /* 0x000fe80000100a00 */
[----:B------:R-:W-:Y:S04]  /*86840*/  STL.64 [R1+0x18e8], R14 ;  /* 0x0018e80e01007387 */ /* 0x000fe80000100a00 */
[----:B------:R-:W-:Y:S04]  /*86850*/  STL.64 [R1+0x5e48], R16 ;  /* 0x005e481001007387 */ /* 0x000fe80000100a00 */
[----:B------:R-:W-:Y:S04]  /*86860*/  STL.64 [R1+0x18d0], R8 ;  /* 0x0018d00801007387 */ /* 0x000fe80000100a00 */
[----:B------:R4:W-:Y:S02]  /*86870*/  STL.64 [R1+0x18d8], R10 ;  /* 0x0018d80a01007387 */ /* 0x0009e40000100a00 */
[C---:B----4-:R-:W-:Y:S08]  /*86880*/  HMMA.16816.F32 R8, R28.reuse, R20, R4 ;  /* 0x000000141c08723c */ /* 0x050ff00000001804 */
[C---:B------:R-:W-:Y:S01]  /*86890*/  HMMA.16816.F32 R4, R28.reuse, R22, R36 ;  /* 0x000000161c04723c */ /* 0x040fe20000001824 */
[----:B------:R-:W-:Y:S10]  /*868a0*/  STL.64 [R1+0x5e70], R22 ;  /* 0x005e701601007387 */ /* 0x000ff40000100a00 */
[----:B------:R-:W-:Y:S04]  /*868b0*/  STL.64 [R1+0x18c0], R8 ;  /* 0x0018c00801007387 */ /* 0x000fe80000100a00 */
[----:B------:R-:W-:Y:S04]  /*868c0*/  STL.64 [R1+0x18c8], R10 ;  /* 0x0018c80a01007387 */ /* 0x000fe80000100a00 */
[----:B------:R-:W-:Y:S04]  /*868d0*/  STL.64 [R1+0x5e68], R20 ;  /* 0x005e681401007387 */ /* 0x000fe80000100a00 */
[----:B------:R-:W-:Y:S04]  /*868e0*/  STL.64 [R1+0x18b0], R4 ;  /* 0x0018b00401007387 */ /* 0x000fe80000100a00 */
[----:B------:R0:W-:Y:S02]  /*868f0*/  STL.64 [R1+0x18b8], R6 ;  /* 0x0018b80601007387 */ /* 0x0001e40000100a00 */
[----:B0-----:R-:W-:Y:S02]  /*86900*/  HMMA.16816.F32 R4, R28, R24, R40 ;  /* 0x000000181c04723c */ /* 0x001fe40000001828 */
[----:B------:R-:W-:Y:S04]  /*86910*/  STL [R1+0x5dcc], R24 ;  /* 0x005dcc1801007387 */ /* 0x000fe80000100800 */
[----:B------:R-:W-:-:S13]  /*86920*/  STL [R1+0x5dc8], R25 ;  /* 0x005dc81901007387 */ /* 0x000fda0000100800 */
[----:B------:R-:W-:Y:S04]  /*86930*/  STL.64 [R1+0x18a0], R4 ;  /* 0x0018a00401007387 */ /* 0x000fe80000100a00 */
[----:B------:R0:W-:Y:S02]  /*86940*/  STL.64 [R1+0x18a8], R6 ;  /* 0x0018a80601007387 */ /* 0x0001e40000100a00 */
[----:B0-----:R-:W-:Y:S02]  /*86950*/  HMMA.16816.F32 R4, R28, R26, R44 ;  /* 0x0000001a1c04723c */ /* 0x001fe4000000182c */
[----:B------:R-:W-:Y:S04]  /*86960*/  STL [R1+0x5dd4], R26 ;  /* 0x005dd41a01007387 */ /* 0x000fe80000100800 */
[----:B------:R-:W-:-:S13]  /*86970*/  STL [R1+0x5dd0], R27 ;  /* 0x005dd01b01007387 */ /* 0x000fda0000100800 */
[----:B------:R-:W-:Y:S04]  /*86980*/  STL.64 [R1+0x1890], R4 ;  /* 0x0018900401007387 */ /* 0x000fe80000100a00 */
[----:B------:R0:W-:Y:S02]  /*86990*/  STL.64 [R1+0x1898], R6 ;  /* 0x0018980601007387 */ /* 0x0001e40000100a00 */
[----:B0-----:R-:W-:Y:S01]  /*869a0*/  HMMA.16816.F32 R4, R28, R32, R56 ;  /* 0x000000201c04723c */ /* 0x001fe20000001838 */
[----:B------:R-:W-:Y:S02]  /*869b0*/  IMAD R8, R61, 0x100, R60 ;  /* 0x000001003d087824 */ /* 0x000fe400078e023c */
[----:B------:R-:W2:-:S15]  /*869c0*/  LDL R60, [R1+0xf0] ;  /* 0x0000f000013c7983 */ /* 0x000e9e0000100800 */
[----:B------:R-:W-:Y:S01]  /*869d0*/  NOP ;  /* 0x0000000000007918 */ /* 0x000fe20000000000 */
[----:B------:R0:W-:Y:S04]  /*869e0*/  STL.64 [R1+0xc90], R4 ;  /* 0x000c900401007387 */ /* 0x0001e80000100a00 */
[----:B------:R1:W-:Y:S04]  /*869f0*/  STL.64 [R1+0xc98], R6 ;  /* 0x000c980601007387 */ /* 0x0003e80000100a00 */
[----:B------:R-:W2:Y:S04]  /*86a00*/  LDL R61, [R1+0xf4] ;  /* 0x0000f400013d7983 */ /* 0x000ea80000100800 */
[----:B------:R-:W3:Y:S04]  /*86a10*/  LDL.LU R12, [R1+0x1880] ;  /* 0x00188000010c7983 */ /* 0x000ee80000300800 */
[----:B------:R-:W3:Y:S04]  /*86a20*/  LDL.LU R13, [R1+0x1884] ;  /* 0x00188400010d7983 */ /* 0x000ee80000300800 */
[----:B------:R-:W3:Y:S04]  /*86a30*/  LDL.LU R14, [R1+0x1888] ;  /* 0x00188800010e7983 */ /* 0x000ee80000300800 */
[----:B------:R-:W3:Y:S04]  /*86a40*/  LDL.LU R15, [R1+0x188c] ;  /* 0x00188c00010f7983 */ /* 0x000ee80000300800 */
[----:B------:R-:W3:Y:S04]  /*86a50*/  LDL.64 R10, [R1+0x118] ;  /* 0x00011800010a7983 */ /* 0x000ee80000100a00 */
[----:B0-----:R-:W4:Y:S04]  /*86a60*/  LDL.LU R4, [R1+0x1870] ;  /* 0x0018700001047983 */ /* 0x001f280000300800 */
[----:B------:R-:W4:Y:S04]  /*86a70*/  LDL.LU R5, [R1+0x1874] ;  /* 0x0018740001057983 */ /* 0x000f280000300800 */
[----:B-1----:R-:W4:Y:S04]  /*86a80*/  LDL.LU R6, [R1+0x1878] ;  /* 0x0018780001067983 */ /* 0x002f280000300800 */
[----:B------:R-:W4:Y:S04]  /*86a90*/  LDL.LU R7, [R1+0x187c] ;  /* 0x00187c0001077983 */ /* 0x000f280000300800 */
[----:B------:R-:W4:Y:S04]  /*86aa0*/  LDL.64 R40, [R1+0x110] ;  /* 0x0001100001287983 */ /* 0x000f280000100a00 */
        /* <DEDUP_REMOVED lines=10> */
[----:B------:R-:W2:Y:S04]  /*86b50*/  LDL.64 R52, [R1+0x100] ;  /* 0x0001000001347983 */ /* 0x000ea80000100a00 */
[----:B------:R-:W2:Y:S01]  /*86b60*/  LDL.LU R48, [R1+0x1840] ;  /* 0x0018400001307983 */ /* 0x000ea20000300800 */
[----:B------:R-:W-:-:S03]  /*86b70*/  IMAD R17, R51, 0x100, R50 ;  /* 0x0000010033117824 */ /* 0x000fc600078e0232 */
[----:B------:R-:W2:Y:S04]  /*86b80*/  LDL.LU R49, [R1+0x1844] ;  /* 0x0018440001317983 */ /* 0x000ea80000300800 */
[----:B------:R-:W2:Y:S01]  /*86b90*/  LDL.LU R50, [R1+0x1848] ;  /* 0x0018480001327983 */ /* 0x000ea20000300800 */
[----:B------:R-:W-:-:S03]  /*86ba0*/  IMAD R9, R55, 0x100, R54 ;  /* 0x0000010037097824 */ /* 0x000fc600078e0236 */
[----:B------:R-:W2:Y:S04]  /*86bb0*/  LDL.LU R51, [R1+0x184c] ;  /* 0x00184c0001337983 */ /* 0x000ea80000300800 */
[----:B------:R-:W2:Y:S04]  /*86bc0*/  LDL.64 R54, [R1+0xf8] ;  /* 0x0000f80001367983 */ /* 0x000ea80000100a00 */
[----:B------:R-:W2:Y:S04]  /*86bd0*/  LDL.LU R56, [R1+0x1830] ;  /* 0x0018300001387983 */ /* 0x000ea80000300800 */
[----:B------:R-:W2:Y:S04]  /*86be0*/  LDL.LU R57, [R1+0x1834] ;  /* 0x0018340001397983 */ /* 0x000ea80000300800 */
[----:B------:R-:W2:Y:S04]  /*86bf0*/  LDL.LU R58, [R1+0x1838] ;  /* 0x00183800013a7983 */ /* 0x000ea80000300800 */
[----:B------:R-:W2:Y:S01]  /*86c00*/  LDL.LU R59, [R1+0x183c] ;  /* 0x00183c00013b7983 */ /* 0x000ea20000300800 */
[----:B------:R-:W-:-:S02]  /*86c10*/  F2FP.F16.E5M2.UNPACK_B R28, R17 ;  /* 0x00000011ff1c723e */ /* 0x000fc400020004ff */
[----:B------:R-:W-:Y:S02]  /*86c20*/  F2FP.F16.E5M2.UNPACK_B R29, R16 ;  /* 0x00000010ff1d723e */ /* 0x000fe400020004ff */
[----:B------:R-:W-:Y:S02]  /*86c30*/  F2FP.F16.E5M2.UNPACK_B R30, R9 ;  /* 0x00000009ff1e723e */ /* 0x000fe400020004ff */
[----:B------:R-:W-:Y:S01]  /*86c40*/  F2FP.F16.E5M2.UNPACK_B R31, R8 ;  /* 0x00000008ff1f723e */ /* 0x000fe200020004ff */
[----:B------:R-:W-:Y:S04]  /*86c50*/  STL [R1+0x5d9c], R32 ;  /* 0x005d9c2001007387 */ /* 0x000fe80000100800 */
[----:B------:R-:W-:Y:S02]  /*86c60*/  STL [R1+0x5d98], R33 ;  /* 0x005d982101007387 */ /* 0x000fe40000100800 */
[C---:B---3--:R-:W-:Y:S08]  /*86c70*/  HMMA.16816.F32 R12, R28.reuse, R10, R12 ;  /* 0x0000000a1c0c723c */ /* 0x048ff0000000180c */
[----:B----4-:R-:W-:Y:S01]  /*86c80*/  HMMA.16816.F32 R4, R28, R40, R4 ;  /* 0x000000281c04723c */ /* 0x010fe20000001804 */
[----:B------:R-:W-:-:S02]  /*86c90*/  IMAD.MOV.U32 R25, RZ, RZ, R11 ;  /* 0x000000ffff197224 */ /* 0x000fc400078e000b */
[----:B------:R-:W-:-:S08]  /*86ca0*/  IMAD.MOV.U32 R24, RZ, RZ, R10 ;  /* 0x000000ffff187224 */ /* 0x000fd000078e000a */
[----:B------:R-:W-:Y:S04]  /*86cb0*/  STL.64 [R1+0x1880], R12 ;  /* 0x0018800c01007387 */ /* 0x000fe80000100a00 */
[----:B------:R-:W-:Y:S04]  /*86cc0*/  STL.64 [R1+0x1888], R14 ;  /* 0x0018880e01007387 */ /* 0x000fe80000100a00 */
[----:B------:R-:W-:Y:S04]  /*86cd0*/  STL [R1+0x5ddc], R25 ;  /* 0x005ddc1901007387 */ /* 0x000fe80000100800 */
[----:B------:R-:W-:Y:S04]  /*86ce0*/  STL [R1+0x5dd8], R24 ;  /* 0x005dd81801007387 */ /* 0x000fe80000100800 */
[----:B------:R-:W-:Y:S04]  /*86cf0*/  STL.64 [R1+0x1870], R4 ;  /* 0x0018700401007387 */ /* 0x000fe80000100a00 */
[----:B------:R2:W-:Y:S02]  /*86d00*/  STL.64 [R1+0x1878], R6 ;  /* 0x0018780601007387 */ /* 0x0005e40000100a00 */
[----:B--2---:R-:W-:Y:S01]  /*86d10*/  HMMA.16816.F32 R4, R28, R42, R36 ;  /* 0x0000002a1c04723c */ /* 0x004fe20000001824 */
[----:B------:R-:W-:-:S02]  /*86d20*/  IMAD.MOV.U32 R32, RZ, RZ, R41 ;  /* 0x000000ffff207224 */ /* 0x000fc400078e0029 */
[----:B------:R-:W-:-:S03]  /*86d30*/  IMAD.MOV.U32 R33, RZ, RZ, R40 ;  /* 0x000000ffff217224 */ /* 0x000fc600078e0028 */
[----:B------:R-:W-:Y:S04]  /*86d40*/  STL [R1+0x5de4], R32 ;  /* 0x005de42001007387 */ /* 0x000fe80000100800 */
[----:B------:R-:W-:Y:S09]  /*86d50*/  STL [R1+0x5de0], R33 ;  /* 0x005de02101007387 */ /* 0x000ff20000100800 */
[----:B------:R-:W-:Y:S04]  /*86d60*/  STL.64 [R1+0x1860], R4 ;  /* 0x0018600401007387 */ /* 0x000fe80000100a00 */
[----:B------:R0:W-:Y:S02]  /*86d70*/  STL.64 [R1+0x1868], R6 ;  /* 0x0018680601007387 */ /* 0x0001e40000100a00 */
[----:B0-----:R-:W-:Y:S01]  /*86d80*/  HMMA.16816.F32 R4, R28, R52, R44 ;  /* 0x000000341c04723c */ /* 0x001fe2000000182c */
        /* <DEDUP_REMOVED lines=12> */
[----:B------:R0:W-:Y:S01]  /*86e50*/  STL.64 [R1+0x1848], R6 ;  /* 0x0018480601007387 */ /* 0x0001e20000100a00 */
[----:B------:R-:W-:Y:S01]  /*86e60*/  IMAD.MOV.U32 R33, RZ, RZ, R55 ;  /* 0x000000ffff217224 */ /* 0x000fe200078e0037 */
[----:B0-----:R-:W-:Y:S01]  /*86e70*/  HMMA.16816.F32 R4, R28, R60, R56 ;  /* 0x0000003c1c04723c */ /* 0x001fe20000001838 */
[----:B------:R-:W-:-:S03]  /*86e80*/  IMAD.MOV.U32 R32, RZ, RZ, R54 ;  /* 0x000000ffff207224 */ /* 0x000fc600078e0036 */
[----:B------:R-:W-:Y:S04]  /*86e90*/  STL [R1+0x5dfc], R33 ;  /* 0x005dfc2101007387 */ /* 0x000fe80000100800 */
[----:B------:R-:W-:Y:S04]  /*86ea0*/  STL [R1+0x5df8], R32 ;  /* 0x005df82001007387 */ /* 0x000fe80000100800 */
[----:B------:R-:W2:Y:S07]  /*86eb0*/  LDL.LU R16, [R1+0x1820] ;  /* 0x0018200001107983 */ /* 0x000eae0000300800 */
[----:B------:R0:W-:Y:S04]  /*86ec0*/  STL.64 [R1+0x1830], R4 ;  /* 0x0018300401007387 */ /* 0x0001e80000100a00 */
[----:B------:R1:W-:Y:S04]  /*86ed0*/  STL.64 [R1+0x1838], R6 ;  /* 0x0018380601007387 */ /* 0x0003e80000100a00 */
[----:B------:R-:W2:Y:S04]  /*86ee0*/  LDL.LU R17, [R1+0x1824] ;  /* 0x0018240001117983 */ /* 0x000ea80000300800 */
[----:B------:R-:W2:Y:S04]  /*86ef0*/  LDL.LU R18, [R1+0x1828] ;  /* 0x0018280001127983 */ /* 0x000ea80000300800 */
[----:B------:R-:W2:Y:S04]  /*86f00*/  LDL.LU R19, [R1+0x182c] ;  /* 0x00182c0001137983 */ /* 0x000ea80000300800 */
[----:B------:R-:W2:Y:S04]  /*86f10*/  LDL.64 R8, [R1+0xe8] ;  /* 0x0000e80001087983 */ /* 0x000ea80000100a00 */
        /* <DEDUP_REMOVED lines=29> */
[----:B------:R-:W4:Y:S01]  /*870f0*/  LDL.64 R60, [R1+0xb8] ;  /* 0x0000b800013c7983 */ /* 0x000f220000100a00 */
[C---:B--2---:R-:W-:Y:S08]  /*87100*/  HMMA.16816.F32 R16, R28.reuse, R8, R16 ;  /* 0x000000081c10723c */ /* 0x044ff00000001810 */
[----:B---3--:R-:W-:Y:S01]  /*87110*/  HMMA.16816.F32 R12, R28, R10, R12 ;  /* 0x0000000a1c0c723c */ /* 0x008fe2000000180c */
[----:B------:R-:W-:-:S07]  /*87120*/  IMAD.MOV.U32 R26, RZ, RZ, R9 ;  /* 0x000000ffff1a7224 */ /* 0x000fce00078e0009 */
[C---:B----4-:R-:W-:Y:S01]  /*87130*/  HMMA.16816.F32 R4, R28.reuse, R40, R4 ;  /* 0x000000281c04723c */ /* 0x050fe20000001804 */
[----:B------:R-:W-:Y:S02]  /*87140*/  IMAD.MOV.U32 R27, RZ, RZ, R8 ;  /* 0x000000ffff1b7224 */ /* 0x000fe400078e0008 */
[----:B------:R-:W-:Y:S02]  /*87150*/  IMAD.MOV.U32 R25, RZ, RZ, R11 ;  /* 0x000000ffff197224 */ /* 0x000fe400078e000b */
[----:B------:R-:W-:Y:S01]  /*87160*/  IMAD.MOV.U32 R24, RZ, RZ, R10 ;  /* 0x000000ffff187224 */ /* 0x000fe200078e000a */
        /* <DEDUP_REMOVED lines=33> */
[----:B------:R-:W-:Y:S02]  /*87380*/  IMAD.MOV.U32 R33, RZ, RZ, R55 ;  /* 0x000000ffff217224 */ /* 0x000fe400078e0037 */
[----:B------:R-:W-:Y:S02]  /*87390*/  IMAD.MOV.U32 R27, RZ, RZ, R60 ;  /* 0x000000ffff1b7224 */ /* 0x000fe400078e003c */
[----:B------:R-:W-:Y:S01]  /*873a0*/  IMAD.MOV.U32 R26, RZ, RZ, R61 ;  /* 0x000000ffff1a7224 */ /* 0x000fe200078e003d */
[----:B------:R-:W-:Y:S04]  /*873b0*/  STL.64 [R1+0x5e80], R34 ;  /* 0x005e802201007387 */ /* 0x000fe80000100a00 */
[----:B------:R-:W-:Y:S01]  /*873c0*/  STL.64 [R1+0x5e78], R32 ;  /* 0x005e782001007387 */ /* 0x000fe20000100a00 */
[----:B------:R-:W-:-:S06]  /*873d0*/  IMAD.MOV.U32 R59, RZ, RZ, R0 ;  /* 0x000000ffff3b7224 */ /* 0x000fcc00078e0000 */
[----:B------:R-:W-:Y:S04]  /*873e0*/  STL.64 [R1+0x17c0], R4 ;  /* 0x0017c00401007387 */ /* 0x000fe80000100a00 */
[----:B------:R0:W-:Y:S04]  /*873f0*/  STL.64 [R1+0x17c8], R6 ;  /* 0x0017c80601007387 */ /* 0x0001e80000100a00 */
[----:B------:R-:W-:Y:S04]  /*87400*/  STL.64 [R1+0x6010], R26 ;  /* 0x0060101a01007387 */ /* 0x000fe80000100a00 */
[----:B------:R-:W2:Y:S04]  /*87410*/  LDL R58, [R1+0x40] ;  /* 0x00004000013a7983 */ /* 0x000ea80000100800 */
[----:B------:R-:W3:Y:S04]  /*87420*/  LDL.LU R0, [R1+0x6024] ;  /* 0x0060240001007983 */ /* 0x000ee80000300800 */
[----:B------:R-:W4:Y:S04]  /*87430*/  LDL.LU R48, [R1+0x16e0] ;  /* 0x0016e00001307983 */ /* 0x000f280000300800 */
[----:B------:R-:W4:Y:S04]  /*87440*/  LDL.LU R49, [R1+0x16e4] ;  /* 0x0016e40001317983 */ /* 0x000f280000300800 */
[----:B------:R-:W2:Y:S04]  /*87450*/  LDL.LU R50, [R1+0x16e8] ;  /* 0x0016e80001327983 */ /* 0x000ea80000300800 */
[----:B------:R-:W2:Y:S01]  /*87460*/  LDL.LU R51, [R1+0x16ec] ;  /* 0x0016ec0001337983 */ /* 0x000ea20000300800 */
[----:B---3--:R-:W-:-:S03]  /*87470*/  IMAD.MOV.U32 R47, RZ, RZ, R0 ;  /* 0x000000ffff2f7224 */ /* 0x008fc600078e0000 */
[----:B--2---:R-:W-:Y:S04]  /*87480*/  STL.64 [R1+0x5f90], R50 ;  /* 0x005f903201007387 */ /* 0x004fe80000100a00 */
[----:B----4-:R1:W-:Y:S04]  /*87490*/  STL.64 [R1+0x5f88], R48 ;  /* 0x005f883001007387 */ /* 0x0103e80000100a00 */
[----:B------:R-:W2:Y:S04]  /*874a0*/  LDL R46, [R1+0x50] ;  /* 0x00005000012e7983 */ /* 0x000ea80000100800 */
[----:B------:R-:W0:Y:S04]  /*874b0*/  LDL.LU R0, [R1+0x6020] ;  /* 0x0060200001007983 */ /* 0x000e280000300800 */
        /* <DEDUP_REMOVED lines=9> */
[----:B------:R-:W2:Y:S01]  /*87550*/  LDL.LU R39, [R1+0x170c] ;  /* 0x00170c0001277983 */ /* 0x000ea20000300800 */
[----:B0-----:R-:W-:-:S03]  /*87560*/  IMAD.MOV.U32 R7, RZ, RZ, R0 ;  /* 0x000000ffff077224 */ /* 0x001fc600078e0000 */
[----:B--2---:R0:W-:Y:S04]  /*87570*/  STL.64 [R1+0x5fb0], R38 ;  /* 0x005fb02601007387 */ /* 0x0041e80000100a00 */
[----:B----4-:R-:W-:Y:S04]  /*87580*/  STL.64 [R1+0x5fa8], R36 ;  /* 0x005fa82401007387 */ /* 0x010fe80000100a00 */
        /* <DEDUP_REMOVED lines=8> */
[----:B------:R-:W-:Y:S04]  /*87610*/  STL.64 [R1+0x5fb8], R12 ;  /* 0x005fb80c01007387 */ /* 0x000fe80000100a00 */
[----:B------:R-:W2:Y:S04]  /*87620*/  LDL R18, [R1+0x70] ;  /* 0x0000700001127983 */ /* 0x000ea80000100800 */
[----:B------:R-:W4:Y:S04]  /*87630*/  LDL.LU R0, [R1+0x6018] ;  /* 0x0060180001007983 */ /* 0x000f280000300800 */
[----:B------:R-:W2:Y:S04]  /*87640*/  LDL.LU R32, [R1+0x1740] ;  /* 0x0017400001207983 */ /* 0x000ea80000300800 */
        /* <DEDUP_REMOVED lines=9> */
[----:B--2---:R1:W-:Y:S04]  /*876e0*/  STL.64 [R1+0x5fe0], R50 ;  /* 0x005fe03201007387 */ /* 0x0043e80000100a00 */
[----:B------:R-:W-:Y:S04]  /*876f0*/  STL.64 [R1+0x5fd8], R48 ;  /* 0x005fd83001007387 */ /* 0x000fe80000100a00 */
[----:B---3--:R-:W2:Y:S04]  /*87700*/  LDL.LU R40, [R1+0x1760] ;  /* 0x0017600001287983 */ /* 0x008ea80000300800 */
[----:B------:R-:W2:Y:S04]  /*87710*/  LDL.LU R41, [R1+0x1764] ;  /* 0x0017640001297983 */ /* 0x000ea80000300800 */
[----:B------:R-:W3:Y:S04]  /*87720*/  LDL.LU R42, [R1+0x1768] ;  /* 0x00176800012a7983 */ /* 0x000ee80000300800 */
[----:B------:R-:W3:Y:S04]  /*87730*/  LDL.LU R43, [R1+0x176c] ;  /* 0x00176c00012b7983 */ /* 0x000ee80000300800 */
[----:B---3--:R-:W-:Y:S04]  /*87740*/  STL.64 [R1+0x5ff0], R42 ;  /* 0x005ff02a01007387 */ /* 0x008fe80000100a00 */
[----:B--2---:R-:W-:Y:S04]  /*87750*/  STL.64 [R1+0x5fe8], R40 ;  /* 0x005fe82801007387 */ /* 0x004fe80000100a00 */
[----:B0-----:R-:W2:Y:S04]  /*87760*/  LDL R38, [R1+0x90] ;  /* 0x0000900001267983 */ /* 0x001ea80000100800 */
[----:B------:R-:W2:Y:S04]  /*87770*/  LDL R39, [R1+0x94] ;  /* 0x0000940001277983 */ /* 0x000ea80000100800 */
[----:B------:R-:W3:Y:S04]  /*87780*/  LDL.LU R32, [R1+0x1780] ;  /* 0x0017800001207983 */ /* 0x000ee80000300800 */
[----:B------:R-:W3:Y:S04]  /*87790*/  LDL.LU R33, [R1+0x1784] ;  /* 0x0017840001217983 */ /* 0x000ee80000300800 */
[----:B------:R-:W2:Y:S04]  /*877a0*/  LDL.LU R34, [R1+0x1788] ;  /* 0x0017880001227983 */ /* 0x000ea80000300800 */
[----:B------:R-:W2:Y:S04]  /*877b0*/  LDL.LU R35, [R1+0x178c] ;  /* 0x00178c0001237983 */ /* 0x000ea80000300800 */
[----:B--2---:R-:W-:Y:S04]  /*877c0*/  STL.64 [R1+0x6000], R34 ;  /* 0x0060002201007387 */ /* 0x004fe80000100a00 */
[----:B---3--:R0:W-:Y:S04]  /*877d0*/  STL.64 [R1+0x5ff8], R32 ;  /* 0x005ff82001007387 */ /* 0x0081e80000100a00 */
[----:B-1----:R-:W2:Y:S04]  /*877e0*/  LDL R50, [R1+0xa0] ;  /* 0x0000a00001327983 */ /* 0x002ea80000100800 */
[----:B------:R-:W2:Y:S04]  /*877f0*/  LDL R51, [R1+0xa4] ;  /* 0x0000a40001337983 */ /* 0x000ea80000100800 */
[----:B------:R-:W3:Y:S04]  /*87800*/  LDL.LU R24, [R1+0x17b0] ;  /* 0x0017b00001187983 */ /* 0x000ee80000300800 */
[----:B------:R-:W3:Y:S04]  /*87810*/  LDL.LU R25, [R1+0x17b4] ;  /* 0x0017b40001197983 */ /* 0x000ee80000300800 */
[----:B------:R-:W3:Y:S04]  /*87820*/  LDL.LU R26, [R1+0x17b8] ;  /* 0x0017b800011a7983 */ /* 0x000ee80000300800 */
[----:B------:R-:W3:Y:S04]  /*87830*/  LDL.LU R27, [R1+0x17bc] ;  /* 0x0017bc00011b7983 */ /* 0x000ee80000300800 */
[----:B------:R-:W3:Y:S04]  /*87840*/  LDL.64 R60, [R1+0xb0] ;  /* 0x0000b000013c7983 */ /* 0x000ee80000100a00 */
[----:B0-----:R-:W2:Y:S04]  /*87850*/  LDL.LU R32, [R1+0x17a0] ;  /* 0x0017a00001207983 */ /* 0x001ea80000300800 */
        /* <DEDUP_REMOVED lines=24> */
[----:B------:R-:W4:Y:S04]  /*879e0*/  LDL.64 R56, [R1+0x48] ;  /* 0x0000480001387983 */ /* 0x000f280000100a00 */
[----:B------:R-:W4:Y:S04]  /*879f0*/  LDL.LU R52, [R1+0x16d0] ;  /* 0x0016d00001347983 */ /* 0x000f280000300800 */
[----:B------:R-:W4:Y:S04]  /*87a00*/  LDL.LU R53, [R1+0x16d4] ;  /* 0x0016d40001357983 */ /* 0x000f280000300800 */
[----:B------:R-:W4:Y:S04]  /*87a10*/  LDL.LU R54, [R1+0x16d8] ;  /* 0x0016d80001367983 */ /* 0x000f280000300800 */
[----:B------:R-:W4:Y:S01]  /*87a20*/  LDL.LU R55, [R1+0x16dc] ;  /* 0x0016dc0001377983 */ /* 0x000f220000300800 */
[----:B---3--:R-:W-:-:S15]  /*87a30*/  HMMA.16816.F32 R24, R28, R60, R24 ;  /* 0x0000003c1c18723c */ /* 0x008fde0000001818 */
[----:B------:R-:W-:-:S04]  /*87a40*/  NOP ;  /* 0x0000000000007918 */ /* 0x000fc80000000000 */
[----:B------:R-:W-:Y:S04]  /*87a50*/  STL.64 [R1+0x17b0], R24 ;  /* 0x0017b01801007387 */ /* 0x000fe80000100a00 */
[----:B------:R0:W-:Y:S04]  /*87a60*/  STL.64 [R1+0x17b8], R26 ;  /* 0x0017b81a01007387 */ /* 0x0001e80000100a00 */
[----:B0-----:R-:W3:Y:S01]  /*87a70*/  LDL.LU.64 R26, [R1+0x6010] ;  /* 0x00601000011a7983 */ /* 0x001ee20000300a00 */
[----:B--2---:R-:W-:Y:S01]  /*87a80*/  HMMA.16816.F32 R32, R28, R48, R32 ;  /* 0x000000301c20723c */ /* 0x004fe20000001820 */
[----:B------:R-:W-:-:S02]  /*87a90*/  IMAD.MOV.U32 R24, RZ, RZ, R60 ;  /* 0x000000ffff187224 */ /* 0x000fc400078e003c */
[----:B------:R-:W-:Y:S02]  /*87aa0*/  IMAD.MOV.U32 R25, RZ, RZ, R61 ;  /* 0x000000ffff197224 */ /* 0x000fe400078e003d */
[----:B------:R-:W2:Y:S04]  /*87ab0*/  LDL.LU.64 R60, [R1+0x6008] ;  /* 0x00600800013c7983 */ /* 0x000ea80000300a00 */
[----:B---3--:R0:W-:Y:S04]  /*87ac0*/  STL.64 [R1+0x5e90], R26 ;  /* 0x005e901a01007387 */ /* 0x0081e80000100a00 */
[----:B0-----:R-:W3:Y:S04]  /*87ad0*/  LDL R26, [R1+0x80] ;  /* 0x00008000011a7983 */ /* 0x001ee80000100800 */
[----:B------:R0:W-:Y:S04]  /*87ae0*/  STL.64 [R1+0x5e88], R24 ;  /* 0x005e881801007387 */ /* 0x0001e80000100a00 */
[----:B0-----:R-:W2:Y:S04]  /*87af0*/  LDL.64 R24, [R1+0x88] ;  /* 0x0000880001187983 */ /* 0x001ea80000100a00 */
[----:B------:R-:W-:Y:S04]  /*87b00*/  STL.64 [R1+0x17a0], R32 ;  /* 0x0017a02001007387 */ /* 0x000fe80000100a00 */
[----:B------:R0:W-:Y:S04]  /*87b10*/  STL.64 [R1+0x17a8], R34 ;  /* 0x0017a82201007387 */ /* 0x0001e80000100a00 */
[----:B0-----:R-:W2:Y:S04]  /*87b20*/  LDL.LU.64 R34, [R1+0x6000] ;  /* 0x0060000001227983 */ /* 0x001ea80000300a00 */
[----:B------:R-:W2:Y:S01]  /*87b30*/  LDL.LU.64 R32, [R1+0x5ff8] ;  /* 0x005ff80001207983 */ /* 0x000ea20000300a00 */
[----:B----4-:R-:W-:-:S02]  /*87b40*/  IMAD.MOV.U32 R27, RZ, RZ, R0 ;  /* 0x000000ffff1b7224 */ /* 0x010fc400078e0000 */
[----:B------:R-:W-:Y:S02]  /*87b50*/  IMAD.MOV.U32 R0, RZ, RZ, R49 ;  /* 0x000000ffff007224 */ /* 0x000fe400078e0031 */
[C---:B------:R-:W-:Y:S03]  /*87b60*/  HMMA.16816.F32 R48, R28.reuse, R50, R40 ;  /* 0x000000321c30723c */ /* 0x040fe60000001828 */
[----:B------:R-:W-:Y:S04]  /*87b70*/  STL [R1+0x5ce0], R0 ;  /* 0x005ce00001007387 */ /* 0x000fe80000100800 */
[----:B------:R-:W4:Y:S04]  /*87b80*/  LDL.LU.64 R42, [R1+0x5ff0] ;  /* 0x005ff000012a7983 */ /* 0x000f280000300a00 */
[----:B------:R-:W4:Y:S08]  /*87b90*/  LDL.LU.64 R40, [R1+0x5fe8] ;  /* 0x005fe80001287983 */ /* 0x000f300000300a00 */
[----:B------:R-:W-:Y:S04]  /*87ba0*/  STL.64 [R1+0x1790], R48 ;  /* 0x0017903001007387 */ /* 0x000fe80000100a00 */
[----:B------:R0:W-:Y:S04]  /*87bb0*/  STL.64 [R1+0x1798], R50 ;  /* 0x0017983201007387 */ /* 0x0001e80000100a00 */
[----:B0-----:R-:W3:Y:S04]  /*87bc0*/  LDL.LU.64 R50, [R1+0x5fe0] ;  /* 0x005fe00001327983 */ /* 0x001ee80000300a00 */
[----:B------:R-:W3:Y:S01]  /*87bd0*/  LDL.LU.64 R48, [R1+0x5fd8] ;  /* 0x005fd80001307983 */ /* 0x000ee20000300a00 */
[----:B------:R-:W-:Y:S01]  /*87be0*/  IMAD.MOV.U32 R0, RZ, RZ, R37 ;  /* 0x000000ffff007224 */ /* 0x000fe200078e0025 */
[C---:B--2---:R-:W-:Y:S08]  /*87bf0*/  HMMA.16816.F32 R32, R28.reuse, R36, R32 ;  /* 0x000000241c20723c */ /* 0x044ff00000001820 */
[C---:B------:R-:W-:Y:S08]  /*87c00*/  HMMA.16816.F32 R36, R28.reuse, R38, R12 ;  /* 0x000000261c24723c */ /* 0x040ff0000000180c */
[----:B----4-:R-:W-:Y:S03]  /*87c10*/  HMMA.16816.F32 R40, R28, R24, R40 ;  /* 0x000000181c28723c */ /* 0x010fe60000001828 */
[----:B------:R-:W-:Y:S04]  /*87c20*/  STL.64 [R1+0x1780], R32 ;  /* 0x0017802001007387 */ /* 0x000fe80000100a00 */
[----:B------:R0:W-:Y:S04]  /*87c30*/  STL.64 [R1+0x1788], R34 ;  /* 0x0017882201007387 */ /* 0x0001e80000100a00 */
[----:B0-----:R-:W2:Y:S04]  /*87c40*/  LDL.LU.64 R34, [R1+0x5fd0] ;  /* 0x005fd00001227983 */ /* 0x001ea80000300a00 */
[----:B------:R-:W2:Y:S04]  /*87c50*/  LDL.LU.64 R32, [R1+0x5fc8] ;  /* 0x005fc80001207983 */ /* 0x000ea80000300a00 */
[----:B------:R-:W-:Y:S04]  /*87c60*/  STL [R1+0x5ce4], R0 ;  /* 0x005ce40001007387 */ /* 0x000fe80000100800 */
[----:B------:R-:W4:Y:S04]  /*87c70*/  LDL.LU.64 R14, [R1+0x5fc0] ;  /* 0x005fc000010e7983 */ /* 0x000f280000300a00 */
[----:B------:R-:W4:Y:S04]  /*87c80*/  LDL.LU.64 R12, [R1+0x5fb8] ;  /* 0x005fb800010c7983 */ /* 0x000f280000300a00 */
[----:B------:R-:W-:Y:S04]  /*87c90*/  STL.64 [R1+0x1770], R36 ;  /* 0x0017702401007387 */ /* 0x000fe80000100a00 */
[----:B------:R0:W-:Y:S04]  /*87ca0*/  STL.64 [R1+0x1778], R38 ;  /* 0x0017782601007387 */ /* 0x0001e80000100a00 */
[----:B0-----:R-:W4:Y:S04]  /*87cb0*/  LDL.LU.64 R38, [R1+0x5fb0] ;  /* 0x005fb00001267983 */ /* 0x001f280000300a00 */
[----:B------:R-:W4:Y:S01]  /*87cc0*/  LDL.LU.64 R36, [R1+0x5fa8] ;  /* 0x005fa80001247983 */ /* 0x000f220000300a00 */
[----:B------:R-:W-:-:S03]  /*87cd0*/  IMAD.MOV.U32 R0, RZ, RZ, R25 ;  /* 0x000000ffff007224 */ /* 0x000fc600078e0019 */
[----:B------:R-:W-:Y:S04]  /*87ce0*/  STL.64 [R1+0x1760], R40 ;  /* 0x0017602801007387 */ /* 0x000fe80000100a00 */
[----:B------:R0:W-:Y:S01]  /*87cf0*/  STL.64 [R1+0x1768], R42 ;  /* 0x0017682a01007387 */ /* 0x0001e20000100a00 */
[C---:B---3--:R-:W-:Y:S03]  /*87d00*/  HMMA.16816.F32 R24, R28.reuse, R26, R48 ;  /* 0x0000001a1c18723c */ /* 0x048fe60000001830 */
[----:B0-----:R-:W3:Y:S04]  /*87d10*/  LDL.LU.64 R42, [R1+0x5fa0] ;  /* 0x005fa000012a7983 */ /* 0x001ee80000300a00 */
[----:B------:R-:W3:Y:S04]  /*87d20*/  LDL.LU.64 R40, [R1+0x5f98] ;  /* 0x005f980001287983 */ /* 0x000ee80000300a00 */
[----:B------:R0:W-:Y:S04]  /*87d30*/  STL [R1+0x5ce8], R0 ;  /* 0x005ce80001007387 */ /* 0x0001e80000100800 */
[----:B------:R-:W3:Y:S04]  /*87d40*/  LDL.LU.64 R50, [R1+0x5f90] ;  /* 0x005f900001327983 */ /* 0x000ee80000300a00 */
[----:B------:R-:W3:Y:S04]  /*87d50*/  LDL.LU.64 R48, [R1+0x5f88] ;  /* 0x005f880001307983 */ /* 0x000ee80000300a00 */
[----:B------:R-:W-:Y:S04]  /*87d60*/  STL.64 [R1+0x1750], R24 ;  /* 0x0017501801007387 */ /* 0x000fe80000100a00 */
[----:B------:R-:W-:Y:S01]  /*87d70*/  STL.64 [R1+0x1758], R26 ;  /* 0x0017581a01007387 */ /* 0x000fe20000100a00 */
[----:B0-----:R-:W-:Y:S01]  /*87d80*/  IMAD.MOV.U32 R0, RZ, RZ, R17 ;  /* 0x000000ffff007224 */ /* 0x001fe200078e0011 */
[----:B------:R-:W-:Y:S04]  /*87d90*/  HMMA.16816.F32 R8, R28, R6, R8 ;  /* 0x000000061c08723c */ /* 0x000fe80000001808 */
[----:B------:R0:W-:Y:S02]  /*87da0*/  STL [R1+0x5cec], R0 ;  /* 0x005cec0001007387 */ /* 0x0001e40000100800 */
[----:B0-----:R-:W-:-:S02]  /*87db0*/  IMAD.MOV.U32 R0, RZ, RZ, R5 ;  /* 0x000000ffff007224 */ /* 0x001fc400078e0005 */
[C---:B--2---:R-:W-:Y:S08]  /*87dc0*/  HMMA.16816.F32 R24, R28.reuse, R16, R32 ;  /* 0x000000101c18723c */ /* 0x044ff00000001820 */
[C---:B------:R-:W-:Y:S08]  /*87dd0*/  HMMA.16816.F32 R16, R28.reuse, R18, R20 ;  /* 0x000000121c10723c */ /* 0x040ff00000001814 */
[C---:B----4-:R-:W-:Y:S08]  /*87de0*/  HMMA.16816.F32 R12, R28.reuse, R4, R12 ;  /* 0x000000041c0c723c */ /* 0x050ff0000000180c */
[----:B------:R-:W-:Y:S01]  /*87df0*/  HMMA.16816.F32 R4, R28, R44, R36 ;  /* 0x0000002c1c04723c */ /* 0x000fe20000001824 */
[----:B------:R-:W-:Y:S04]  /*87e00*/  STL.64 [R1+0x1740], R24 ;  /* 0x0017401801007387 */ /* 0x000fe80000100a00 */
[----:B------:R-:W-:Y:S04]  /*87e10*/  STL.64 [R1+0x1748], R26 ;  /* 0x0017481a01007387 */ /* 0x000fe80000100a00 */
[----:B------:R-:W-:Y:S04]  /*87e20*/  STL.64 [R1+0x1730], R16 ;  /* 0x0017301001007387 */ /* 0x000fe80000100a00 */
[----:B------:R-:W-:Y:S04]  /*87e30*/  STL.64 [R1+0x1738], R18 ;  /* 0x0017381201007387 */ /* 0x000fe80000100a00 */
[----:B------:R0:W-:Y:S04]  /*87e40*/  STL [R1+0x5cf0], R0 ;  /* 0x005cf00001007387 */ /* 0x0001e80000100800 */
[----:B------:R-:W-:Y:S04]  /*87e50*/  STL.64 [R1+0x1720], R12 ;  /* 0x0017200c01007387 */ /* 0x000fe80000100a00 */
[----:B------:R-:W-:Y:S04]  /*87e60*/  STL.64 [R1+0x1728], R14 ;  /* 0x0017280e01007387 */ /* 0x000fe80000100a00 */
[----:B------:R-:W-:Y:S04]  /*87e70*/  STL.64 [R1+0x1710], R8 ;  /* 0x0017100801007387 */ /* 0x000fe80000100a00 */
[----:B------:R3:W-:Y:S01]  /*87e80*/  STL.64 [R1+0x1718], R10 ;  /* 0x0017180a01007387 */ /* 0x0007e20000100a00 */
[----:B0-----:R-:W-:-:S05]  /*87e90*/  IMAD.MOV.U32 R0, RZ, RZ, R45 ;  /* 0x000000ffff007224 */ /* 0x001fca00078e002d */
[----:B------:R-:W-:Y:S01]  /*87ea0*/  STL [R1+0x5cf4], R0 ;  /* 0x005cf40001007387 */ /* 0x000fe20000100800 */
[C---:B---3--:R-:W-:Y:S03]  /*87eb0*/  HMMA.16816.F32 R8, R28.reuse, R46, R40 ;  /* 0x0000002e1c08723c */ /* 0x048fe60000001828 */
[----:B------:R-:W-:Y:S04]  /*87ec0*/  STL.64 [R1+0x1700], R4 ;  /* 0x0017000401007387 */ /* 0x000fe80000100a00 */
[----:B------:R0:W-:Y:S02]  /*87ed0*/  STL.64 [R1+0x1708], R6 ;  /* 0x0017080601007387 */ /* 0x0001e40000100a00 */
[----:B0-----:R-:W-:Y:S01]  /*87ee0*/  HMMA.16816.F32 R4, R28, R56, R48 ;  /* 0x000000381c04723c */ /* 0x001fe20000001830 */
[----:B------:R-:W-:-:S09]  /*87ef0*/  IMAD.MOV.U32 R0, RZ, RZ, R57 ;  /* 0x000000ffff007224 */ /* 0x000fd200078e0039 */
[----:B------:R-:W-:Y:S04]  /*87f00*/  STL.64 [R1+0x16f0], R8 ;  /* 0x0016f00801007387 */ /* 0x000fe80000100a00 */
[----:B------:R-:W-:Y:S04]  /*87f10*/  STL.64 [R1+0x16f8], R10 ;  /* 0x0016f80a01007387 */ /* 0x000fe80000100a00 */
[----:B------:R-:W-:Y:S04]  /*87f20*/  STL [R1+0x5cf8], R0 ;  /* 0x005cf80001007387 */ /* 0x000fe80000100800 */
[----:B------:R-:W-:Y:S04]  /*87f30*/  STL.64 [R1+0x16e0], R4 ;  /* 0x0016e00401007387 */ /* 0x000fe80000100a00 */
[----:B------:R0:W-:Y:S04]  /*87f40*/  STL.64 [R1+0x16e8], R6 ;  /* 0x0016e80601007387 */ /* 0x0001e80000100a00 */
[----:B------:R-:W2:Y:S01]  /*87f50*/  LDL.LU R36, [R1+0x15c0] ;  /* 0x0015c00001247983 */ /* 0x000ea20000300800 */
[----:B0-----:R-:W-:-:S15]  /*87f60*/  HMMA.16816.F32 R4, R28, R58, R52 ;  /* 0x0000003a1c04723c */ /* 0x001fde0000001834 */
[----:B------:R-:W-:-:S04]  /*87f70*/  NOP ;  /* 0x0000000000007918 */ /* 0x000fc80000000000 */
[----:B------:R-:W-:Y:S04]  /*87f80*/  STL.64 [R1+0x16d0], R4 ;  /* 0x0016d00401007387 */ /* 0x000fe80000100a00 */
[----:B------:R-:W-:Y:S04]  /*87f90*/  STL.64 [R1+0x16d8], R6 ;  /* 0x0016d80601007387 */ /* 0x000fe80000100a00 */
        /* <DEDUP_REMOVED lines=23> */
[----:B------:R-:W3:Y:S04]  /*88110*/  LDL.LU R56, [R1+0x1640] ;  /* 0x0016400001387983 */ /* 0x000ee80000300800 */
[----:B------:R-:W3:Y:S04]  /*88120*/  LDL.LU R57, [R1+0x1644] ;  /* 0x0016440001397983 */ /* 0x000ee80000300800 */
[----:B------:R-:W4:Y:S04]  /*88130*/  LDL.LU R58, [R1+0x1648] ;  /* 0x00164800013a7983 */ /* 0x000f280000300800 */
[----:B------:R-:W4:Y:S04]  /*88140*/  LDL.LU R59, [R1+0x164c] ;  /* 0x00164c00013b7983 */ /* 0x000f280000300800 */
[----:B----4-:R-:W-:Y:S04]  /*88150*/  STL.64 [R1+0x5f50], R58 ;  /* 0x005f503a01007387 */ /* 0x010fe80000100a00 */
[----:B---3--:R3:W-:Y:S04]  /*88160*/  STL.64 [R1+0x5f48], R56 ;  /* 0x005f483801007387 */ /* 0x0087e80000100a00 */
[----:B------:R-:W4:Y:S04]  /*88170*/  LDL R54, [R1] ;  /* 0x0000000001367983 */ /* 0x000f280000100800 */
[----:B------:R-:W4:Y:S04]  /*88180*/  LDL R55, [R1+0x4] ;  /* 0x0000040001377983 */ /* 0x000f280000100800 */
[----:B------:R-:W2:Y:S04]  /*88190*/  LDL.LU R44, [R1+0x1660] ;  /* 0x00166000012c7983 */ /* 0x000ea80000300800 */
        /* <DEDUP_REMOVED lines=10> */
[----:B------:R-:W2:Y:S04]  /*88240*/  LDL.LU R11, [R1+0x168c] ;  /* 0x00168c00010b7983 */ /* 0x000ea80000300800 */
[----:B--2---:R-:W-:Y:S04]  /*88250*/  STL.64 [R1+0x5f70], R10 ;  /* 0x005f700a01007387 */ /* 0x004fe80000100a00 */
[----:B------:R-:W-:Y:S04]  /*88260*/  STL.64 [R1+0x5f68], R8 ;  /* 0x005f680801007387 */ /* 0x000fe80000100a00 */
[----:B-1----:R-:W2:Y:S04]  /*88270*/  LDL R18, [R1+0x20] ;  /* 0x0000200001127983 */ /* 0x002ea80000100800 */
[----:B------:R-:W2:Y:S04]  /*88280*/  LDL R19, [R1+0x24] ;  /* 0x0000240001137983 */ /* 0x000ea80000100800 */
[----:B------:R-:W2:Y:S04]  /*88290*/  LDL.LU R32, [R1+0x1690] ;  /* 0x0016900001207983 */ /* 0x000ea80000300800 */
[----:B------:R-:W2:Y:S04]  /*882a0*/  LDL.LU R33, [R1+0x1694] ;  /* 0x0016940001217983 */ /* 0x000ea80000300800 */
[----:B------:R-:W2:Y:S04]  /*882b0*/  LDL.LU R34, [R1+0x1698] ;  /* 0x0016980001227983 */ /* 0x000ea80000300800 */
[----:B------:R-:W2:Y:S04]  /*882c0*/  LDL.LU R35, [R1+0x169c] ;  /* 0x00169c0001237983 */ /* 0x000ea80000300800 */
[----:B--2---:R-:W-:Y:S04]  /*882d0*/  STL.64 [R1+0x5f80], R34 ;  /* 0x005f802201007387 */ /* 0x004fe80000100a00 */
[----:B------:R0:W-:Y:S04]  /*882e0*/  STL.64 [R1+0x5f78], R32 ;  /* 0x005f782001007387 */ /* 0x0001e80000100a00 */
[----:B---3--:R-:W2:Y:S04]  /*882f0*/  LDL.LU R56, [R1+0x16a0] ;  /* 0x0016a00001387983 */ /* 0x008ea80000300800 */
[----:B------:R-:W2:Y:S04]  /*88300*/  LDL.LU R57, [R1+0x16a4] ;  /* 0x0016a40001397983 */ /* 0x000ea80000300800 */
[----:B------:R-:W2:Y:S04]  /*88310*/  LDL.LU R58, [R1+0x16a8] ;  /* 0x0016a800013a7983 */ /* 0x000ea80000300800 */
[----:B------:R-:W2:Y:S04]  /*88320*/  LDL.LU R59, [R1+0x16ac] ;  /* 0x0016ac00013b7983 */ /* 0x000ea80000300800 */
[----:B------:R-:W3:Y:S04]  /*88330*/  LDL R46, [R1+0x30] ;  /* 0x00003000012e7983 */ /* 0x000ee80000100800 */
[----:B------:R-:W3:Y:S04]  /*88340*/  LDL R47, [R1+0x34] ;  /* 0x00003400012f7983 */ /* 0x000ee80000100800 */
[----:B0-----:R-:W2:Y:S04]  /*88350*/  LDL.LU R32, [R1+0x16c0] ;  /* 0x0016c00001207983 */ /* 0x001ea80000300800 */
        /* <DEDUP_REMOVED lines=8> */
[----:B------:R-:W4:Y:S04]  /*883e0*/  LDL.64 R16, [R1+0x28] ;  /* 0x0000280001107983 */ /* 0x000f280000100a00 */
        /* <DEDUP_REMOVED lines=26> */
[----:B--2---:R-:W-:Y:S01]  /*88590*/  HMMA.16816.F32 R32, R28, R44, R32 ;  /* 0x0000002c1c20723c */ /* 0x004fe20000001820 */
[----:B------:R-:W-:-:S07]  /*885a0*/  IMAD.MOV.U32 R0, RZ, RZ, R45 ;  /* 0x000000ffff007224 */ /* 0x000fce00078e002d */
[C---:B---3--:R-:W-:Y:S08]  /*885b0*/  HMMA.16816.F32 R44, R28.reuse, R46, R8 ;  /* 0x0000002e1c2c723c */ /* 0x048ff00000001808 */
[----:B----4-:R-:W-:Y:S03]  /*885c0*/  HMMA.16816.F32 R56, R28, R16, R56 ;  /* 0x000000101c38723c */ /* 0x010fe60000001838 */
        /* <DEDUP_REMOVED lines=9> */
[----:B0-----:R-:W4:Y:S04]  /*88660*/  LDL.LU.64 R46, [R1+0x5f60] ;  /* 0x005f6000012e7983 */ /* 0x001f280000300a00 */
[----:B------:R-:W4:Y:S04]  /*88670*/  LDL.LU.64 R44, [R1+0x5f58] ;  /* 0x005f5800012c7983 */ /* 0x000f280000300a00 */
[----:B------:R-:W-:Y:S04]  /*88680*/  STL.64 [R1+0x16a0], R56 ;  /* 0x0016a03801007387 */ /* 0x000fe80000100a00 */
[----:B------:R0:W-:Y:S04]  /*88690*/  STL.64 [R1+0x16a8], R58 ;  /* 0x0016a83a01007387 */ /* 0x0001e80000100a00 */
[----:B0-----:R-:W4:Y:S04]  /*886a0*/  LDL.LU.64 R58, [R1+0x5f50] ;  /* 0x005f5000013a7983 */ /* 0x001f280000300a00 */
[----:B------:R-:W4:Y:S01]  /*886b0*/  LDL.LU.64 R56, [R1+0x5f48] ;  /* 0x005f480001387983 */ /* 0x000f220000300a00 */
[----:B------:R-:W-:-:S05]  /*886c0*/  IMAD.MOV.U32 R0, RZ, RZ, R17 ;  /* 0x000000ffff007224 */ /* 0x000fca00078e0011 */
[----:B------:R0:W-:Y:S02]  /*886d0*/  STL [R1+0x5d00], R0 ;  /* 0x005d000001007387 */ /* 0x0001e40000100800 */
[----:B0-----:R-:W-:Y:S01]  /*886e0*/  IMAD.MOV.U32 R0, RZ, RZ, R41 ;  /* 0x000000ffff007224 */ /* 0x001fe200078e0029 */
[C---:B--2---:R-:W-:Y:S08]  /*886f0*/  HMMA.16816.F32 R16, R28.reuse, R18, R32 ;  /* 0x000000121c10723c */ /* 0x044ff00000001820 */
[C---:B---3--:R-:W-:Y:S01]  /*88700*/  HMMA.16816.F32 R8, R28.reuse, R40, R8 ;  /* 0x000000281c08723c */ /* 0x048fe20000001808 */
[----:B------:R-:W2:Y:S04]  /*88710*/  LDL.LU.64 R34, [R1+0x5f40] ;  /* 0x005f400001227983 */ /* 0x000ea80000300a00 */
[----:B------:R-:W2:Y:S03]  /*88720*/  LDL.LU.64 R32, [R1+0x5f38] ;  /* 0x005f380001207983 */ /* 0x000ea60000300a00 */
[C---:B------:R-:W-:Y:S03]  /*88730*/  HMMA.16816.F32 R40, R28.reuse, R42, R36 ;  /* 0x0000002a1c28723c */ /* 0x040fe60000001824 */
[----:B------:R-:W-:Y:S04]  /*88740*/  STL.64 [R1+0x1690], R16 ;  /* 0x0016901001007387 */ /* 0x000fe80000100a00 */
[----:B------:R0:W-:Y:S01]  /*88750*/  STL.64 [R1+0x1698], R18 ;  /* 0x0016981201007387 */ /* 0x0001e20000100a00 */
[C---:B----4-:R-:W-:Y:S03]  /*88760*/  HMMA.16816.F32 R44, R28.reuse, R52, R44 ;  /* 0x000000341c2c723c */ /* 0x050fe6000000182c */
[----:B0-----:R-:W3:Y:S04]  /*88770*/  LDL.LU.64 R18, [R1+0x5f30] ;  /* 0x005f300001127983 */ /* 0x001ee80000300a00 */
[----:B------:R-:W3:Y:S04]  /*88780*/  LDL.LU.64 R16, [R1+0x5f28] ;  /* 0x005f280001107983 */ /* 0x000ee80000300a00 */
[----:B------:R-:W-:Y:S04]  /*88790*/  STL.64 [R1+0x1680], R8 ;  /* 0x0016800801007387 */ /* 0x000fe80000100a00 */
[----:B------:R0:W-:Y:S01]  /*887a0*/  STL.64 [R1+0x1688], R10 ;  /* 0x0016880a01007387 */ /* 0x0001e20000100a00 */
[----:B------:R-:W-:Y:S03]  /*887b0*/  HMMA.16816.F32 R56, R28, R60, R56 ;  /* 0x0000003c1c38723c */ /* 0x000fe60000001838 */
[----:B0-----:R-:W4:Y:S04]  /*887c0*/  LDL.LU.64 R10, [R1+0x5f20] ;  /* 0x005f2000010a7983 */ /* 0x001f280000300a00 */
[----:B------:R-:W4:Y:S04]  /*887d0*/  LDL.LU.64 R8, [R1+0x5f18] ;  /* 0x005f180001087983 */ /* 0x000f280000300a00 */
[----:B------:R0:W-:Y:S04]  /*887e0*/  STL [R1+0x5d04], R0 ;  /* 0x005d040001007387 */ /* 0x0001e80000100800 */
[----:B------:R-:W2:Y:S04]  /*887f0*/  LDL.LU.64 R38, [R1+0x5f10] ;  /* 0x005f100001267983 */ /* 0x000ea80000300a00 */
[----:B------:R-:W2:Y:S01]  /*88800*/  LDL.LU.64 R36, [R1+0x5f08] ;  /* 0x005f080001247983 */ /* 0x000ea20000300a00 */
        /* <DEDUP_REMOVED lines=10> */
[----:B------:R-:W-:Y:S04]  /*888b0*/  STL [R1+0x5da0], R0 ;  /* 0x005da00001007387 */ /* 0x000fe80000100800 */
[----:B------:R-:W2:Y:S04]  /*888c0*/  LDL.LU.64 R50, [R1+0x5ee0] ;  /* 0x005ee00001327983 */ /* 0x000ea80000300a00 */
[----:B------:R-:W4:Y:S04]  /*888d0*/  LDL.LU.64 R48, [R1+0x5ed8] ;  /* 0x005ed80001307983 */ /* 0x000f280000300a00 */
[----:B------:R-:W-:Y:S04]  /*888e0*/  STL.64 [R1+0x1650], R52 ;  /* 0x0016503401007387 */ /* 0x000fe80000100a00 */
[----:B------:R0:W-:Y:S04]  /*888f0*/  STL.64 [R1+0x1658], R54 ;  /* 0x0016583601007387 */ /* 0x0001e80000100a00 */
[----:B0-----:R-:W3:Y:S04]  /*88900*/  LDL.LU.64 R54, [R1+0x5ed0] ;  /* 0x005ed00001367983 */ /* 0x001ee80000300a00 */
[----:B------:R-:W3:Y:S04]  /*88910*/  LDL.LU.64 R52, [R1+0x5ec8] ;  /* 0x005ec80001347983 */ /* 0x000ee80000300a00 */
[----:B------:R-:W-:Y:S04]  /*88920*/  STL.64 [R1+0x1640], R56 ;  /* 0x0016403801007387 */ /* 0x000fe80000100a00 */
[----:B------:R0:W-:Y:S04]  /*88930*/  STL.64 [R1+0x1648], R58 ;  /* 0x0016483a01007387 */ /* 0x0001e80000100a00 */
[----:B0-----:R-:W3:Y:S04]  /*88940*/  LDL.LU.64 R58, [R1+0x5ec0] ;  /* 0x005ec000013a7983 */ /* 0x001ee80000300a00 */
[----:B------:R-:W4:Y:S04]  /*88950*/  LDL.LU.64 R56, [R1+0x5eb8] ;  /* 0x005eb80001387983 */ /* 0x000f280000300a00 */
[----:B------:R-:W-:Y:S01]  /*88960*/  STL.64 [R1+0x5ba0], R60 ;  /* 0x005ba03c01007387 */ /* 0x000fe20000100a00 */
[C---:B--2---:R-:W-:Y:S08]  /*88970*/  HMMA.16816.F32 R12, R28.reuse, R50, R12 ;  /* 0x000000321c0c723c */ /* 0x044ff0000000180c */
[C---:B---3--:R-:W-:Y:S08]  /*88980*/  HMMA.16816.F32 R24, R28.reuse, R58, R24 ;  /* 0x0000003a1c18723c */ /* 0x048ff00000001818 */
[C---:B------:R-:W-:Y:S08]  /*88990*/  HMMA.16816.F32 R20, R28.reuse, R54, R20 ;  /* 0x000000361c14723c */ /* 0x040ff00000001814 */
[C---:B------:R-:W-:Y:S08]  /*889a0*/  HMMA.16816.F32 R16, R28.reuse, R52, R16 ;  /* 0x000000341c10723c */ /* 0x040ff00000001810 */
[C---:B----4-:R-:W-:Y:S01]  /*889b0*/  HMMA.16816.F32 R8, R28.reuse, R48, R8 ;  /* 0x000000301c08723c */ /* 0x050fe20000001808 */
[----:B------:R-:W-:Y:S04]  /*889c0*/  STL.64 [R1+0x1630], R24 ;  /* 0x0016301801007387 */ /* 0x000fe80000100a00 */
[----:B------:R0:W-:Y:S03]  /*889d0*/  STL.64 [R1+0x1638], R26 ;  /* 0x0016381a01007387 */ /* 0x0001e60000100a00 */
[----:B0-----:R-:W-:Y:S01]  /*889e0*/  HMMA.16816.F32 R24, R28, R56, R32 ;  /* 0x000000381c18723c */ /* 0x001fe20000001820 */
[----:B------:R-:W-:Y:S04]  /*889f0*/  STL.64 [R1+0x5b98], R58 ;  /* 0x005b983a01007387 */ /* 0x000fe80000100a00 */
[----:B------:R0:W-:-:S14]  /*88a00*/  STL.64 [R1+0x5b90], R56 ;  /* 0x005b903801007387 */ /* 0x0001dc0000100a00 */
        /* <DEDUP_REMOVED lines=19> */
[----:B------:R-:W-:Y:S04]  /*88b40*/  STL.64 [R1+0x15c0], R4 ;  /* 0x0015c00401007387 */ /* 0x000fe80000100a00 */
[----:B------:R-:W-:Y:S04]  /*88b50*/  STL.64 [R1+0x15c8], R6 ;  /* 0x0015c80601007387 */ /* 0x000fe80000100a00 */
[----:B------:R-:W2:Y:S04]  /*88b60*/  LDL.LU R57, [R1+0x14c4] ;  /* 0x0014c40001397983 */ /* 0x000ea80000300800 */
[----:B------:R-:W3:Y:S04]  /*88b70*/  LDL.LU R58, [R1+0x14c8] ;  /* 0x0014c800013a7983 */ /* 0x000ee80000300800 */
[----:B------:R-:W3:Y:S04]  /*88b80*/  LDL.LU R59, [R1+0x14cc] ;  /* 0x0014cc00013b7983 */ /* 0x000ee80000300800 */
[----:B---3--:R-:W-:Y:S04]  /*88b90*/  STL.64 [R1+0x5eb0], R58 ;  /* 0x005eb03a01007387 */ /* 0x008fe80000100a00 */
[----:B--2---:R2:W-:Y:S04]  /*88ba0*/  STL.64 [R1+0x5ea8], R56 ;  /* 0x005ea83801007387 */ /* 0x0045e80000100a00 */
        /* <DEDUP_REMOVED lines=8> */
[----:B0-----:R-:W3:Y:S04]  /*88c30*/  LDL.LU R8, [R1+0x1540] ;  /* 0x0015400001087983 */ /* 0x001ee80000300800 */
[----:B------:R-:W3:Y:S04]  /*88c40*/  LDL.LU R9, [R1+0x1544] ;  /* 0x0015440001097983 */ /* 0x000ee80000300800 */
[----:B-1----:R-:W3:Y:S04]  /*88c50*/  LDL.LU R10, [R1+0x1548] ;  /* 0x00154800010a7983 */ /* 0x002ee80000300800 */
[----:B------:R-:W3:Y:S04]  /*88c60*/  LDL.LU R11, [R1+0x154c] ;  /* 0x00154c00010b7983 */ /* 0x000ee80000300800 */
[----:B------:R-:W3:Y:S04]  /*88c70*/  LDL.LU R36, [R1+0x15a0] ;  /* 0x0015a00001247983 */ /* 0x000ee80000300800 */
[----:B------:R-:W3:Y:S04]  /*88c80*/  LDL.LU R37, [R1+0x15a4] ;  /* 0x0015a40001257983 */ /* 0x000ee80000300800 */
[----:B------:R-:W3:Y:S04]  /*88c90*/  LDL.LU R38, [R1+0x15a8] ;  /* 0x0015a80001267983 */ /* 0x000ee80000300800 */
[----:B------:R-:W3:Y:S04]  /*88ca0*/  LDL.LU R39, [R1+0x15ac] ;  /* 0x0015ac0001277983 */ /* 0x000ee80000300800 */
[----:B--2---:R-:W2:Y:S04]  /*88cb0*/  LDL.LU R56, [R1+0x15b0] ;  /* 0x0015b00001387983 */ /* 0x004ea80000300800 */
[----:B------:R-:W2:Y:S04]  /*88cc0*/  LDL.LU R57, [R1+0x15b4] ;  /* 0x0015b40001397983 */ /* 0x000ea80000300800 */
[----:B------:R-:W2:Y:S04]  /*88cd0*/  LDL.LU R58, [R1+0x15b8] ;  /* 0x0015b800013a7983 */ /* 0x000ea80000300800 */
        /* <DEDUP_REMOVED lines=26> */
[----:B------:R0:W-:Y:S04]  /*88e80*/  STL.64 [R1+0x5b40], R44 ;  /* 0x005b402c01007387 */ /* 0x0001e80000100a00 */
[----:B0-----:R-:W4:Y:S04]  /*88e90*/  LDL.LU R44, [R1+0x14f0] ;  /* 0x0014f000012c7983 */ /* 0x001f280000300800 */
[----:B------:R-:W4:Y:S04]  /*88ea0*/  LDL.LU R45, [R1+0x14f4] ;  /* 0x0014f400012d7983 */ /* 0x000f280000300800 */
[----:B------:R-:W4:Y:S04]  /*88eb0*/  LDL.LU R46, [R1+0x14f8] ;  /* 0x0014f800012e7983 */ /* 0x000f280000300800 */
[----:B------:R-:W4:Y:S01]  /*88ec0*/  LDL.LU R47, [R1+0x14fc] ;  /* 0x0014fc00012f7983 */ /* 0x000f220000300800 */
[C---:B---3--:R-:W-:Y:S08]  /*88ed0*/  HMMA.16816.F32 R36, R28.reuse, R40, R36 ;  /* 0x000000281c24723c */ /* 0x048ff00000001824 */
        /* <DEDUP_REMOVED lines=9> */
[----:B------:R-:W3:Y:S04]  /*88f70*/  LDL.LU.64 R36, [R1+0x5e98] ;  /* 0x005e980001247983 */ /* 0x000ee80000300a00 */
[----:B------:R-:W-:Y:S04]  /*88f80*/  STL.64 [R1+0x5b68], R42 ;  /* 0x005b682a01007387 */ /* 0x000fe80000100a00 */
[----:B------:R0:W-:Y:S04]  /*88f90*/  STL.64 [R1+0x5b60], R40 ;  /* 0x005b602801007387 */ /* 0x0001e80000100a00 */
[----:B0-----:R-:W2:Y:S04]  /*88fa0*/  LDL.LU R40, [R1+0x1500] ;  /* 0x0015000001287983 */ /* 0x001ea80000300800 */
[----:B------:R-:W2:Y:S04]  /*88fb0*/  LDL.LU R41, [R1+0x1504] ;  /* 0x0015040001297983 */ /* 0x000ea80000300800 */
[----:B------:R-:W2:Y:S04]  /*88fc0*/  LDL.LU R42, [R1+0x1508] ;  /* 0x00150800012a7983 */ /* 0x000ea80000300800 */
[----:B------:R-:W2:Y:S01]  /*88fd0*/  LDL.LU R43, [R1+0x150c] ;  /* 0x00150c00012b7983 */ /* 0x000ea20000300800 */
[C---:B----4-:R-:W-:Y:S08]  /*88fe0*/  HMMA.16816.F32 R24, R28.reuse, R38, R24 ;  /* 0x000000261c18723c */ /* 0x050ff00000001818 */
[C---:B---3--:R-:W-:Y:S11]  /*88ff0*/  HMMA.16816.F32 R32, R28.reuse, R36, R32 ;  /* 0x000000241c20723c */ /* 0x048ff60000001820 */
[----:B------:R-:W-:Y:S04]  /*89000*/  STL.64 [R1+0x1590], R24 ;  /* 0x0015901801007387 */ /* 0x000fe80000100a00 */
[----:B------:R0:W-:Y:S04]  /*89010*/  STL.64 [R1+0x1598], R26 ;  /* 0x0015981a01007387 */ /* 0x0001e80000100a00 */
[----:B0-----:R-:W3:Y:S04]  /*89020*/  LDL.LU.64 R26, [R1+0x5e90] ;  /* 0x005e9000011a7983 */ /* 0x001ee80000300a00 */
[----:B------:R-:W4:Y:S04]  /*89030*/  LDL.LU.64 R24, [R1+0x5e88] ;  /* 0x005e880001187983 */ /* 0x000f280000300a00 */
[----:B------:R-:W-:Y:S04]  /*89040*/  STL.64 [R1+0x1580], R32 ;  /* 0x0015802001007387 */ /* 0x000fe80000100a00 */
[----:B------:R0:W-:Y:S04]  /*89050*/  STL.64 [R1+0x1588], R34 ;  /* 0x0015882201007387 */ /* 0x0001e80000100a00 */
[----:B0-----:R-:W2:Y:S01]  /*89060*/  LDL.LU.64 R34, [R1+0x5e80] ;  /* 0x005e800001227983 */ /* 0x001ea20000300a00 */
[C---:B------:R-:W-:Y:S03]  /*89070*/  HMMA.16816.F32 R4, R28.reuse, R2, R4 ;  /* 0x000000021c04723c */ /* 0x040fe60000001804 */
        /* <DEDUP_REMOVED lines=12> */
[----:B------:R-:W2:Y:S04]  /*89140*/  LDL.LU.64 R20, [R1+0x5e68] ;  /* 0x005e680001147983 */ /* 0x000ea80000300a00 */
[----:B------:R-:W-:Y:S04]  /*89150*/  STL [R1+0x5da4], R35 ;  /* 0x005da42301007387 */ /* 0x000fe80000100800 */
[----:B------:R-:W-:Y:S04]  /*89160*/  STL.64 [R1+0x1560], R4 ;  /* 0x0015600401007387 */ /* 0x000fe80000100a00 */
[----:B------:R0:W-:Y:S04]  /*89170*/  STL.64 [R1+0x1568], R6 ;  /* 0x0015680601007387 */ /* 0x0001e80000100a00 */
[----:B0-----:R-:W2:Y:S04]  /*89180*/  LDL.LU.64 R6, [R1+0x5e60] ;  /* 0x005e600001067983 */ /* 0x001ea80000300a00 */
[----:B------:R-:W2:Y:S04]  /*89190*/  LDL.LU.64 R4, [R1+0x5e58] ;  /* 0x005e580001047983 */ /* 0x000ea80000300a00 */
[----:B------:R-:W-:Y:S01]  /*891a0*/  STL.64 [R1+0x5bb8], R2 ;  /* 0x005bb80201007387 */ /* 0x000fe20000100a00 */
        /* <DEDUP_REMOVED lines=24> */
[----:B------:R2:W-:-:S12]  /*89330*/  STL.64 [R1+0x5b10], R8 ;  /* 0x005b100801007387 */ /* 0x0005d80000100a00 */
[----:B------:R-:W-:Y:S04]  /*89340*/  STL.64 [R1+0x1520], R4 ;  /* 0x0015200401007387 */ /* 0x000fe80000100a00 */
[----:B------:R0:W-:Y:S01]  /*89350*/  STL.64 [R1+0x1528], R6 ;  /* 0x0015280601007387 */ /* 0x0001e20000100a00 */
[----:B----4-:R-:W-:Y:S02]  /*89360*/  IMAD.MOV.U32 R60, RZ, RZ, R24 ;  /* 0x000000ffff3c7224 */ /* 0x010fe400078e0018 */
[----:B------:R-:W-:Y:S01]  /*89370*/  IMAD.MOV.U32 R61, RZ, RZ, R25 ;  /* 0x000000ffff3d7224 */ /* 0x000fe200078e0019 */
[C---:B--2---:R-:W-:Y:S08]  /*89380*/  HMMA.16816.F32 R8, R28.reuse, R12, R36 ;  /* 0x0000000c1c08723c */ /* 0x044ff00000001824 */
[C---:B0-----:R-:W-:Y:S01]  /*89390*/  HMMA.16816.F32 R4, R28.reuse, R14, R40 ;  /* 0x0000000e1c04723c */ /* 0x041fe20000001828 */
        /* <DEDUP_REMOVED lines=15> */
[----:B-1----:R-:W-:Y:S01]  /*89490*/  HMMA.16816.F32 R4, R28, R22, R56 ;  /* 0x000000161c04723c */ /* 0x002fe20000001838 */
[----:B------:R-:W-:-:S02]  /*894a0*/  IMAD.MOV.U32 R54, RZ, RZ, R27 ;  /* 0x000000ffff367224 */ /* 0x000fc400078e001b */
[----:B------:R-:W-:-:S08]  /*894b0*/  IMAD.MOV.U32 R55, RZ, RZ, R26 ;  /* 0x000000ffff377224 */ /* 0x000fd000078e001a */
[----:B------:R0:W-:Y:S04]  /*894c0*/  STL.64 [R1+0x14d0], R8 ;  /* 0x0014d00801007387 */ /* 0x0001e80000100a00 */
[----:B------:R1:W-:Y:S04]  /*894d0*/  STL.64 [R1+0x14d8], R10 ;  /* 0x0014d80a01007387 */ /* 0x0003e80000100a00 */
        /* <DEDUP_REMOVED lines=32> */
[----:B------:R-:W-:-:S02]  /*896e0*/  IMAD.MOV.U32 R40, RZ, RZ, R26 ;  /* 0x000000ffff287224 */ /* 0x000fc400078e001a */
[----:B------:R-:W-:Y:S02]  /*896f0*/  IMAD.MOV.U32 R41, RZ, RZ, R27 ;  /* 0x000000ffff297224 */ /* 0x000fe400078e001b */
[----:B------:R-:W-:Y:S02]  /*89700*/  IMAD.MOV.U32 R2, RZ, RZ, R33 ;  /* 0x000000ffff027224 */ /* 0x000fe400078e0021 */
        /* <DEDUP_REMOVED lines=9> */
[----:B0-----:R-:W2:Y:S04]  /*897a0*/  LDL.LU R8, [R1+0x1410] ;  /* 0x0014100001087983 */ /* 0x001ea80000300800 */
[----:B------:R-:W2:Y:S04]  /*897b0*/  LDL.LU R9, [R1+0x1414] ;  /* 0x0014140001097983 */ /* 0x000ea80000300800 */
[----:B-1----:R-:W2:Y:S04]  /*897c0*/  LDL.LU R10, [R1+0x1418] ;  /* 0x00141800010a7983 */ /* 0x002ea80000300800 */
        /* <DEDUP_REMOVED lines=17> */
[----:B------:R-:W-:Y:S04]  /*898e0*/  STL.64 [R1+0x5d80], R14 ;  /* 0x005d800e01007387 */ /* 0x000fe80000100a00 */
[----:B------:R-:W-:Y:S04]  /*898f0*/  STL.64 [R1+0x5d78], R12 ;  /* 0x005d780c01007387 */ /* 0x000fe80000100a00 */
[----:B---3--:R-:W3:Y:S04]  /*89900*/  LDL.LU R4, [R1+0x1400] ;  /* 0x0014000001047983 */ /* 0x008ee80000300800 */
[----:B------:R-:W3:Y:S04]  /*89910*/  LDL.LU R5, [R1+0x1404] ;  /* 0x0014040001057983 */ /* 0x000ee80000300800 */
[----:B----4-:R-:W4:Y:S04]  /*89920*/  LDL.LU R6, [R1+0x1408] ;  /* 0x0014080001067983 */ /* 0x010f280000300800 */
[----:B------:R-:W4:Y:S04]  /*89930*/  LDL.LU R7, [R1+0x140c] ;  /* 0x00140c0001077983 */ /* 0x000f280000300800 */
[----:B----4-:R-:W-:Y:S04]  /*89940*/  STL.64 [R1+0x5d90], R6 ;  /* 0x005d900601007387 */ /* 0x010fe80000100a00 */
[----:B---3--:R-:W-:Y:S04]  /*89950*/  STL.64 [R1+0x5d88], R4 ;  /* 0x005d880401007387 */ /* 0x008fe80000100a00 */
[----:B------:R-:W3:Y:S04]  /*89960*/  LDL.LU R56, [R1+0x13c0] ;  /* 0x0013c00001387983 */ /* 0x000ee80000300800 */
[----:B------:R-:W3:Y:S04]  /*89970*/  LDL.LU R57, [R1+0x13c4] ;  /* 0x0013c40001397983 */ /* 0x000ee80000300800 */
[----:B------:R-:W4:Y:S04]  /*89980*/  LDL.LU R58, [R1+0x13c8] ;  /* 0x0013c800013a7983 */ /* 0x000f280000300800 */
[----:B------:R-:W4:Y:S01]  /*89990*/  LDL.LU R59, [R1+0x13cc] ;  /* 0x0013cc00013b7983 */ /* 0x000f220000300800 */
[----:B------:R-:W-:-:S02]  /*899a0*/  IMAD.MOV.U32 R50, RZ, RZ, R32 ;  /* 0x000000ffff327224 */ /* 0x000fc400078e0020 */
[----:B------:R-:W-:Y:S01]  /*899b0*/  IMAD.MOV.U32 R51, RZ, RZ, R33 ;  /* 0x000000ffff337224 */ /* 0x000fe200078e0021 */
[----:B----4-:R-:W-:Y:S04]  /*899c0*/  STL.64 [R1+0x5db0], R58 ;  /* 0x005db03a01007387 */ /* 0x010fe80000100a00 */
[----:B---3--:R0:W-:Y:S04]  /*899d0*/  STL.64 [R1+0x5da8], R56 ;  /* 0x005da83801007387 */ /* 0x0081e80000100a00 */
[----:B------:R-:W3:Y:S04]  /*899e0*/  LDL.LU R32, [R1+0x5de4] ;  /* 0x005de40001207983 */ /* 0x000ee80000300800 */
[----:B------:R-:W4:Y:S04]  /*899f0*/  LDL.LU R33, [R1+0x5de0] ;  /* 0x005de00001217983 */ /* 0x000f280000300800 */
[----:B------:R-:W3:Y:S04]  /*89a00*/  LDL.LU R52, [R1+0x1450] ;  /* 0x0014500001347983 */ /* 0x000ee80000300800 */
[----:B------:R-:W3:Y:S04]  /*89a10*/  LDL.LU R53, [R1+0x1454] ;  /* 0x0014540001357983 */ /* 0x000ee80000300800 */
[----:B------:R-:W3:Y:S04]  /*89a20*/  LDL.LU R54, [R1+0x1458] ;  /* 0x0014580001367983 */ /* 0x000ee80000300800 */
[----:B------:R-:W3:Y:S01]  /*89a30*/  LDL.LU R55, [R1+0x145c] ;  /* 0x00145c0001377983 */ /* 0x000ee20000300800 */
[----:B------:R-:W-:-:S02]  /*89a40*/  IMAD.MOV.U32 R48, RZ, RZ, R25 ;  /* 0x000000ffff307224 */ /* 0x000fc400078e0019 */
[----:B------:R-:W-:Y:S02]  /*89a50*/  IMAD.MOV.U32 R49, RZ, RZ, R24 ;  /* 0x000000ffff317224 */ /* 0x000fe400078e0018 */
[----:B--2---:R-:W-:Y:S02]  /*89a60*/  IMAD.MOV.U32 R38, RZ, RZ, R26 ;  /* 0x000000ffff267224 */ /* 0x004fe400078e001a */
[----:B------:R-:W-:Y:S01]  /*89a70*/  IMAD.MOV.U32 R39, RZ, RZ, R27 ;  /* 0x000000ffff277224 */ /* 0x000fe200078e001b */
[----:B---3--:R-:W-:Y:S04]  /*89a80*/  STL.64 [R1+0x5dc0], R54 ;  /* 0x005dc03601007387 */ /* 0x008fe80000100a00 */
[----:B------:R1:W-:Y:S04]  /*89a90*/  STL.64 [R1+0x5db8], R52 ;  /* 0x005db83401007387 */ /* 0x0003e80000100a00 */
        /* <DEDUP_REMOVED lines=8> */
[----:B0-----:R-:W3:Y:S04]  /*89b20*/  LDL.LU R56, [R1+0x14a0] ;  /* 0x0014a00001387983 */ /* 0x001ee80000300800 */
[----:B------:R-:W3:Y:S04]  /*89b30*/  LDL.LU R57, [R1+0x14a4] ;  /* 0x0014a40001397983 */ /* 0x000ee80000300800 */
[----:B------:R-:W3:Y:S04]  /*89b40*/  LDL.LU R58, [R1+0x14a8] ;  /* 0x0014a800013a7983 */ /* 0x000ee80000300800 */
[----:B------:R-:W3:Y:S04]  /*89b50*/  LDL.LU R59, [R1+0x14ac] ;  /* 0x0014ac00013b7983 */ /* 0x000ee80000300800 */
[----:B-1----:R-:W3:Y:S04]  /*89b60*/  LDL.LU R52, [R1+0x14b0] ;  /* 0x0014b00001347983 */ /* 0x002ee80000300800 */
[----:B------:R-:W3:Y:S04]  /*89b70*/  LDL.LU R53, [R1+0x14b4] ;  /* 0x0014b40001357983 */ /* 0x000ee80000300800 */
[----:B------:R-:W3:Y:S04]  /*89b80*/  LDL.LU R54, [R1+0x14b8] ;  /* 0x0014b80001367983 */ /* 0x000ee80000300800 */
[----:B------:R-:W3:Y:S04]  /*89b90*/  LDL.LU R55, [R1+0x14bc] ;  /* 0x0014bc0001377983 */ /* 0x000ee80000300800 */
[----:B------:R-:W3:Y:S01]  /*89ba0*/  LDL.LU R35, [R1+0x3ce0] ;  /* 0x003ce00001237983 */ /* 0x000ee20000300800 */
[----:B------:R-:W-:-:S03]  /*89bb0*/  IMAD.MOV.U32 R37, RZ, RZ, R32 ;  /* 0x000000ffff257224 */ /* 0x000fc600078e0020 */
[----:B------:R-:W3:Y:S04]  /*89bc0*/  LDL.LU R0, [R1+0x3ce8] ;  /* 0x003ce80001007983 */ /* 0x000ee80000300800 */
[----:B------:R-:W3:Y:S01]  /*89bd0*/  LDL.LU R32, [R1+0x3cf0] ;  /* 0x003cf00001207983 */ /* 0x000ee20000300800 */
[----:B----4-:R-:W-:-:S03]  /*89be0*/  IMAD.MOV.U32 R36, RZ, RZ, R33 ;  /* 0x000000ffff247224 */ /* 0x010fc600078e0021 */
        /* <DEDUP_REMOVED lines=11> */
[----:B--2---:R-:W-:-:S02]  /*89ca0*/  IMAD.MOV.U32 R19, RZ, RZ, R25 ;  /* 0x000000ffff137224 */ /* 0x004fc400078e0019 */
[----:B---3--:R-:W-:Y:S02]  /*89cb0*/  IMAD.MOV.U32 R18, RZ, RZ, R24 ;  /* 0x000000ffff127224 */ /* 0x008fe400078e0018 */
[----:B------:R-:W2:Y:S04]  /*89cc0*/  LDL.LU R24, [R1+0x5dcc] ;  /* 0x005dcc0001187983 */ /* 0x000ea80000300800 */
[----:B------:R-:W2:Y:S04]  /*89cd0*/  LDL.LU R25, [R1+0x5dc8] ;  /* 0x005dc80001197983 */ /* 0x000ea80000300800 */
[----:B------:R-:W3:Y:S04]  /*89ce0*/  LDL.LU R12, [R1+0x1490] ;  /* 0x00149000010c7983 */ /* 0x000ee80000300800 */
[----:B------:R-:W3:Y:S04]  /*89cf0*/  LDL.LU R13, [R1+0x1494] ;  /* 0x00149400010d7983 */ /* 0x000ee80000300800 */
[----:B------:R-:W3:Y:S04]  /*89d00*/  LDL.LU R14, [R1+0x1498] ;  /* 0x00149800010e7983 */ /* 0x000ee80000300800 */
[----:B------:R-:W3:Y:S04]  /*89d10*/  LDL.LU R15, [R1+0x149c] ;  /* 0x00149c00010f7983 */ /* 0x000ee80000300800 */
[----:B------:R-:W3:Y:S04]  /*89d20*/  LDL.LU R44, [R1+0x1460] ;  /* 0x00146000012c7983 */ /* 0x000ee80000300800 */
[----:B------:R-:W3:Y:S01]  /*89d30*/  LDL.LU R45, [R1+0x1464] ;  /* 0x00146400012d7983 */ /* 0x000ee20000300800 */
[C---:B------:R-:W-:Y:S03]  /*89d40*/  HMMA.16816.F32 R56, R28.reuse, R26, R56 ;  /* 0x0000001a1c38723c */ /* 0x040fe60000001838 */
        /* <DEDUP_REMOVED lines=18> */
[----:B------:R0:W-:Y:S04]  /*89e70*/  STL.64 [R1+0x5b08], R26 ;  /* 0x005b081a01007387 */ /* 0x0001e80000100a00 */
[----:B0-----:R-:W2:Y:S04]  /*89e80*/  LDL R26, [R1+0xf0] ;  /* 0x0000f000011a7983 */ /* 0x001ea80000100800 */
[----:B------:R-:W2:Y:S04]  /*89e90*/  LDL R27, [R1+0xf4] ;  /* 0x0000f400011b7983 */ /* 0x000ea80000100800 */
[----:B------:R0:W-:Y:S04]  /*89ea0*/  STL.64 [R1+0x5b00], R24 ;  /* 0x005b001801007387 */ /* 0x0001e80000100a00 */
[----:B0-----:R-:W2:Y:S04]  /*89eb0*/  LDL.LU R25, [R1+0x3cdc] ;  /* 0x003cdc0001197983 */ /* 0x001ea80000300800 */
[----:B------:R-:W3:Y:S01]  /*89ec0*/  LDL.LU R24, [R1+0x3ce4] ;  /* 0x003ce40001187983 */ /* 0x000ee20000300800 */
[----:B----4-:R-:W-:-:S02]  /*89ed0*/  IMAD R17, R17, 0x100, R32 ;  /* 0x0000010011117824 */ /* 0x010fc400078e0220 */
[----:B------:R-:W-:Y:S02]  /*89ee0*/  IMAD R16, R16, 0x100, R33 ;  /* 0x0000010010107824 */ /* 0x000fe400078e0221 */
[----:B--2---:R-:W-:Y:S02]  /*89ef0*/  IMAD R25, R25, 0x100, R35 ;  /* 0x0000010019197824 */ /* 0x004fe400078e0223 */
[----:B---3--:R-:W-:Y:S01]  /*89f00*/  IMAD R24, R24, 0x100, R0 ;  /* 0x0000010018187824 */ /* 0x008fe200078e0200 */
[----:B------:R-:W2:Y:S04]  /*89f10*/  LDL.LU R35, [R1+0x5da4] ;  /* 0x005da40001237983 */ /* 0x000ea80000300800 */
[----:B------:R-:W3:Y:S04]  /*89f20*/  LDL.LU R0, [R1+0x5da0] ;  /* 0x005da00001007983 */ /* 0x000ee80000300800 */
[----:B------:R-:W4:Y:S04]  /*89f30*/  LDL.LU R32, [R1+0x5d9c] ;  /* 0x005d9c0001207983 */ /* 0x000f280000300800 */
[----:B------:R-:W4:Y:S02]  /*89f40*/  LDL.LU R33, [R1+0x5d98] ;  /* 0x005d980001217983 */ /* 0x000f240000300800 */
[----:B----4-:R-:W-:Y:S02]  /*89f50*/  HMMA.16816.F32 R28, R28, R32, R4 ;  /* 0x000000201c1c723c */ /* 0x010fe40000001804 */
[----:B------:R-:W4:Y:S04]  /*89f60*/  LDL.LU.64 R6, [R1+0x5d90] ;  /* 0x005d900001067983 */ /* 0x000f280000300a00 */
[----:B------:R-:W4:Y:S04]  /*89f70*/  LDL.LU.64 R4, [R1+0x5d88] ;  /* 0x005d880001047983 */ /* 0x000f280000300a00 */
[----:B--2---:R-:W-:Y:S04]  /*89f80*/  STL.64 [R1+0x5bb0], R34 ;  /* 0x005bb02201007387 */ /* 0x004fe80000100a00 */
[----:B------:R0:W-:Y:S05]  /*89f90*/  STL.64 [R1+0x5ba8], R32 ;  /* 0x005ba82001007387 */ /* 0x0001ea0000100a00 */
[----:B------:R1:W-:Y:S04]  /*89fa0*/  STL.64 [R1+0xc80], R28 ;  /* 0x000c801c01007387 */ /* 0x0003e80000100a00 */
[----:B------:R2:W-:Y:S04]  /*89fb0*/  STL.64 [R1+0xc88], R30 ;  /* 0x000c881e01007387 */ /* 0x0005e80000100a00 */
[----:B0-----:R-:W3:Y:S04]  /*89fc0*/  LDL.LU R32, [R1+0x1440] ;  /* 0x0014400001207983 */ /* 0x001ee80000300800 */
[----:B------:R-:W3:Y:S04]  /*89fd0*/  LDL.LU R33, [R1+0x1444] ;  /* 0x0014440001217983 */ /* 0x000ee80000300800 */
[----:B------:R-:W3:Y:S04]  /*89fe0*/  LDL.LU R34, [R1+0x1448] ;  /* 0x0014480001227983 */ /* 0x000ee80000300800 */
[----:B------:R-:W3:Y:S01]  /*89ff0*/  LDL.LU R35, [R1+0x144c] ;  /* 0x00144c0001237983 */ /* 0x000ee20000300800 */
[----:B-1----:R-:W-:-:S02]  /*8a000*/  F2FP.F16.E5M2.UNPACK_B R28, R25 ;  /* 0x00000019ff1c723e */ /* 0x002fc400020004ff */
[----:B------:R-:W-:Y:S02]  /*8a010*/  F2FP.F16.E5M2.UNPACK_B R29, R24 ;  /* 0x00000018ff1d723e */ /* 0x000fe400020004ff */
[----:B--2---:R-:W-:Y:S02]  /*8a020*/  F2FP.F16.E5M2.UNPACK_B R30, R17 ;  /* 0x00000011ff1e723e */ /* 0x004fe400020004ff */
[----:B------:R-:W-:-:S07]  /*8a030*/  F2FP.F16.E5M2.UNPACK_B R31, R16 ;  /* 0x00000010ff1f723e */ /* 0x000fce00020004ff */
[C---:B------:R-:W-:Y:S08]  /*8a040*/  HMMA.16816.F32 R16, R28.reuse, R18, R12 ;  /* 0x000000121c10723c */ /* 0x040ff0000000180c */
[C---:B------:R-:W-:Y:S08]  /*8a050*/  HMMA.16816.F32 R8, R28.reuse, R36, R8 ;  /* 0x000000241c08723c */ /* 0x040ff00000001808 */
[C---:B------:R-:W-:Y:S01]  /*8a060*/  HMMA.16816.F32 R36, R28.reuse, R38, R40 ;  /* 0x000000261c24723c */ /* 0x040fe20000001828 */
[----:B------:R-:W2:Y:S04]  /*8a070*/  LDL.LU.64 R14, [R1+0x5d80] ;  /* 0x005d8000010e7983 */ /* 0x000ea80000300a00 */
[----:B------:R-:W2:Y:S03]  /*8a080*/  LDL.LU.64 R12, [R1+0x5d78] ;  /* 0x005d7800010c7983 */ /* 0x000ea60000300a00 */
[C---:B------:R-:W-:Y:S08]  /*8a090*/  HMMA.16816.F32 R44, R28.reuse, R48, R44 ;  /* 0x000000301c2c723c */ /* 0x040ff0000000182c */
[C---:B------:R-:W-:Y:S01]  /*8a0a0*/  HMMA.16816.F32 R48, R28.reuse, R50, R52 ;  /* 0x000000321c30723c */ /* 0x040fe20000001834 */
        /* <DEDUP_REMOVED lines=8> */
[----:B------:R-:W4:Y:S04]  /*8a130*/  LDL.LU.64 R42, [R1+0x5d50] ;  /* 0x005d5000012a7983 */ /* 0x000f280000300a00 */
[----:B------:R-:W4:Y:S04]  /*8a140*/  LDL.LU.64 R40, [R1+0x5d48] ;  /* 0x005d480001287983 */ /* 0x000f280000300a00 */
        /* <DEDUP_REMOVED lines=13> */
[----:B------:R-:W4:Y:S01]  /*8a220*/  LDL.LU.64 R48, [R1+0x5d08] ;  /* 0x005d080001307983 */ /* 0x000f220000300a00 */
[C---:B---3--:R-:W-:Y:S08]  /*8a230*/  HMMA.16816.F32 R24, R28.reuse, R26, R32 ;  /* 0x0000001a1c18723c */ /* 0x048ff00000001820 */
[C---:B--2---:R-:W-:Y:S11]  /*8a240*/  HMMA.16816.F32 R20, R28.reuse, R12, R20 ;  /* 0x0000000c1c14723c */ /* 0x044ff60000001814 */
[----:B------:R-:W-:Y:S04]  /*8a250*/  STL.64 [R1+0x1440], R24 ;  /* 0x0014401801007387 */ /* 0x000fe80000100a00 */
[----:B------:R-:W-:Y:S01]  /*8a260*/  STL.64 [R1+0x1448], R26 ;  /* 0x0014481a01007387 */ /* 0x000fe20000100a00 */
[C---:B----4-:R-:W-:Y:S08]  /*8a270*/  HMMA.16816.F32 R16, R28.reuse, R14, R16 ;  /* 0x0000000e1c10723c */ /* 0x050ff00000001810 */
[C---:B------:R-:W-:Y:S08]  /*8a280*/  HMMA.16816.F32 R12, R28.reuse, R2, R8 ;  /* 0x000000021c0c723c */ /* 0x040ff00000001808 */
[C---:B------:R-:W-:Y:S01]  /*8a290*/  HMMA.16816.F32 R8, R28.reuse, R40, R4 ;  /* 0x000000281c08723c */ /* 0x040fe20000001804 */
[----:B------:R-:W-:Y:S04]  /*8a2a0*/  STL.64 [R1+0x1430], R20 ;  /* 0x0014301401007387 */ /* 0x000fe80000100a00 */
[----:B------:R-:W-:Y:S04]  /*8a2b0*/  STL.64 [R1+0x1438], R22 ;  /* 0x0014381601007387 */ /* 0x000fe80000100a00 */
[----:B------:R-:W-:Y:S01]  /*8a2c0*/  STL.64 [R1+0x1420], R16 ;  /* 0x0014201001007387 */ /* 0x000fe20000100a00 */
[C---:B------:R-:W-:Y:S03]  /*8a2d0*/  HMMA.16816.F32 R4, R28.reuse, R42, R36 ;  /* 0x0000002a1c04723c */ /* 0x040fe60000001824 */
[----:B------:R-:W-:Y:S04]  /*8a2e0*/  STL.64 [R1+0x1428], R18 ;  /* 0x0014281201007387 */ /* 0x000fe80000100a00 */
[----:B------:R-:W-:Y:S04]  /*8a2f0*/  STL.64 [R1+0x1410], R12 ;  /* 0x0014100c01007387 */ /* 0x000fe80000100a00 */
[----:B------:R0:W-:Y:S04]  /*8a300*/  STL.64 [R1+0x1418], R14 ;  /* 0x0014180e01007387 */ /* 0x0001e80000100a00 */
[----:B------:R-:W-:Y:S04]  /*8a310*/  STL.64 [R1+0x1400], R8 ;  /* 0x0014000801007387 */ /* 0x000fe80000100a00 */
[----:B------:R1:W-:Y:S01]  /*8a320*/  STL.64 [R1+0x1408], R10 ;  /* 0x0014080a01007387 */ /* 0x0003e20000100a00 */
[C---:B0-----:R-:W-:Y:S03]  /*8a330*/  HMMA.16816.F32 R12, R28.reuse, R52, R44 ;  /* 0x000000341c0c723c */ /* 0x041fe6000000182c */
[----:B------:R-:W-:Y:S04]  /*8a340*/  STL.64 [R1+0x13f0], R4 ;  /* 0x0013f00401007387 */ /* 0x000fe80000100a00 */
[----:B------:R0:W-:Y:S01]  /*8a350*/  STL.64 [R1+0x13f8], R6 ;  /* 0x0013f80601007387 */ /* 0x0001e20000100a00 */
[C---:B-1----:R-:W-:Y:S08]  /*8a360*/  HMMA.16816.F32 R8, R28.reuse, R54, R48 ;  /* 0x000000361c08723c */ /* 0x042ff00000001830 */
[----:B0-----:R-:W-:Y:S03]  /*8a370*/  HMMA.16816.F32 R4, R28, R60, R56 ;  /* 0x0000003c1c04723c */ /* 0x001fe60000001838 */
[----:B------:R0:W-:Y:S04]  /*8a380*/  STL.64 [R1+0x13e0], R12 ;  /* 0x0013e00c01007387 */ /* 0x0001e80000100a00 */
[----:B------:R1:W-:Y:S04]  /*8a390*/  STL.64 [R1+0x13e8], R14 ;  /* 0x0013e80e01007387 */ /* 0x0003e80000100a00 */
[----:B------:R-:W2:Y:S01]  /*8a3a0*/  LDL R60, [R1+0x8] ;  /* 0x00000800013c7983 */ /* 0x000ea20000100800 */
[----:B------:R-:W-:-:S03]  /*8a3b0*/  IMAD.MOV.U32 R61, RZ, RZ, R0 ;  /* 0x000000ffff3d7224 */ /* 0x000fc600078e0000 */
[----:B------:R3:W-:Y:S04]  /*8a3c0*/  STL.64 [R1+0x13d0], R8 ;  /* 0x0013d00801007387 */ /* 0x0007e80000100a00 */
[----:B------:R-:W-:Y:S04]  /*8a3d0*/  STL.64 [R1+0x13d8], R10 ;  /* 0x0013d80a01007387 */ /* 0x000fe80000100a00 */
[----:B------:R-:W-:Y:S04]  /*8a3e0*/  STL.64 [R1+0x13c0], R4 ;  /* 0x0013c00401007387 */ /* 0x000fe80000100a00 */
[----:B------:R-:W-:Y:S04]  /*8a3f0*/  STL.64 [R1+0x13c8], R6 ;  /* 0x0013c80601007387 */ /* 0x000fe80000100a00 */
        /* <DEDUP_REMOVED lines=10> */
[----:B------:R-:W3:Y:S04]  /*8a4a0*/  LDL.LU R36, [R1+0x12a0] ;  /* 0x0012a00001247983 */ /* 0x000ee80000300800 */
[----:B------:R-:W3:Y:S04]  /*8a4b0*/  LDL.LU R37, [R1+0x12a4] ;  /* 0x0012a40001257983 */ /* 0x000ee80000300800 */
[----:B------:R-:W3:Y:S04]  /*8a4c0*/  LDL.LU R38, [R1+0x12a8] ;  /* 0x0012a80001267983 */ /* 0x000ee80000300800 */
[----:B------:R-:W3:Y:S01]  /*8a4d0*/  LDL.LU R39, [R1+0x12ac] ;  /* 0x0012ac0001277983 */ /* 0x000ee20000300800 */
[----:B--2---:R-:W-:-:S03]  /*8a4e0*/  IMAD.MOV.U32 R41, RZ, RZ, R0 ;  /* 0x000000ffff297224 */ /* 0x004fc600078e0000 */
[----:B---3--:R2:W-:Y:S04]  /*8a4f0*/  STL.64 [R1+0x5bd8], R38 ;  /* 0x005bd82601007387 */ /* 0x0085e80000100a00 */
[----:B------:R-:W-:Y:S04]  /*8a500*/  STL.64 [R1+0x5bd0], R36 ;  /* 0x005bd02401007387 */ /* 0x000fe80000100a00 */
[----:B------:R-:W3:Y:S04]  /*8a510*/  LDL R40, [R1+0x28] ;  /* 0x0000280001287983 */ /* 0x000ee80000100800 */
[----:B------:R-:W2:Y:S04]  /*8a520*/  LDL.LU R0, [R1+0x5cfc] ;  /* 0x005cfc0001007983 */ /* 0x000ea80000300800 */
[----:B0-----:R-:W3:Y:S04]  /*8a530*/  LDL.LU R12, [R1+0x12c0] ;  /* 0x0012c000010c7983 */ /* 0x001ee80000300800 */
[----:B------:R-:W3:Y:S04]  /*8a540*/  LDL.LU R13, [R1+0x12c4] ;  /* 0x0012c400010d7983 */ /* 0x000ee80000300800 */
[----:B-1----:R-:W3:Y:S04]  /*8a550*/  LDL.LU R14, [R1+0x12c8] ;  /* 0x0012c800010e7983 */ /* 0x002ee80000300800 */
[----:B------:R-:W3:Y:S01]  /*8a560*/  LDL.LU R15, [R1+0x12cc] ;  /* 0x0012cc00010f7983 */ /* 0x000ee20000300800 */
[----:B--2---:R-:W-:-:S03]  /*8a570*/  IMAD.MOV.U32 R9, RZ, RZ, R0 ;  /* 0x000000ffff097224 */ /* 0x004fc600078e0000 */
[----:B---3--:R-:W-:Y:S04]  /*8a580*/  STL.64 [R1+0x5be8], R14 ;  /* 0x005be80e01007387 */ /* 0x008fe80000100a00 */
[----:B------:R0:W-:Y:S04]  /*8a590*/  STL.64 [R1+0x5be0], R12 ;  /* 0x005be00c01007387 */ /* 0x0001e80000100a00 */
[----:B------:R-:W2:Y:S04]  /*8a5a0*/  LDL R8, [R1+0x38] ;  /* 0x0000380001087983 */ /* 0x000ea80000100800 */
[----:B------:R-:W3:Y:S04]  /*8a5b0*/  LDL.LU R0, [R1+0x5cf8] ;  /* 0x005cf80001007983 */ /* 0x000ee80000300800 */
        /* <DEDUP_REMOVED lines=23> */
[----:B------:R-:W1:Y:S04]  /*8a730*/  LDL.LU R0, [R1+0x5cf0] ;  /* 0x005cf00001007983 */ /* 0x000e680000300800 */
[----:B0-----:R-:W2:Y:S04]  /*8a740*/  LDL.LU R12, [R1+0x1310] ;  /* 0x00131000010c7983 */ /* 0x001ea80000300800 */
[----:B------:R-:W2:Y:S04]  /*8a750*/  LDL.LU R13, [R1+0x1314] ;  /* 0x00131400010d7983 */ /* 0x000ea80000300800 */
[----:B------:R-:W2:Y:S04]  /*8a760*/  LDL.LU R14, [R1+0x1318] ;  /* 0x00131800010e7983 */ /* 0x000ea80000300800 */
[----:B------:R-:W2:Y:S04]  /*8a770*/  LDL.LU R15, [R1+0x131c] ;  /* 0x00131c00010f7983 */ /* 0x000ea80000300800 */
[----:B--2---:R-:W-:Y:S04]  /*8a780*/  STL.64 [R1+0x5c28], R14 ;  /* 0x005c280e01007387 */ /* 0x004fe80000100a00 */
[----:B------:R0:W-:Y:S04]  /*8a790*/  STL.64 [R1+0x5c20], R12 ;  /* 0x005c200c01007387 */ /* 0x0001e80000100a00 */
[----:B------:R-:W2:Y:S04]  /*8a7a0*/  LDL R36, [R1+0x60] ;  /* 0x0000600001247983 */ /* 0x000ea80000100800 */
[----:B------:R-:W2:Y:S04]  /*8a7b0*/  LDL R37, [R1+0x64] ;  /* 0x0000640001257983 */ /* 0x000ea80000100800 */
[----:B---3--:R3:W-:Y:S01]  /*8a7c0*/  STL.64 [R1+0x5c38], R38 ;  /* 0x005c382601007387 */ /* 0x0087e20000100a00 */
[----:B-1----:R-:W-:-:S03]  /*8a7d0*/  IMAD.MOV.U32 R27, RZ, RZ, R0 ;  /* 0x000000ffff1b7224 */ /* 0x002fc600078e0000 */
[----:B--2---:R-:W-:Y:S04]  /*8a7e0*/  STL.64 [R1+0x5c30], R36 ;  /* 0x005c302401007387 */ /* 0x004fe80000100a00 */
        /* <DEDUP_REMOVED lines=10> */
[----:B------:R-:W-:Y:S04]  /*8a890*/  STL.64 [R1+0x5c58], R26 ;  /* 0x005c581a01007387 */ /* 0x000fe80000100a00 */
[----:B--2---:R-:W-:Y:S04]  /*8a8a0*/  STL.64 [R1+0x5c50], R24 ;  /* 0x005c501801007387 */ /* 0x004fe80000100a00 */
[----:B0-----:R-:W2:Y:S04]  /*8a8b0*/  LDL.LU R12, [R1+0x1340] ;  /* 0x00134000010c7983 */ /* 0x001ea80000300800 */
[----:B------:R-:W2:Y:S04]  /*8a8c0*/  LDL.LU R13, [R1+0x1344] ;  /* 0x00134400010d7983 */ /* 0x000ea80000300800 */
[----:B------:R-:W2:Y:S04]  /*8a8d0*/  LDL.LU R14, [R1+0x1348] ;  /* 0x00134800010e7983 */ /* 0x000ea80000300800 */
[----:B------:R-:W2:Y:S01]  /*8a8e0*/  LDL.LU R15, [R1+0x134c] ;  /* 0x00134c00010f7983 */ /* 0x000ea20000300800 */
[----:B---3--:R-:W-:-:S03]  /*8a8f0*/  IMAD.MOV.U32 R39, RZ, RZ, R0 ;  /* 0x000000ffff277224 */ /* 0x008fc600078e0000 */
[----:B--2---:R0:W-:Y:S04]  /*8a900*/  STL.64 [R1+0x5c68], R14 ;  /* 0x005c680e01007387 */ /* 0x0041e80000100a00 */
[----:B------:R-:W-:Y:S04]  /*8a910*/  STL.64 [R1+0x5c60], R12 ;  /* 0x005c600c01007387 */ /* 0x000fe80000100a00 */
[----:B------:R-:W2:Y:S04]  /*8a920*/  LDL R38, [R1+0x78] ;  /* 0x0000780001267983 */ /* 0x000ea80000100800 */
[----:B------:R-:W0:Y:S04]  /*8a930*/  LDL.LU R0, [R1+0x5ce8] ;  /* 0x005ce80001007983 */ /* 0x000e280000300800 */
[----:B-1----:R-:W3:Y:S04]  /*8a940*/  LDL.LU R48, [R1+0x1350] ;  /* 0x0013500001307983 */ /* 0x002ee80000300800 */
[----:B------:R-:W3:Y:S04]  /*8a950*/  LDL.LU R49, [R1+0x1354] ;  /* 0x0013540001317983 */ /* 0x000ee80000300800 */
[----:B------:R-:W2:Y:S04]  /*8a960*/  LDL.LU R50, [R1+0x1358] ;  /* 0x0013580001327983 */ /* 0x000ea80000300800 */
[----:B------:R-:W2:Y:S04]  /*8a970*/  LDL.LU R51, [R1+0x135c] ;  /* 0x00135c0001337983 */ /* 0x000ea80000300800 */
[----:B--2---:R-:W-:Y:S04]  /*8a980*/  STL.64 [R1+0x5c78], R50 ;  /* 0x005c783201007387 */ /* 0x004fe80000100a00 */
[----:B---3--:R1:W-:Y:S04]  /*8a990*/  STL.64 [R1+0x5c70], R48 ;  /* 0x005c703001007387 */ /* 0x0083e80000100a00 */
[----:B------:R-:W2:Y:S04]  /*8a9a0*/  LDL R36, [R1+0x80] ;  /* 0x0000800001247983 */ /* 0x000ea80000100800 */
[----:B------:R-:W2:Y:S04]  /*8a9b0*/  LDL R37, [R1+0x84] ;  /* 0x0000840001257983 */ /* 0x000ea80000100800 */
[----:B------:R-:W-:Y:S01]  /*8a9c0*/  STL.64 [R1+0x5c88], R38 ;  /* 0x005c882601007387 */ /* 0x000fe20000100a00 */
[----:B0-----:R-:W-:-:S03]  /*8a9d0*/  IMAD.MOV.U32 R15, RZ, RZ, R0 ;  /* 0x000000ffff0f7224 */ /* 0x001fc600078e0000 */
[----:B--2---:R0:W-:Y:S04]  /*8a9e0*/  STL.64 [R1+0x5c80], R36 ;  /* 0x005c802401007387 */ /* 0x0041e80000100a00 */
[----:B------:R-:W2:Y:S04]  /*8a9f0*/  LDL R14, [R1+0x88] ;  /* 0x00008800010e7983 */ /* 0x000ea80000100800 */
[----:B------:R-:W3:Y:S04]  /*8aa00*/  LDL.LU R0, [R1+0x5ce4] ;  /* 0x005ce40001007983 */ /* 0x000ee80000300800 */
        /* <DEDUP_REMOVED lines=8> */
[----:B------:R-:W-:Y:S04]  /*8aa90*/  STL.64 [R1+0x5ca8], R14 ;  /* 0x005ca80e01007387 */ /* 0x000fe80000100a00 */
[----:B--2---:R1:W-:Y:S04]  /*8aaa0*/  STL.64 [R1+0x5ca0], R12 ;  /* 0x005ca00c01007387 */ /* 0x0043e80000100a00 */
[----:B0-----:R-:W2:Y:S04]  /*8aab0*/  LDL.LU R36, [R1+0x1380] ;  /* 0x0013800001247983 */ /* 0x001ea80000300800 */
[----:B------:R-:W2:Y:S04]  /*8aac0*/  LDL.LU R37, [R1+0x1384] ;  /* 0x0013840001257983 */ /* 0x000ea80000300800 */
[----:B------:R-:W2:Y:S04]  /*8aad0*/  LDL.LU R38, [R1+0x1388] ;  /* 0x0013880001267983 */ /* 0x000ea80000300800 */
[----:B------:R-:W2:Y:S01]  /*8aae0*/  LDL.LU R39, [R1+0x138c] ;  /* 0x00138c0001277983 */ /* 0x000ea20000300800 */
[----:B---3--:R-:W-:-:S03]  /*8aaf0*/  IMAD.MOV.U32 R51, RZ, RZ, R0 ;  /* 0x000000ffff337224 */ /* 0x008fc600078e0000 */
[----:B--2---:R-:W-:Y:S04]  /*8ab00*/  STL.64 [R1+0x5cb8], R38 ;  /* 0x005cb82601007387 */ /* 0x004fe80000100a00 */
[----:B------:R-:W-:Y:S04]  /*8ab10*/  STL.64 [R1+0x5cb0], R36 ;  /* 0x005cb02401007387 */ /* 0x000fe80000100a00 */
        /* <DEDUP_REMOVED lines=12> */
[----:B0-----:R-:W2:Y:S04]  /*8abe0*/  LDL R14, [R1+0xa8] ;  /* 0x0000a800010e7983 */ /* 0x001ea80000100800 */
[----:B-1----:R-:W2:Y:S04]  /*8abf0*/  LDL.LU R48, [R1+0x13b0] ;  /* 0x0013b00001307983 */ /* 0x002ea80000300800 */
        /* <DEDUP_REMOVED lines=25> */
[----:B------:R-:W4:Y:S04]  /*8ad90*/  LDL.LU R7, [R1+0x12bc] ;  /* 0x0012bc0001077983 */ /* 0x000f280000300800 */
[----:B------:R-:W4:Y:S04]  /*8ada0*/  LDL.64 R42, [R1+0x20] ;  /* 0x00002000012a7983 */ /* 0x000f280000100a00 */
[----:B------:R-:W4:Y:S01]  /*8adb0*/  LDL.LU R44, [R1+0x1290] ;  /* 0x00129000012c7983 */ /* 0x000f220000300800 */
[----:B---3--:R-:W-:-:S03]  /*8adc0*/  IMAD.MOV.U32 R15, RZ, RZ, R0 ;  /* 0x000000ffff0f7224 */ /* 0x008fc600078e0000 */
[----:B------:R-:W3:Y:S04]  /*8add0*/  LDL.LU R45, [R1+0x1294] ;  /* 0x00129400012d7983 */ /* 0x000ee80000300800 */
[----:B------:R-:W3:Y:S04]  /*8ade0*/  LDL.LU R46, [R1+0x1298] ;  /* 0x00129800012e7983 */ /* 0x000ee80000300800 */
[----:B------:R-:W3:Y:S04]  /*8adf0*/  LDL.LU R47, [R1+0x129c] ;  /* 0x00129c00012f7983 */ /* 0x000ee80000300800 */
[----:B------:R-:W3:Y:S04]  /*8ae00*/  LDL.64 R54, [R1+0x10] ;  /* 0x0000100001367983 */ /* 0x000ee80000100a00 */
[----:B------:R-:W3:Y:S04]  /*8ae10*/  LDL.LU R56, [R1+0x1270] ;  /* 0x0012700001387983 */ /* 0x000ee80000300800 */
[----:B------:R-:W3:Y:S04]  /*8ae20*/  LDL.LU R57, [R1+0x1274] ;  /* 0x0012740001397983 */ /* 0x000ee80000300800 */
[----:B------:R-:W3:Y:S04]  /*8ae30*/  LDL.LU R58, [R1+0x1278] ;  /* 0x00127800013a7983 */ /* 0x000ee80000300800 */
[----:B------:R-:W3:Y:S01]  /*8ae40*/  LDL.LU R59, [R1+0x127c] ;  /* 0x00127c00013b7983 */ /* 0x000ee20000300800 */
[----:B--2---:R-:W-:Y:S03]  /*8ae50*/  HMMA.16816.F32 R12, R28, R14, R48 ;  /* 0x0000000e1c0c723c */ /* 0x004fe60000001830 */
[----:B------:R-:W2:Y:S04]  /*8ae60*/  LDL.LU.64 R50, [R1+0x5cd8] ;  /* 0x005cd80001327983 */ /* 0x000ea80000300a00 */
[----:B------:R-:W4:-:S12]  /*8ae70*/  LDL.LU.64 R48, [R1+0x5cd0] ;  /* 0x005cd00001307983 */ /* 0x000f180000300a00 */
[----:B------:R-:W-:Y:S04]  /*8ae80*/  STL.64 [R1+0x13b0], R12 ;  /* 0x0013b00c01007387 */ /* 0x000fe80000100a00 */
[----:B------:R0:W-:Y:S04]  /*8ae90*/  STL.64 [R1+0x13b8], R14 ;  /* 0x0013b80e01007387 */ /* 0x0001e80000100a00 */
[----:B0-----:R-:W2:Y:S04]  /*8aea0*/  LDL.LU.64 R14, [R1+0x5cc8] ;  /* 0x005cc800010e7983 */ /* 0x001ea80000300a00 */
[----:B------:R-:W2:Y:S01]  /*8aeb0*/  LDL.LU.64 R12, [R1+0x5cc0] ;  /* 0x005cc000010c7983 */ /* 0x000ea20000300a00 */
[----:B----4-:R-:W-:-:S15]  /*8aec0*/  HMMA.16816.F32 R36, R28, R48, R36 ;  /* 0x000000301c24723c */ /* 0x010fde0000001824 */
[----:B------:R-:W-:-:S04]  /*8aed0*/  NOP ;  /* 0x0000000000007918 */ /* 0x000fc80000000000 */
[----:B------:R-:W-:Y:S04]  /*8aee0*/  STL.64 [R1+0x13a0], R36 ;  /* 0x0013a02401007387 */ /* 0x000fe80000100a00 */
[----:B------:R0:W-:Y:S01]  /*8aef0*/  STL.64 [R1+0x13a8], R38 ;  /* 0x0013a82601007387 */ /* 0x0001e20000100a00 */
[C---:B--2---:R-:W-:Y:S03]  /*8af00*/  HMMA.16816.F32 R48, R28.reuse, R50, R12 ;  /* 0x000000321c30723c */ /* 0x044fe6000000180c */
[----:B0-----:R-:W2:Y:S04]  /*8af10*/  LDL.LU.64 R38, [R1+0x5cb8] ;  /* 0x005cb80001267983 */ /* 0x001ea80000300a00 */
[----:B------:R-:W2:Y:S04]  /*8af20*/  LDL.LU.64 R36, [R1+0x5cb0] ;  /* 0x005cb00001247983 */ /* 0x000ea80000300a00 */
[----:B------:R-:W4:Y:S04]  /*8af30*/  LDL.LU.64 R14, [R1+0x5ca8] ;  /* 0x005ca800010e7983 */ /* 0x000f280000300a00 */
[----:B------:R-:W2:Y:S04]  /*8af40*/  LDL.LU.64 R12, [R1+0x5ca0] ;  /* 0x005ca000010c7983 */ /* 0x000ea80000300a00 */
[----:B------:R-:W-:Y:S04]  /*8af50*/  STL.64 [R1+0x1390], R48 ;  /* 0x0013903001007387 */ /* 0x000fe80000100a00 */
[----:B------:R0:W-:Y:S04]  /*8af60*/  STL.64 [R1+0x1398], R50 ;  /* 0x0013983201007387 */ /* 0x0001e80000100a00 */
[----:B0-----:R-:W4:Y:S04]  /*8af70*/  LDL.LU.64 R50, [R1+0x5c98] ;  /* 0x005c980001327983 */ /* 0x001f280000300a00 */
[----:B------:R-:W4:Y:S01]  /*8af80*/  LDL.LU.64 R48, [R1+0x5c90] ;  /* 0x005c900001307983 */ /* 0x000f220000300a00 */
[----:B--2---:R-:W-:-:S15]  /*8af90*/  HMMA.16816.F32 R36, R28, R12, R36 ;  /* 0x0000000c1c24723c */ /* 0x004fde0000001824 */
[----:B------:R-:W-:-:S04]  /*8afa0*/  NOP ;  /* 0x0000000000007918 */ /* 0x000fc80000000000 */
[----:B------:R-:W-:Y:S04]  /*8afb0*/  STL.64 [R1+0x1380], R36 ;  /* 0x0013802401007387 */ /* 0x000fe80000100a00 */
[----:B------:R0:W-:Y:S04]  /*8afc0*/  STL.64 [R1+0x1388], R38 ;  /* 0x0013882601007387 */ /* 0x0001e80000100a00 */
[----:B0-----:R-:W2:Y:S04]  /*8afd0*/  LDL.LU.64 R38, [R1+0x5c88] ;  /* 0x005c880001267983 */ /* 0x001ea80000300a00 */
[----:B------:R-:W2:Y:S01]  /*8afe0*/  LDL.LU.64 R36, [R1+0x5c80] ;  /* 0x005c800001247983 */ /* 0x000ea20000300a00 */
[----:B----4-:R-:W-:Y:S03]  /*8aff0*/  HMMA.16816.F32 R12, R28, R14, R48 ;  /* 0x0000000e1c0c723c */ /* 0x010fe60000001830 */
[----:B------:R-:W4:Y:S04]  /*8b000*/  LDL.LU.64 R50, [R1+0x5c78] ;  /* 0x005c780001327983 */ /* 0x000f280000300a00 */
[----:B------:R-:W4:-:S12]  /*8b010*/  LDL.LU.64 R48, [R1+0x5c70] ;  /* 0x005c700001307983 */ /* 0x000f180000300a00 */
        /* <DEDUP_REMOVED lines=9> */
[----:B------:R-:W3:Y:S01]  /*8b0b0*/  LDL.LU.64 R24, [R1+0x5c50] ;  /* 0x005c500001187983 */ /* 0x000ee20000300a00 */
[----:B----4-:R-:W-:Y:S03]  /*8b0c0*/  HMMA.16816.F32 R36, R28, R38, R48 ;  /* 0x000000261c24723c */ /* 0x010fe60000001830 */
[----:B------:R-:W2:Y:S04]  /*8b0d0*/  LDL.LU.64 R50, [R1+0x5c48] ;  /* 0x005c480001327983 */ /* 0x000ea80000300a00 */
[----:B------:R-:W2:-:S12]  /*8b0e0*/  LDL.LU.64 R48, [R1+0x5c40] ;  /* 0x005c400001307983 */ /* 0x000e980000300a00 */
[----:B------:R-:W-:Y:S04]  /*8b0f0*/  STL.64 [R1+0x1350], R36 ;  /* 0x0013502401007387 */ /* 0x000fe80000100a00 */
[----:B------:R0:W-:Y:S04]  /*8b100*/  STL.64 [R1+0x1358], R38 ;  /* 0x0013582601007387 */ /* 0x0001e80000100a00 */
[----:B0-----:R-:W4:Y:S04]  /*8b110*/  LDL.LU.64 R38, [R1+0x5c38] ;  /* 0x005c380001267983 */ /* 0x001f280000300a00 */
[----:B------:R-:W2:Y:S01]  /*8b120*/  LDL.LU.64 R36, [R1+0x5c30] ;  /* 0x005c300001247983 */ /* 0x000ea20000300a00 */
[----:B---3--:R-:W-:-:S15]  /*8b130*/  HMMA.16816.F32 R12, R28, R24, R12 ;  /* 0x000000181c0c723c */ /* 0x008fde000000180c */
[----:B------:R-:W-:-:S04]  /*8b140*/  NOP ;  /* 0x0000000000007918 */ /* 0x000fc80000000000 */
[----:B------:R-:W-:Y:S04]  /*8b150*/  STL.64 [R1+0x1340], R12 ;  /* 0x0013400c01007387 */ /* 0x000fe80000100a00 */
[----:B------:R0:W-:Y:S04]  /*8b160*/  STL.64 [R1+0x1348], R14 ;  /* 0x0013480e01007387 */ /* 0x0001e80000100a00 */
[----:B0-----:R-:W4:Y:S04]  /*8b170*/  LDL.LU.64 R14, [R1+0x5c28] ;  /* 0x005c2800010e7983 */ /* 0x001f280000300a00 */
[----:B------:R-:W4:Y:S01]  /*8b180*/  LDL.LU.64 R12, [R1+0x5c20] ;  /* 0x005c2000010c7983 */ /* 0x000f220000300a00 */
[C---:B--2---:R-:W-:Y:S03]  /*8b190*/  HMMA.16816.F32 R24, R28.reuse, R26, R48 ;  /* 0x0000001a1c18723c */ /* 0x044fe60000001830 */
[----:B------:R-:W2:Y:S04]  /*8b1a0*/  LDL.LU.64 R50, [R1+0x5c18] ;  /* 0x005c180001327983 */ /* 0x000ea80000300a00 */
[----:B------:R-:W2:Y:S01]  /*8b1b0*/  LDL.LU.64 R48, [R1+0x5c10] ;  /* 0x005c100001307983 */ /* 0x000ea20000300a00 */
[C---:B------:R-:W-:Y:S11]  /*8b1c0*/  HMMA.16816.F32 R16, R28.reuse, R36, R16 ;  /* 0x000000241c10723c */ /* 0x040ff60000001810 */
        /* <DEDUP_REMOVED lines=8> */
[C---:B----4-:R-:W-:Y:S03]  /*8b250*/  HMMA.16816.F32 R36, R28.reuse, R38, R12 ;  /* 0x000000261c24723c */ /* 0x050fe6000000180c */
[----:B------:R-:W4:Y:S04]  /*8b260*/  LDL.LU.64 R14, [R1+0x5be8] ;  /* 0x005be800010e7983 */ /* 0x000f280000300a00 */
[----:B------:R-:W4:Y:S01]  /*8b270*/  LDL.LU.64 R12, [R1+0x5be0] ;  /* 0x005be000010c7983 */ /* 0x000f220000300a00 */
[C---:B--2---:R-:W-:Y:S11]  /*8b280*/  HMMA.16816.F32 R48, R28.reuse, R2, R48 ;  /* 0x000000021c30723c */ /* 0x044ff60000001830 */
[----:B------:R-:W-:Y:S04]  /*8b290*/  STL.64 [R1+0x1310], R36 ;  /* 0x0013102401007387 */ /* 0x000fe80000100a00 */
[----:B------:R0:W-:Y:S04]  /*8b2a0*/  STL.64 [R1+0x1318], R38 ;  /* 0x0013182601007387 */ /* 0x0001e80000100a00 */
[----:B0-----:R-:W2:Y:S04]  /*8b2b0*/  LDL.LU.64 R38, [R1+0x5bd8] ;  /* 0x005bd80001267983 */ /* 0x001ea80000300a00 */
[----:B------:R-:W2:Y:S04]  /*8b2c0*/  LDL.LU.64 R36, [R1+0x5bd0] ;  /* 0x005bd00001247983 */ /* 0x000ea80000300a00 */
[----:B------:R-:W-:Y:S04]  /*8b2d0*/  STL.64 [R1+0x1300], R48 ;  /* 0x0013003001007387 */ /* 0x000fe80000100a00 */
[----:B------:R0:W-:Y:S04]  /*8b2e0*/  STL.64 [R1+0x1308], R50 ;  /* 0x0013083201007387 */ /* 0x0001e80000100a00 */
[----:B0-----:R-:W2:Y:S04]  /*8b2f0*/  LDL.LU.64 R50, [R1+0x5bc8] ;  /* 0x005bc80001327983 */ /* 0x001ea80000300a00 */
[----:B------:R-:W2:Y:S01]  /*8b300*/  LDL.LU.64 R48, [R1+0x5bc0] ;  /* 0x005bc00001307983 */ /* 0x000ea20000300a00 */
[----:B------:R-:W-:Y:S01]  /*8b310*/  HMMA.16816.F32 R32, R28, R20, R32 ;  /* 0x000000141c20723c */ /* 0x000fe20000001820 */
[----:B------:R-:W-:-:S07]  /*8b320*/  IMAD.MOV.U32 R0, RZ, RZ, R3 ;  /* 0x000000ffff007224 */ /* 0x000fce00078e0003 */
[C---:B---3--:R-:W-:Y:S01]  /*8b330*/  HMMA.16816.F32 R24, R28.reuse, R22, R24 ;  /* 0x000000161c18723c */ /* 0x048fe20000001818 */
[----:B------:R-:W3:Y:S04]  /*8b340*/  LDL.LU.64 R2, [R1+0x5bb8] ;  /* 0x005bb80001027983 */ /* 0x000ee80000300a00 */
[----:B------:R0:W-:Y:S03]  /*8b350*/  STL [R1+0x5918], R0 ;  /* 0x0059180001007387 */ /* 0x0001e60000100800 */
[----:B------:R-:W-:Y:S01]  /*8b360*/  HMMA.16816.F32 R16, R28, R8, R16 ;  /* 0x000000081c10723c */ /* 0x000fe20000001810 */
[----:B0-----:R-:W-:Y:S02]  /*8b370*/  IMAD.MOV.U32 R0, RZ, RZ, R23 ;  /* 0x000000ffff007224 */ /* 0x001fe400078e0017 */
[----:B------:R-:W-:Y:S04]  /*8b380*/  STL.64 [R1+0x12f0], R32 ;  /* 0x0012f02001007387 */ /* 0x000fe80000100a00 */
[----:B------:R-:W-:Y:S04]  /*8b390*/  STL.64 [R1+0x12f8], R34 ;  /* 0x0012f82201007387 */ /* 0x000fe80000100a00 */
[----:B------:R0:W-:Y:S02]  /*8b3a0*/  STL [R1+0x591c], R0 ;  /* 0x00591c0001007387 */ /* 0x0001e40000100800 */
[----:B0-----:R-:W-:-:S02]  /*8b3b0*/  IMAD.MOV.U32 R0, RZ, RZ, R11 ;  /* 0x000000ffff007224 */ /* 0x001fc400078e000b */
[----:B------:R-:W-:Y:S04]  /*8b3c0*/  STL.64 [R1+0x12e0], R24 ;  /* 0x0012e01801007387 */ /* 0x000fe80000100a00 */
[----:B------:R-:W-:Y:S04]  /*8b3d0*/  STL.64 [R1+0x12e8], R26 ;  /* 0x0012e81a01007387 */ /* 0x000fe80000100a00 */
[----:B------:R-:W-:Y:S04]  /*8b3e0*/  STL.64 [R1+0x12d0], R16 ;  /* 0x0012d01001007387 */ /* 0x000fe80000100a00 */
[----:B------:R-:W-:Y:S04]  /*8b3f0*/  STL.64 [R1+0x12d8], R18 ;  /* 0x0012d81201007387 */ /* 0x000fe80000100a00 */
[----:B------:R0:W-:Y:S02]  /*8b400*/  STL [R1+0x5920], R0 ;  /* 0x0059200001007387 */ /* 0x0001e40000100800 */
[----:B0-----:R-:W-:Y:S01]  /*8b410*/  IMAD.MOV.U32 R0, RZ, RZ, R43 ;  /* 0x000000ffff007224 */ /* 0x001fe200078e002b */
[C---:B----4-:R-:W-:Y:S08]  /*8b420*/  HMMA.16816.F32 R12, R28.reuse, R10, R12 ;  /* 0x0000000a1c0c723c */ /* 0x050ff0000000180c */
[C---:B------:R-:W-:Y:S08]  /*8b430*/  HMMA.16816.F32 R8, R28.reuse, R40, R4 ;  /* 0x000000281c08723c */ /* 0x040ff00000001804 */
[C---:B--2---:R-:W-:Y:S03]  /*8b440*/  HMMA.16816.F32 R4, R28.reuse, R42, R36 ;  /* 0x0000002a1c04723c */ /* 0x044fe60000001824 */
[----:B------:R-:W-:Y:S04]  /*8b450*/  STL.64 [R1+0x12c0], R12 ;  /* 0x0012c00c01007387 */ /* 0x000fe80000100a00 */
[----:B------:R-:W-:Y:S04]  /*8b460*/  STL.64 [R1+0x12c8], R14 ;  /* 0x0012c80e01007387 */ /* 0x000fe80000100a00 */
[----:B------:R-:W-:Y:S04]  /*8b470*/  STL.64 [R1+0x12b0], R8 ;  /* 0x0012b00801007387 */ /* 0x000fe80000100a00 */
[----:B------:R0:W-:Y:S04]  /*8b480*/  STL.64 [R1+0x12b8], R10 ;  /* 0x0012b80a01007387 */ /* 0x0001e80000100a00 */
[----:B------:R-:W-:Y:S01]  /*8b490*/  STL [R1+0x5924], R0 ;  /* 0x0059240001007387 */ /* 0x000fe20000100800 */
[C---:B0-----:R-:W-:Y:S03]  /*8b4a0*/  HMMA.16816.F32 R8, R28.reuse, R52, R44 ;  /* 0x000000341c08723c */ /* 0x041fe6000000182c */
[----:B------:R-:W-:Y:S04]  /*8b4b0*/  STL.64 [R1+0x12a0], R4 ;  /* 0x0012a00401007387 */ /* 0x000fe80000100a00 */
[----:B------:R0:W-:Y:S02]  /*8b4c0*/  STL.64 [R1+0x12a8], R6 ;  /* 0x0012a80601007387 */ /* 0x0001e40000100a00 */
[----:B0-----:R-:W-:Y:S01]  /*8b4d0*/  HMMA.16816.F32 R4, R28, R54, R48 ;  /* 0x000000361c04723c */ /* 0x001fe20000001830 */
[----:B------:R-:W-:-:S09]  /*8b4e0*/  IMAD.MOV.U32 R0, RZ, RZ, R55 ;  /* 0x000000ffff007224 */ /* 0x000fd200078e0037 */
[----:B------:R0:W-:Y:S04]  /*8b4f0*/  STL.64 [R1+0x1290], R8 ;  /* 0x0012900801007387 */ /* 0x0001e80000100a00 */
[----:B------:R-:W-:Y:S04]  /*8b500*/  STL.64 [R1+0x1298], R10 ;  /* 0x0012980a01007387 */ /* 0x000fe80000100a00 */
[----:B------:R-:W-:Y:S04]  /*8b510*/  STL [R1+0x5928], R0 ;  /* 0x0059280001007387 */ /* 0x000fe80000100800 */
[----:B------:R-:W-:Y:S04]  /*8b520*/  STL.64 [R1+0x1280], R4 ;  /* 0x0012800401007387 */ /* 0x000fe80000100a00 */
[----:B------:R1:W-:Y:S04]  /*8b530*/  STL.64 [R1+0x1288], R6 ;  /* 0x0012880601007387 */ /* 0x0003e80000100a00 */
[----:B0-----:R-:W2:Y:S01]  /*8b540*/  LDL.LU R8, [R1+0x1190] ;  /* 0x0011900001087983 */ /* 0x001ea20000300800 */
[----:B-1----:R-:W-:-:S15]  /*8b550*/  HMMA.16816.F32 R4, R28, R60, R56 ;  /* 0x0000003c1c04723c */ /* 0x002fde0000001838 */
[----:B------:R-:W-:-:S04]  /*8b560*/  NOP ;  /* 0x0000000000007918 */ /* 0x000fc80000000000 */
[----:B------:R0:W-:Y:S04]  /*8b570*/  STL.64 [R1+0x1270], R4 ;  /* 0x0012700401007387 */ /* 0x0001e80000100a00 */
[----:B------:R1:W-:Y:S04]  /*8b580*/  STL.64 [R1+0x1278], R6 ;  /* 0x0012780601007387 */ /* 0x0003e80000100a00 */
[----:B------:R-:W2:Y:S04]  /*8b590*/  LDL.LU R9, [R1+0x1194] ;  /* 0x0011940001097983 */ /* 0x000ea80000300800 */
[----:B------:R-:W2:Y:S04]  /*8b5a0*/  LDL.LU R10, [R1+0x1198] ;  /* 0x00119800010a7983 */ /* 0x000ea80000300800 */
[----:B------:R-:W2:Y:S04]  /*8b5b0*/  LDL.LU R11, [R1+0x119c] ;  /* 0x00119c00010b7983 */ /* 0x000ea80000300800 */
        /* <DEDUP_REMOVED lines=16> */
[----:B------:R-:W2:Y:S04]  /*8b6c0*/  LDL.64 R60, [R1] ;  /* 0x00000000013c7983 */ /* 0x000ea80000100a00 */
        /* <DEDUP_REMOVED lines=30> */
[----:B-1----:R-:W3:Y:S04]  /*8b8b0*/  LDL.LU R6, [R1+0x1188] ;  /* 0x0011880001067983 */ /* 0x002ee80000300800 */
[----:B------:R-:W3:Y:S01]  /*8b8c0*/  LDL.LU R7, [R1+0x118c] ;  /* 0x00118c0001077983 */ /* 0x000ee20000300800 */
[----:B--2---:R-:W-:Y:S01]  /*8b8d0*/  HMMA.16816.F32 R32, R28, R60, R32 ;  /* 0x0000003c1c20723c */ /* 0x004fe20000001820 */
[----:B------:R-:W-:-:S15]  /*8b8e0*/  IMAD.MOV.U32 R0, RZ, RZ, R61 ;  /* 0x000000ffff007224 */ /* 0x000fde00078e003d */
[----:B------:R-:W-:-:S03]  /*8b8f0*/  NOP ;  /* 0x0000000000007918 */ /* 0x000fc60000000000 */
[----:B------:R-:W-:Y:S04]  /*8b900*/  STL.64 [R1+0x1260], R32 ;  /* 0x0012602001007387 */ /* 0x000fe80000100a00 */
[----:B------:R0:W-:Y:S04]  /*8b910*/  STL.64 [R1+0x1268], R34 ;  /* 0x0012682201007387 */ /* 0x0001e80000100a00 */
[----:B0-----:R-:W2:Y:S04]  /*8b920*/  LDL.LU.64 R34, [R1+0x5bb0] ;  /* 0x005bb00001227983 */ /* 0x001ea80000300a00 */
[----:B------:R-:W2:Y:S04]  /*8b930*/  LDL.LU.64 R32, [R1+0x5ba8] ;  /* 0x005ba80001207983 */ /* 0x000ea80000300a00 */
[----:B------:R-:W3:Y:S04]  /*8b940*/  LDL.LU.64 R60, [R1+0x5ba0] ;  /* 0x005ba000013c7983 */ /* 0x000ee80000300a00 */
[----:B------:R-:W-:Y:S01]  /*8b950*/  STL [R1+0x5ac0], R0 ;  /* 0x005ac00001007387 */ /* 0x000fe20000100800 */
[----:B---3--:R-:W-:-:S15]  /*8b960*/  HMMA.16816.F32 R56, R28, R60, R56 ;  /* 0x0000003c1c38723c */ /* 0x008fde0000001838 */
[----:B------:R-:W-:-:S04]  /*8b970*/  NOP ;  /* 0x0000000000007918 */ /* 0x000fc80000000000 */
[----:B------:R-:W-:Y:S04]  /*8b980*/  STL.64 [R1+0x1250], R56 ;  /* 0x0012503801007387 */ /* 0x000fe80000100a00 */
[----:B------:R0:W-:Y:S04]  /*8b990*/  STL.64 [R1+0x1258], R58 ;  /* 0x0012583a01007387 */ /* 0x0001e80000100a00 */
[----:B0-----:R-:W3:Y:S04]  /*8b9a0*/  LDL.LU.64 R58, [R1+0x5b98] ;  /* 0x005b9800013a7983 */ /* 0x001ee80000300a00 */
[----:B------:R-:W2:Y:S04]  /*8b9b0*/  LDL.LU.64 R56, [R1+0x5b90] ;  /* 0x005b900001387983 */ /* 0x000ea80000300a00 */
[----:B------:R-:W-:Y:S04]  /*8b9c0*/  STL [R1+0x5ac8], R60 ;  /* 0x005ac83c01007387 */ /* 0x000fe80000100800 */
[----:B------:R-:W-:Y:S01]  /*8b9d0*/  STL [R1+0x5ac4], R61 ;  /* 0x005ac43d01007387 */ /* 0x000fe20000100800 */
        /* <DEDUP_REMOVED lines=32> */
[----:B---3--:R-:W-:-:S15]  /*8bbe0*/  HMMA.16816.F32 R44, R28, R50, R44 ;  /* 0x000000321c2c723c */ /* 0x008fde000000182c */
[----:B------:R-:W-:-:S04]  /*8bbf0*/  NOP ;  /* 0x0000000000007918 */ /* 0x000fc80000000000 */
[----:B------:R-:W-:Y:S04]  /*8bc00*/  STL.64 [R1+0x1200], R44 ;  /* 0x0012002c01007387 */ /* 0x000fe80000100a00 */
[----:B------:R0:W-:Y:S04]  /*8bc10*/  STL.64 [R1+0x1208], R46 ;  /* 0x0012082e01007387 */ /* 0x0001e80000100a00 */
[----:B0-----:R-:W3:Y:S04]  /*8bc20*/  LDL.LU.64 R46, [R1+0x5b48] ;  /* 0x005b4800012e7983 */ /* 0x001ee80000300a00 */
[----:B------:R-:W3:Y:S01]  /*8bc30*/  LDL.LU.64 R44, [R1+0x5b40] ;  /* 0x005b4000012c7983 */ /* 0x000ee20000300a00 */
[C---:B--2---:R-:W-:Y:S03]  /*8bc40*/  HMMA.16816.F32 R52, R28.reuse, R48, R52 ;  /* 0x000000301c34723c */ /* 0x044fe60000001834 */
[----:B------:R-:W-:Y:S04]  /*8bc50*/  STL.64 [R1+0x57b8], R50 ;  /* 0x0057b83201007387 */ /* 0x000fe80000100a00 */
[----:B------:R3:W-:Y:S01]  /*8bc60*/  STL.64 [R1+0x57b0], R48 ;  /* 0x0057b03001007387 */ /* 0x0007e20000100a00 */
[C---:B------:R-:W-:Y:S08]  /*8bc70*/  HMMA.16816.F32 R20, R28.reuse, R42, R20 ;  /* 0x0000002a1c14723c */ /* 0x040ff00000001814 */
[C---:B----4-:R-:W-:Y:S08]  /*8bc80*/  HMMA.16816.F32 R16, R28.reuse, R40, R16 ;  /* 0x000000281c10723c */ /* 0x050ff00000001810 */
[C---:B------:R-:W-:Y:S08]  /*8bc90*/  HMMA.16816.F32 R12, R28.reuse, R38, R12 ;  /* 0x000000261c0c723c */ /* 0x040ff0000000180c */
[C---:B------:R-:W-:Y:S08]  /*8bca0*/  HMMA.16816.F32 R8, R28.reuse, R36, R8 ;  /* 0x000000241c08723c */ /* 0x040ff00000001808 */
[C---:B------:R-:W-:Y:S01]  /*8bcb0*/  HMMA.16816.F32 R4, R28.reuse, R34, R4 ;  /* 0x000000221c04723c */ /* 0x040fe20000001804 */
[----:B------:R-:W-:Y:S04]  /*8bcc0*/  STL.64 [R1+0x11f0], R52 ;  /* 0x0011f03401007387 */ /* 0x000fe80000100a00 */
[----:B------:R-:W-:Y:S03]  /*8bcd0*/  STL.64 [R1+0x11f8], R54 ;  /* 0x0011f83601007387 */ /* 0x000fe60000100a00 */
[C---:B---3--:R-:W-:Y:S08]  /*8bce0*/  HMMA.16816.F32 R48, R28.reuse, R46, R56 ;  /* 0x0000002e1c30723c */ /* 0x048ff00000001838 */
[C---:B------:R-:W-:Y:S01]  /*8bcf0*/  HMMA.16816.F32 R24, R28.reuse, R44, R24 ;  /* 0x0000002c1c18723c */ /* 0x040fe20000001818 */
[----:B------:R-:W-:Y:S10]  /*8bd00*/  STL.64 [R1+0x5798], R46 ;  /* 0x0057982e01007387 */ /* 0x000ff40000100a00 */
        /* <DEDUP_REMOVED lines=15> */
[----:B------:R3:W-:Y:S04]  /*8be00*/  STL.64 [R1+0x1190], R8 ;  /* 0x0011900801007387 */ /* 0x0007e80000100a00 */
[----:B------:R4:W-:Y:S04]  /*8be10*/  STL.64 [R1+0x1198], R10 ;  /* 0x0011980a01007387 */ /* 0x0009e80000100a00 */
[----:B------:R-:W-:Y:S04]  /*8be20*/  STL.64 [R1+0x5b28], R34 ;  /* 0x005b282201007387 */ /* 0x000fe80000100a00 */
[----:B------:R-:W-:Y:S04]  /*8be30*/  STL.64 [R1+0x5b20], R32 ;  /* 0x005b202001007387 */ /* 0x000fe80000100a00 */
[----:B------:R1:W-:Y:S04]  /*8be40*/  STL.64 [R1+0x1180], R4 ;  /* 0x0011800401007387 */ /* 0x0003e80000100a00 */
[----:B------:R1:W-:Y:S04]  /*8be50*/  STL.64 [R1+0x1188], R6 ;  /* 0x0011880601007387 */ /* 0x0003e80000100a00 */
[----:B0-----:R-:W4:Y:S04]  /*8be60*/  LDL.LU R44, [R1+0x10b0] ;  /* 0x0010b000012c7983 */ /* 0x001f280000300800 */
[----:B------:R-:W4:Y:S04]  /*8be70*/  LDL.LU R45, [R1+0x10b4] ;  /* 0x0010b400012d7983 */ /* 0x000f280000300800 */
[----:B------:R-:W4:Y:S04]  /*8be80*/  LDL.LU R46, [R1+0x10b8] ;  /* 0x0010b800012e7983 */ /* 0x000f280000300800 */
[----:B------:R-:W4:Y:S04]  /*8be90*/  LDL.LU R47, [R1+0x10bc] ;  /* 0x0010bc00012f7983 */ /* 0x000f280000300800 */
[----:B-1----:R-:W4:Y:S04]  /*8bea0*/  LDL.LU R40, [R1+0x10c0] ;  /* 0x0010c00001287983 */ /* 0x002f280000300800 */
[----:B------:R-:W4:Y:S04]  /*8beb0*/  LDL.LU R41, [R1+0x10c4] ;  /* 0x0010c40001297983 */ /* 0x000f280000300800 */
[----:B------:R-:W4:Y:S04]  /*8bec0*/  LDL.LU R42, [R1+0x10c8] ;  /* 0x0010c800012a7983 */ /* 0x000f280000300800 */
[----:B------:R-:W4:Y:S04]  /*8bed0*/  LDL.LU R43, [R1+0x10cc] ;  /* 0x0010cc00012b7983 */ /* 0x000f280000300800 */
[----:B--2---:R-:W2:Y:S04]  /*8bee0*/  LDL.LU R36, [R1+0x10d0] ;  /* 0x0010d00001247983 */ /* 0x004ea80000300800 */
        /* <DEDUP_REMOVED lines=43> */
[----:B----4-:R-:W-:-:S15]  /*8c1a0*/  HMMA.16816.F32 R4, R28, R2, R4 ;  /* 0x000000021c04723c */ /* 0x010fde0000001804 */
[----:B------:R-:W-:-:S04]  /*8c1b0*/  NOP ;  /* 0x0000000000007918 */ /* 0x000fc80000000000 */
[----:B------:R-:W-:Y:S04]  /*8c1c0*/  STL.64 [R1+0x1170], R4 ;  /* 0x0011700401007387 */ /* 0x000fe80000100a00 */
[----:B------:R0:W-:Y:S04]  /*8c1d0*/  STL.64 [R1+0x1178], R6 ;  /* 0x0011780601007387 */ /* 0x0001e80000100a00 */
[----:B0-----:R-:W3:Y:S04]  /*8c1e0*/  LDL.LU.64 R6, [R1+0x5b38] ;  /* 0x005b380001067983 */ /* 0x001ee80000300a00 */
[----:B------:R-:W2:Y:S04]  /*8c1f0*/  LDL.LU.64 R4, [R1+0x5b30] ;  /* 0x005b300001047983 */ /* 0x000ea80000300a00 */
[----:B------:R-:W-:Y:S01]  /*8c200*/  STL [R1+0x5acc], R3 ;  /* 0x005acc0301007387 */ /* 0x000fe20000100800 */
        /* <DEDUP_REMOVED lines=57> */
[C---:B0-----:R-:W-:Y:S08]  /*8c5a0*/  HMMA.16816.F32 R8, R28.reuse, R20, R4 ;  /* 0x000000141c08723c */ /* 0x041ff00000001804 */
[C---:B------:R-:W-:Y:S01]  /*8c5b0*/  HMMA.16816.F32 R4, R28.reuse, R22, R36 ;  /* 0x000000161c04723c */ /* 0x040fe20000001824 */
[----:B------:R-:W-:Y:S10]  /*8c5c0*/  STL.64 [R1+0x56e8], R22 ;  /* 0x0056e81601007387 */ /* 0x000ff40000100a00 */
[----:B------:R-:W-:Y:S04]  /*8c5d0*/  STL.64 [R1+0x10e0], R8 ;  /* 0x0010e00801007387 */ /* 0x000fe80000100a00 */
[----:B------:R4:W-:Y:S04]  /*8c5e0*/  STL.64 [R1+0x10e8], R10 ;  /* 0x0010e80a01007387 */ /* 0x0009e80000100a00 */
[----:B------:R-:W-:Y:S04]  /*8c5f0*/  STL.64 [R1+0x56e0], R20 ;  /* 0x0056e01401007387 */ /* 0x000fe80000100a00 */
[----:B------:R-:W-:Y:S04]  /*8c600*/  STL.64 [R1+0x10d0], R4 ;  /* 0x0010d00401007387 */ /* 0x000fe80000100a00 */
[----:B------:R0:W-:Y:S01]  /*8c610*/  STL.64 [R1+0x10d8], R6 ;  /* 0x0010d80601007387 */ /* 0x0001e20000100a00 */
[C---:B----4-:R-:W-:Y:S08]  /*8c620*/  HMMA.16816.F32 R8, R28.reuse, R24, R40 ;  /* 0x000000181c08723c */ /* 0x050ff00000001828 */
[C---:B0-----:R-:W-:Y:S01]  /*8c630*/  HMMA.16816.F32 R4, R28.reuse, R26, R44 ;  /* 0x0000001a1c04723c */ /* 0x041fe2000000182c */
[----:B------:R-:W-:Y:S10]  /*8c640*/  STL.64 [R1+0x5708], R26 ;  /* 0x0057081a01007387 */ /* 0x000ff40000100a00 */
[----:B------:R-:W-:Y:S04]  /*8c650*/  STL.64 [R1+0x10c0], R8 ;  /* 0x0010c00801007387 */ /* 0x000fe80000100a00 */
[----:B------:R-:W-:Y:S04]  /*8c660*/  STL.64 [R1+0x10c8], R10 ;  /* 0x0010c80a01007387 */ /* 0x000fe80000100a00 */
[----:B------:R-:W-:Y:S04]  /*8c670*/  STL.64 [R1+0x5700], R24 ;  /* 0x0057001801007387 */ /* 0x000fe80000100a00 */
[----:B------:R-:W-:Y:S04]  /*8c680*/  STL.64 [R1+0x10b0], R4 ;  /* 0x0010b00401007387 */ /* 0x000fe80000100a00 */
[----:B------:R0:W-:Y:S02]  /*8c690*/  STL.64 [R1+0x10b8], R6 ;  /* 0x0010b80601007387 */ /* 0x0001e40000100a00 */
[----:B0-----:R-:W-:Y:S02]  /*8c6a0*/  HMMA.16816.F32 R4, R28, R32, R56 ;  /* 0x000000201c04723c */ /* 0x001fe40000001838 */
[----:B------:R-:W2:-:S15]  /*8c6b0*/  LDL R58, [R1+0x58] ;  /* 0x00005800013a7983 */ /* 0x000e9e0000100800 */
[----:B------:R-:W-:Y:S02]  /*8c6c0*/  NOP ;  /* 0x0000000000007918 */ /* 0x000fe40000000000 */
[----:B------:R-:W-:Y:S04]  /*8c6d0*/  STL.64 [R1+0xc70], R4 ;  /* 0x000c700401007387 */ /* 0x000fe80000100a00 */
[----:B------:R0:W-:Y:S04]  /*8c6e0*/  STL.64 [R1+0xc78], R6 ;  /* 0x000c780601007387 */ /* 0x0001e80000100a00 */
[----:B------:R-:W2:Y:S04]  /*8c6f0*/  LDL R59, [R1+0x5c] ;  /* 0x00005c00013b7983 */ /* 0x000ea80000100800 */
[----:B------:R-:W3:Y:S04]  /*8c700*/  LDL R56, [R1+0x60] ;  /* 0x0000600001387983 */ /* 0x000ee80000100800 */
[----:B------:R-:W3:Y:S01]  /*8c710*/  LDL R57, [R1+0x64] ;  /* 0x0000640001397983 */ /* 0x000ee20000100800 */
[----:B------:R-:W-:-:S03]  /*8c720*/  IMAD R3, R52, 0x100, R51 ;  /* 0x0000010034037824 */ /* 0x000fc600078e0233 */
[----:B--2---:R-:W-:Y:S04]  /*8c730*/  STL.64 [R1+0x5938], R58 ;  /* 0x0059383a01007387 */ /* 0x004fe80000100a00 */
[----:B---3--:R1:W-:Y:S04]  /*8c740*/  STL.64 [R1+0x5930], R56 ;  /* 0x0059303801007387 */ /* 0x0083e80000100a00 */
[----:B------:R-:W2:Y:S04]  /*8c750*/  LDL.LU R48, [R1+0xf30] ;  /* 0x000f300001307983 */ /* 0x000ea80000300800 */
[----:B------:R-:W2:Y:S04]  /*8c760*/  LDL.LU R49, [R1+0xf34] ;  /* 0x000f340001317983 */ /* 0x000ea80000300800 */
[----:B------:R-:W3:Y:S04]  /*8c770*/  LDL.LU R50, [R1+0xf38] ;  /* 0x000f380001327983 */ /* 0x000ee80000300800 */
[----:B------:R-:W3:Y:S04]  /*8c780*/  LDL.LU R51, [R1+0xf3c] ;  /* 0x000f3c0001337983 */ /* 0x000ee80000300800 */
[----:B---3--:R3:W-:Y:S04]  /*8c790*/  STL.64 [R1+0x5948], R50 ;  /* 0x0059483201007387 */ /* 0x0087e80000100a00 */
[----:B--2---:R-:W-:Y:S04]  /*8c7a0*/  STL.64 [R1+0x5940], R48 ;  /* 0x0059403001007387 */ /* 0x004fe80000100a00 */
[----:B------:R-:W2:Y:S04]  /*8c7b0*/  LDL R46, [R1+0x68] ;  /* 0x00006800012e7983 */ /* 0x000ea80000100800 */
[----:B------:R-:W2:Y:S04]  /*8c7c0*/  LDL R47, [R1+0x6c] ;  /* 0x00006c00012f7983 */ /* 0x000ea80000100800 */
[----:B------:R-:W4:Y:S04]  /*8c7d0*/  LDL.LU R40, [R1+0xf40] ;  /* 0x000f400001287983 */ /* 0x000f280000300800 */
[----:B------:R-:W4:Y:S04]  /*8c7e0*/  LDL.LU R41, [R1+0xf44] ;  /* 0x000f440001297983 */ /* 0x000f280000300800 */
[----:B------:R-:W2:Y:S04]  /*8c7f0*/  LDL.LU R42, [R1+0xf48] ;  /* 0x000f4800012a7983 */ /* 0x000ea80000300800 */
[----:B------:R-:W2:Y:S04]  /*8c800*/  LDL.LU R43, [R1+0xf4c] ;  /* 0x000f4c00012b7983 */ /* 0x000ea80000300800 */
[----:B--2---:R-:W-:Y:S04]  /*8c810*/  STL.64 [R1+0x5958], R42 ;  /* 0x0059582a01007387 */ /* 0x004fe80000100a00 */
[----:B----4-:R2:W-:Y:S04]  /*8c820*/  STL.64 [R1+0x5950], R40 ;  /* 0x0059502801007387 */ /* 0x0105e80000100a00 */
[----:B------:R-:W4:Y:S04]  /*8c830*/  LDL R44, [R1+0x70] ;  /* 0x00007000012c7983 */ /* 0x000f280000100800 */
[----:B------:R-:W4:Y:S04]  /*8c840*/  LDL R45, [R1+0x74] ;  /* 0x00007400012d7983 */ /* 0x000f280000100800 */
[----:B------:R-:W-:Y:S04]  /*8c850*/  STL.64 [R1+0x5968], R46 ;  /* 0x0059682e01007387 */ /* 0x000fe80000100a00 */
[----:B----4-:R-:W-:Y:S04]  /*8c860*/  STL.64 [R1+0x5960], R44 ;  /* 0x0059602c01007387 */ /* 0x010fe80000100a00 */
[----:B------:R-:W4:Y:S04]  /*8c870*/  LDL.LU R36, [R1+0xf50] ;  /* 0x000f500001247983 */ /* 0x000f280000300800 */
[----:B------:R-:W4:Y:S04]  /*8c880*/  LDL.LU R37, [R1+0xf54] ;  /* 0x000f540001257983 */ /* 0x000f280000300800 */
[----:B------:R-:W2:Y:S04]  /*8c890*/  LDL.LU R38, [R1+0xf58] ;  /* 0x000f580001267983 */ /* 0x000ea80000300800 */
[----:B------:R-:W2:Y:S04]  /*8c8a0*/  LDL.LU R39, [R1+0xf5c] ;  /* 0x000f5c0001277983 */ /* 0x000ea80000300800 */
[----:B--2---:R2:W-:Y:S04]  /*8c8b0*/  STL.64 [R1+0x5978], R38 ;  /* 0x0059782601007387 */ /* 0x0045e80000100a00 */
[----:B----4-:R-:W-:Y:S04]  /*8c8c0*/  STL.64 [R1+0x5970], R36 ;  /* 0x0059702401007387 */ /* 0x010fe80000100a00 */
[----:B0-----:R-:W4:Y:S04]  /*8c8d0*/  LDL R6, [R1+0x78] ;  /* 0x0000780001067983 */ /* 0x001f280000100800 */
[----:B------:R-:W4:Y:S04]  /*8c8e0*/  LDL R7, [R1+0x7c] ;  /* 0x00007c0001077983 */ /* 0x000f280000100800 */
[----:B------:R-:W2:Y:S04]  /*8c8f0*/  LDL R4, [R1+0x80] ;  /* 0x0000800001047983 */ /* 0x000ea80000100800 */
[----:B------:R-:W2:Y:S04]  /*8c900*/  LDL R5, [R1+0x84] ;  /* 0x0000840001057983 */ /* 0x000ea80000100800 */
[----:B----4-:R-:W-:Y:S04]  /*8c910*/  STL.64 [R1+0x5988], R6 ;  /* 0x0059880601007387 */ /* 0x010fe80000100a00 */
[----:B--2---:R0:W-:Y:S04]  /*8c920*/  STL.64 [R1+0x5980], R4 ;  /* 0x0059800401007387 */ /* 0x0041e80000100a00 */
[----:B------:R-:W2:Y:S04]  /*8c930*/  LDL.LU R12, [R1+0xf70] ;  /* 0x000f7000010c7983 */ /* 0x000ea80000300800 */
[----:B------:R-:W2:Y:S04]  /*8c940*/  LDL.LU R13, [R1+0xf74] ;  /* 0x000f7400010d7983 */ /* 0x000ea80000300800 */
[----:B------:R-:W4:Y:S04]  /*8c950*/  LDL.LU R14, [R1+0xf78] ;  /* 0x000f7800010e7983 */ /* 0x000f280000300800 */
[----:B------:R-:W4:Y:S04]  /*8c960*/  LDL.LU R15, [R1+0xf7c] ;  /* 0x000f7c00010f7983 */ /* 0x000f280000300800 */
[----:B----4-:R-:W-:Y:S04]  /*8c970*/  STL.64 [R1+0x5998], R14 ;  /* 0x0059980e01007387 */ /* 0x010fe80000100a00 */
[----:B--2---:R2:W-:Y:S04]  /*8c980*/  STL.64 [R1+0x5990], R12 ;  /* 0x0059900c01007387 */ /* 0x0045e80000100a00 */
[----:B------:R-:W4:Y:S04]  /*8c990*/  LDL R18, [R1+0x88] ;  /* 0x0000880001127983 */ /* 0x000f280000100800 */
        /* <DEDUP_REMOVED lines=9> */
[----:B----4-:R-:W-:Y:S04]  /*8ca30*/  STL.64 [R1+0x59b8], R18 ;  /* 0x0059b81201007387 */ /* 0x010fe80000100a00 */
[----:B--2---:R2:W-:Y:S04]  /*8ca40*/  STL.64 [R1+0x59b0], R16 ;  /* 0x0059b01001007387 */ /* 0x0045e80000100a00 */
[----:B------:R-:W4:Y:S04]  /*8ca50*/  LDL.LU R24, [R1+0xf90] ;  /* 0x000f900001187983 */ /* 0x000f280000300800 */
[----:B------:R-:W4:Y:S04]  /*8ca60*/  LDL.LU R25, [R1+0xf94] ;  /* 0x000f940001197983 */ /* 0x000f280000300800 */
[----:B------:R-:W2:Y:S04]  /*8ca70*/  LDL.LU R26, [R1+0xf98] ;  /* 0x000f9800011a7983 */ /* 0x000ea80000300800 */
[----:B------:R-:W2:Y:S04]  /*8ca80*/  LDL.LU R27, [R1+0xf9c] ;  /* 0x000f9c00011b7983 */ /* 0x000ea80000300800 */
[----:B--2---:R-:W-:Y:S04]  /*8ca90*/  STL.64 [R1+0x59c8], R26 ;  /* 0x0059c81a01007387 */ /* 0x004fe80000100a00 */
[----:B----4-:R-:W-:Y:S04]  /*8caa0*/  STL.64 [R1+0x59c0], R24 ;  /* 0x0059c01801007387 */ /* 0x010fe80000100a00 */
[----:B-1----:R-:W2:Y:S04]  /*8cab0*/  LDL.LU R56, [R1+0xfa0] ;  /* 0x000fa00001387983 */ /* 0x002ea80000300800 */
[----:B------:R-:W2:Y:S04]  /*8cac0*/  LDL.LU R57, [R1+0xfa4] ;  /* 0x000fa40001397983 */ /* 0x000ea80000300800 */
[----:B------:R-:W4:Y:S04]  /*8cad0*/  LDL.LU R58, [R1+0xfa8] ;  /* 0x000fa800013a7983 */ /* 0x000f280000300800 */
[----:B------:R-:W4:Y:S04]  /*8cae0*/  LDL.LU R59, [R1+0xfac] ;  /* 0x000fac00013b7983 */ /* 0x000f280000300800 */
[----:B----4-:R1:W-:Y:S04]  /*8caf0*/  STL.64 [R1+0x59d8], R58 ;  /* 0x0059d83a01007387 */ /* 0x0103e80000100a00 */
[----:B--2---:R-:W-:Y:S04]  /*8cb00*/  STL.64 [R1+0x59d0], R56 ;  /* 0x0059d03801007387 */ /* 0x004fe80000100a00 */
[----:B---3--:R-:W2:Y:S04]  /*8cb10*/  LDL R50, [R1+0xa0] ;  /* 0x0000a00001327983 */ /* 0x008ea80000100800 */
[----:B------:R-:W2:Y:S04]  /*8cb20*/  LDL R51, [R1+0xa4] ;  /* 0x0000a40001337983 */ /* 0x000ea80000100800 */
[----:B------:R-:W3:Y:S04]  /*8cb30*/  LDL.LU R40, [R1+0xfb0] ;  /* 0x000fb00001287983 */ /* 0x000ee80000300800 */
[----:B------:R-:W3:Y:S04]  /*8cb40*/  LDL.LU R41, [R1+0xfb4] ;  /* 0x000fb40001297983 */ /* 0x000ee80000300800 */
[----:B------:R-:W4:Y:S04]  /*8cb50*/  LDL.LU R42, [R1+0xfb8] ;  /* 0x000fb800012a7983 */ /* 0x000f280000300800 */
[----:B------:R-:W4:Y:S04]  /*8cb60*/  LDL.LU R43, [R1+0xfbc] ;  /* 0x000fbc00012b7983 */ /* 0x000f280000300800 */
[----:B----4-:R-:W-:Y:S04]  /*8cb70*/  STL.64 [R1+0x59e8], R42 ;  /* 0x0059e82a01007387 */ /* 0x010fe80000100a00 */
[----:B---3--:R3:W-:Y:S04]  /*8cb80*/  STL.64 [R1+0x59e0], R40 ;  /* 0x0059e02801007387 */ /* 0x0087e80000100a00 */
[----:B------:R-:W4:Y:S04]  /*8cb90*/  LDL R48, [R1+0xa8] ;  /* 0x0000a80001307983 */ /* 0x000f280000100800 */
[----:B------:R-:W4:Y:S04]  /*8cba0*/  LDL R49, [R1+0xac] ;  /* 0x0000ac0001317983 */ /* 0x000f280000100800 */
[----:B--2---:R-:W-:Y:S04]  /*8cbb0*/  STL.64 [R1+0x59f8], R50 ;  /* 0x0059f83201007387 */ /* 0x004fe80000100a00 */
[----:B----4-:R2:W-:Y:S04]  /*8cbc0*/  STL.64 [R1+0x59f0], R48 ;  /* 0x0059f03001007387 */ /* 0x0105e80000100a00 */
[----:B------:R-:W4:Y:S04]  /*8cbd0*/  LDL R38, [R1+0xb0] ;  /* 0x0000b00001267983 */ /* 0x000f280000100800 */
[----:B------:R-:W4:Y:S04]  /*8cbe0*/  LDL R39, [R1+0xb4] ;  /* 0x0000b40001277983 */ /* 0x000f280000100800 */
[----:B0-----:R-:W2:Y:S04]  /*8cbf0*/  LDL.LU R4, [R1+0xfd0] ;  /* 0x000fd00001047983 */ /* 0x001ea80000300800 */
        /* <DEDUP_REMOVED lines=15> */
[----:B------:R-:W2:Y:S04]  /*8ccf0*/  LDL R22, [R1+0xc0] ;  /* 0x0000c00001167983 */ /* 0x000ea80000100800 */
[----:B------:R-:W2:Y:S04]  /*8cd00*/  LDL R23, [R1+0xc4] ;  /* 0x0000c40001177983 */ /* 0x000ea80000100800 */
        /* <DEDUP_REMOVED lines=8> */
[----:B------:R-:W-:Y:S04]  /*8cd90*/  STL.64 [R1+0x5a48], R22 ;  /* 0x005a481601007387 */ /* 0x000fe80000100a00 */
[----:B----4-:R4:W-:Y:S04]  /*8cda0*/  STL.64 [R1+0x5a40], R20 ;  /* 0x005a401401007387 */ /* 0x0109e80000100a00 */
[----:B-1----:R-:W2:Y:S04]  /*8cdb0*/  LDL R58, [R1+0xd0] ;  /* 0x0000d000013a7983 */ /* 0x002ea80000100800 */
[----:B------:R-:W2:Y:S04]  /*8cdc0*/  LDL R59, [R1+0xd4] ;  /* 0x0000d400013b7983 */ /* 0x000ea80000100800 */
[----:B---3--:R-:W3:Y:S04]  /*8cdd0*/  LDL.LU R40, [R1+0x1010] ;  /* 0x0010100001287983 */ /* 0x008ee80000300800 */
[----:B------:R-:W3:Y:S04]  /*8cde0*/  LDL.LU R41, [R1+0x1014] ;  /* 0x0010140001297983 */ /* 0x000ee80000300800 */
[----:B------:R-:W2:Y:S04]  /*8cdf0*/  LDL.LU R42, [R1+0x1018] ;  /* 0x00101800012a7983 */ /* 0x000ea80000300800 */
[----:B------:R-:W2:Y:S04]  /*8ce00*/  LDL.LU R43, [R1+0x101c] ;  /* 0x00101c00012b7983 */ /* 0x000ea80000300800 */
[----:B--2---:R-:W-:Y:S04]  /*8ce10*/  STL.64 [R1+0x5a58], R42 ;  /* 0x005a582a01007387 */ /* 0x004fe80000100a00 */
[----:B---3--:R1:W-:Y:S04]  /*8ce20*/  STL.64 [R1+0x5a50], R40 ;  /* 0x005a502801007387 */ /* 0x0083e80000100a00 */
[----:B------:R-:W2:Y:S04]  /*8ce30*/  LDL R56, [R1+0xd8] ;  /* 0x0000d80001387983 */ /* 0x000ea80000100800 */
[----:B------:R-:W2:Y:S04]  /*8ce40*/  LDL R57, [R1+0xdc] ;  /* 0x0000dc0001397983 */ /* 0x000ea80000100800 */
[----:B------:R3:W-:Y:S04]  /*8ce50*/  STL.64 [R1+0x5a68], R58 ;  /* 0x005a683a01007387 */ /* 0x0007e80000100a00 */
[----:B--2---:R-:W-:Y:S04]  /*8ce60*/  STL.64 [R1+0x5a60], R56 ;  /* 0x005a603801007387 */ /* 0x004fe80000100a00 */
[----:B------:R-:W2:Y:S04]  /*8ce70*/  LDL.LU R48, [R1+0x1020] ;  /* 0x0010200001307983 */ /* 0x000ea80000300800 */
[----:B------:R-:W2:Y:S04]  /*8ce80*/  LDL.LU R49, [R1+0x1024] ;  /* 0x0010240001317983 */ /* 0x000ea80000300800 */
[----:B------:R-:W2:Y:S04]  /*8ce90*/  LDL.LU R50, [R1+0x1028] ;  /* 0x0010280001327983 */ /* 0x000ea80000300800 */
[----:B------:R-:W2:Y:S04]  /*8cea0*/  LDL.LU R51, [R1+0x102c] ;  /* 0x00102c0001337983 */ /* 0x000ea80000300800 */
[----:B--2---:R-:W-:Y:S04]  /*8ceb0*/  STL.64 [R1+0x5a78], R50 ;  /* 0x005a783201007387 */ /* 0x004fe80000100a00 */
[----:B------:R2:W-:Y:S04]  /*8cec0*/  STL.64 [R1+0x5a70], R48 ;  /* 0x005a703001007387 */ /* 0x0005e80000100a00 */
[----:B0-----:R-:W2:Y:S04]  /*8ced0*/  LDL R6, [R1+0xe0] ;  /* 0x0000e00001067983 */ /* 0x001ea80000100800 */
[----:B------:R-:W2:Y:S04]  /*8cee0*/  LDL R7, [R1+0xe4] ;  /* 0x0000e40001077983 */ /* 0x000ea80000100800 */
[----:B------:R-:W2:Y:S04]  /*8cef0*/  LDL.LU R36, [R1+0x1030] ;  /* 0x0010300001247983 */ /* 0x000ea80000300800 */
[----:B------:R-:W2:Y:S04]  /*8cf00*/  LDL.LU R37, [R1+0x1034] ;  /* 0x0010340001257983 */ /* 0x000ea80000300800 */
[----:B------:R-:W2:Y:S04]  /*8cf10*/  LDL.LU R38, [R1+0x1038] ;  /* 0x0010380001267983 */ /* 0x000ea80000300800 */
[----:B------:R-:W2:Y:S04]  /*8cf20*/  LDL.LU R39, [R1+0x103c] ;  /* 0x00103c0001277983 */ /* 0x000ea80000300800 */
[----:B--2---:R-:W-:Y:S04]  /*8cf30*/  STL.64 [R1+0x5a88], R38 ;  /* 0x005a882601007387 */ /* 0x004fe80000100a00 */
[----:B------:R-:W-:Y:S04]  /*8cf40*/  STL.64 [R1+0x5a80], R36 ;  /* 0x005a802401007387 */ /* 0x000fe80000100a00 */
[----:B------:R-:W2:Y:S04]  /*8cf50*/  LDL R4, [R1+0xe8] ;  /* 0x0000e80001047983 */ /* 0x000ea80000100800 */
[----:B------:R-:W2:Y:S04]  /*8cf60*/  LDL R5, [R1+0xec] ;  /* 0x0000ec0001057983 */ /* 0x000ea80000100800 */
[----:B------:R0:W-:Y:S04]  /*8cf70*/  STL.64 [R1+0x5a98], R6 ;  /* 0x005a980601007387 */ /* 0x0001e80000100a00 */
[----:B--2---:R-:W-:Y:S04]  /*8cf80*/  STL.64 [R1+0x5a90], R4 ;  /* 0x005a900401007387 */ /* 0x004fe80000100a00 */
[----:B------:R-:W2:Y:S04]  /*8cf90*/  LDL R18, [R1+0xf0] ;  /* 0x0000f00001127983 */ /* 0x000ea80000100800 */
[----:B------:R-:W2:Y:S04]  /*8cfa0*/  LDL R19, [R1+0xf4] ;  /* 0x0000f40001137983 */ /* 0x000ea80000100800 */
[----:B----4-:R-:W4:Y:S04]  /*8cfb0*/  LDL.LU R20, [R1+0x1050] ;  /* 0x0010500001147983 */ /* 0x010f280000300800 */
        /* <DEDUP_REMOVED lines=8> */
[----:B----4-:R4:W-:Y:S04]  /*8d040*/  STL.64 [R1+0x5ab0], R16 ;  /* 0x005ab01001007387 */ /* 0x0109e80000100a00 */
[----:B-1----:R-:W4:Y:S04]  /*8d050*/  LDL.LU R40, [R1+0x1060] ;  /* 0x0010600001287983 */ /* 0x002f280000300800 */
[----:B------:R-:W4:Y:S04]  /*8d060*/  LDL.LU R41, [R1+0x1064] ;  /* 0x0010640001297983 */ /* 0x000f280000300800 */
[----:B------:R-:W4:Y:S04]  /*8d070*/  LDL.LU R42, [R1+0x1068] ;  /* 0x00106800012a7983 */ /* 0x000f280000300800 */
[----:B------:R-:W4:Y:S04]  /*8d080*/  LDL.LU R43, [R1+0x106c] ;  /* 0x00106c00012b7983 */ /* 0x000f280000300800 */
[----:B---3--:R-:W3:Y:S04]  /*8d090*/  LDL R58, [R1+0x100] ;  /* 0x00010000013a7983 */ /* 0x008ee80000100800 */
[----:B------:R-:W3:Y:S04]  /*8d0a0*/  LDL R59, [R1+0x104] ;  /* 0x00010400013b7983 */ /* 0x000ee80000100800 */
[----:B------:R-:W3:Y:S04]  /*8d0b0*/  LDL.LU R48, [R1+0x1070] ;  /* 0x0010700001307983 */ /* 0x000ee80000300800 */
[----:B------:R-:W3:Y:S04]  /*8d0c0*/  LDL.LU R49, [R1+0x1074] ;  /* 0x0010740001317983 */ /* 0x000ee80000300800 */
[----:B------:R-:W3:Y:S04]  /*8d0d0*/  LDL.LU R50, [R1+0x1078] ;  /* 0x0010780001327983 */ /* 0x000ee80000300800 */
[----:B------:R-:W3:Y:S04]  /*8d0e0*/  LDL.LU R51, [R1+0x107c] ;  /* 0x00107c0001337983 */ /* 0x000ee80000300800 */
[----:B------:R-:W3:Y:S04]  /*8d0f0*/  LDL R56, [R1+0x108] ;  /* 0x0001080001387983 */ /* 0x000ee80000100800 */
[----:B------:R-:W3:Y:S04]  /*8d100*/  LDL R57, [R1+0x10c] ;  /* 0x00010c0001397983 */ /* 0x000ee80000100800 */
[----:B0-----:R-:W3:Y:S04]  /*8d110*/  LDL R6, [R1+0x110] ;  /* 0x0001100001067983 */ /* 0x001ee80000100800 */
[----:B------:R-:W3:Y:S04]  /*8d120*/  LDL R7, [R1+0x114] ;  /* 0x0001140001077983 */ /* 0x000ee80000100800 */
[----:B--2---:R-:W3:Y:S04]  /*8d130*/  LDL.LU R20, [R1+0x1090] ;  /* 0x0010900001147983 */ /* 0x004ee80000300800 */
[----:B------:R-:W3:Y:S04]  /*8d140*/  LDL.LU R21, [R1+0x1094] ;  /* 0x0010940001157983 */ /* 0x000ee80000300800 */
[----:B------:R-:W3:Y:S04]  /*8d150*/  LDL.LU R22, [R1+0x1098] ;  /* 0x0010980001167983 */ /* 0x000ee80000300800 */
[----:B------:R-:W3:Y:S04]  /*8d160*/  LDL.LU R23, [R1+0x109c] ;  /* 0x00109c0001177983 */ /* 0x000ee80000300800 */
[----:B------:R-:W2:Y:S04]  /*8d170*/  LDL R4, [R1+0x118] ;  /* 0x0001180001047983 */ /* 0x000ea80000100800 */
[----:B------:R-:W2:Y:S04]  /*8d180*/  LDL R5, [R1+0x11c] ;  /* 0x00011c0001057983 */ /* 0x000ea80000100800 */
[----:B----4-:R-:W2:Y:S04]  /*8d190*/  LDL.LU R16, [R1+0x10a0] ;  /* 0x0010a00001107983 */ /* 0x010ea80000300800 */
[----:B------:R-:W2:Y:S04]  /*8d1a0*/  LDL.LU R17, [R1+0x10a4] ;  /* 0x0010a40001117983 */ /* 0x000ea80000300800 */
[----:B------:R-:W2:Y:S04]  /*8d1b0*/  LDL.LU R18, [R1+0x10a8] ;  /* 0x0010a80001127983 */ /* 0x000ea80000300800 */
[----:B------:R-:W2:Y:S04]  /*8d1c0*/  LDL.LU R19, [R1+0x10ac] ;  /* 0x0010ac0001137983 */ /* 0x000ea80000300800 */
[----:B------:R-:W4:Y:S04]  /*8d1d0*/  LDL.LU R36, [R1+0x1080] ;  /* 0x0010800001247983 */ /* 0x000f280000300800 */
[----:B------:R-:W4:Y:S04]  /*8d1e0*/  LDL.LU R37, [R1+0x1084] ;  /* 0x0010840001257983 */ /* 0x000f280000300800 */
[----:B------:R-:W4:Y:S04]  /*8d1f0*/  LDL.LU R38, [R1+0x1088] ;  /* 0x0010880001267983 */ /* 0x000f280000300800 */
[----:B------:R-:W4:Y:S01]  /*8d200*/  LDL.LU R39, [R1+0x108c] ;  /* 0x00108c0001277983 */ /* 0x000f220000300800 */
[----:B------:R-:W-:-:S02]  /*8d210*/  IMAD R60, R60, 0x100, R53 ;  /* 0x000001003c3c7824 */ /* 0x000fc400078e0235 */
[----:B------:R-:W-:Y:S02]  /*8d220*/  IMAD R61, R61, 0x100, R54 ;  /* 0x000001003d3d7824 */ /* 0x000fe400078e0236 */
[----:B------:R-:W-:Y:S01]  /*8d230*/  IMAD R0, R0, 0x100, R55 ;  /* 0x0000010000007824 */ /* 0x000fe200078e0237 */
[----:B------:R-:W3:Y:S04]  /*8d240*/  LDL.LU R12, [R1+0x1040] ;  /* 0x00104000010c7983 */ /* 0x000ee80000300800 */
[----:B------:R-:W3:Y:S01]  /*8d250*/  LDL.LU R13, [R1+0x1044] ;  /* 0x00104400010d7983 */ /* 0x000ee20000300800 */
[----:B------:R-:W-:Y:S02]  /*8d260*/  F2FP.F16.E5M2.UNPACK_B R28, R3 ;  /* 0x00000003ff1c723e */ /* 0x000fe400020004ff */
[----:B------:R-:W-:-:S02]  /*8d270*/  F2FP.F16.E5M2.UNPACK_B R29, R60 ;  /* 0x0000003cff1d723e */ /* 0x000fc400020004ff */
[----:B------:R-:W-:Y:S02]  /*8d280*/  F2FP.F16.E5M2.UNPACK_B R30, R61 ;  /* 0x0000003dff1e723e */ /* 0x000fe400020004ff */
[----:B------:R-:W-:Y:S01]  /*8d290*/  F2FP.F16.E5M2.UNPACK_B R31, R0 ;  /* 0x00000000ff1f723e */ /* 0x000fe200020004ff */
        /* <DEDUP_REMOVED lines=18> */
[----:B------:R0:W-:Y:S04]  /*8d3c0*/  STL.64 [R1+0x5738], R34 ;  /* 0x0057382201007387 */ /* 0x0001e80000100a00 */
[----:B0-----:R-:W4:Y:S04]  /*8d3d0*/  LDL R34, [R1+0x98] ;  /* 0x0000980001227983 */ /* 0x001f280000100800 */
[----:B------:R-:W4:Y:S04]  /*8d3e0*/  LDL R35, [R1+0x9c] ;  /* 0x00009c0001237983 */ /* 0x000f280000100800 */
[----:B------:R-:W-:Y:S04]  /*8d3f0*/  STL.64 [R1+0x5730], R32 ;  /* 0x0057302001007387 */ /* 0x000fe80000100a00 */
        /* <DEDUP_REMOVED lines=10> */
[C---:B---3--:R-:W-:Y:S08]  /*8d4a0*/  HMMA.16816.F32 R4, R28.reuse, R6, R20 ;  /* 0x000000061c04723c */ /* 0x048ff00000001814 */
[C---:B----4-:R-:W-:Y:S08]  /*8d4b0*/  HMMA.16816.F32 R36, R28.reuse, R56, R36 ;  /* 0x000000381c24723c */ /* 0x050ff00000001824 */
[C---:B------:R-:W-:Y:S01]  /*8d4c0*/  HMMA.16816.F32 R56, R28.reuse, R58, R48 ;  /* 0x0000003a1c38723c */ /* 0x040fe20000001830 */
        /* <DEDUP_REMOVED lines=22> */
[C---:B---3--:R-:W-:Y:S08]  /*8d630*/  HMMA.16816.F32 R16, R28.reuse, R18, R20 ;  /* 0x000000121c10723c */ /* 0x048ff00000001814 */
[C---:B----4-:R-:W-:Y:S01]  /*8d640*/  HMMA.16816.F32 R12, R28.reuse, R4, R12 ;  /* 0x000000041c0c723c */ /* 0x050fe2000000180c */
[----:B------:R-:W3:Y:S04]  /*8d650*/  LDL.LU.64 R22, [R1+0x5a48] ;  /* 0x005a480001167983 */ /* 0x000ee80000300a00 */
[----:B------:R-:W4:Y:S03]  /*8d660*/  LDL.LU.64 R20, [R1+0x5a40] ;  /* 0x005a400001147983 */ /* 0x000f260000300a00 */
[C---:B------:R-:W-:Y:S03]  /*8d670*/  HMMA.16816.F32 R4, R28.reuse, R6, R36 ;  /* 0x000000061c04723c */ /* 0x040fe60000001824 */
[----:B------:R-:W-:Y:S04]  /*8d680*/  STL.64 [R1+0x1050], R16 ;  /* 0x0010501001007387 */ /* 0x000fe80000100a00 */
[----:B------:R0:W-:Y:S01]  /*8d690*/  STL.64 [R1+0x1058], R18 ;  /* 0x0010581201007387 */ /* 0x0001e20000100a00 */
[C---:B------:R-:W-:Y:S03]  /*8d6a0*/  HMMA.16816.F32 R48, R28.reuse, R56, R48 ;  /* 0x000000381c30723c */ /* 0x040fe60000001830 */
        /* <DEDUP_REMOVED lines=25> */
[C---:B------:R-:W-:Y:S03]  /*8d840*/  HMMA.16816.F32 R12, R28.reuse, R36, R12 ;  /* 0x000000241c0c723c */ /* 0x040fe6000000180c */
[----:B------:R-:W-:Y:S04]  /*8d850*/  STL.64 [R1+0x1000], R24 ;  /* 0x0010001801007387 */ /* 0x000fe80000100a00 */
[----:B------:R0:W-:Y:S04]  /*8d860*/  STL.64 [R1+0x1008], R26 ;  /* 0x0010081a01007387 */ /* 0x0001e80000100a00 */
[----:B0-----:R-:W3:Y:S01]  /*8d870*/  LDL.LU.64 R26, [R1+0x59c8] ;  /* 0x0059c800011a7983 */ /* 0x001ee20000300a00 */
[C---:B------:R-:W-:Y:S03]  /*8d880*/  HMMA.16816.F32 R36, R28.reuse, R38, R4 ;  /* 0x000000261c24723c */ /* 0x040fe60000001804 */
[----:B------:R-:W3:Y:S04]  /*8d890*/  LDL.LU.64 R24, [R1+0x59c0] ;  /* 0x0059c00001187983 */ /* 0x000ee80000300a00 */
[----:B------:R-:W4:Y:S04]  /*8d8a0*/  LDL.LU.64 R18, [R1+0x59b8] ;  /* 0x0059b80001127983 */ /* 0x000f280000300a00 */
        /* <DEDUP_REMOVED lines=24> */
[----:B------:R0:W-:Y:S01]  /*8da30*/  STL.64 [R1+0xfb8], R50 ;  /* 0x000fb83201007387 */ /* 0x0001e20000100a00 */
[C---:B------:R-:W-:Y:S03]  /*8da40*/  HMMA.16816.F32 R32, R28.reuse, R34, R56 ;  /* 0x000000221c20723c */ /* 0x040fe60000001838 */
[----:B0-----:R-:W2:Y:S04]  /*8da50*/  LDL.LU.64 R50, [R1+0x5948] ;  /* 0x0059480001327983 */ /* 0x001ea80000300a00 */
[----:B------:R-:W2:Y:S04]  /*8da60*/  LDL.LU.64 R48, [R1+0x5940] ;  /* 0x0059400001307983 */ /* 0x000ea80000300a00 */
[----:B------:R-:W2:Y:S04]  /*8da70*/  LDL.LU.64 R58, [R1+0x5938] ;  /* 0x00593800013a7983 */ /* 0x000ea80000300a00 */
[----:B------:R-:W2:Y:S04]  /*8da80*/  LDL.LU.64 R56, [R1+0x5930] ;  /* 0x0059300001387983 */ /* 0x000ea80000300a00 */
[----:B------:R-:W-:Y:S01]  /*8da90*/  STL.64 [R1+0xfa0], R32 ;  /* 0x000fa02001007387 */ /* 0x000fe20000100a00 */
[C---:B---3--:R-:W-:Y:S08]  /*8daa0*/  HMMA.16816.F32 R24, R28.reuse, R16, R24 ;  /* 0x000000101c18723c */ /* 0x048ff00000001818 */
[C---:B----4-:R-:W-:Y:S01]  /*8dab0*/  HMMA.16816.F32 R16, R28.reuse, R18, R20 ;  /* 0x000000121c10723c */ /* 0x050fe20000001814 */
[----:B------:R-:W-:Y:S10]  /*8dac0*/  STL.64 [R1+0xfa8], R34 ;  /* 0x000fa82201007387 */ /* 0x000ff40000100a00 */
[----:B------:R-:W-:Y:S01]  /*8dad0*/  STL.64 [R1+0xf90], R24 ;  /* 0x000f901801007387 */ /* 0x000fe20000100a00 */
[C---:B------:R-:W-:Y:S08]  /*8dae0*/  HMMA.16816.F32 R12, R28.reuse, R4, R12 ;  /* 0x000000041c0c723c */ /* 0x040ff0000000180c */
[C---:B------:R-:W-:Y:S01]  /*8daf0*/  HMMA.16816.F32 R8, R28.reuse, R6, R8 ;  /* 0x000000061c08723c */ /* 0x040fe20000001808 */
[----:B------:R-:W-:Y:S04]  /*8db00*/  STL.64 [R1+0xf98], R26 ;  /* 0x000f981a01007387 */ /* 0x000fe80000100a00 */
[----:B------:R-:W-:Y:S04]  /*8db10*/  STL.64 [R1+0xf80], R16 ;  /* 0x000f801001007387 */ /* 0x000fe80000100a00 */
[----:B------:R-:W-:Y:S01]  /*8db20*/  STL.64 [R1+0xf88], R18 ;  /* 0x000f881201007387 */ /* 0x000fe20000100a00 */
[C---:B------:R-:W-:Y:S03]  /*8db30*/  HMMA.16816.F32 R4, R28.reuse, R44, R36 ;  /* 0x0000002c1c04723c */ /* 0x040fe60000001824 */
[----:B------:R-:W-:Y:S04]  /*8db40*/  STL.64 [R1+0xf70], R12 ;  /* 0x000f700c01007387 */ /* 0x000fe80000100a00 */
[----:B------:R2:W-:Y:S04]  /*8db50*/  STL.64 [R1+0xf78], R14 ;  /* 0x000f780e01007387 */ /* 0x0005e80000100a00 */
[----:B------:R-:W-:Y:S04]  /*8db60*/  STL.64 [R1+0xf60], R8 ;  /* 0x000f600801007387 */ /* 0x000fe80000100a00 */
[----:B------:R0:W-:Y:S04]  /*8db70*/  STL.64 [R1+0xf68], R10 ;  /* 0x000f680a01007387 */ /* 0x0001e80000100a00 */
[----:B------:R-:W-:Y:S04]  /*8db80*/  STL.64 [R1+0xf50], R4 ;  /* 0x000f500401007387 */ /* 0x000fe80000100a00 */
[----:B------:R1:W-:Y:S01]  /*8db90*/  STL.64 [R1+0xf58], R6 ;  /* 0x000f580601007387 */ /* 0x0003e20000100a00 */
[C---:B--2---:R-:W-:Y:S08]  /*8dba0*/  HMMA.16816.F32 R12, R28.reuse, R46, R40 ;  /* 0x0000002e1c0c723c */ /* 0x044ff00000001828 */
[C---:B0-----:R-:W-:Y:S08]  /*8dbb0*/  HMMA.16816.F32 R8, R28.reuse, R56, R48 ;  /* 0x000000381c08723c */ /* 0x041ff00000001830 */
[----:B-1----:R-:W-:Y:S03]  /*8dbc0*/  HMMA.16816.F32 R4, R28, R58, R52 ;  /* 0x0000003a1c04723c */ /* 0x002fe60000001834 */
[----:B------:R0:W-:Y:S04]  /*8dbd0*/  STL.64 [R1+0xf40], R12 ;  /* 0x000f400c01007387 */ /* 0x0001e80000100a00 */
[----:B------:R1:W-:Y:S04]  /*8dbe0*/  STL.64 [R1+0xf48], R14 ;  /* 0x000f480e01007387 */ /* 0x0003e80000100a00 */
[----:B0-----:R-:W2:Y:S04]  /*8dbf0*/  LDL.LU R12, [R1+0xd40] ;  /* 0x000d4000010c7983 */ /* 0x001ea80000300800 */
[----:B------:R0:W-:Y:S04]  /*8dc00*/  STL.64 [R1+0xf30], R8 ;  /* 0x000f300801007387 */ /* 0x0001e80000100a00 */
[----:B------:R3:W-:Y:S04]  /*8dc10*/  STL.64 [R1+0xf38], R10 ;  /* 0x000f380a01007387 */ /* 0x0007e80000100a00 */
[----:B------:R4:W-:Y:S04]  /*8dc20*/  STL.64 [R1+0xf20], R4 ;  /* 0x000f200401007387 */ /* 0x0009e80000100a00 */
[----:B------:R0:W-:Y:S04]  /*8dc30*/  STL.64 [R1+0xf28], R6 ;  /* 0x000f280601007387 */ /* 0x0001e80000100a00 */
[----:B------:R-:W2:Y:S04]  /*8dc40*/  LDL.LU R13, [R1+0xd44] ;  /* 0x000d4400010d7983 */ /* 0x000ea80000300800 */
[----:B-1----:R-:W2:Y:S04]  /*8dc50*/  LDL.LU R14, [R1+0xd48] ;  /* 0x000d4800010e7983 */ /* 0x002ea80000300800 */
[----:B------:R-:W2:Y:S04]  /*8dc60*/  LDL.LU R15, [R1+0xd4c] ;  /* 0x000d4c00010f7983 */ /* 0x000ea80000300800 */
[----:B--2---:R-:W-:Y:S04]  /*8dc70*/  STL.64 [R1+0x5728], R14 ;  /* 0x0057280e01007387 */ /* 0x004fe80000100a00 */
[----:B------:R1:W-:Y:S04]  /*8dc80*/  STL.64 [R1+0x5720], R12 ;  /* 0x0057200c01007387 */ /* 0x0003e80000100a00 */
[----:B------:R-:W2:Y:S04]  /*8dc90*/  LDL.LU R20, [R1+0xd50] ;  /* 0x000d500001147983 */ /* 0x000ea80000300800 */
[----:B------:R-:W2:Y:S04]  /*8dca0*/  LDL.LU R21, [R1+0xd54] ;  /* 0x000d540001157983 */ /* 0x000ea80000300800 */
[----:B------:R-:W2:Y:S04]  /*8dcb0*/  LDL.LU R22, [R1+0xd58] ;  /* 0x000d580001167983 */ /* 0x000ea80000300800 */
[----:B------:R-:W2:Y:S04]  /*8dcc0*/  LDL.LU R23, [R1+0xd5c] ;  /* 0x000d5c0001177983 */ /* 0x000ea80000300800 */
[----:B--2---:R-:W-:Y:S04]  /*8dcd0*/  STL.64 [R1+0x5748], R22 ;  /* 0x0057481601007387 */ /* 0x004fe80000100a00 */
[----:B------:R-:W-:Y:S04]  /*8dce0*/  STL.64 [R1+0x5740], R20 ;  /* 0x0057401401007387 */ /* 0x000fe80000100a00 */
[----:B0-----:R-:W2:Y:S04]  /*8dcf0*/  LDL.LU R8, [R1+0xd60] ;  /* 0x000d600001087983 */ /* 0x001ea80000300800 */
[----:B------:R-:W2:Y:S04]  /*8dd00*/  LDL.LU R9, [R1+0xd64] ;  /* 0x000d640001097983 */ /* 0x000ea80000300800 */
[----:B---3--:R-:W3:Y:S04]  /*8dd10*/  LDL.LU R10, [R1+0xd68] ;  /* 0x000d6800010a7983 */ /* 0x008ee80000300800 */
[----:B------:R-:W3:Y:S04]  /*8dd20*/  LDL.LU R11, [R1+0xd6c] ;  /* 0x000d6c00010b7983 */ /* 0x000ee80000300800 */
[----:B---3--:R-:W-:Y:S04]  /*8dd30*/  STL.64 [R1+0x5768], R10 ;  /* 0x0057680a01007387 */ /* 0x008fe80000100a00 */
[----:B--2---:R0:W-:Y:S04]  /*8dd40*/  STL.64 [R1+0x5760], R8 ;  /* 0x0057600801007387 */ /* 0x0041e80000100a00 */
[----:B----4-:R-:W2:Y:S04]  /*8dd50*/  LDL.LU R4, [R1+0xd80] ;  /* 0x000d800001047983 */ /* 0x010ea80000300800 */
[----:B------:R-:W2:Y:S04]  /*8dd60*/  LDL.LU R5, [R1+0xd84] ;  /* 0x000d840001057983 */ /* 0x000ea80000300800 */
[----:B------:R-:W3:Y:S04]  /*8dd70*/  LDL.LU R6, [R1+0xd88] ;  /* 0x000d880001067983 */ /* 0x000ee80000300800 */
[----:B------:R-:W3:Y:S04]  /*8dd80*/  LDL.LU R7, [R1+0xd8c] ;  /* 0x000d8c0001077983 */ /* 0x000ee80000300800 */
[----:B---3--:R-:W-:Y:S04]  /*8dd90*/  STL.64 [R1+0x5788], R6 ;  /* 0x0057880601007387 */ /* 0x008fe80000100a00 */
[----:B--2---:R-:W-:Y:S04]  /*8dda0*/  STL.64 [R1+0x5780], R4 ;  /* 0x0057800401007387 */ /* 0x004fe80000100a00 */
[----:B-1----:R-:W2:Y:S04]  /*8ddb0*/  LDL.LU R12, [R1+0xd90] ;  /* 0x000d9000010c7983 */ /* 0x002ea80000300800 */
        /* <DEDUP_REMOVED lines=17> */
[----:B0-----:R-:W3:Y:S04]  /*8ded0*/  LDL.LU R8, [R1+0xdd0] ;  /* 0x000dd00001087983 */ /* 0x001ee80000300800 */
[----:B------:R-:W3:Y:S04]  /*8dee0*/  LDL.LU R9, [R1+0xdd4] ;  /* 0x000dd40001097983 */ /* 0x000ee80000300800 */
[----:B------:R-:W4:Y:S04]  /*8def0*/  LDL.LU R10, [R1+0xdd8] ;  /* 0x000dd800010a7983 */ /* 0x000f280000300800 */
[----:B------:R-:W4:Y:S04]  /*8df00*/  LDL.LU R11, [R1+0xddc] ;  /* 0x000ddc00010b7983 */ /* 0x000f280000300800 */
[----:B----4-:R0:W-:Y:S04]  /*8df10*/  STL.64 [R1+0x5808], R10 ;  /* 0x0058080a01007387 */ /* 0x0101e80000100a00 */
[----:B---3--:R3:W-:Y:S04]  /*8df20*/  STL.64 [R1+0x5800], R8 ;  /* 0x0058000801007387 */ /* 0x0087e80000100a00 */
[----:B------:R-:W4:Y:S04]  /*8df30*/  LDL.LU R40, [R1+0xde0] ;  /* 0x000de00001287983 */ /* 0x000f280000300800 */
[----:B------:R-:W4:Y:S04]  /*8df40*/  LDL.LU R41, [R1+0xde4] ;  /* 0x000de40001297983 */ /* 0x000f280000300800 */
[----:B------:R-:W2:Y:S04]  /*8df50*/  LDL.LU R42, [R1+0xde8] ;  /* 0x000de800012a7983 */ /* 0x000ea80000300800 */
[----:B------:R-:W2:Y:S04]  /*8df60*/  LDL.LU R43, [R1+0xdec] ;  /* 0x000dec00012b7983 */ /* 0x000ea80000300800 */
[----:B--2---:R-:W-:Y:S04]  /*8df70*/  STL.64 [R1+0x5818], R42 ;  /* 0x0058182a01007387 */ /* 0x004fe80000100a00 */
[----:B----4-:R-:W-:Y:S04]  /*8df80*/  STL.64 [R1+0x5810], R40 ;  /* 0x0058102801007387 */ /* 0x010fe80000100a00 */
[----:B------:R-:W2:Y:S04]  /*8df90*/  LDL.LU R44, [R1+0xe00] ;  /* 0x000e0000012c7983 */ /* 0x000ea80000300800 */
[----:B------:R-:W2:Y:S04]  /*8dfa0*/  LDL.LU R45, [R1+0xe04] ;  /* 0x000e0400012d7983 */ /* 0x000ea80000300800 */
[----:B------:R-:W4:Y:S04]  /*8dfb0*/  LDL.LU R46, [R1+0xe08] ;  /* 0x000e0800012e7983 */ /* 0x000f280000300800 */
[----:B------:R-:W4:Y:S04]  /*8dfc0*/  LDL.LU R47, [R1+0xe0c] ;  /* 0x000e0c00012f7983 */ /* 0x000f280000300800 */
[----:B----4-:R-:W-:Y:S04]  /*8dfd0*/  STL.64 [R1+0x5828], R46 ;  /* 0x0058282e01007387 */ /* 0x010fe80000100a00 */
[----:B--2---:R2:W-:Y:S04]  /*8dfe0*/  STL.64 [R1+0x5820], R44 ;  /* 0x0058202c01007387 */ /* 0x0045e80000100a00 */
[----:B-1----:R-:W4:Y:S04]  /*8dff0*/  LDL.LU R12, [R1+0xe10] ;  /* 0x000e1000010c7983 */ /* 0x002f280000300800 */
[----:B------:R-:W4:Y:S04]  /*8e000*/  LDL.LU R13, [R1+0xe14] ;  /* 0x000e1400010d7983 */ /* 0x000f280000300800 */
[----:B------:R-:W2:Y:S04]  /*8e010*/  LDL.LU R14, [R1+0xe18] ;  /* 0x000e1800010e7983 */ /* 0x000ea80000300800 */
[----:B------:R-:W2:Y:S04]  /*8e020*/  LDL.LU R15, [R1+0xe1c] ;  /* 0x000e1c00010f7983 */ /* 0x000ea80000300800 */
[----:B--2---:R1:W-:Y:S04]  /*8e030*/  STL.64 [R1+0x5838], R14 ;  /* 0x0058380e01007387 */ /* 0x0043e80000100a00 */
[----:B----4-:R-:W-:Y:S04]  /*8e040*/  STL.64 [R1+0x5830], R12 ;  /* 0x0058300c01007387 */ /* 0x010fe80000100a00 */
[----:B------:R-:W2:Y:S04]  /*8e050*/  LDL.LU R48, [R1+0xe20] ;  /* 0x000e200001307983 */ /* 0x000ea80000300800 */
[----:B------:R-:W2:Y:S04]  /*8e060*/  LDL.LU R49, [R1+0xe24] ;  /* 0x000e240001317983 */ /* 0x000ea80000300800 */
[----:B------:R-:W4:Y:S04]  /*8e070*/  LDL.LU R50, [R1+0xe28] ;  /* 0x000e280001327983 */ /* 0x000f280000300800 */
[----:B------:R-:W4:Y:S04]  /*8e080*/  LDL.LU R51, [R1+0xe2c] ;  /* 0x000e2c0001337983 */ /* 0x000f280000300800 */
[----:B----4-:R-:W-:Y:S04]  /*8e090*/  STL.64 [R1+0x5848], R50 ;  /* 0x0058483201007387 */ /* 0x010fe80000100a00 */
[----:B--2---:R2:W-:Y:S04]  /*8e0a0*/  STL.64 [R1+0x5840], R48 ;  /* 0x0058403001007387 */ /* 0x0045e80000100a00 */
[----:B------:R-:W4:Y:S04]  /*8e0b0*/  LDL.LU R52, [R1+0xe40] ;  /* 0x000e400001347983 */ /* 0x000f280000300800 */
[----:B------:R-:W4:Y:S04]  /*8e0c0*/  LDL.LU R53, [R1+0xe44] ;  /* 0x000e440001357983 */ /* 0x000f280000300800 */
[----:B------:R-:W2:Y:S04]  /*8e0d0*/  LDL.LU R54, [R1+0xe48] ;  /* 0x000e480001367983 */ /* 0x000ea80000300800 */
[----:B------:R-:W2:Y:S04]  /*8e0e0*/  LDL.LU R55, [R1+0xe4c] ;  /* 0x000e4c0001377983 */ /* 0x000ea80000300800 */
[----:B--2---:R-:W-:Y:S04]  /*8e0f0*/  STL.64 [R1+0x5858], R54 ;  /* 0x0058583601007387 */ /* 0x004fe80000100a00 */
[----:B----4-:R2:W-:Y:S04]  /*8e100*/  STL.64 [R1+0x5850], R52 ;  /* 0x0058503401007387 */ /* 0x0105e80000100a00 */
[----:B------:R-:W4:Y:S04]  /*8e110*/  LDL.LU R36, [R1+0xe50] ;  /* 0x000e500001247983 */ /* 0x000f280000300800 */
[----:B------:R-:W4:Y:S04]  /*8e120*/  LDL.LU R37, [R1+0xe54] ;  /* 0x000e540001257983 */ /* 0x000f280000300800 */
[----:B------:R-:W2:Y:S04]  /*8e130*/  LDL.LU R38, [R1+0xe58] ;  /* 0x000e580001267983 */ /* 0x000ea80000300800 */
[----:B------:R-:W2:Y:S04]  /*8e140*/  LDL.LU R39, [R1+0xe5c] ;  /* 0x000e5c0001277983 */ /* 0x000ea80000300800 */
[----:B--2---:R2:W-:Y:S04]  /*8e150*/  STL.64 [R1+0x5868], R38 ;  /* 0x0058682601007387 */ /* 0x0045e80000100a00 */
[----:B----4-:R4:W-:Y:S04]  /*8e160*/  STL.64 [R1+0x5860], R36 ;  /* 0x0058602401007387 */ /* 0x0109e80000100a00 */
[----:B------:R-:W2:Y:S04]  /*8e170*/  LDL.LU R56, [R1+0xe60] ;  /* 0x000e600001387983 */ /* 0x000ea80000300800 */
[----:B------:R-:W2:Y:S04]  /*8e180*/  LDL.LU R57, [R1+0xe64] ;  /* 0x000e640001397983 */ /* 0x000ea80000300800 */
[----:B------:R-:W2:Y:S04]  /*8e190*/  LDL.LU R58, [R1+0xe68] ;  /* 0x000e6800013a7983 */ /* 0x000ea80000300800 */
[----:B------:R-:W2:Y:S01]  /*8e1a0*/  LDL.LU R59, [R1+0xe6c] ;  /* 0x000e6c00013b7983 */ /* 0x000ea20000300800 */
[----:B0-----:R-:W-:-:S03]  /*8e1b0*/  IMAD.MOV.U32 R11, RZ, RZ, R0 ;  /* 0x000000ffff0b7224 */ /* 0x001fc600078e0000 */
[----:B--2---:R-:W-:Y:S04]  /*8e1c0*/  STL.64 [R1+0x5878], R58 ;  /* 0x0058783a01007387 */ /* 0x004fe80000100a00 */
[----:B------:R-:W-:Y:S04]  /*8e1d0*/  STL.64 [R1+0x5870], R56 ;  /* 0x0058703801007387 */ /* 0x000fe80000100a00 */
[----:B------:R-:W2:Y:S04]  /*8e1e0*/  LDL R10, [R1] ;  /* 0x00000000010a7983 */ /* 0x000ea80000100800 */
[----:B------:R-:W1:Y:S04]  /*8e1f0*/  LDL.LU R0, [R1+0x5928] ;  /* 0x0059280001007983 */ /* 0x000e680000300800 */
[----:B---3--:R-:W3:Y:S04]  /*8e200*/  LDL R8, [R1+0x8] ;  /* 0x0000080001087983 */ /* 0x008ee80000100800 */
[----:B------:R-:W3:Y:S04]  /*8e210*/  LDL R9, [R1+0xc] ;  /* 0x00000c0001097983 */ /* 0x000ee80000100800 */
[----:B--2---:R-:W-:Y:S04]  /*8e220*/  STL.64 [R1+0x5888], R10 ;  /* 0x0058880a01007387 */ /* 0x004fe80000100a00 */
[----:B---3--:R0:W-:Y:S04]  /*8e230*/  STL.64 [R1+0x5880], R8 ;  /* 0x0058800801007387 */ /* 0x0081e80000100a00 */
[----:B------:R-:W2:Y:S04]  /*8e240*/  LDL.LU R44, [R1+0xe80] ;  /* 0x000e8000012c7983 */ /* 0x000ea80000300800 */
[----:B------:R-:W2:Y:S04]  /*8e250*/  LDL.LU R45, [R1+0xe84] ;  /* 0x000e8400012d7983 */ /* 0x000ea80000300800 */
[----:B------:R-:W3:Y:S04]  /*8e260*/  LDL.LU R46, [R1+0xe88] ;  /* 0x000e8800012e7983 */ /* 0x000ee80000300800 */
[----:B------:R-:W3:Y:S01]  /*8e270*/  LDL.LU R47, [R1+0xe8c] ;  /* 0x000e8c00012f7983 */ /* 0x000ee20000300800 */
[----:B-1----:R-:W-:-:S03]  /*8e280*/  IMAD.MOV.U32 R15, RZ, RZ, R0 ;  /* 0x000000ffff0f7224 */ /* 0x002fc600078e0000 */
[----:B---3--:R1:W-:Y:S04]  /*8e290*/  STL.64 [R1+0x5898], R46 ;  /* 0x0058982e01007387 */ /* 0x0083e80000100a00 */
        /* <DEDUP_REMOVED lines=13> */
[----:B------:R-:W2:Y:S04]  /*8e370*/  LDL.LU R52, [R1+0xea0] ;  /* 0x000ea00001347983 */ /* 0x000ea80000300800 */
[----:B------:R-:W2:Y:S04]  /*8e380*/  LDL.LU R53, [R1+0xea4] ;  /* 0x000ea40001357983 */ /* 0x000ea80000300800 */
[----:B------:R-:W2:Y:S04]  /*8e390*/  LDL.LU R54, [R1+0xea8] ;  /* 0x000ea80001367983 */ /* 0x000ea80000300800 */
[----:B------:R-:W2:Y:S01]  /*8e3a0*/  LDL.LU R55, [R1+0xeac] ;  /* 0x000eac0001377983 */ /* 0x000ea20000300800 */
[----:B---3--:R-:W-:-:S03]  /*8e3b0*/  IMAD.MOV.U32 R39, RZ, RZ, R0 ;  /* 0x000000ffff277224 */ /* 0x008fc600078e0000 */
[----:B--2---:R2:W-:Y:S04]  /*8e3c0*/  STL.64 [R1+0x58c8], R54 ;  /* 0x0058c83601007387 */ /* 0x0045e80000100a00 */
[----:B------:R3:W-:Y:S04]  /*8e3d0*/  STL.64 [R1+0x58c0], R52 ;  /* 0x0058c03401007387 */ /* 0x0007e80000100a00 */
[----:B------:R-:W2:Y:S04]  /*8e3e0*/  LDL R38, [R1+0x20] ;  /* 0x0000200001267983 */ /* 0x000ea80000100800 */
[----:B------:R-:W1:Y:S04]  /*8e3f0*/  LDL.LU R0, [R1+0x5920] ;  /* 0x0059200001007983 */ /* 0x000e680000300800 */
[----:B----4-:R-:W4:Y:S04]  /*8e400*/  LDL R36, [R1+0x28] ;  /* 0x0000280001247983 */ /* 0x010f280000100800 */
[----:B------:R-:W4:Y:S04]  /*8e410*/  LDL R37, [R1+0x2c] ;  /* 0x00002c0001257983 */ /* 0x000f280000100800 */
[----:B--2---:R-:W-:Y:S04]  /*8e420*/  STL.64 [R1+0x58d8], R38 ;  /* 0x0058d82601007387 */ /* 0x004fe80000100a00 */
[----:B----4-:R-:W-:Y:S04]  /*8e430*/  STL.64 [R1+0x58d0], R36 ;  /* 0x0058d02401007387 */ /* 0x010fe80000100a00 */
[----:B0-----:R-:W2:Y:S04]  /*8e440*/  LDL.LU R8, [R1+0xec0] ;  /* 0x000ec00001087983 */ /* 0x001ea80000300800 */
[----:B------:R-:W2:Y:S04]  /*8e450*/  LDL.LU R9, [R1+0xec4] ;  /* 0x000ec40001097983 */ /* 0x000ea80000300800 */
[----:B------:R-:W4:Y:S04]  /*8e460*/  LDL.LU R10, [R1+0xec8] ;  /* 0x000ec800010a7983 */ /* 0x000f280000300800 */
[----:B------:R-:W4:Y:S01]  /*8e470*/  LDL.LU R11, [R1+0xecc] ;  /* 0x000ecc00010b7983 */ /* 0x000f220000300800 */
[----:B-1----:R-:W-:-:S03]  /*8e480*/  IMAD.MOV.U32 R47, RZ, RZ, R0 ;  /* 0x000000ffff2f7224 */ /* 0x002fc600078e0000 */
[----:B----4-:R-:W-:Y:S04]  /*8e490*/  STL.64 [R1+0x58e8], R10 ;  /* 0x0058e80a01007387 */ /* 0x010fe80000100a00 */
[----:B--2---:R0:W-:Y:S04]  /*8e4a0*/  STL.64 [R1+0x58e0], R8 ;  /* 0x0058e00801007387 */ /* 0x0041e80000100a00 */
[----:B------:R-:W2:Y:S04]  /*8e4b0*/  LDL R46, [R1+0x30] ;  /* 0x00003000012e7983 */ /* 0x000ea80000100800 */
[----:B------:R-:W4:Y:S04]  /*8e4c0*/  LDL.LU R0, [R1+0x591c] ;  /* 0x00591c0001007983 */ /* 0x000f280000300800 */
        /* <DEDUP_REMOVED lines=8> */
[----:B------:R-:W-:Y:S01]  /*8e550*/  STL.64 [R1+0x5908], R46 ;  /* 0x0059082e01007387 */ /* 0x000fe20000100a00 */
[----:B----4-:R-:W-:-:S03]  /*8e560*/  IMAD.MOV.U32 R55, RZ, RZ, R0 ;  /* 0x000000ffff377224 */ /* 0x010fc600078e0000 */
[----:B--2---:R2:W-:Y:S04]  /*8e570*/  STL.64 [R1+0x5900], R44 ;  /* 0x0059002c01007387 */ /* 0x0045e80000100a00 */
[----:B------:R-:W4:Y:S04]  /*8e580*/  LDL.LU R12, [R1+0xee0] ;  /* 0x000ee000010c7983 */ /* 0x000f280000300800 */
[----:B------:R-:W4:Y:S04]  /*8e590*/  LDL.LU R13, [R1+0xee4] ;  /* 0x000ee400010d7983 */ /* 0x000f280000300800 */
[----:B------:R-:W4:Y:S04]  /*8e5a0*/  LDL.LU R14, [R1+0xee8] ;  /* 0x000ee800010e7983 */ /* 0x000f280000300800 */
[----:B------:R-:W4:Y:S04]  /*8e5b0*/  LDL.LU R15, [R1+0xeec] ;  /* 0x000eec00010f7983 */ /* 0x000f280000300800 */
[----:B------:R-:W2:Y:S04]  /*8e5c0*/  LDL R54, [R1+0x40] ;  /* 0x0000400001367983 */ /* 0x000ea80000100800 */
[----:B------:R-:W2:Y:S04]  /*8e5d0*/  LDL.LU R0, [R1+0x5918] ;  /* 0x0059180001007983 */ /* 0x000ea80000300800 */
[----:B---3--:R-:W3:Y:S04]  /*8e5e0*/  LDL R52, [R1+0x48] ;  /* 0x0000480001347983 */ /* 0x008ee80000100800 */
[----:B------:R-:W3:Y:S04]  /*8e5f0*/  LDL R53, [R1+0x4c] ;  /* 0x00004c0001357983 */ /* 0x000ee80000100800 */
[----:B0-----:R-:W3:Y:S04]  /*8e600*/  LDL.LU R8, [R1+0xf00] ;  /* 0x000f000001087983 */ /* 0x001ee80000300800 */
[----:B------:R-:W3:Y:S04]  /*8e610*/  LDL.LU R9, [R1+0xf04] ;  /* 0x000f040001097983 */ /* 0x000ee80000300800 */
[----:B------:R-:W3:Y:S04]  /*8e620*/  LDL.LU R10, [R1+0xf08] ;  /* 0x000f0800010a7983 */ /* 0x000ee80000300800 */
[----:B------:R-:W3:Y:S04]  /*8e630*/  LDL.LU R11, [R1+0xf0c] ;  /* 0x000f0c00010b7983 */ /* 0x000ee80000300800 */
[----:B-1----:R-:W3:Y:S01]  /*8e640*/  LDL R50, [R1+0x50] ;  /* 0x0000500001327983 */ /* 0x002ee20000100800 */
[----:B--2---:R-:W-:-:S03]  /*8e650*/  IMAD.MOV.U32 R51, RZ, RZ, R0 ;  /* 0x000000ffff337224 */ /* 0x004fc600078e0000 */
[----:B------:R-:W2:Y:S04]  /*8e660*/  LDL.LU R0, [R1+0x5914] ;  /* 0x0059140001007983 */ /* 0x000ea80000300800 */
[----:B------:R-:W2:Y:S04]  /*8e670*/  LDL.LU R44, [R1+0xf10] ;  /* 0x000f1000012c7983 */ /* 0x000ea80000300800 */
        /* <DEDUP_REMOVED lines=23> */
[C---:B---3--:R-:W-:Y:S03]  /*8e7f0*/  HMMA.16816.F32 R8, R28.reuse, R52, R8 ;  /* 0x000000341c08723c */ /* 0x048fe60000001808 */
        /* <DEDUP_REMOVED lines=11> */
[----:B--2---:R-:W-:Y:S01]  /*8e8b0*/  HMMA.16816.F32 R48, R28, R50, R44 ;  /* 0x000000321c30723c */ /* 0x004fe2000000182c */
[----:B------:R-:W-:-:S02]  /*8e8c0*/  IMAD.MOV.U32 R19, RZ, RZ, R0 ;  /* 0x000000ffff137224 */ /* 0x000fc400078e0000 */
[----:B------:R-:W2:Y:S04]  /*8e8d0*/  LDL.LU R0, [R1+0x5910] ;  /* 0x0059100001007983 */ /* 0x000ea80000300800 */
[----:B------:R-:W2:Y:S04]  /*8e8e0*/  LDL.LU.64 R46, [R1+0x5908] ;  /* 0x00590800012e7983 */ /* 0x000ea80000300a00 */
[----:B------:R-:W2:Y:S01]  /*8e8f0*/  LDL.LU.64 R44, [R1+0x5900] ;  /* 0x00590000012c7983 */ /* 0x000ea20000300a00 */
[C---:B----4-:R-:W-:Y:S07]  /*8e900*/  HMMA.16816.F32 R52, R28.reuse, R54, R36 ;  /* 0x000000361c34723c */ /* 0x050fee0000001824 */
[----:B------:R-:W-:Y:S04]  /*8e910*/  STL.64 [R1+0xf10], R48 ;  /* 0x000f103001007387 */ /* 0x000fe80000100a00 */
[----:B------:R0:W-:Y:S04]  /*8e920*/  STL.64 [R1+0xf18], R50 ;  /* 0x000f183201007387 */ /* 0x0001e80000100a00 */
[----:B0-----:R-:W4:Y:S04]  /*8e930*/  LDL.LU.64 R50, [R1+0x58f8] ;  /* 0x0058f80001327983 */ /* 0x001f280000300a00 */
[----:B------:R-:W4:Y:S04]  /*8e940*/  LDL.LU.64 R48, [R1+0x58f0] ;  /* 0x0058f00001307983 */ /* 0x000f280000300a00 */
        /* <DEDUP_REMOVED lines=16> */
[----:B------:R-:W2:Y:S01]  /*8ea50*/  LDL.LU.64 R50, [R1+0x58a8] ;  /* 0x0058a80001327983 */ /* 0x000ea20000300a00 */
[C---:B---3--:R-:W-:Y:S03]  /*8ea60*/  HMMA.16816.F32 R8, R28.reuse, R36, R8 ;  /* 0x000000241c08723c */ /* 0x048fe60000001808 */
[----:B------:R-:W2:Y:S04]  /*8ea70*/  LDL.LU.64 R48, [R1+0x58a0] ;  /* 0x0058a00001307983 */ /* 0x000ea80000300a00 */
[----:B------:R-:W-:Y:S04]  /*8ea80*/  STL.64 [R1+0xed0], R44 ;  /* 0x000ed02c01007387 */ /* 0x000fe80000100a00 */
[----:B------:R0:W-:Y:S04]  /*8ea90*/  STL.64 [R1+0xed8], R46 ;  /* 0x000ed82e01007387 */ /* 0x0001e80000100a00 */
[----:B0-----:R-:W3:Y:S04]  /*8eaa0*/  LDL.LU.64 R46, [R1+0x5898] ;  /* 0x00589800012e7983 */ /* 0x001ee80000300a00 */
[----:B------:R-:W3:Y:S04]  /*8eab0*/  LDL.LU.64 R44, [R1+0x5890] ;  /* 0x00589000012c7983 */ /* 0x000ee80000300a00 */
[----:B------:R-:W-:Y:S04]  /*8eac0*/  STL.64 [R1+0xec0], R8 ;  /* 0x000ec00801007387 */ /* 0x000fe80000100a00 */
[----:B------:R0:W-:Y:S01]  /*8ead0*/  STL.64 [R1+0xec8], R10 ;  /* 0x000ec80a01007387 */ /* 0x0001e20000100a00 */
[C---:B------:R-:W-:Y:S03]  /*8eae0*/  HMMA.16816.F32 R36, R28.reuse, R38, R56 ;  /* 0x000000261c24723c */ /* 0x040fe60000001838 */
        /* <DEDUP_REMOVED lines=13> */
[----:B------:R-:W2:Y:S04]  /*8ebc0*/  LDL.LU.64 R52, [R1+0x5850] ;  /* 0x0058500001347983 */ /* 0x000ea80000300a00 */
[----:B------:R-:W4:Y:S01]  /*8ebd0*/  LDL.LU.64 R50, [R1+0x5848] ;  /* 0x0058480001327983 */ /* 0x000f220000300a00 */
[C---:B---3--:R-:W-:Y:S08]  /*8ebe0*/  HMMA.16816.F32 R44, R28.reuse, R8, R44 ;  /* 0x000000081c2c723c */ /* 0x048ff0000000182c */
[C---:B------:R-:W-:Y:S08]  /*8ebf0*/  HMMA.16816.F32 R8, R28.reuse, R10, R40 ;  /* 0x0000000a1c08723c */ /* 0x040ff00000001828 */
[C---:B------:R-:W-:Y:S01]  /*8ec00*/  HMMA.16816.F32 R56, R28.reuse, R60, R56 ;  /* 0x0000003c1c38723c */ /* 0x040fe20000001838 */
[----:B------:R-:W4:Y:S04]  /*8ec10*/  LDL.LU.64 R48, [R1+0x5840] ;  /* 0x0058400001307983 */ /* 0x000f280000300a00 */
[----:B------:R-:W-:Y:S04]  /*8ec20*/  STL.64 [R1+0xe90], R12 ;  /* 0x000e900c01007387 */ /* 0x000fe80000100a00 */
[----:B------:R0:W-:Y:S04]  /*8ec30*/  STL.64 [R1+0xe98], R14 ;  /* 0x000e980e01007387 */ /* 0x0001e80000100a00 */
[----:B0-----:R-:W3:Y:S04]  /*8ec40*/  LDL.LU.64 R14, [R1+0x5838] ;  /* 0x00583800010e7983 */ /* 0x001ee80000300a00 */
[----:B------:R-:W3:Y:S04]  /*8ec50*/  LDL.LU.64 R12, [R1+0x5830] ;  /* 0x00583000010c7983 */ /* 0x000ee80000300a00 */
        /* <DEDUP_REMOVED lines=19> */
[----:B------:R-:W2:Y:S04]  /*8ed90*/  LDL.LU.64 R36, [R1+0x57e0] ;  /* 0x0057e00001247983 */ /* 0x000ea80000300a00 */
[----:B------:R-:W-:Y:S04]  /*8eda0*/  STL.64 [R1+0xe40], R52 ;  /* 0x000e403401007387 */ /* 0x000fe80000100a00 */
[----:B------:R0:W-:Y:S04]  /*8edb0*/  STL.64 [R1+0xe48], R54 ;  /* 0x000e483601007387 */ /* 0x0001e80000100a00 */
[----:B0-----:R-:W3:Y:S04]  /*8edc0*/  LDL.LU.64 R54, [R1+0x57d8] ;  /* 0x0057d80001367983 */ /* 0x001ee80000300a00 */
[----:B------:R-:W4:Y:S01]  /*8edd0*/  LDL.LU.64 R52, [R1+0x57d0] ;  /* 0x0057d00001347983 */ /* 0x000f220000300a00 */
[C---:B---3--:R-:W-:Y:S08]  /*8ede0*/  HMMA.16816.F32 R32, R28.reuse, R54, R32 ;  /* 0x000000361c20723c */ /* 0x048ff00000001820 */
[C---:B----4-:R-:W-:Y:S11]  /*8edf0*/  HMMA.16816.F32 R48, R28.reuse, R52, R48 ;  /* 0x000000341c30723c */ /* 0x050ff60000001830 */
[----:B------:R-:W-:Y:S04]  /*8ee00*/  STL.64 [R1+0xe30], R32 ;  /* 0x000e302001007387 */ /* 0x000fe80000100a00 */
[----:B------:R0:W-:Y:S04]  /*8ee10*/  STL.64 [R1+0xe38], R34 ;  /* 0x000e382201007387 */ /* 0x0001e80000100a00 */
[----:B0-----:R-:W3:Y:S04]  /*8ee20*/  LDL.LU.64 R34, [R1+0x57c8] ;  /* 0x0057c80001227983 */ /* 0x001ee80000300a00 */
[----:B------:R-:W3:Y:S04]  /*8ee30*/  LDL.LU.64 R32, [R1+0x57c0] ;  /* 0x0057c00001207983 */ /* 0x000ee80000300a00 */
[----:B------:R-:W-:Y:S04]  /*8ee40*/  STL.64 [R1+0xe20], R48 ;  /* 0x000e203001007387 */ /* 0x000fe80000100a00 */
[----:B------:R0:W-:Y:S04]  /*8ee50*/  STL.64 [R1+0xe28], R50 ;  /* 0x000e283201007387 */ /* 0x0001e80000100a00 */
[----:B0-----:R-:W4:Y:S04]  /*8ee60*/  LDL.LU.64 R50, [R1+0x57b8] ;  /* 0x0057b80001327983 */ /* 0x001f280000300a00 */
[----:B------:R-:W2:Y:S01]  /*8ee70*/  LDL.LU.64 R48, [R1+0x57b0] ;  /* 0x0057b00001307983 */ /* 0x000ea20000300a00 */
[C---:B----4-:R-:W-:Y:S08]  /*8ee80*/  HMMA.16816.F32 R12, R28.reuse, R50, R12 ;  /* 0x000000321c0c723c */ /* 0x050ff0000000180c */
[C---:B--2---:R-:W-:Y:S11]  /*8ee90*/  HMMA.16816.F32 R44, R28.reuse, R48, R44 ;  /* 0x000000301c2c723c */ /* 0x044ff6000000182c */
[----:B------:R-:W-:Y:S04]  /*8eea0*/  STL.64 [R1+0xe10], R12 ;  /* 0x000e100c01007387 */ /* 0x000fe80000100a00 */
[----:B------:R0:W-:Y:S04]  /*8eeb0*/  STL.64 [R1+0xe18], R14 ;  /* 0x000e180e01007387 */ /* 0x0001e80000100a00 */
[----:B0-----:R-:W2:Y:S04]  /*8eec0*/  LDL.LU.64 R14, [R1+0x57a8] ;  /* 0x0057a800010e7983 */ /* 0x001ea80000300a00 */
[----:B------:R-:W2:Y:S04]  /*8eed0*/  LDL.LU.64 R12, [R1+0x57a0] ;  /* 0x0057a000010c7983 */ /* 0x000ea80000300a00 */
        /* <DEDUP_REMOVED lines=23> */
[----:B------:R-:W3:Y:S01]  /*8f050*/  LDL.LU.64 R36, [R1+0x5750] ;  /* 0x0057500001247983 */ /* 0x000ee20000300a00 */
[C---:B----4-:R-:W-:Y:S08]  /*8f060*/  HMMA.16816.F32 R20, R28.reuse, R38, R20 ;  /* 0x000000261c14723c */ /* 0x050ff00000001814 */
[C---:B---3--:R-:W-:Y:S11]  /*8f070*/  HMMA.16816.F32 R32, R28.reuse, R36, R32 ;  /* 0x000000241c20723c */ /* 0x048ff60000001820 */
[----:B------:R-:W-:Y:S04]  /*8f080*/  STL.64 [R1+0xdb0], R20 ;  /* 0x000db01401007387 */ /* 0x000fe80000100a00 */
[----:B------:R0:W-:Y:S04]  /*8f090*/  STL.64 [R1+0xdb8], R22 ;  /* 0x000db81601007387 */ /* 0x0001e80000100a00 */
[----:B0-----:R-:W3:Y:S04]  /*8f0a0*/  LDL.LU.64 R22, [R1+0x5748] ;  /* 0x0057480001167983 */ /* 0x001ee80000300a00 */
[----:B------:R-:W3:Y:S04]  /*8f0b0*/  LDL.LU.64 R20, [R1+0x5740] ;  /* 0x0057400001147983 */ /* 0x000ee80000300a00 */
[----:B------:R-:W-:Y:S04]  /*8f0c0*/  STL.64 [R1+0xda0], R32 ;  /* 0x000da02001007387 */ /* 0x000fe80000100a00 */
[----:B------:R0:W-:Y:S04]  /*8f0d0*/  STL.64 [R1+0xda8], R34 ;  /* 0x000da82201007387 */ /* 0x0001e80000100a00 */
[----:B0-----:R-:W4:Y:S01]  /*8f0e0*/  LDL.LU.64 R34, [R1+0x5738] ;  /* 0x0057380001227983 */ /* 0x001f220000300a00 */
[C---:B------:R-:W-:Y:S03]  /*8f0f0*/  HMMA.16816.F32 R4, R28.reuse, R2, R4 ;  /* 0x000000021c04723c */ /* 0x040fe60000001804 */
[----:B------:R-:W2:Y:S05]  /*8f100*/  LDL.LU.64 R32, [R1+0x5730] ;  /* 0x0057300001207983 */ /* 0x000eaa0000300a00 */
[----:B----4-:R-:W-:-:S15]  /*8f110*/  HMMA.16816.F32 R12, R28, R34, R12 ;  /* 0x000000221c0c723c */ /* 0x010fde000000180c */
[----:B------:R-:W-:-:S04]  /*8f120*/  NOP ;  /* 0x0000000000007918 */ /* 0x000fc80000000000 */
[----:B------:R-:W-:Y:S04]  /*8f130*/  STL.64 [R1+0xd90], R12 ;  /* 0x000d900c01007387 */ /* 0x000fe80000100a00 */
[----:B------:R0:W-:Y:S04]  /*8f140*/  STL.64 [R1+0xd98], R14 ;  /* 0x000d980e01007387 */ /* 0x0001e80000100a00 */
[----:B0-----:R-:W4:Y:S04]  /*8f150*/  LDL.LU.64 R14, [R1+0x5728] ;  /* 0x00572800010e7983 */ /* 0x001f280000300a00 */
[----:B------:R-:W4:Y:S04]  /*8f160*/  LDL.LU.64 R12, [R1+0x5720] ;  /* 0x00572000010c7983 */ /* 0x000f280000300a00 */
        /* <DEDUP_REMOVED lines=27> */
[----:B------:R0:W-:Y:S04]  /*8f320*/  STL.64 [R1+0xd38], R18 ;  /* 0x000d381201007387 */ /* 0x0001e80000100a00 */
[----:B0-----:R-:W2:Y:S04]  /*8f330*/  LDL.LU.64 R18, [R1+0x56c8] ;  /* 0x0056c80001127983 */ /* 0x001ea80000300a00 */
[----:B------:R-:W2:Y:S04]  /*8f340*/  LDL.LU.64 R16, [R1+0x56c0] ;  /* 0x0056c00001107983 */ /* 0x000ea80000300a00 */
[----:B------:R0:W-:Y:S04]  /*8f350*/  STL [R1+0x5a38], R34 ;  /* 0x005a382201007387 */ /* 0x0001e80000100800 */
[----:B0-----:R-:W2:Y:S04]  /*8f360*/  LDL.LU R34, [R1+0x3d1c] ;  /* 0x003d1c0001227983 */ /* 0x001ea80000300800 */
[----:B------:R0:W-:Y:S04]  /*8f370*/  STL [R1+0x5a34], R35 ;  /* 0x005a342301007387 */ /* 0x0001e80000100800 */
[----:B0-----:R-:W2:Y:S04]  /*8f380*/  LDL.LU R35, [R1+0x3d20] ;  /* 0x003d200001237983 */ /* 0x001ea80000300800 */
[----:B------:R-:W-:Y:S04]  /*8f390*/  STL [R1+0x5a30], R60 ;  /* 0x005a303c01007387 */ /* 0x000fe80000100800 */
[----:B------:R-:W-:Y:S04]  /*8f3a0*/  STL [R1+0x5a1c], R61 ;  /* 0x005a1c3d01007387 */ /* 0x000fe80000100800 */
[----:B------:R-:W-:Y:S04]  /*8f3b0*/  STL [R1+0x5a18], R2 ;  /* 0x005a180201007387 */ /* 0x000fe80000100800 */
[----:B------:R-:W-:Y:S04]  /*8f3c0*/  STL [R1+0x5a14], R3 ;  /* 0x005a140301007387 */ /* 0x000fe80000100800 */
[----:B------:R-:W-:Y:S04]  /*8f3d0*/  STL [R1+0x5a10], R0 ;  /* 0x005a100001007387 */ /* 0x000fe80000100800 */
[----:B------:R-:W-:Y:S04]  /*8f3e0*/  STL.64 [R1+0x57c8], R58 ;  /* 0x0057c83a01007387 */ /* 0x000fe80000100a00 */
[----:B------:R0:W-:Y:S04]  /*8f3f0*/  STL.64 [R1+0x57c0], R56 ;  /* 0x0057c03801007387 */ /* 0x0001e80000100a00 */
[----:B0-----:R-:W3:Y:S04]  /*8f400*/  LDL.LU R56, [R1+0xcc0] ;  /* 0x000cc00001387983 */ /* 0x001ee80000300800 */
        /* <DEDUP_REMOVED lines=17> */
[----:B0-----:R-:W4:Y:S04]  /*8f520*/  LDL.LU R44, [R1+0xcf0] ;  /* 0x000cf000012c7983 */ /* 0x001f280000300800 */
[----:B------:R-:W4:Y:S04]  /*8f530*/  LDL.LU R45, [R1+0xcf4] ;  /* 0x000cf400012d7983 */ /* 0x000f280000300800 */
[----:B------:R-:W4:Y:S04]  /*8f540*/  LDL.LU R46, [R1+0xcf8] ;  /* 0x000cf800012e7983 */ /* 0x000f280000300800 */
[----:B------:R-:W4:Y:S04]  /*8f550*/  LDL.LU R47, [R1+0xcfc] ;  /* 0x000cfc00012f7983 */ /* 0x000f280000300800 */
        /* <DEDUP_REMOVED lines=20> */
[----:B------:R-:W-:Y:S04]  /*8f6a0*/  STL.64 [R1+0x56e8], R14 ;  /* 0x0056e80e01007387 */ /* 0x000fe80000100a00 */
[----:B------:R-:W-:Y:S01]  /*8f6b0*/  STL.64 [R1+0x56e0], R12 ;  /* 0x0056e00c01007387 */ /* 0x000fe20000100a00 */
[----:B--2---:R-:W-:Y:S01]  /*8f6c0*/  IMAD R61, R34, 0x100, R35 ;  /* 0x00000100223d7824 */ /* 0x004fe200078e0223 */
[C---:B---3--:R-:W-:Y:S08]  /*8f6d0*/  HMMA.16816.F32 R8, R28.reuse, R16, R36 ;  /* 0x000000101c08723c */ /* 0x048ff00000001824 */
[----:B----4-:R-:W-:-:S15]  /*8f6e0*/  HMMA.16816.F32 R4, R28, R14, R4 ;  /* 0x0000000e1c04723c */ /* 0x010fde0000001804 */
[----:B------:R-:W-:-:S04]  /*8f6f0*/  NOP ;  /* 0x0000000000007918 */ /* 0x000fc80000000000 */
[----:B------:R-:W-:Y:S04]  /*8f700*/  STL.64 [R1+0xd20], R4 ;  /* 0x000d200401007387 */ /* 0x000fe80000100a00 */
[----:B------:R0:W-:Y:S04]  /*8f710*/  STL.64 [R1+0xd28], R6 ;  /* 0x000d280601007387 */ /* 0x0001e80000100a00 */
[----:B------:R-:W-:Y:S04]  /*8f720*/  STL.64 [R1+0x56c8], R18 ;  /* 0x0056c81201007387 */ /* 0x000fe80000100a00 */
[----:B------:R-:W-:Y:S01]  /*8f730*/  STL.64 [R1+0xd10], R8 ;  /* 0x000d100801007387 */ /* 0x000fe20000100a00 */
[C---:B0-----:R-:W-:Y:S03]  /*8f740*/  HMMA.16816.F32 R4, R28.reuse, R18, R40 ;  /* 0x000000121c04723c */ /* 0x041fe60000001828 */
[----:B------:R0:W-:Y:S04]  /*8f750*/  STL.64 [R1+0xd18], R10 ;  /* 0x000d180a01007387 */ /* 0x0001e80000100a00 */
[----:B------:R-:W-:Y:S01]  /*8f760*/  STL.64 [R1+0x56c0], R16 ;  /* 0x0056c01001007387 */ /* 0x000fe20000100a00 */
[C---:B0-----:R-:W-:Y:S11]  /*8f770*/  HMMA.16816.F32 R8, R28.reuse, R20, R44 ;  /* 0x000000141c08723c */ /* 0x041ff6000000182c */
        /* <DEDUP_REMOVED lines=12> */
[----:B0-----:R-:W-:Y:S03]  /*8f840*/  HMMA.16816.F32 R4, R28, R26, R56 ;  /* 0x0000001a1c04723c */ /* 0x001fe60000001838 */
[----:B------:R-:W-:Y:S04]  /*8f850*/  STL.64 [R1+0xcd8], R10 ;  /* 0x000cd80a01007387 */ /* 0x000fe80000100a00 */
[----:B------:R-:W-:-:S12]  /*8f860*/  STL.64 [R1+0x56f0], R24 ;  /* 0x0056f01801007387 */ /* 0x000fd80000100a00 */
[----:B------:R-:W-:Y:S04]  /*8f870*/  STL.64 [R1+0xcc0], R4 ;  /* 0x000cc00401007387 */ /* 0x000fe80000100a00 */
[----:B------:R0:W-:Y:S04]  /*8f880*/  STL.64 [R1+0xcc8], R6 ;  /* 0x000cc80601007387 */ /* 0x0001e80000100a00 */
[----:B------:R-:W2:Y:S04]  /*8f890*/  LDL.LU R58, [R1+0x78] ;  /* 0x00007800013a7983 */ /* 0x000ea80000300800 */
[----:B------:R-:W2:Y:S04]  /*8f8a0*/  LDL.LU R59, [R1+0x7c] ;  /* 0x00007c00013b7983 */ /* 0x000ea80000300800 */
[----:B------:R-:W3:Y:S04]  /*8f8b0*/  LDL.LU R56, [R1+0x80] ;  /* 0x0000800001387983 */ /* 0x000ee80000300800 */
[----:B------:R-:W3:Y:S04]  /*8f8c0*/  LDL.LU R57, [R1+0x84] ;  /* 0x0000840001397983 */ /* 0x000ee80000300800 */
        /* <DEDUP_REMOVED lines=26> */
[----:B0-----:R-:W4:Y:S04]  /*8fa70*/  LDL.LU R6, [R1+0x98] ;  /* 0x0000980001067983 */ /* 0x001f280000300800 */
[----:B------:R-:W4:Y:S04]  /*8fa80*/  LDL.LU R7, [R1+0x9c] ;  /* 0x00009c0001077983 */ /* 0x000f280000300800 */
[----:B------:R-:W2:Y:S04]  /*8fa90*/  LDL.LU R4, [R1+0xa0] ;  /* 0x0000a00001047983 */ /* 0x000ea80000300800 */
[----:B------:R-:W2:Y:S04]  /*8faa0*/  LDL.LU R5, [R1+0xa4] ;  /* 0x0000a40001057983 */ /* 0x000ea80000300800 */
        /* <DEDUP_REMOVED lines=12> */
[----:B------:R-:W2:Y:S04]  /*8fb70*/  LDL.LU R22, [R1+0x9b8] ;  /* 0x0009b80001167983 */ /* 0x000ea80000300800 */
[----:B------:R-:W2:Y:S04]  /*8fb80*/  LDL.LU R23, [R1+0x9bc] ;  /* 0x0009bc0001177983 */ /* 0x000ea80000300800 */
[----:B--2---:R2:W-:Y:S04]  /*8fb90*/  STL.64 [R1+0x5958], R22 ;  /* 0x0059581601007387 */ /* 0x0045e80000100a00 */
[----:B------:R-:W-:Y:S04]  /*8fba0*/  STL.64 [R1+0x5950], R20 ;  /* 0x0059501401007387 */ /* 0x000fe80000100a00 */
[----:B------:R-:W2:Y:S04]  /*8fbb0*/  LDL.LU R16, [R1+0xb0] ;  /* 0x0000b00001107983 */ /* 0x000ea80000300800 */
[----:B------:R-:W2:Y:S04]  /*8fbc0*/  LDL.LU R17, [R1+0xb4] ;  /* 0x0000b40001117983 */ /* 0x000ea80000300800 */
        /* <DEDUP_REMOVED lines=14> */
[----:B---3--:R-:W2:Y:S04]  /*8fcb0*/  LDL.LU R50, [R1+0xc0] ;  /* 0x0000c00001327983 */ /* 0x008ea80000300800 */
[----:B------:R-:W2:Y:S04]  /*8fcc0*/  LDL.LU R51, [R1+0xc4] ;  /* 0x0000c40001337983 */ /* 0x000ea80000300800 */
        /* <DEDUP_REMOVED lines=8> */
[----:B--2---:R-:W-:Y:S04]  /*8fd50*/  STL.64 [R1+0x59a8], R50 ;  /* 0x0059a83201007387 */ /* 0x004fe80000100a00 */
[----:B----4-:R2:W-:Y:S04]  /*8fd60*/  STL.64 [R1+0x59a0], R48 ;  /* 0x0059a03001007387 */ /* 0x0105e80000100a00 */
[----:B------:R-:W4:Y:S04]  /*8fd70*/  LDL.LU R38, [R1+0xd0] ;  /* 0x0000d00001267983 */ /* 0x000f280000300800 */
[----:B------:R-:W4:Y:S04]  /*8fd80*/  LDL.LU R39, [R1+0xd4] ;  /* 0x0000d40001277983 */ /* 0x000f280000300800 */
[----:B0-----:R-:W2:Y:S04]  /*8fd90*/  LDL.LU R4, [R1+0xa60] ;  /* 0x000a600001047983 */ /* 0x001ea80000300800 */
        /* <DEDUP_REMOVED lines=19> */
[----:B------:R-:W2:Y:S04]  /*8fed0*/  LDL.LU R18, [R1+0xaa8] ;  /* 0x000aa80001127983 */ /* 0x000ea80000300800 */
[----:B------:R-:W2:Y:S04]  /*8fee0*/  LDL.LU R19, [R1+0xaac] ;  /* 0x000aac0001137983 */ /* 0x000ea80000300800 */
[----:B--2---:R2:W-:Y:S04]  /*8fef0*/  STL.64 [R1+0x59e8], R18 ;  /* 0x0059e81201007387 */ /* 0x0045e80000100a00 */
[----:B----4-:R-:W-:Y:S04]  /*8ff00*/  STL.64 [R1+0x59e0], R16 ;  /* 0x0059e01001007387 */ /* 0x010fe80000100a00 */
[----:B------:R-:W4:Y:S04]  /*8ff10*/  LDL.LU R20, [R1+0xe8] ;  /* 0x0000e80001147983 */ /* 0x000f280000300800 */
[----:B------:R-:W4:Y:S04]  /*8ff20*/  LDL.LU R21, [R1+0xec] ;  /* 0x0000ec0001157983 */ /* 0x000f280000300800 */
[----:B------:R-:W-:Y:S04]  /*8ff30*/  STL.64 [R1+0x59f8], R22 ;  /* 0x0059f81601007387 */ /* 0x000fe80000100a00 */
[----:B----4-:R-:W-:Y:S04]  /*8ff40*/  STL.64 [R1+0x59f0], R20 ;  /* 0x0059f01401007387 */ /* 0x010fe80000100a00 */
[----:B-1----:R-:W4:Y:S04]  /*8ff50*/  LDL.LU R58, [R1+0xf0] ;  /* 0x0000f000013a7983 */ /* 0x002f280000300800 */
[----:B------:R-:W4:Y:S04]  /*8ff60*/  LDL.LU R59, [R1+0xf4] ;  /* 0x0000f400013b7983 */ /* 0x000f280000300800 */
[----:B---3--:R-:W3:Y:S04]  /*8ff70*/  LDL.LU R40, [R1+0xbe0] ;  /* 0x000be00001287983 */ /* 0x008ee80000300800 */
[----:B------:R-:W3:Y:S04]  /*8ff80*/  LDL.LU R41, [R1+0xbe4] ;  /* 0x000be40001297983 */ /* 0x000ee80000300800 */
[----:B------:R-:W2:Y:S04]  /*8ff90*/  LDL.LU R42, [R1+0xbe8] ;  /* 0x000be800012a7983 */ /* 0x000ea80000300800 */
[----:B------:R-:W2:Y:S04]  /*8ffa0*/  LDL.LU R43, [R1+0xbec] ;  /* 0x000bec00012b7983 */ /* 0x000ea80000300800 */
[----:B--2---:R-:W-:Y:S04]  /*8ffb0*/  STL.64 [R1+0x5a08], R42 ;  /* 0x005a082a01007387 */ /* 0x004fe80000100a00 */
[----:B---3--:R-:W-:Y:S04]  /*8ffc0*/  STL.64 [R1+0x5a00], R40 ;  /* 0x005a002801007387 */ /* 0x008fe80000100a00 */
[----:B------:R-:W2:Y:S04]  /*8ffd0*/  LDL.LU R56, [R1+0xf8] ;  /* 0x0000f80001387983 */ /* 0x000ea80000300800 */
[----:B------:R-:W2:Y:S04]  /*8ffe0*/  LDL.LU R57, [R1+0xfc] ;  /* 0x0000fc0001397983 */ /* 0x000ea80000300800 */
[----:B----4-:R-:W-:Y:S04]  /*8fff0*/  STL.64 [R1+0x5a28], R58 ;  /* 0x005a283a01007387 */ /* 0x010fe80000100a00 */
[----:B--2---:R1:W-:Y:S04]  /*90000*/  STL.64 [R1+0x5a20], R56 ;  /* 0x005a203801007387 */ /* 0x0043e80000100a00 */
[----:B------:R-:W2:Y:S04]  /*90010*/  LDL.LU R48, [R1+0xbf0] ;  /* 0x000bf00001307983 */ /* 0x000ea80000300800 */
[----:B------:R-:W2:Y:S04]  /*90020*/  LDL.LU R49, [R1+0xbf4] ;  /* 0x000bf40001317983 */ /* 0x000ea80000300800 */
[----:B------:R-:W2:Y:S04]  /*90030*/  LDL.LU R50, [R1+0xbf8] ;  /* 0x000bf80001327983 */ /* 0x000ea80000300800 */
[----:B------:R-:W2:Y:S04]  /*90040*/  LDL.LU R51, [R1+0xbfc] ;  /* 0x000bfc0001337983 */ /* 0x000ea80000300800 */
[----:B0-----:R-:W3:Y:S04]  /*90050*/  LDL.LU R6, [R1+0x100] ;  /* 0x0001000001067983 */ /* 0x001ee80000300800 */
[----:B------:R-:W3:Y:S04]  /*90060*/  LDL.LU R7, [R1+0x104] ;  /* 0x0001040001077983 */ /* 0x000ee80000300800 */
[----:B------:R-:W3:Y:S04]  /*90070*/  LDL.LU R36, [R1+0xc20] ;  /* 0x000c200001247983 */ /* 0x000ee80000300800 */
[----:B------:R-:W3:Y:S04]  /*90080*/  LDL.LU R37, [R1+0xc24] ;  /* 0x000c240001257983 */ /* 0x000ee80000300800 */
[----:B------:R-:W3:Y:S04]  /*90090*/  LDL.LU R38, [R1+0xc28] ;  /* 0x000c280001267983 */ /* 0x000ee80000300800 */
[----:B------:R-:W3:Y:S04]  /*900a0*/  LDL.LU R39, [R1+0xc2c] ;  /* 0x000c2c0001277983 */ /* 0x000ee80000300800 */
[----:B------:R-:W4:Y:S04]  /*900b0*/  LDL.LU R4, [R1+0x108] ;  /* 0x0001080001047983 */ /* 0x000f280000300800 */
[----:B------:R-:W4:Y:S04]  /*900c0*/  LDL.LU R5, [R1+0x10c] ;  /* 0x00010c0001057983 */ /* 0x000f280000300800 */
[----:B------:R-:W2:Y:S04]  /*900d0*/  LDL.LU R18, [R1+0x110] ;  /* 0x0001100001127983 */ /* 0x000ea80000300800 */
        /* <DEDUP_REMOVED lines=41> */
[----:B--2---:R-:W-:-:S03]  /*90370*/  IMAD R2, R2, 0x100, R34 ;  /* 0x0000010002027824 */ /* 0x004fc600078e0222 */
[----:B------:R-:W2:Y:S01]  /*90380*/  LDL.LU R34, [R1+0x5a38] ;  /* 0x005a380001227983 */ /* 0x000ea20000300800 */
[----:B---3--:R-:W-:-:S03]  /*90390*/  IMAD R3, R3, 0x100, R35 ;  /* 0x0000010003037824 */ /* 0x008fc600078e0223 */
[----:B------:R-:W2:Y:S01]  /*903a0*/  LDL.LU R35, [R1+0x5a34] ;  /* 0x005a340001237983 */ /* 0x000ea20000300800 */
[----:B------:R-:W-:Y:S01]  /*903b0*/  HMMA.16816.F32 R28, R28, R32, R56 ;  /* 0x000000201c1c723c */ /* 0x000fe20000001838 */
[----:B----4-:R-:W-:Y:S02]  /*903c0*/  IMAD R0, R0, 0x100, R60 ;  /* 0x0000010000007824 */ /* 0x010fe400078e023c */
[----:B------:R-:W3:Y:S04]  /*903d0*/  LDL.LU R60, [R1+0x5a30] ;  /* 0x005a3000013c7983 */ /* 0x000ee80000300800 */
[----:B------:R-:W4:Y:S04]  /*903e0*/  LDL.LU.64 R58, [R1+0x5a28] ;  /* 0x005a2800013a7983 */ /* 0x000f280000300a00 */
[----:B------:R-:W3:Y:S04]  /*903f0*/  LDL.LU.64 R56, [R1+0x5a20] ;  /* 0x005a200001387983 */ /* 0x000ee80000300a00 */
[----:B--2---:R0:W-:Y:S04]  /*90400*/  STL.64 [R1+0x5748], R34 ;  /* 0x0057482201007387 */ /* 0x0041e80000100a00 */
[----:B0-----:R-:W2:Y:S04]  /*90410*/  LDL.LU R34, [R1+0xb8] ;  /* 0x0000b80001227983 */ /* 0x001ea80000300800 */
[----:B------:R0:W-:Y:S04]  /*90420*/  STL.64 [R1+0xc60], R28 ;  /* 0x000c601c01007387 */ /* 0x0001e80000100a00 */
[----:B------:R1:W-:Y:S04]  /*90430*/  STL.64 [R1+0xc68], R30 ;  /* 0x000c681e01007387 */ /* 0x0003e80000100a00 */
[----:B------:R-:W2:Y:S01]  /*90440*/  LDL.LU R35, [R1+0xbc] ;  /* 0x0000bc0001237983 */ /* 0x000ea20000300800 */
[----:B0-----:R-:W-:-:S03]  /*90450*/  F2FP.F16.E5M2.UNPACK_B R28, R61 ;  /* 0x0000003dff1c723e */ /* 0x001fc600020004ff */
[----:B------:R-:W-:Y:S01]  /*90460*/  STL.64 [R1+0x5740], R32 ;  /* 0x0057402001007387 */ /* 0x000fe20000100a00 */
[----:B------:R-:W-:Y:S02]  /*90470*/  F2FP.F16.E5M2.UNPACK_B R29, R2 ;  /* 0x00000002ff1d723e */ /* 0x000fe400020004ff */
[----:B-1----:R-:W-:Y:S01]  /*90480*/  F2FP.F16.E5M2.UNPACK_B R30, R3 ;  /* 0x00000003ff1e723e */ /* 0x002fe200020004ff */
[----:B------:R-:W2:Y:S01]  /*90490*/  LDL.LU R61, [R1+0x5a1c] ;  /* 0x005a1c00013d7983 */ /* 0x000ea20000300800 */
[----:B------:R-:W-:-:S03]  /*904a0*/  F2FP.F16.E5M2.UNPACK_B R31, R0 ;  /* 0x00000000ff1f723e */ /* 0x000fc600020004ff */
[----:B------:R-:W2:Y:S04]  /*904b0*/  LDL.LU R2, [R1+0x5a18] ;  /* 0x005a180001027983 */ /* 0x000ea80000300800 */
[----:B------:R-:W-:Y:S01]  /*904c0*/  HMMA.16816.F32 R40, R28, R16, R40 ;  /* 0x000000101c28723c */ /* 0x000fe20000001828 */
[----:B------:R-:W2:Y:S04]  /*904d0*/  LDL.LU R3, [R1+0x5a14] ;  /* 0x005a140001037983 */ /* 0x000ea80000300800 */
[----:B------:R0:W5:-:S14]  /*904e0*/  LDL.LU R0, [R1+0x5a10] ;  /* 0x005a100001007983 */ /* 0x00015c0000300800 */
[----:B------:R-:W-:Y:S04]  /*904f0*/  STL.64 [R1+0xc50], R40 ;  /* 0x000c502801007387 */ /* 0x000fe80000100a00 */
[----:B------:R1:W-:Y:S04]  /*90500*/  STL.64 [R1+0xc58], R42 ;  /* 0x000c582a01007387 */ /* 0x0003e80000100a00 */
[----:B-1----:R-:W4:Y:S04]  /*90510*/  LDL.LU.64 R42, [R1+0x5a08] ;  /* 0x005a0800012a7983 */ /* 0x002f280000300a00 */
[----:B------:R-:W4:Y:S01]  /*90520*/  LDL.LU.64 R40, [R1+0x5a00] ;  /* 0x005a000001287983 */ /* 0x000f220000300a00 */
[C---:B------:R-:W-:Y:S03]  /*90530*/  HMMA.16816.F32 R16, R28.reuse, R18, R20 ;  /* 0x000000121c10723c */ /* 0x040fe60000001814 */
[----:B------:R-:W2:Y:S04]  /*90540*/  LDL.LU.64 R22, [R1+0x59f8] ;  /* 0x0059f80001167983 */ /* 0x000ea80000300a00 */
[----:B------:R-:W2:Y:S01]  /*90550*/  LDL.LU.64 R20, [R1+0x59f0] ;  /* 0x0059f00001147983 */ /* 0x000ea20000300a00 */
[C---:B------:R-:W-:Y:S08]  /*90560*/  HMMA.16816.F32 R12, R28.reuse, R4, R12 ;  /* 0x000000041c0c723c */ /* 0x040ff0000000180c */
[C---:B------:R-:W-:Y:S03]  /*90570*/  HMMA.16816.F32 R4, R28.reuse, R6, R36 ;  /* 0x000000061c04723c */ /* 0x040fe60000001824 */
[----:B------:R-:W-:Y:S04]  /*90580*/  STL.64 [R1+0xc40], R16 ;  /* 0x000c401001007387 */ /* 0x000fe80000100a00 */
[----:B------:R1:W-:Y:S01]  /*90590*/  STL.64 [R1+0xc48], R18 ;  /* 0x000c481201007387 */ /* 0x0003e20000100a00 */
[C---:B---3--:R-:W-:Y:S03]  /*905a0*/  HMMA.16816.F32 R48, R28.reuse, R56, R48 ;  /* 0x000000381c30723c */ /* 0x048fe60000001830 */
[----:B-1----:R-:W3:Y:S04]  /*905b0*/  LDL.LU.64 R18, [R1+0x59e8] ;  /* 0x0059e80001127983 */ /* 0x002ee80000300a00 */
[----:B------:R-:W3:Y:S04]  /*905c0*/  LDL.LU.64 R16, [R1+0x59e0] ;  /* 0x0059e00001107983 */ /* 0x000ee80000300a00 */
[----:B------:R-:W-:Y:S04]  /*905d0*/  STL.64 [R1+0xc30], R12 ;  /* 0x000c300c01007387 */ /* 0x000fe80000100a00 */
[----:B------:R1:W-:Y:S04]  /*905e0*/  STL.64 [R1+0xc38], R14 ;  /* 0x000c380e01007387 */ /* 0x0003e80000100a00 */
[----:B-1----:R-:W3:Y:S04]  /*905f0*/  LDL.LU.64 R14, [R1+0x59d8] ;  /* 0x0059d800010e7983 */ /* 0x002ee80000300a00 */
[----:B------:R-:W3:Y:S04]  /*90600*/  LDL.LU.64 R12, [R1+0x59d0] ;  /* 0x0059d000010c7983 */ /* 0x000ee80000300a00 */
[----:B------:R-:W3:Y:S04]  /*90610*/  LDL.LU.64 R38, [R1+0x59c8] ;  /* 0x0059c80001267983 */ /* 0x000ee80000300a00 */
[----:B------:R-:W3:Y:S04]  /*90620*/  LDL.LU.64 R36, [R1+0x59c0] ;  /* 0x0059c00001247983 */ /* 0x000ee80000300a00 */
[----:B------:R-:W-:Y:S04]  /*90630*/  STL.64 [R1+0xc20], R4 ;  /* 0x000c200401007387 */ /* 0x000fe80000100a00 */
[----:B------:R1:W-:Y:S04]  /*90640*/  STL.64 [R1+0xc28], R6 ;  /* 0x000c280601007387 */ /* 0x0003e80000100a00 */
[----:B-1----:R-:W3:Y:S04]  /*90650*/  LDL.LU.64 R6, [R1+0x59b8] ;  /* 0x0059b80001067983 */ /* 0x002ee80000300a00 */
[----:B------:R-:W3:Y:S04]  /*90660*/  LDL.LU.64 R4, [R1+0x59b0] ;  /* 0x0059b00001047983 */ /* 0x000ee80000300a00 */
[----:B------:R-:W-:Y:S04]  /*90670*/  STL.64 [R1+0xbf0], R48 ;  /* 0x000bf03001007387 */ /* 0x000fe80000100a00 */
[----:B------:R1:W-:Y:S04]  /*90680*/  STL.64 [R1+0xbf8], R50 ;  /* 0x000bf83201007387 */ /* 0x0003e80000100a00 */
[----:B-1----:R-:W3:Y:S04]  /*90690*/  LDL.LU.64 R50, [R1+0x59a8] ;  /* 0x0059a80001327983 */ /* 0x002ee80000300a00 */
[----:B------:R-:W3:Y:S01]  /*906a0*/  LDL.LU.64 R48, [R1+0x59a0] ;  /* 0x0059a00001307983 */ /* 0x000ee20000300a00 */
[----:B----4-:R-:W-:Y:S03]  /*906b0*/  HMMA.16816.F32 R56, R28, R58, R40 ;  /* 0x0000003a1c38723c */ /* 0x010fe60000001828 */
[----:B------:R-:W4:Y:S04]  /*906c0*/  LDL.LU.64 R42, [R1+0x5998] ;  /* 0x00599800012a7983 */ /* 0x000f280000300a00 */
[----:B------:R-:W4:-:S12]  /*906d0*/  LDL.LU.64 R40, [R1+0x5990] ;  /* 0x0059900001287983 */ /* 0x000f180000300a00 */
[----:B------:R-:W-:Y:S04]  /*906e0*/  STL.64 [R1+0xbe0], R56 ;  /* 0x000be03801007387 */ /* 0x000fe80000100a00 */
[----:B------:R1:W-:Y:S04]  /*906f0*/  STL.64 [R1+0xbe8], R58 ;  /* 0x000be83a01007387 */ /* 0x0003e80000100a00 */
[----:B-1----:R-:W4:Y:S04]  /*90700*/  LDL.LU.64 R58, [R1+0x5988] ;  /* 0x00598800013a7983 */ /* 0x002f280000300a00 */
[----:B------:R-:W4:Y:S01]  /*90710*/  LDL.LU.64 R56, [R1+0x5980] ;  /* 0x0059800001387983 */ /* 0x000f220000300a00 */
[C---:B--2---:R-:W-:Y:S08]  /*90720*/  HMMA.16816.F32 R24, R28.reuse, R20, R24 ;  /* 0x000000141c18723c */ /* 0x044ff00000001818 */
[C---:B---3--:R-:W-:Y:S11]  /*90730*/  HMMA.16816.F32 R20, R28.reuse, R22, R16 ;  /* 0x000000161c14723c */ /* 0x048ff60000001810 */
[----:B------:R-:W-:Y:S04]  /*90740*/  STL.64 [R1+0xad0], R24 ;  /* 0x000ad01801007387 */ /* 0x000fe80000100a00 */
[----:B------:R1:W-:Y:S01]  /*90750*/  STL.64 [R1+0xad8], R26 ;  /* 0x000ad81a01007387 */ /* 0x0003e20000100a00 */
[C---:B------:R-:W-:Y:S03]  /*90760*/  HMMA.16816.F32 R12, R28.reuse, R36, R12 ;  /* 0x000000241c0c723c */ /* 0x040fe6000000180c */
[----:B-1----:R-:W2:Y:S04]  /*90770*/  LDL.LU.64 R26, [R1+0x5978] ;  /* 0x00597800011a7983 */ /* 0x002ea80000300a00 */
[----:B------:R-:W2:Y:S04]  /*90780*/  LDL.LU.64 R24, [R1+0x5970] ;  /* 0x0059700001187983 */ /* 0x000ea80000300a00 */
[----:B------:R-:W3:Y:S04]  /*90790*/  LDL.LU.64 R18, [R1+0x5968] ;  /* 0x0059680001127983 */ /* 0x000ee80000300a00 */
[----:B------:R-:W2:Y:S04]  /*907a0*/  LDL.LU.64 R16, [R1+0x5960] ;  /* 0x0059600001107983 */ /* 0x000ea80000300a00 */
[----:B------:R-:W-:Y:S04]  /*907b0*/  STL.64 [R1+0xaa0], R20 ;  /* 0x000aa01401007387 */ /* 0x000fe80000100a00 */
[----:B------:R1:W-:Y:S01]  /*907c0*/  STL.64 [R1+0xaa8], R22 ;  /* 0x000aa81601007387 */ /* 0x0003e20000100a00 */
[C---:B------:R-:W-:Y:S03]  /*907d0*/  HMMA.16816.F32 R36, R28.reuse, R38, R4 ;  /* 0x000000261c24723c */ /* 0x040fe60000001804 */
[----:B-1----:R-:W3:Y:S04]  /*907e0*/  LDL.LU.64 R22, [R1+0x5958] ;  /* 0x0059580001167983 */ /* 0x002ee80000300a00 */
[----:B------:R-:W3:Y:S04]  /*907f0*/  LDL.LU.64 R20, [R1+0x5950] ;  /* 0x0059500001147983 */ /* 0x000ee80000300a00 */
[----:B------:R-:W-:Y:S04]  /*90800*/  STL.64 [R1+0xa80], R12 ;  /* 0x000a800c01007387 */ /* 0x000fe80000100a00 */
[----:B------:R1:W-:Y:S01]  /*90810*/  STL.64 [R1+0xa88], R14 ;  /* 0x000a880e01007387 */ /* 0x0003e20000100a00 */
[C---:B------:R-:W-:Y:S03]  /*90820*/  HMMA.16816.F32 R44, R28.reuse, R48, R44 ;  /* 0x000000301c2c723c */ /* 0x040fe6000000182c */
        /* <DEDUP_REMOVED lines=16> */
[----:B------:R1:W-:Y:S01]  /*90930*/  STL.64 [R1+0xa18], R50 ;  /* 0x000a183201007387 */ /* 0x0003e20000100a00 */
[C---:B------:R-:W-:Y:S03]  /*90940*/  HMMA.16816.F32 R32, R28.reuse, R34, R56 ;  /* 0x000000221c20723c */ /* 0x040fe60000001838 */
[----:B-1----:R-:W4:Y:S04]  /*90950*/  LDL.LU.64 R50, [R1+0x58f8] ;  /* 0x0058f80001327983 */ /* 0x002f280000300a00 */
[----:B------:R-:W4:Y:S04]  /*90960*/  LDL.LU.64 R48, [R1+0x58f0] ;  /* 0x0058f00001307983 */ /* 0x000f280000300a00 */
[----:B------:R-:W4:Y:S04]  /*90970*/  LDL.LU.64 R58, [R1+0x58e8] ;  /* 0x0058e800013a7983 */ /* 0x000f280000300a00 */
[----:B------:R-:W4:Y:S04]  /*90980*/  LDL.LU.64 R56, [R1+0x58e0] ;  /* 0x0058e00001387983 */ /* 0x000f280000300a00 */
[----:B------:R-:W-:Y:S04]  /*90990*/  STL.64 [R1+0x9f0], R32 ;  /* 0x0009f02001007387 */ /* 0x000fe80000100a00 */
[----:B------:R-:W-:Y:S01]  /*909a0*/  STL.64 [R1+0x9f8], R34 ;  /* 0x0009f82201007387 */ /* 0x000fe20000100a00 */
[----:B--2---:R-:W-:-:S15]  /*909b0*/  HMMA.16816.F32 R24, R28, R16, R24 ;  /* 0x000000101c18723c */ /* 0x004fde0000001818 */
[----:B------:R-:W-:-:S04]  /*909c0*/  NOP ;  /* 0x0000000000007918 */ /* 0x000fc80000000000 */
[----:B------:R-:W-:Y:S04]  /*909d0*/  STL.64 [R1+0x9d0], R24 ;  /* 0x0009d01801007387 */ /* 0x000fe80000100a00 */
[----:B------:R-:W-:Y:S01]  /*909e0*/  STL.64 [R1+0x9d8], R26 ;  /* 0x0009d81a01007387 */ /* 0x000fe20000100a00 */
[----:B---3--:R-:W-:-:S15]  /*909f0*/  HMMA.16816.F32 R16, R28, R18, R20 ;  /* 0x000000121c10723c */ /* 0x008fde0000001814 */
[----:B------:R-:W-:-:S04]  /*90a00*/  NOP ;  /* 0x0000000000007918 */ /* 0x000fc80000000000 */
[----:B------:R-:W-:Y:S04]  /*90a10*/  STL.64 [R1+0x9b0], R16 ;  /* 0x0009b01001007387 */ /* 0x000fe80000100a00 */
[----:B------:R-:W-:Y:S01]  /*90a20*/  STL.64 [R1+0x9b8], R18 ;  /* 0x0009b81201007387 */ /* 0x000fe20000100a00 */
[C---:B------:R-:W-:Y:S08]  /*90a30*/  HMMA.16816.F32 R8, R28.reuse, R6, R8 ;  /* 0x000000061c08723c */ /* 0x040ff00000001808 */
[----:B------:R-:W-:-:S15]  /*90a40*/  HMMA.16816.F32 R12, R28, R4, R12 ;  /* 0x000000041c0c723c */ /* 0x000fde000000180c */
[----:B------:R-:W-:-:S04]  /*90a50*/  NOP ;  /* 0x0000000000007918 */ /* 0x000fc80000000000 */
[----:B------:R-:W-:Y:S04]  /*90a60*/  STL.64 [R1+0x990], R12 ;  /* 0x0009900c01007387 */ /* 0x000fe80000100a00 */
[----:B------:R4:W-:Y:S04]  /*90a70*/  STL.64 [R1+0x998], R14 ;  /* 0x0009980e01007387 */ /* 0x0009e80000100a00 */
[----:B------:R-:W-:Y:S04]  /*90a80*/  STL.64 [R1+0x970], R8 ;  /* 0x0009700801007387 */ /* 0x000fe80000100a00 */
[----:B------:R-:W-:Y:S01]  /*90a90*/  STL.64 [R1+0x978], R10 ;  /* 0x0009780a01007387 */ /* 0x000fe20000100a00 */
[----:B------:R-:W-:-:S15]  /*90aa0*/  HMMA.16816.F32 R4, R28, R44, R36 ;  /* 0x0000002c1c04723c */ /* 0x000fde0000001824 */
[----:B------:R-:W-:-:S04]  /*90ab0*/  NOP ;  /* 0x0000000000007918 */ /* 0x000fc80000000000 */
[----:B------:R-:W-:Y:S04]  /*90ac0*/  STL.64 [R1+0x950], R4 ;  /* 0x0009500401007387 */ /* 0x000fe80000100a00 */
[----:B------:R-:W-:Y:S01]  /*90ad0*/  STL.64 [R1+0x958], R6 ;  /* 0x0009580601007387 */ /* 0x000fe20000100a00 */
[----:B----4-:R-:W-:-:S15]  /*90ae0*/  HMMA.16816.F32 R12, R28, R46, R40 ;  /* 0x0000002e1c0c723c */ /* 0x010fde0000001828 */
[----:B------:R-:W-:-:S04]  /*90af0*/  NOP ;  /* 0x0000000000007918 */ /* 0x000fc80000000000 */
[----:B------:R1:W-:Y:S04]  /*90b00*/  STL.64 [R1+0x930], R12 ;  /* 0x0009300c01007387 */ /* 0x0003e80000100a00 */
[----:B------:R2:W-:Y:S04]  /*90b10*/  STL.64 [R1+0x938], R14 ;  /* 0x0009380e01007387 */ /* 0x0005e80000100a00 */
[----:B-1----:R-:W3:Y:S01]  /*90b20*/  LDL.LU R12, [R1+0x650] ;  /* 0x00065000010c7983 */ /* 0x002ee20000300800 */
[C---:B------:R-:W-:Y:S08]  /*90b30*/  HMMA.16816.F32 R4, R28.reuse, R58, R52 ;  /* 0x0000003a1c04723c */ /* 0x040ff00000001834 */
[----:B------:R-:W-:-:S15]  /*90b40*/  HMMA.16816.F32 R8, R28, R56, R48 ;  /* 0x000000381c08723c */ /* 0x000fde0000001830 */
[----:B------:R-:W-:-:S04]  /*90b50*/  NOP ;  /* 0x0000000000007918 */ /* 0x000fc80000000000 */
[----:B------:R-:W-:Y:S04]  /*90b60*/  STL.64 [R1+0x910], R8 ;  /* 0x0009100801007387 */ /* 0x000fe80000100a00 */
[----:B------:R-:W-:Y:S04]  /*90b70*/  STL.64 [R1+0x918], R10 ;  /* 0x0009180a01007387 */ /* 0x000fe80000100a00 */
[----:B------:R-:W-:Y:S04]  /*90b80*/  STL.64 [R1+0x8f0], R4 ;  /* 0x0008f00401007387 */ /* 0x000fe80000100a00 */
[----:B------:R-:W-:Y:S04]  /*90b90*/  STL.64 [R1+0x8f8], R6 ;  /* 0x0008f80601007387 */ /* 0x000fe80000100a00 */
[----:B------:R-:W3:Y:S04]  /*90ba0*/  LDL.LU R13, [R1+0x654] ;  /* 0x00065400010d7983 */ /* 0x000ee80000300800 */
[----:B--2---:R-:W2:Y:S04]  /*90bb0*/  LDL.LU R14, [R1+0x658] ;  /* 0x00065800010e7983 */ /* 0x004ea80000300800 */
[----:B------:R-:W2:Y:S04]  /*90bc0*/  LDL.LU R15, [R1+0x65c] ;  /* 0x00065c00010f7983 */ /* 0x000ea80000300800 */
[----:B--2---:R-:W-:Y:S04]  /*90bd0*/  STL.64 [R1+0x57d8], R14 ;  /* 0x0057d80e01007387 */ /* 0x004fe80000100a00 */
[----:B---3--:R1:W-:Y:S04]  /*90be0*/  STL.64 [R1+0x57d0], R12 ;  /* 0x0057d00c01007387 */ /* 0x0083e80000100a00 */
[----:B------:R-:W2:Y:S04]  /*90bf0*/  LDL.LU R16, [R1+0x670] ;  /* 0x0006700001107983 */ /* 0x000ea80000300800 */
[----:B------:R-:W2:Y:S04]  /*90c00*/  LDL.LU R17, [R1+0x674] ;  /* 0x0006740001117983 */ /* 0x000ea80000300800 */
[----:B------:R-:W3:Y:S04]  /*90c10*/  LDL.LU R18, [R1+0x678] ;  /* 0x0006780001127983 */ /* 0x000ee80000300800 */
[----:B------:R-:W3:Y:S04]  /*90c20*/  LDL.LU R19, [R1+0x67c] ;  /* 0x00067c0001137983 */ /* 0x000ee80000300800 */
[----:B---3--:R3:W-:Y:S04]  /*90c30*/  STL.64 [R1+0x57e8], R18 ;  /* 0x0057e81201007387 */ /* 0x0087e80000100a00 */
        /* <DEDUP_REMOVED lines=17> */
[----:B--2---:R2:W-:Y:S04]  /*90d50*/  STL.64 [R1+0x5818], R42 ;  /* 0x0058182a01007387 */ /* 0x0045e80000100a00 */
[----:B----4-:R-:W-:Y:S04]  /*90d60*/  STL.64 [R1+0x5810], R40 ;  /* 0x0058102801007387 */ /* 0x010fe80000100a00 */
[----:B------:R-:W4:Y:S04]  /*90d70*/  LDL.LU R46, [R1] ;  /* 0x00000000012e7983 */ /* 0x000f280000300800 */
[----:B------:R-:W4:Y:S04]  /*90d80*/  LDL.LU R47, [R1+0x4] ;  /* 0x00000400012f7983 */ /* 0x000f280000300800 */
[----:B------:R-:W2:Y:S04]  /*90d90*/  LDL.LU R54, [R1+0x8] ;  /* 0x0000080001367983 */ /* 0x000ea80000300800 */
[----:B------:R-:W2:Y:S04]  /*90da0*/  LDL.LU R55, [R1+0xc] ;  /* 0x00000c0001377983 */ /* 0x000ea80000300800 */
[----:B------:R-:W3:Y:S04]  /*90db0*/  LDL.LU R52, [R1+0x10] ;  /* 0x0000100001347983 */ /* 0x000ee80000300800 */
[----:B------:R-:W3:Y:S04]  /*90dc0*/  LDL.LU R53, [R1+0x14] ;  /* 0x0000140001357983 */ /* 0x000ee80000300800 */
[----:B--2---:R-:W-:Y:S04]  /*90dd0*/  STL.64 [R1+0x5828], R54 ;  /* 0x0058283601007387 */ /* 0x004fe80000100a00 */
[----:B---3--:R2:W-:Y:S04]  /*90de0*/  STL.64 [R1+0x5820], R52 ;  /* 0x0058203401007387 */ /* 0x0085e80000100a00 */
[----:B------:R-:W3:Y:S04]  /*90df0*/  LDL.LU R36, [R1+0x750] ;  /* 0x0007500001247983 */ /* 0x000ee80000300800 */
[----:B------:R-:W3:Y:S04]  /*90e00*/  LDL.LU R37, [R1+0x754] ;  /* 0x0007540001257983 */ /* 0x000ee80000300800 */
[----:B------:R-:W2:Y:S04]  /*90e10*/  LDL.LU R38, [R1+0x758] ;  /* 0x0007580001267983 */ /* 0x000ea80000300800 */
[----:B------:R-:W2:Y:S04]  /*90e20*/  LDL.LU R39, [R1+0x75c] ;  /* 0x00075c0001277983 */ /* 0x000ea80000300800 */
[----:B--2---:R-:W-:Y:S04]  /*90e30*/  STL.64 [R1+0x5838], R38 ;  /* 0x0058382601007387 */ /* 0x004fe80000100a00 */
[----:B---3--:R2:W-:Y:S04]  /*90e40*/  STL.64 [R1+0x5830], R36 ;  /* 0x0058302401007387 */ /* 0x0085e80000100a00 */
[----:B------:R-:W3:Y:S04]  /*90e50*/  LDL.LU R44, [R1+0x18] ;  /* 0x00001800012c7983 */ /* 0x000ee80000300800 */
[----:B------:R-:W3:Y:S04]  /*90e60*/  LDL.LU R45, [R1+0x1c] ;  /* 0x00001c00012d7983 */ /* 0x000ee80000300800 */
[----:B----4-:R4:W-:Y:S04]  /*90e70*/  STL.64 [R1+0x5848], R46 ;  /* 0x0058482e01007387 */ /* 0x0109e80000100a00 */
[----:B---3--:R3:W-:Y:S04]  /*90e80*/  STL.64 [R1+0x5840], R44 ;  /* 0x0058402c01007387 */ /* 0x0087e80000100a00 */
        /* <DEDUP_REMOVED lines=28> */
[----:B------:R-:W-:Y:S04]  /*91050*/  STL.64 [R1+0x5898], R42 ;  /* 0x0058982a01007387 */ /* 0x000fe80000100a00 */
[----:B--2---:R-:W-:Y:S04]  /*91060*/  STL.64 [R1+0x5890], R40 ;  /* 0x0058902801007387 */ /* 0x004fe80000100a00 */
[----:B------:R-:W2:Y:S04]  /*91070*/  LDL.LU R36, [R1+0x7f0] ;  /* 0x0007f00001247983 */ /* 0x000ea80000300800 */
[----:B------:R-:W2:Y:S04]  /*91080*/  LDL.LU R37, [R1+0x7f4] ;  /* 0x0007f40001257983 */ /* 0x000ea80000300800 */
[----:B------:R-:W2:Y:S04]  /*91090*/  LDL.LU R38, [R1+0x7f8] ;  /* 0x0007f80001267983 */ /* 0x000ea80000300800 */
[----:B------:R-:W2:Y:S04]  /*910a0*/  LDL.LU R39, [R1+0x7fc] ;  /* 0x0007fc0001277983 */ /* 0x000ea80000300800 */
[----:B--2---:R-:W-:Y:S04]  /*910b0*/  STL.64 [R1+0x58a8], R38 ;  /* 0x0058a82601007387 */ /* 0x004fe80000100a00 */
[----:B------:R-:W-:Y:S04]  /*910c0*/  STL.64 [R1+0x58a0], R36 ;  /* 0x0058a02401007387 */ /* 0x000fe80000100a00 */
[----:B----4-:R-:W2:Y:S04]  /*910d0*/  LDL.LU R46, [R1+0x40] ;  /* 0x00004000012e7983 */ /* 0x010ea80000300800 */
[----:B------:R-:W2:Y:S04]  /*910e0*/  LDL.LU R47, [R1+0x44] ;  /* 0x00004400012f7983 */ /* 0x000ea80000300800 */
[----:B------:R-:W4:Y:S04]  /*910f0*/  LDL.LU R44, [R1+0x48] ;  /* 0x00004800012c7983 */ /* 0x000f280000300800 */
[----:B------:R-:W4:Y:S04]  /*91100*/  LDL.LU R45, [R1+0x4c] ;  /* 0x00004c00012d7983 */ /* 0x000f280000300800 */
[----:B--2---:R-:W-:Y:S04]  /*91110*/  STL.64 [R1+0x58b8], R46 ;  /* 0x0058b82e01007387 */ /* 0x004fe80000100a00 */
[----:B----4-:R2:W-:Y:S04]  /*91120*/  STL.64 [R1+0x58b0], R44 ;  /* 0x0058b02c01007387 */ /* 0x0105e80000100a00 */
[----:B-1----:R-:W4:Y:S04]  /*91130*/  LDL.LU R16, [R1+0x830] ;  /* 0x0008300001107983 */ /* 0x002f280000300800 */
[----:B------:R-:W4:Y:S04]  /*91140*/  LDL.LU R17, [R1+0x834] ;  /* 0x0008340001117983 */ /* 0x000f280000300800 */
[----:B------:R-:W2:Y:S04]  /*91150*/  LDL.LU R18, [R1+0x838] ;  /* 0x0008380001127983 */ /* 0x000ea80000300800 */
[----:B------:R-:W2:Y:S04]  /*91160*/  LDL.LU R19, [R1+0x83c] ;  /* 0x00083c0001137983 */ /* 0x000ea80000300800 */
[----:B--2---:R1:W-:Y:S04]  /*91170*/  STL.64 [R1+0x58c8], R18 ;  /* 0x0058c81201007387 */ /* 0x0043e80000100a00 */
[----:B----4-:R-:W-:Y:S04]  /*91180*/  STL.64 [R1+0x58c0], R16 ;  /* 0x0058c01001007387 */ /* 0x010fe80000100a00 */
        /* <DEDUP_REMOVED lines=18> */
[----:B-1----:R-:W2:Y:S04]  /*912b0*/  LDL.LU R18, [R1+0x70] ;  /* 0x0000700001127983 */ /* 0x002ea80000300800 */
[----:B------:R-:W2:Y:S04]  /*912c0*/  LDL.LU R19, [R1+0x74] ;  /* 0x0000740001137983 */ /* 0x000ea80000300800 */
[----:B---3--:R-:W2:Y:S04]  /*912d0*/  LDL.LU R52, [R1+0x8d0] ;  /* 0x0008d00001347983 */ /* 0x008ea80000300800 */
        /* <DEDUP_REMOVED lines=35> */
[C---:B--2---:R-:W-:Y:S03]  /*91510*/  HMMA.16816.F32 R16, R28.reuse, R18, R52 ;  /* 0x000000121c10723c */ /* 0x044fe60000001834 */
[----:B------:R-:W2:Y:S04]  /*91520*/  LDL.LU.64 R54, [R1+0x58d8] ;  /* 0x0058d80001367983 */ /* 0x000ea80000300a00 */
[----:B------:R-:W2:Y:S01]  /*91530*/  LDL.LU.64 R52, [R1+0x58d0] ;  /* 0x0058d00001347983 */ /* 0x000ea20000300a00 */
[C---:B------:R-:W-:Y:S08]  /*91540*/  HMMA.16816.F32 R44, R28.reuse, R4, R44 ;  /* 0x000000041c2c723c */ /* 0x040ff0000000182c */
[C---:B---3--:R-:W-:Y:S03]  /*91550*/  HMMA.16816.F32 R4, R28.reuse, R6, R36 ;  /* 0x000000061c04723c */ /* 0x048fe60000001824 */
[----:B------:R-:W-:Y:S04]  /*91560*/  STL.64 [R1+0x8d0], R16 ;  /* 0x0008d01001007387 */ /* 0x000fe80000100a00 */
[----:B------:R1:W-:Y:S01]  /*91570*/  STL.64 [R1+0x8d8], R18 ;  /* 0x0008d81201007387 */ /* 0x0003e20000100a00 */
[C---:B----4-:R-:W-:Y:S03]  /*91580*/  HMMA.16816.F32 R40, R28.reuse, R32, R40 ;  /* 0x000000201c28723c */ /* 0x050fe60000001828 */
[----:B-1----:R-:W3:Y:S04]  /*91590*/  LDL.LU.64 R18, [R1+0x58c8] ;  /* 0x0058c80001127983 */ /* 0x002ee80000300a00 */
[----:B------:R-:W3:Y:S04]  /*915a0*/  LDL.LU.64 R16, [R1+0x58c0] ;  /* 0x0058c00001107983 */ /* 0x000ee80000300a00 */
[----:B------:R-:W-:Y:S04]  /*915b0*/  STL.64 [R1+0x8b0], R44 ;  /* 0x0008b02c01007387 */ /* 0x000fe80000100a00 */
[----:B------:R1:W-:Y:S04]  /*915c0*/  STL.64 [R1+0x8b8], R46 ;  /* 0x0008b82e01007387 */ /* 0x0003e80000100a00 */
[----:B-1----:R-:W4:Y:S04]  /*915d0*/  LDL.LU.64 R46, [R1+0x58b8] ;  /* 0x0058b800012e7983 */ /* 0x002f280000300a00 */
[----:B------:R-:W3:Y:S04]  /*915e0*/  LDL.LU.64 R44, [R1+0x58b0] ;  /* 0x0058b000012c7983 */ /* 0x000ee80000300a00 */
[----:B------:R-:W4:Y:S04]  /*915f0*/  LDL.LU.64 R38, [R1+0x58a8] ;  /* 0x0058a80001267983 */ /* 0x000f280000300a00 */
[----:B------:R-:W4:Y:S04]  /*91600*/  LDL.LU.64 R36, [R1+0x58a0] ;  /* 0x0058a00001247983 */ /* 0x000f280000300a00 */
[----:B------:R1:W-:Y:S04]  /*91610*/  STL.64 [R1+0x890], R4 ;  /* 0x0008900401007387 */ /* 0x0003e80000100a00 */
[----:B------:R0:W-:Y:S04]  /*91620*/  STL.64 [R1+0x898], R6 ;  /* 0x0008980601007387 */ /* 0x0001e80000100a00 */
[----:B-1----:R-:W4:Y:S04]  /*91630*/  LDL.LU R4, [R1+0x610] ;  /* 0x0006100001047983 */ /* 0x002f280000300800 */
[----:B------:R-:W4:Y:S04]  /*91640*/  LDL.LU R5, [R1+0x614] ;  /* 0x0006140001057983 */ /* 0x000f280000300800 */
[----:B0-----:R-:W4:Y:S04]  /*91650*/  LDL.LU R6, [R1+0x618] ;  /* 0x0006180001067983 */ /* 0x001f280000300800 */
[----:B------:R-:W4:Y:S04]  /*91660*/  LDL.LU R7, [R1+0x61c] ;  /* 0x00061c0001077983 */ /* 0x000f280000300800 */
        /* <DEDUP_REMOVED lines=19> */
[C---:B------:R-:W-:Y:S03]  /*917a0*/  HMMA.16816.F32 R36, R28.reuse, R40, R36 ;  /* 0x000000281c24723c */ /* 0x040fe60000001824 */
        /* <DEDUP_REMOVED lines=16> */
[C---:B---3--:R-:W-:Y:S11]  /*918b0*/  HMMA.16816.F32 R16, R28.reuse, R18, R24 ;  /* 0x000000121c10723c */ /* 0x048ff60000001818 */
[----:B------:R-:W-:Y:S04]  /*918c0*/  STL.64 [R1+0x7b0], R32 ;  /* 0x0007b02001007387 */ /* 0x000fe80000100a00 */
[----:B------:R0:W-:Y:S04]  /*918d0*/  STL.64 [R1+0x7b8], R34 ;  /* 0x0007b82201007387 */ /* 0x0001e80000100a00 */
[----:B0-----:R-:W3:Y:S04]  /*918e0*/  LDL.LU.64 R34, [R1+0x5808] ;  /* 0x0058080001227983 */ /* 0x001ee80000300a00 */
[----:B------:R-:W3:Y:S01]  /*918f0*/  LDL.LU.64 R32, [R1+0x5800] ;  /* 0x0058000001207983 */ /* 0x000ee20000300a00 */
[C---:B------:R-:W-:Y:S03]  /*91900*/  HMMA.16816.F32 R12, R28.reuse, R44, R12 ;  /* 0x0000002c1c0c723c */ /* 0x040fe6000000180c */
[----:B------:R-:W4:Y:S04]  /*91910*/  LDL.LU.64 R26, [R1+0x57f8] ;  /* 0x0057f800011a7983 */ /* 0x000f280000300a00 */
        /* <DEDUP_REMOVED lines=9> */
[C---:B------:R-:W-:Y:S08]  /*919b0*/  HMMA.16816.F32 R44, R28.reuse, R46, R48 ;  /* 0x0000002e1c2c723c */ /* 0x040ff00000001830 */
[C---:B--2---:R-:W-:Y:S08]  /*919c0*/  HMMA.16816.F32 R36, R28.reuse, R52, R36 ;  /* 0x000000341c24723c */ /* 0x044ff00000001824 */
[C---:B------:R-:W-:Y:S11]  /*919d0*/  HMMA.16816.F32 R52, R28.reuse, R54, R56 ;  /* 0x000000361c34723c */ /* 0x040ff60000001838 */
[----:B------:R0:W-:Y:S04]  /*919e0*/  STL.64 [R1+0x750], R36 ;  /* 0x0007502401007387 */ /* 0x0001e80000100a00 */
[----:B------:R1:W-:Y:S04]  /*919f0*/  STL.64 [R1+0x758], R38 ;  /* 0x0007582601007387 */ /* 0x0003e80000100a00 */
[----:B0-----:R-:W2:Y:S04]  /*91a00*/  LDL.LU R36, [R1+0x5f0] ;  /* 0x0005f00001247983 */ /* 0x001ea80000300800 */
[----:B------:R-:W2:Y:S04]  /*91a10*/  LDL.LU R37, [R1+0x5f4] ;  /* 0x0005f40001257983 */ /* 0x000ea80000300800 */
[----:B-1----:R-:W2:Y:S04]  /*91a20*/  LDL.LU R38, [R1+0x5f8] ;  /* 0x0005f80001267983 */ /* 0x002ea80000300800 */
[----:B------:R-:W2:Y:S04]  /*91a30*/  LDL.LU R39, [R1+0x5fc] ;  /* 0x0005fc0001277983 */ /* 0x000ea80000300800 */
[----:B------:R-:W3:Y:S04]  /*91a40*/  LDL.LU.64 R58, [R1+0x57c8] ;  /* 0x0057c800013a7983 */ /* 0x000ee80000300a00 */
[----:B------:R-:W4:Y:S04]  /*91a50*/  LDL.LU.64 R56, [R1+0x57c0] ;  /* 0x0057c00001387983 */ /* 0x000f280000300a00 */
[----:B------:R-:W-:Y:S04]  /*91a60*/  STL.64 [R1+0x730], R52 ;  /* 0x0007303401007387 */ /* 0x000fe80000100a00 */
[----:B------:R0:W-:Y:S04]  /*91a70*/  STL.64 [R1+0x738], R54 ;  /* 0x0007383601007387 */ /* 0x0001e80000100a00 */
[----:B0-----:R-:W2:Y:S04]  /*91a80*/  LDL.LU.64 R54, [R1+0x57b8] ;  /* 0x0057b80001367983 */ /* 0x001ea80000300a00 */
[----:B------:R-:W2:Y:S04]  /*91a90*/  LDL.LU.64 R52, [R1+0x57b0] ;  /* 0x0057b00001347983 */ /* 0x000ea80000300a00 */
[----:B------:R-:W2:Y:S04]  /*91aa0*/  LDL.LU.64 R50, [R1+0x57a8] ;  /* 0x0057a80001327983 */ /* 0x000ea80000300a00 */
[----:B------:R-:W2:Y:S01]  /*91ab0*/  LDL.LU.64 R48, [R1+0x57a0] ;  /* 0x0057a00001307983 */ /* 0x000ea20000300a00 */
[C---:B------:R-:W-:Y:S03]  /*91ac0*/  HMMA.16816.F32 R40, R28.reuse, R60, R40 ;  /* 0x0000003c1c28723c */ /* 0x040fe60000001828 */
        /* <DEDUP_REMOVED lines=8> */
[C---:B---3--:R-:W-:Y:S08]  /*91b50*/  HMMA.16816.F32 R32, R28.reuse, R58, R32 ;  /* 0x0000003a1c20723c */ /* 0x048ff00000001820 */
[C---:B----4-:R-:W-:Y:S08]  /*91b60*/  HMMA.16816.F32 R24, R28.reuse, R56, R24 ;  /* 0x000000381c18723c */ /* 0x050ff00000001818 */
[C---:B--2---:R-:W-:Y:S08]  /*91b70*/  HMMA.16816.F32 R20, R28.reuse, R54, R20 ;  /* 0x000000361c14723c */ /* 0x044ff00000001814 */
[C---:B------:R-:W-:Y:S08]  /*91b80*/  HMMA.16816.F32 R16, R28.reuse, R52, R16 ;  /* 0x000000341c10723c */ /* 0x040ff00000001810 */
[C---:B------:R-:W-:Y:S01]  /*91b90*/  HMMA.16816.F32 R12, R28.reuse, R50, R12 ;  /* 0x000000321c0c723c */ /* 0x040fe2000000180c */
[----:B------:R-:W-:Y:S07]  /*91ba0*/  STL.64 [R1+0x6d0], R32 ;  /* 0x0006d02001007387 */ /* 0x000fee0000100a00 */
[C---:B------:R-:W-:Y:S01]  /*91bb0*/  HMMA.16816.F32 R8, R28.reuse, R48, R8 ;  /* 0x000000301c08723c */ /* 0x040fe20000001808 */
[----:B------:R-:W-:Y:S04]  /*91bc0*/  STL.64 [R1+0x6d8], R34 ;  /* 0x0006d82201007387 */ /* 0x000fe80000100a00 */
[----:B------:R-:W-:Y:S04]  /*91bd0*/  STL.64 [R1+0x6b0], R24 ;  /* 0x0006b01801007387 */ /* 0x000fe80000100a00 */
[----:B------:R-:W-:Y:S04]  /*91be0*/  STL.64 [R1+0x6b8], R26 ;  /* 0x0006b81a01007387 */ /* 0x000fe80000100a00 */
[----:B------:R-:W-:Y:S04]  /*91bf0*/  STL.64 [R1+0x690], R20 ;  /* 0x0006901401007387 */ /* 0x000fe80000100a00 */
[----:B------:R-:W-:Y:S04]  /*91c00*/  STL.64 [R1+0x698], R22 ;  /* 0x0006981601007387 */ /* 0x000fe80000100a00 */
[----:B------:R-:W2:Y:S04]  /*91c10*/  LDL.LU R52, [R1+0x2790] ;  /* 0x0027900001347983 */ /* 0x000ea80000300800 */
[----:B------:R-:W-:Y:S04]  /*91c20*/  STL.64 [R1+0x670], R16 ;  /* 0x0006701001007387 */ /* 0x000fe80000100a00 */
[----:B------:R-:W-:Y:S04]  /*91c30*/  STL.64 [R1+0x678], R18 ;  /* 0x0006781201007387 */ /* 0x000fe80000100a00 */
[----:B------:R-:W-:Y:S04]  /*91c40*/  STL.64 [R1+0x650], R12 ;  /* 0x0006500c01007387 */ /* 0x000fe80000100a00 */
[----:B------:R-:W-:Y:S04]  /*91c50*/  STL.64 [R1+0x658], R14 ;  /* 0x0006580e01007387 */ /* 0x000fe80000100a00 */
[----:B------:R-:W3:Y:S04]  /*91c60*/  LDL.LU R48, [R1+0x260] ;  /* 0x0002600001307983 */ /* 0x000ee80000300800 */
[----:B------:R-:W-:Y:S04]  /*91c70*/  STL.64 [R1+0x630], R8 ;  /* 0x0006300801007387 */ /* 0x000fe80000100a00 */
[----:B------:R-:W-:Y:S04]  /*91c80*/  STL.64 [R1+0x638], R10 ;  /* 0x0006380a01007387 */ /* 0x000fe80000100a00 */
[----:B------:R-:W3:Y:S04]  /*91c90*/  LDL.LU R49, [R1+0x264] ;  /* 0x0002640001317983 */ /* 0x000ee80000300800 */
[----:B------:R-:W4:Y:S04]  /*91ca0*/  LDL.LU R50, [R1+0x268] ;  /* 0x0002680001327983 */ /* 0x000f280000300800 */
[----:B------:R-:W4:Y:S01]  /*91cb0*/  LDL.LU R51, [R1+0x26c] ;  /* 0x00026c0001337983 */ /* 0x000f220000300800 */
[C---:B------:R-:W-:Y:S03]  /*91cc0*/  HMMA.16816.F32 R4, R28.reuse, R46, R4 ;  /* 0x0000002e1c04723c */ /* 0x040fe60000001804 */
[----:B----4-:R-:W-:Y:S04]  /*91cd0*/  STL.64 [R1+0x5718], R50 ;  /* 0x0057183201007387 */ /* 0x010fe80000100a00 */
[----:B---3--:R-:W-:Y:S04]  /*91ce0*/  STL.64 [R1+0x5710], R48 ;  /* 0x0057103001007387 */ /* 0x008fe80000100a00 */
[----:B------:R-:W2:Y:S04]  /*91cf0*/  LDL.LU R53, [R1+0x2754] ;  /* 0x0027540001357983 */ /* 0x000ea80000300800 */
[----:B------:R-:W3:Y:S04]  /*91d00*/  LDL.LU R54, [R1+0x274c] ;  /* 0x00274c0001367983 */ /* 0x000ee80000300800 */
[----:B------:R-:W-:Y:S04]  /*91d10*/  STL.64 [R1+0x610], R4 ;  /* 0x0006100401007387 */ /* 0x000fe80000100a00 */
[----:B------:R0:W-:Y:S04]  /*91d20*/  STL.64 [R1+0x618], R6 ;  /* 0x0006180601007387 */ /* 0x0001e80000100a00 */
[----:B------:R-:W3:Y:S01]  /*91d30*/  LDL.LU R55, [R1+0x2744] ;  /* 0x0027440001377983 */ /* 0x000ee20000300800 */
[C---:B0-----:R-:W-:Y:S03]  /*91d40*/  HMMA.16816.F32 R4, R28.reuse, R44, R36 ;  /* 0x0000002c1c04723c */ /* 0x041fe60000001824 */
[----:B---3--:R-:W-:Y:S04]  /*91d50*/  STL.64 [R1+0x5738], R54 ;  /* 0x0057383601007387 */ /* 0x008fe80000100a00 */
[----:B--2---:R-:W-:Y:S04]  /*91d60*/  STL.64 [R1+0x5730], R52 ;  /* 0x0057303401007387 */ /* 0x004fe80000100a00 */
[----:B------:R-:W2:Y:S04]  /*91d70*/  LDL.LU R56, [R1+0x273c] ;  /* 0x00273c0001387983 */ /* 0x000ea80000300800 */
[----:B------:R-:W2:Y:S04]  /*91d80*/  LDL.LU R57, [R1+0x2bbc] ;  /* 0x002bbc0001397983 */ /* 0x000ea80000300800 */
[----:B------:R-:W3:Y:S04]  /*91d90*/  LDL.LU R58, [R1+0x2bb4] ;  /* 0x002bb400013a7983 */ /* 0x000ee80000300800 */
[----:B------:R-:W3:Y:S04]  /*91da0*/  LDL.LU R59, [R1+0x2750] ;  /* 0x00275000013b7983 */ /* 0x000ee80000300800 */
[----:B---3--:R-:W-:Y:S04]  /*91db0*/  STL.64 [R1+0x5758], R58 ;  /* 0x0057583a01007387 */ /* 0x008fe80000100a00 */
[----:B--2---:R-:W-:Y:S04]  /*91dc0*/  STL.64 [R1+0x5750], R56 ;  /* 0x0057503801007387 */ /* 0x004fe80000100a00 */
[----:B------:R-:W2:Y:S04]  /*91dd0*/  LDL.LU R60, [R1+0x2bac] ;  /* 0x002bac00013c7983 */ /* 0x000ea80000300800 */
[----:B------:R-:W3:Y:S04]  /*91de0*/  LDL.LU R61, [R1+0x2748] ;  /* 0x00274800013d7983 */ /* 0x000ee80000300800 */
[----:B------:R-:W4:Y:S04]  /*91df0*/  LDL.LU R12, [R1+0x4a0] ;  /* 0x0004a000010c7983 */ /* 0x000f280000300800 */
[----:B------:R0:W-:Y:S04]  /*91e00*/  STL.64 [R1+0x5f0], R4 ;  /* 0x0005f00401007387 */ /* 0x0001e80000100a00 */
[----:B------:R1:W-:Y:S04]  /*91e10*/  STL.64 [R1+0x5f8], R6 ;  /* 0x0005f80601007387 */ /* 0x0003e80000100a00 */
[----:B------:R-:W4:Y:S04]  /*91e20*/  LDL.LU R13, [R1+0x4a4] ;  /* 0x0004a400010d7983 */ /* 0x000f280000300800 */
[----:B------:R-:W2:Y:S04]  /*91e30*/  LDL.LU R14, [R1+0x4a8] ;  /* 0x0004a800010e7983 */ /* 0x000ea80000300800 */
[----:B------:R-:W2:Y:S04]  /*91e40*/  LDL.LU R15, [R1+0x4ac] ;  /* 0x0004ac00010f7983 */ /* 0x000ea80000300800 */
[----:B--2---:R-:W-:Y:S04]  /*91e50*/  STL.64 [R1+0x5778], R14 ;  /* 0x0057780e01007387 */ /* 0x004fe80000100a00 */
[----:B----4-:R2:W-:Y:S04]  /*91e60*/  STL.64 [R1+0x5770], R12 ;  /* 0x0057700c01007387 */ /* 0x0105e80000100a00 */
        /* <DEDUP_REMOVED lines=53> */
[----:B------:R-:W2:Y:S04]  /*921c0*/  LDL.LU.64 R12, [R1+0x5770] ;  /* 0x00577000010c7983 */ /* 0x000ea80000300a00 */
[----:B------:R-:W4:Y:S04]  /*921d0*/  LDL.LU.64 R38, [R1+0x5768] ;  /* 0x0057680001267983 */ /* 0x000f280000300a00 */
[----:B------:R-:W3:Y:S04]  /*921e0*/  LDL.LU.64 R36, [R1+0x5760] ;  /* 0x0057600001247983 */ /* 0x000ee80000300a00 */
[----:B------:R0:W-:Y:S04]  /*921f0*/  STL.64 [R1+0x5b0], R40 ;  /* 0x0005b02801007387 */ /* 0x0001e80000100a00 */
[----:B------:R1:W-:Y:S04]  /*92200*/  STL.64 [R1+0x5b8], R42 ;  /* 0x0005b82a01007387 */ /* 0x0003e80000100a00 */
[----:B0-----:R-:W2:Y:S04]  /*92210*/  LDL.LU R40, [R1+0x2b0] ;  /* 0x0002b00001287983 */ /* 0x001ea80000300800 */
[----:B------:R-:W2:Y:S04]  /*92220*/  LDL.LU R41, [R1+0x2b4] ;  /* 0x0002b40001297983 */ /* 0x000ea80000300800 */
[----:B-1----:R-:W2:Y:S04]  /*92230*/  LDL.LU R42, [R1+0x2b8] ;  /* 0x0002b800012a7983 */ /* 0x002ea80000300800 */
[----:B------:R-:W2:Y:S01]  /*92240*/  LDL.LU R43, [R1+0x2bc] ;  /* 0x0002bc00012b7983 */ /* 0x000ea20000300800 */
[C---:B----4-:R-:W-:Y:S08]  /*92250*/  HMMA.16816.F32 R56, R28.reuse, R38, R56 ;  /* 0x000000261c38723c */ /* 0x050ff00000001838 */
[C---:B---3--:R-:W-:Y:S11]  /*92260*/  HMMA.16816.F32 R36, R28.reuse, R36, R32 ;  /* 0x000000241c24723c */ /* 0x048ff60000001820 */
[----:B------:R-:W-:Y:S04]  /*92270*/  STL.64 [R1+0x590], R56 ;  /* 0x0005903801007387 */ /* 0x000fe80000100a00 */
[----:B------:R0:W-:Y:S04]  /*92280*/  STL.64 [R1+0x598], R58 ;  /* 0x0005983a01007387 */ /* 0x0001e80000100a00 */
[----:B0-----:R-:W3:Y:S04]  /*92290*/  LDL.LU.64 R58, [R1+0x5758] ;  /* 0x00575800013a7983 */ /* 0x001ee80000300a00 */
[----:B------:R-:W4:Y:S04]  /*922a0*/  LDL.LU.64 R56, [R1+0x5750] ;  /* 0x0057500001387983 */ /* 0x000f280000300a00 */
[----:B------:R-:W2:Y:S01]  /*922b0*/  LDL.LU.64 R34, [R1+0x5748] ;  /* 0x0057480001227983 */ /* 0x000ea20000300a00 */
[C---:B------:R-:W-:Y:S03]  /*922c0*/  HMMA.16816.F32 R4, R28.reuse, R2, R4 ;  /* 0x000000021c04723c */ /* 0x040fe60000001804 */
[----:B------:R-:W3:Y:S04]  /*922d0*/  LDL.LU.64 R32, [R1+0x5740] ;  /* 0x0057400001207983 */ /* 0x000ee80000300a00 */
[----:B------:R0:W-:Y:S04]  /*922e0*/  STL.64 [R1+0x570], R36 ;  /* 0x0005702401007387 */ /* 0x0001e80000100a00 */
[----:B------:R1:W-:Y:S04]  /*922f0*/  STL.64 [R1+0x578], R38 ;  /* 0x0005782601007387 */ /* 0x0003e80000100a00 */
[----:B0-----:R-:W3:Y:S04]  /*92300*/  LDL.LU R36, [R1+0x3e0] ;  /* 0x0003e00001247983 */ /* 0x001ee80000300800 */
[----:B------:R-:W3:Y:S04]  /*92310*/  LDL.LU R37, [R1+0x3e4] ;  /* 0x0003e40001257983 */ /* 0x000ee80000300800 */
[----:B-1----:R-:W3:Y:S04]  /*92320*/  LDL.LU R38, [R1+0x3e8] ;  /* 0x0003e80001267983 */ /* 0x002ee80000300800 */
        /* <DEDUP_REMOVED lines=21> */
[----:B0-----:R-:W3:Y:S04]  /*92480*/  LDL.LU R4, [R1+0x3f0] ;  /* 0x0003f00001047983 */ /* 0x001ee80000300800 */
[----:B------:R-:W3:Y:S04]  /*92490*/  LDL.LU R5, [R1+0x3f4] ;  /* 0x0003f40001057983 */ /* 0x000ee80000300800 */
[----:B-1----:R-:W3:Y:S04]  /*924a0*/  LDL.LU R6, [R1+0x3f8] ;  /* 0x0003f80001067983 */ /* 0x002ee80000300800 */
[----:B------:R-:W3:Y:S01]  /*924b0*/  LDL.LU R7, [R1+0x3fc] ;  /* 0x0003fc0001077983 */ /* 0x000ee20000300800 */
        /* <DEDUP_REMOVED lines=15> */
[----:B------:R-:W-:Y:S11]  /*925b0*/  HMMA.16816.F32 R12, R28, R14, R16 ;  /* 0x0000000e1c0c723c */ /* 0x000ff60000001810 */
        /* <DEDUP_REMOVED lines=8> */
[----:B0-----:R-:W2:Y:S04]  /*92640*/  LDL.LU R12, [R1+0x430] ;  /* 0x00043000010c7983 */ /* 0x001ea80000300800 */
[----:B------:R-:W2:Y:S04]  /*92650*/  LDL.LU R13, [R1+0x434] ;  /* 0x00043400010d7983 */ /* 0x000ea80000300800 */
[----:B-1----:R-:W2:Y:S04]  /*92660*/  LDL.LU R14, [R1+0x438] ;  /* 0x00043800010e7983 */ /* 0x002ea80000300800 */
[----:B------:R-:W2:Y:S01]  /*92670*/  LDL.LU R15, [R1+0x43c] ;  /* 0x00043c00010f7983 */ /* 0x000ea20000300800 */
[----:B------:R-:W-:Y:S01]  /*92680*/  VIADD R52, R52, 0x1 ;  /* 0x0000000134347836 */ /* 0x000fe20000000000 */
[----:B------:R-:W-:-:S02]  /*92690*/  IADD3 R53, P2, PT, R53, UR41, RZ ;  /* 0x0000002935357c10 */ /* 0x000fc4000ff5e0ff */
[----:B------:R-:W-:Y:S02]  /*926a0*/  IADD3 R54, P3, PT, R54, UR41, RZ ;  /* 0x0000002936367c10 */ /* 0x000fe4000ff7e0ff */
[----:B------:R-:W-:Y:S02]  /*926b0*/  IADD3 R55, P4, PT, R55, UR41, RZ ;  /* 0x0000002937377c10 */ /* 0x000fe4000ff9e0ff */
[----:B----4-:R-:W-:Y:S02]  /*926c0*/  IADD3 R56, P5, PT, R56, UR41, RZ ;  /* 0x0000002938387c10 */ /* 0x010fe4000ffbe0ff */
[----:B------:R-:W-:Y:S02]  /*926d0*/  IADD3 R57, P6, PT, R57, UR41, RZ ;  /* 0x0000002939397c10 */ /* 0x000fe4000ffde0ff */
[----:B---3--:R-:W-:Y:S02]  /*926e0*/  IADD3 R58, P1, PT, R58, UR41, RZ ;  /* 0x000000293a3a7c10 */ /* 0x008fe4000ff3e0ff */
[----:B------:R-:W-:-:S02]  /*926f0*/  IADD3.X R59, PT, PT, R59, UR72, RZ, P2, !PT ;  /* 0x000000483b3b7c10 */ /* 0x000fc400097fe4ff */
[----:B------:R-:W-:Y:S02]  /*92700*/  IADD3 R60, P2, PT, R60, UR41, RZ ;  /* 0x000000293c3c7c10 */ /* 0x000fe4000ff5e0ff */
[----:B------:R-:W-:Y:S02]  /*92710*/  IADD3.X R61, PT, PT, R61, UR72, RZ, P3, !PT ;  /* 0x000000483d3d7c10 */ /* 0x000fe40009ffe4ff */
[----:B------:R-:W-:Y:S01]  /*92720*/  ISETP.NE.U32.AND P0, PT, R52, UR9, PT ;  /* 0x0000000934007c0c */ /* 0x000fe2000bf05070 */
[C---:B--2---:R-:W-:Y:S08]  /*92730*/  HMMA.16816.F32 R12, R28.reuse, R16, R12 ;  /* 0x000000101c0c723c */ /* 0x044ff0000000180c */
[C---:B------:R-:W-:Y:S08]  /*92740*/  HMMA.16816.F32 R16, R28.reuse, R18, R8 ;  /* 0x000000121c10723c */ /* 0x040ff00000001808 */
[C---:B------:R-:W-:Y:S03]  /*92750*/  HMMA.16816.F32 R8, R28.reuse, R20, R4 ;  /* 0x000000141c08723c */ /* 0x040fe60000001804 */
[----:B------:R-:W-:Y:S04]  /*92760*/  STL.64 [R1+0x430], R12 ;  /* 0x0004300c01007387 */ /* 0x000fe80000100a00 */
[----:B------:R0:W-:Y:S01]  /*92770*/  STL.64 [R1+0x438], R14 ;  /* 0x0004380e01007387 */ /* 0x0001e20000100a00 */
[C---:B------:R-:W-:Y:S08]  /*92780*/  HMMA.16816.F32 R4, R28.reuse, R24, R40 ;  /* 0x000000181c04723c */ /* 0x040ff00000001828 */
[C---:B0-----:R-:W-:Y:S01]  /*92790*/  HMMA.16816.F32 R12, R28.reuse, R22, R36 ;  /* 0x000000161c0c723c */ /* 0x041fe20000001824 */
[----:B------:R-:W-:Y:S04]  /*927a0*/  STL.64 [R1+0x400], R16 ;  /* 0x0004001001007387 */ /* 0x000fe80000100a00 */
[----:B------:R-:W-:Y:S04]  /*927b0*/  STL.64 [R1+0x408], R18 ;  /* 0x0004081201007387 */ /* 0x000fe80000100a00 */
[----:B------:R-:W-:Y:S04]  /*927c0*/  STL.64 [R1+0x3f0], R8 ;  /* 0x0003f00801007387 */ /* 0x000fe80000100a00 */
[----:B------:R0:W-:Y:S06]  /*927d0*/  STL.64 [R1+0x3f8], R10 ;  /* 0x0003f80a01007387 */ /* 0x0001ec0000100a00 */
[----:B------:R-:W-:Y:S04]  /*927e0*/  STL.64 [R1+0x3e0], R12 ;  /* 0x0003e00c01007387 */ /* 0x000fe80000100a00 */
[----:B------:R-:W-:Y:S01]  /*927f0*/  STL.64 [R1+0x3e8], R14 ;  /* 0x0003e80e01007387 */ /* 0x000fe20000100a00 */
[C---:B0-----:R-:W-:Y:S03]  /*92800*/  HMMA.16816.F32 R8, R28.reuse, R26, R44 ;  /* 0x0000001a1c08723c */ /* 0x041fe6000000182c */
[----:B------:R-:W-:Y:S04]  /*92810*/  STL.64 [R1+0x2b0], R4 ;  /* 0x0002b00401007387 */ /* 0x000fe80000100a00 */
[----:B------:R0:W-:Y:S02]  /*92820*/  STL.64 [R1+0x2b8], R6 ;  /* 0x0002b80601007387 */ /* 0x0001e40000100a00 */
[----:B0-----:R-:W-:Y:S10]  /*92830*/  HMMA.16816.F32 R4, R28, R32, R48 ;  /* 0x000000201c04723c */ /* 0x001ff40000001830 */
[----:B------:R-:W-:Y:S04]  /*92840*/  STL.64 [R1+0x290], R8 ;  /* 0x0002900801007387 */ /* 0x000fe80000100a00 */
[----:B------:R-:W-:Y:S04]  /*92850*/  STL.64 [R1+0x298], R10 ;  /* 0x0002980a01007387 */ /* 0x000fe80000100a00 */
[----:B------:R-:W-:Y:S04]  /*92860*/  STL [R1+0x2790], R52 ;  /* 0x0027903401007387 */ /* 0x000fe80000100800 */
[----:B------:R0:W-:Y:S04]  /*92870*/  STL.64 [R1+0x260], R4 ;  /* 0x0002600401007387 */ /* 0x0001e80000100a00 */
[----:B------:R-:W-:Y:S04]  /*92880*/  STL.64 [R1+0x268], R6 ;  /* 0x0002680601007387 */ /* 0x000fe80000100a00 */
[----:B------:R1:W-:Y:S04]  /*92890*/  STL [R1+0x2754], R53 ;  /* 0x0027543501007387 */ /* 0x0003e80000100800 */
[----:B------:R2:W-:Y:S04]  /*928a0*/  STL [R1+0x274c], R54 ;  /* 0x00274c3601007387 */ /* 0x0005e80000100800 */
[----:B------:R3:W-:Y:S04]  /*928b0*/  STL [R1+0x2744], R55 ;  /* 0x0027443701007387 */ /* 0x0007e80000100800 */
[----:B------:R4:W-:Y:S04]  /*928c0*/  STL [R1+0x273c], R56 ;  /* 0x00273c3801007387 */ /* 0x0009e80000100800 */
[----:B------:R1:W-:Y:S04]  /*928d0*/  STL [R1+0x2bbc], R57 ;  /* 0x002bbc3901007387 */ /* 0x0003e80000100800 */
[----:B------:R1:W-:Y:S04]  /*928e0*/  STL [R1+0x2bb4], R58 ;  /* 0x002bb43a01007387 */ /* 0x0003e80000100800 */
[----:B0-----:R-:W4:Y:S04]  /*928f0*/  LDL.LU R5, [R1+0x2ba4] ;  /* 0x002ba40001057983 */ /* 0x001f280000300800 */
[----:B------:R0:W-:Y:S04]  /*92900*/  STL [R1+0x2750], R59 ;  /* 0x0027503b01007387 */ /* 0x0001e80000100800 */
[----:B------:R-:W4:Y:S04]  /*92910*/  LDL.LU R2, [R1+0x2740] ;  /* 0x0027400001027983 */ /* 0x000f280000300800 */
[----:B------:R0:W-:Y:S04]  /*92920*/  STL [R1+0x2bac], R60 ;  /* 0x002bac3c01007387 */ /* 0x0001e80000100800 */
        /* <DEDUP_REMOVED lines=22> */
[----:B--2---:R-:W2:Y:S04]  /*92a90*/  LDL.LU R54, [R1+0x2b70] ;  /* 0x002b700001367983 */ /* 0x004ea80000300800 */
[----:B---3--:R-:W3:Y:S04]  /*92aa0*/  LDL.LU R55, [R1+0x2b44] ;  /* 0x002b440001377983 */ /* 0x008ee80000300800 */
[----:B----4-:R-:W4:Y:S04]  /*92ab0*/  LDL.LU R56, [R1+0x2b68] ;  /* 0x002b680001387983 */ /* 0x010f280000300800 */
[----:B------:R-:W4:Y:S04]  /*92ac0*/  LDL.LU R57, [R1+0x2b3c] ;  /* 0x002b3c0001397983 */ /* 0x000f280000300800 */
[----:B------:R-:W4:Y:S04]  /*92ad0*/  LDL.LU R58, [R1+0x2b60] ;  /* 0x002b6000013a7983 */ /* 0x000f280000300800 */
[----:B0-----:R-:W4:Y:S04]  /*92ae0*/  LDL.LU R59, [R1+0x2b34] ;  /* 0x002b3400013b7983 */ /* 0x001f280000300800 */
[----:B------:R-:W4:Y:S04]  /*92af0*/  LDL.LU R60, [R1+0x2b58] ;  /* 0x002b5800013c7983 */ /* 0x000f280000300800 */
[----:B------:R-:W4:Y:S01]  /*92b00*/  LDL.LU R61, [R1+0x2b2c] ;  /* 0x002b2c00013d7983 */ /* 0x000f220000300800 */
[----:B------:R-:W-:-:S02]  /*92b10*/  IADD3 R5, P3, PT, R5, UR41, RZ ;  /* 0x0000002905057c10 */ /* 0x000fc4000ff7e0ff */
[----:B------:R-:W-:-:S03]  /*92b20*/  IADD3.X R2, PT, PT, R2, UR72, RZ, P4, !PT ;  /* 0x0000004802027c10 */ /* 0x000fc6000a7fe4ff */
[----:B------:R0:W-:Y:S01]  /*92b30*/  STL [R1+0x2ba4], R5 ;  /* 0x002ba40501007387 */ /* 0x0001e20000100800 */
[----:B------:R-:W-:-:S03]  /*92b40*/  IADD3 R3, P4, PT, R3, UR41, RZ ;  /* 0x0000002903037c10 */ /* 0x000fc6000ff9e0ff */
[----:B------:R1:W-:Y:S01]  /*92b50*/  STL [R1+0x2740], R2 ;  /* 0x0027400201007387 */ /* 0x0003e20000100800 */
        /* <DEDUP_REMOVED lines=40> */
[----:B--2---:R-:W-:-:S03]  /*92de0*/  IADD3.X R54, PT, PT, R54, UR72, RZ, P3, !PT ;  /* 0x0000004836367c10 */ /* 0x004fc60009ffe4ff */
[----:B------:R2:W-:Y:S01]  /*92df0*/  STL [R1+0x2b4c], R53 ;  /* 0x002b4c3501007387 */ /* 0x0005e20000100800 */
[----:B---3--:R-:W-:-:S03]  /*92e00*/  IADD3 R55, P3, PT, R55, UR41, RZ ;  /* 0x0000002937377c10 */ /* 0x008fc6000ff7e0ff */
[----:B------:R3:W-:Y:S01]  /*92e10*/  STL [R1+0x2b70], R54 ;  /* 0x002b703601007387 */ /* 0x0007e20000100800 */
[----:B----4-:R-:W-:-:S03]  /*92e20*/  IADD3.X R56, PT, PT, R56, UR72, RZ, P4, !PT ;  /* 0x0000004838387c10 */ /* 0x010fc6000a7fe4ff */
        /* <DEDUP_REMOVED lines=8> */
[----:B0-----:R-:W4:Y:S01]  /*92eb0*/  LDL.LU R5, [R1+0x2b50] ;  /* 0x002b500001057983 */ /* 0x001f220000300800 */
[----:B------:R-:W-:-:S03]  /*92ec0*/  IADD3 R61, P6, PT, R61, UR41, RZ ;  /* 0x000000293d3d7c10 */ /* 0x000fc6000ffde0ff */
[----:B------:R0:W-:Y:S04]  /*92ed0*/  STL [R1+0x2b34], R59 ;  /* 0x002b343b01007387 */ /* 0x0001e80000100800 */
[----:B-1----:R-:W4:Y:S04]  /*92ee0*/  LDL.LU R2, [R1+0x2b24] ;  /* 0x002b240001027983 */ /* 0x002f280000300800 */
        /* <DEDUP_REMOVED lines=22> */
[----:B--2---:R-:W2:Y:S04]  /*93050*/  LDL.LU R53, [R1+0x2af8] ;  /* 0x002af80001357983 */ /* 0x004ea80000300800 */
[----:B---3--:R-:W3:Y:S04]  /*93060*/  LDL.LU R54, [R1+0x2acc] ;  /* 0x002acc0001367983 */ /* 0x008ee80000300800 */
[----:B----4-:R-:W4:Y:S04]  /*93070*/  LDL.LU R55, [R1+0x2af0] ;  /* 0x002af00001377983 */ /* 0x010f280000300800 */
[----:B------:R-:W4:Y:S04]  /*93080*/  LDL.LU R56, [R1+0x2ac4] ;  /* 0x002ac40001387983 */ /* 0x000f280000300800 */
[----:B------:R-:W4:Y:S04]  /*93090*/  LDL.LU R57, [R1+0x2ae8] ;  /* 0x002ae80001397983 */ /* 0x000f280000300800 */
[----:B------:R-:W4:Y:S04]  /*930a0*/  LDL.LU R58, [R1+0x2abc] ;  /* 0x002abc00013a7983 */ /* 0x000f280000300800 */
[----:B0-----:R-:W4:Y:S04]  /*930b0*/  LDL.LU R59, [R1+0x2ae0] ;  /* 0x002ae000013b7983 */ /* 0x001f280000300800 */
[----:B-1----:R-:W4:Y:S04]  /*930c0*/  LDL.LU R60, [R1+0x2ab4] ;  /* 0x002ab400013c7983 */ /* 0x002f280000300800 */
[----:B------:R-:W4:Y:S01]  /*930d0*/  LDL.LU R61, [R1+0x2ad8] ;  /* 0x002ad800013d7983 */ /* 0x000f220000300800 */
[----:B------:R-:W-:-:S02]  /*930e0*/  IADD3.X R5, PT, PT, R5, UR72, RZ, P1, !PT ;  /* 0x0000004805057c10 */ /* 0x000fc40008ffe4ff */
        /* <DEDUP_REMOVED lines=57> */
[----:B0-----:R-:W4:Y:S01]  /*93480*/  LDL.LU R5, [R1+0x2aac] ;  /* 0x002aac0001057983 */ /* 0x001f220000300800 */
[----:B------:R-:W-:-:S03]  /*93490*/  IADD3.X R61, PT, PT, R61, UR72, RZ, P4, !PT ;  /* 0x000000483d3d7c10 */ /* 0x000fc6000a7fe4ff */
        /* <DEDUP_REMOVED lines=29> */
[----:B------:R-:W4:Y:S04]  /*93670*/  LDL.LU R58, [R1+0x2a68] ;  /* 0x002a6800013a7983 */ /* 0x000f280000300800 */
[----:B0-----:R-:W4:Y:S04]  /*93680*/  LDL.LU R59, [R1+0x2a3c] ;  /* 0x002a3c00013b7983 */ /* 0x001f280000300800 */
[----:B-1----:R-:W4:Y:S04]  /*93690*/  LDL.LU R60, [R1+0x2a60] ;  /* 0x002a6000013c7983 */ /* 0x002f280000300800 */
        /* <DEDUP_REMOVED lines=1738> */
[----:B--2---:R-:W2:Y:S04]  /*9a340*/  LDL.LU R3, [R1+0x33c8] ;  /* 0x0033c80001037983 */ /* 0x004ea80000300800 */
[----:B------:R0:W-:Y:S04]  /*9a350*/  STL [R1+0x33ac], R61 ;  /* 0x0033ac3d01007387 */ /* 0x0001e80000100800 */
        /* <DEDUP_REMOVED lines=124> */
[----:B--2---:R-:W-:-:S03]  /*9ab20*/  IADD3 R3, P3, PT, R3, UR8, RZ ;  /* 0x0000000803037c10 */ /* 0x004fc6000ff7e0ff */
[----:B------:R1:W-:Y:S01]  /*9ab30*/  STL [R1+0x3350], R2 ;  /* 0x0033500201007387 */ /* 0x0003e20000100800 */
[----:B---3--:R-:W-:-:S03]  /*9ab40*/  IADD3.X R34, PT, PT, R34, UR73, RZ, P4, !PT ;  /* 0x0000004922227c10 */ /* 0x008fc6000a7fe4ff */
[----:B------:R2:W-:Y:S01]  /*9ab50*/  STL [R1+0x3324], R3 ;  /* 0x0033240301007387 */ /* 0x0005e20000100800 */
[----:B----4-:R-:W-:-:S03]  /*9ab60*/  IADD3 R35, P4, PT, R35, UR8, RZ ;  /* 0x0000000823237c10 */ /* 0x010fc6000ff9e0ff */
        /* <DEDUP_REMOVED lines=1717> */
[----:B------:R-:W-:-:S03]  /*a16c0*/  IADD3.X R57, PT, PT, R57, UR73, RZ, P1, !PT ;  /* 0x0000004939397c10 */ /* 0x000fc60008ffe4ff */
[----:B------:R0:W-:Y:S01]  /*a16d0*/  STL [R1+0x3b74], R56 ;  /* 0x003b743801007387 */ /* 0x0001e20000100800 */
[----:B------:R-:W-:-:S03]  /*a16e0*/  IADD3.X R58, PT, PT, R58, UR73, RZ, P2, !PT ;  /* 0x000000493a3a7c10 */ /* 0x000fc600097fe4ff */
[----:B------:R0:W-:Y:S01]  /*a16f0*/  STL [R1+0x3b7c], R57 ;  /* 0x003b7c3901007387 */ /* 0x0001e20000100800 */
[----:B------:R-:W-:-:S03]  /*a1700*/  IADD3.X R59, PT, PT, R59, UR73, RZ, P3, !PT ;  /* 0x000000493b3b7c10 */ /* 0x000fc60009ffe4ff */
[----:B------:R0:W-:Y:S01]  /*a1710*/  STL [R1+0x3b84], R58 ;  /* 0x003b843a01007387 */ /* 0x0001e20000100800 */
[----:B------:R-:W-:Y:S02]  /*a1720*/  IADD3.X R60, PT, PT, R60, UR73, RZ, P4, !PT ;  /* 0x000000493c3c7c10 */ /* 0x000fe4000a7fe4ff */
[----:B------:R-:W-:-:S05]  /*a1730*/  IADD3.X R61, PT, PT, R61, UR73, RZ, P5, !PT ;  /* 0x000000493d3d7c10 */ /* 0x000fca000affe4ff */
[----:B------:R0:W-:Y:S04]  /*a1740*/  STL [R1+0x3b9c], R61 ;  /* 0x003b9c3d01007387 */ /* 0x0001e80000100800 */
[----:B------:R0:W-:Y:S04]  /*a1750*/  STL [R1+0x3b8c], R59 ;  /* 0x003b8c3b01007387 */ /* 0x0001e80000100800 */
[----:B------:R0:W-:Y:S01]  /*a1760*/  STL [R1+0x3b94], R60 ;  /* 0x003b943c01007387 */ /* 0x0001e20000100800 */
[----:B------:R-:W-:Y:S05]  /*a1770*/  @P0 BRA `(.L_x_1) ;  /* 0xfffffaa0006c0947 */ /* 0x000fea000383ffff */
.L_x_0:
[----:B------:R1:W-:Y:S01]  /*a1780*/  STL [R1+0x56c8], R3 ;  /* 0x0056c80301007387 */ /* 0x0003e20000100800 */
[----:B------:R-:W2:Y:S01]  /*a1790*/  LDCU.128 UR12, c[0x0][0x390] ;  /* 0x00007200ff0c77ac */ /* 0x000ea20008000c00 */
[----:B------:R-:W-:Y:S01]  /*a17a0*/  MOV.SPILL R4, UR5 ;  /* 0x0000000500047c02 */ /* 0x000fe20009000f00 */
[----:B------:R-:W3:Y:S01]  /*a17b0*/  LDC R7, c[0x0][0x3b4] ;  /* 0x0000ed00ff077b82 */ /* 0x000ee20000000800 */
[----:B------:R-:W-:Y:S01]  /*a17c0*/  STL [R1+0x56c4], R32 ;  /* 0x0056c42001007387 */ /* 0x000fe20000100800 */
[----:B------:R-:W4:Y:S03]  /*a17d0*/  LDCU UR27, c[0x0][0x3b4] ;  /* 0x00007680ff1b77ac */ /* 0x000f260008000800 */
[----:B------:R0:W-:Y:S01]  /*a17e0*/  STL [R1+0x56c0], R2 ;  /* 0x0056c00201007387 */ /* 0x0001e20000100800 */
[----:B------:R-:W2:Y:S01]  /*a17f0*/  LDCU.64 UR58, c[0x0][0x398] ;  /* 0x00007300ff3a77ac */ /* 0x000ea20008000a00 */
[----:B01----:R-:W-:Y:S01]  /*a1800*/  MOV.SPILL R3, UR4 ;  /* 0x0000000400037c02 */ /* 0x003fe20009000f00 */
[----:B------:R-:W0:Y:S01]  /*a1810*/  LDC R11, c[0x0][0x3b4] ;  /* 0x0000ed00ff0b7b82 */ /* 0x000e220000000800 */
[----:B------:R-:W1:Y:S01]  /*a1820*/  LDCU.64 UR4, c[0x0][0x398] ;  /* 0x00007300ff0477ac */ /* 0x000e620008000a00 */
[----:B------:R-:W0:Y:S01]  /*a1830*/  LDCU.64 UR30, c[0x0][0x390] ;  /* 0x00007200ff1e77ac */ /* 0x000e220008000a00 */
[----:B------:R-:W4:Y:S05]  /*a1840*/  LDL R2, [R1+0x124] ;  /* 0x0001240001027983 */ /* 0x000f2a0000100800 */
[----:B------:R-:W0:Y:S01]  /*a1850*/  LDC R10, c[0x0][0x3b4] ;  /* 0x0000ed00ff0a7b82 */ /* 0x000e220000000800 */
[----:B------:R-:W0:Y:S01]  /*a1860*/  LDCU.64 UR28, c[0x0][0x390] ;  /* 0x00007200ff1c77ac */ /* 0x000e220008000a00 */
[----:B------:R-:W-:Y:S01]  /*a1870*/  STL [R1+0x3bc8], R4 ;  /* 0x003bc80401007387 */ /* 0x000fe20000100800 */
[----:B-----5:R-:W-:Y:S01]  /*a1880*/  LOP3.LUT R0, R0, 0xefffffff, RZ, 0xc0, !PT ;  /* 0xefffffff00007812 */ /* 0x020fe200078ec0ff */
[----:B------:R-:W0:Y:S02]  /*a1890*/  LDCU.128 UR8, c[0x0][0x390] ;  /* 0x00007200ff0877ac */ /* 0x000e240008000c00 */
[----:B------:R1:W-:Y:S01]  /*a18a0*/  STL [R1+0x3bc4], R3 ;  /* 0x003bc40301007387 */ /* 0x0003e20000100800 */
[----:B--2---:R-:W-:Y:S01]  /*a18b0*/  UMOV UR65, UR59 ;  /* 0x0000003b00417c82 */ /* 0x004fe20008000000 */
[----:B------:R-:W2:Y:S01]  /*a18c0*/  LDCU UR64, c[0x0][0x3b8] ;  /* 0x00007700ff4077ac */ /* 0x000ea20008000800 */
[----:B-1----:R-:W-:Y:S01]  /*a18d0*/  UMOV UR60, UR5 ;  /* 0x00000005003c7c82 */ /* 0x002fe20008000000 */
[----:B------:R-:W-:Y:S01]  /*a18e0*/  UMOV UR5, UR4 ;  /* 0x0000000400057c82 */ /* 0x000fe20008000000 */
[----:B------:R-:W-:Y:S01]  /*a18f0*/  MOV.SPILL R3, UR15 ;  /* 0x0000000f00037c02 */ /* 0x000fe20009000f00 */
[----:B------:R-:W1:Y:S04]  /*a1900*/  LDCU UR61, c[0x0][0x3b8] ;  /* 0x00007700ff3d77ac */ /* 0x000e680008000800 */
[----:B------:R1:W-:Y:S01]  /*a1910*/  STL [R1+0x3bc0], R3 ;  /* 0x003bc00301007387 */ /* 0x0003e20000100800 */
[----:B------:R-:W0:Y:S03]  /*a1920*/  LDCU UR62, c[0x0][0x3b8] ;  /* 0x00007700ff3e77ac */ /* 0x000e260008000800 */
[----:B------:R-:W2:Y:S01]  /*a1930*/  LDL.LU R14, [R1+0x3d48] ;  /* 0x003d4800010e7983 */ /* 0x000ea20000300800 */
[----:B------:R-:W0:Y:S03]  /*a1940*/  LDCU UR63, c[0x0][0x3b8] ;  /* 0x00007700ff3f77ac */ /* 0x000e260008000800 */
[----:B------:R-:W2:Y:S01]  /*a1950*/  LDL.LU R13, [R1+0x3d4c] ;  /* 0x003d4c00010d7983 */ /* 0x000ea20000300800 */
[----:B------:R-:W0:Y:S03]  /*a1960*/  LDCU UR57, c[0x0][0x3b8] ;  /* 0x00007700ff3977ac */ /* 0x000e260008000800 */
[----:B------:R-:W2:Y:S01]  /*a1970*/  LDL.LU R12, [R1+0x3d50] ;  /* 0x003d5000010c7983 */ /* 0x000ea20000300800 */
[----:B------:R-:W0:Y:S03]  /*a1980*/  LDCU UR56, c[0x0][0x3b8] ;  /* 0x00007700ff3877ac */ /* 0x000e260008000800 */
[----:B-1----:R-:W2:Y:S01]  /*a1990*/  LDL.LU R3, [R1+0x3d54] ;  /* 0x003d540001037983 */ /* 0x002ea20000300800 */
[----:B------:R-:W-:Y:S01]  /*a19a0*/  UMOV UR4, UR58 ;  /* 0x0000003a00047c82 */ /* 0x000fe20008000000 */
[----:B------:R-:W1:Y:S01]  /*a19b0*/  LDCU.64 UR58, c[0x0][0x398] ;  /* 0x00007300ff3a77ac */ /* 0x000e620008000a00 */
[----:B------:R-:W0:Y:S01]  /*a19c0*/  LDCU UR55, c[0x0][0x3b8] ;  /* 0x00007700ff3777ac */ /* 0x000e220008000800 */
        /* <DEDUP_REMOVED lines=47> */
[----:B----4-:R-:W-:Y:S01]  /*a1cc0*/  IMAD R5, R2, UR27, RZ ;  /* 0x0000001b02057c24 */ /* 0x010fe2000f8e02ff */
[----:B-1----:R-:W-:Y:S01]  /*a1cd0*/  UMOV UR66, UR59 ;  /* 0x0000003b00427c82 */ /* 0x002fe20008000000 */
[----:B------:R-:W4:Y:S01]  /*a1ce0*/  LDL R2, [R1+0x120] ;  /* 0x0001200001027983 */ /* 0x000f220000100800 */
[----:B------:R-:W1:Y:S01]  /*a1cf0*/  LDCU UR27, c[0x0][0x3b8] ;  /* 0x00007700ff1b77ac */ /* 0x000e620008000800 */
[----:B---3--:R-:W-:Y:S01]  /*a1d00*/  IMAD R7, R7, 0x20, R5 ;  /* 0x0000002007077824 */ /* 0x008fe200078e0205 */
[----:B------:R-:W-:-:S03]  /*a1d10*/  IADD3 R4, P0, PT, R5, UR12, RZ ;  /* 0x0000000c05047c10 */ /* 0x000fc6000ff1e0ff */
[----:B0-----:R-:W-:Y:S01]  /*a1d20*/  IMAD R11, R11, 0x20, R7 ;  /* 0x000000200b0b7824 */ /* 0x001fe200078e0207 */
[----:B------:R-:W-:Y:S02]  /*a1d30*/  LEA.HI.X.SX32 R5, R5, UR13, 0x1, P0 ;  /* 0x0000000d05057c11 */ /* 0x000fe400080f0eff */
[C---:B------:R-:W-:Y:S01]  /*a1d40*/  IADD3 R6, P0, PT, R7.reuse, UR30, RZ ;  /* 0x0000001e07067c10 */ /* 0x040fe2000ff1e0ff */
[----:B------:R-:W-:Y:S01]  /*a1d50*/  IMAD R10, R10, 0x20, R11 ;  /* 0x000000200a0a7824 */ /* 0x000fe200078e020b */
[----:B------:R-:W-:Y:S01]  /*a1d60*/  UMOV UR12, UR58 ;  /* 0x0000003a000c7c82 */ /* 0x000fe20008000000 */
[----:B------:R-:W0:Y:S01]  /*a1d70*/  LDCU.64 UR58, c[0x0][0x398] ;  /* 0x00007300ff3a77ac */ /* 0x000e220008000a00 */
[----:B------:R-:W-:Y:S02]  /*a1d80*/  LEA.HI.X.SX32 R7, R7, UR31, 0x1, P0 ;  /* 0x0000001f07077c11 */ /* 0x000fe400080f0eff */
[----:B------:R-:W-:Y:S02]  /*a1d90*/  IADD3 R9, P0, PT, R10, UR28, RZ ;  /* 0x0000001c0a097c10 */ /* 0x000fe4000ff1e0ff */
[----:B--2---:R-:W-:Y:S01]  /*a1da0*/  ISETP.GE.AND P2, PT, R14, UR60, PT ;  /* 0x0000003c0e007c0c */ /* 0x004fe2000bf46270 */
[----:B------:R-:W-:Y:S01]  /*a1db0*/  STL [R1+0x5964], R4 ;  /* 0x0059640401007387 */ /* 0x000fe20000100800 */
[----:B------:R-:W-:Y:S01]  /*a1dc0*/  LEA.HI.X.SX32 R10, R10, UR29, 0x1, P0 ;  /* 0x0000001d0a0a7c11 */ /* 0x000fe200080f0eff */
[----:B------:R-:W2:Y:S01]  /*a1dd0*/  LDCU UR60, c[0x0][0x3b8] ;  /* 0x00007700ff3c77ac */ /* 0x000ea20008000800 */
[----:B------:R-:W-:Y:S01]  /*a1de0*/  ISETP.GE.AND P0, PT, R13, UR65, PT ;  /* 0x000000410d007c0c */ /* 0x000fe2000bf06270 */
[----:B0-----:R-:W-:Y:S01]  /*a1df0*/  UMOV UR13, UR59 ;  /* 0x0000003b000d7c82 */ /* 0x001fe20008000000 */
[----:B------:R-:W-:Y:S01]  /*a1e00*/  IADD3 R8, P1, PT, R11, UR8, RZ ;  /* 0x000000080b087c10 */ /* 0x000fe2000ff3e0ff */
[----:B----4-:R-:W-:-:S06]  /*a1e10*/  IMAD R2, R2, UR64, RZ ;  /* 0x0000004002027c24 */ /* 0x010fcc000f8e02ff */
[----:B------:R-:W-:Y:S01]  /*a1e20*/  @P2 LOP3.LUT R0, R0, 0x10000000, RZ, 0xfc, !PT ;  /* 0x1000000000002812 */ /* 0x000fe200078efcff */
[----:B------:R-:W-:Y:S01]  /*a1e30*/  STL [R1+0x5968], R5 ;  /* 0x0059680501007387 */ /* 0x000fe20000100800 */
[----:B------:R-:W-:Y:S01]  /*a1e40*/  ISETP.GE.AND P2, PT, R12, UR66, PT ;  /* 0x000000420c007c0c */ /* 0x000fe2000bf46270 */
[----:B------:R-:W-:Y:S01]  /*a1e50*/  UMOV UR15, UR58 ;  /* 0x0000003a000f7c82 */ /* 0x000fe20008000000 */
[----:B------:R-:W-:Y:S01]  /*a1e60*/  LOP3.LUT R0, R0, 0xf7ffffff, RZ, 0xc0, !PT ;  /* 0xf7ffffff00007812 */ /* 0x000fe200078ec0ff */
[----:B------:R-:W-:Y:S01]  /*a1e70*/  STL [R1+0x596c], R6 ;  /* 0x00596c0601007387 */ /* 0x000fe20000100800 */
[----:B------:R-:W0:Y:S02]  /*a1e80*/  LDCU UR58, c[0x0][0x3b8] ;  /* 0x00007700ff3a77ac */ /* 0x000e240008000800 */
[----:B------:R-:W-:Y:S02]  /*a1e90*/  @P0 LOP3.LUT R0, R0, 0x8000000, RZ, 0xfc, !PT ;  /* 0x0800000000000812 */ /* 0x000fe400078efcff */
[----:B------:R-:W-:Y:S01]  /*a1ea0*/  ISETP.GE.AND P0, PT, R3, UR13, PT ;  /* 0x0000000d03007c0c */ /* 0x000fe2000bf06270 */
[----:B------:R-:W-:Y:S01]  /*a1eb0*/  STL [R1+0x5970], R7 ;  /* 0x0059700701007387 */ /* 0x000fe20000100800 */
[----:B------:R-:W-:Y:S01]  /*a1ec0*/  LOP3.LUT R0, R0, 0xfbffffff, RZ, 0xc0, !PT ;  /* 0xfbffffff00007812 */ /* 0x000fe200078ec0ff */
[----:B------:R-:W3:Y:S03]  /*a1ed0*/  LDCU UR59, c[0x0][0x3b8] ;  /* 0x00007700ff3b77ac */ /* 0x000ee60008000800 */
[----:B------:R-:W-:Y:S01]  /*a1ee0*/  @P2 LOP3.LUT R0, R0, 0x4000000, RZ, 0xfc, !PT ;  /* 0x0400000000002812 */ /* 0x000fe200078efcff */
[----:B------:R-:W4:Y:S03]  /*a1ef0*/  LDCU UR65, c[0x0][0x3b8] ;  /* 0x00007700ff4177ac */ /* 0x000f260008000800 */
[----:B------:R-:W-:Y:S01]  /*a1f00*/  LOP3.LUT R0, R0, 0xfdffffff, RZ, 0xc0, !PT ;  /* 0xfdffffff00007812 */ /* 0x000fe200078ec0ff */
[----:B------:R-:W-:Y:S01]  /*a1f10*/  STL [R1+0x5974], R8 ;  /* 0x0059740801007387 */ /* 0x000fe20000100800 */
[----:B------:R-:W0:Y:S02]  /*a1f20*/  LDCU UR66, c[0x0][0x3b8] ;  /* 0x00007700ff4277ac */ /* 0x000e240008000800 */
[----:B------:R-:W-:Y:S01]  /*a1f30*/  @P0 LOP3.LUT R0, R0, 0x2000000, RZ, 0xfc, !PT ;  /* 0x0200000000000812 */ /* 0x000fe200078efcff */
[----:B------:R-:W-:Y:S01]  /*a1f40*/  STL [R1+0x5978], R9 ;  /* 0x0059780901007387 */ /* 0x000fe20000100800 */
[----:B------:R-:W0:Y:S03]  /*a1f50*/  LDCU UR64, c[0x0][0x3b8] ;  /* 0x00007700ff4077ac */ /* 0x000e260008000800 */
[----:B------:R-:W-:Y:S01]  /*a1f60*/  STL [R1+0x597c], R10 ;  /* 0x00597c0a01007387 */ /* 0x000fe20000100800 */
[----:B------:R-:W0:Y:S03]  /*a1f70*/  LDCU UR28, c[0x0][0x3b8] ;  /* 0x00007700ff1c77ac */ /* 0x000e260008000800 */
[----:B------:R-:W-:Y:S01]  /*a1f80*/  STL [R1+0x56e0], R0 ;  /* 0x0056e00001007387 */ /* 0x000fe20000100800 */
[----:B------:R-:W0:Y:S03]  /*a1f90*/  LDCU UR29, c[0x0][0x3b8] ;  /* 0x00007700ff1d77ac */ /* 0x000e260008000800 */
[----:B------:R1:W-:Y:S01]  /*a1fa0*/  STL [R1+0x346c], R2 ;  /* 0x00346c0201007387 */ /* 0x0003e20000100800 */
[----:B------:R-:W0:Y:S01]  /*a1fb0*/  LDCU UR30, c[0x0][0x3b8] ;  /* 0x00007700ff1e77ac */ /* 0x000e220008000800 */
[----:B------:R-:W0:Y:S01]  /*a1fc0*/  LDCU UR31, c[0x0][0x3b8] ;  /* 0x00007700ff1f77ac */ /* 0x000e220008000800 */
[----:B------:R-:W0:Y:S01]  /*a1fd0*/  LDCU UR13, c[0x0][0x3b8] ;  /* 0x00007700ff0d77ac */ /* 0x000e220008000800 */
[----:B-1----:R-:W-:Y:S01]  /*a1fe0*/  VIADD R2, R2, UR61 ;  /* 0x0000003d02027c36 */ /* 0x002fe20008000000 */
[----:B------:R-:W1:Y:S03]  /*a1ff0*/  LDCU UR61, c[0x0][0x3b8] ;  /* 0x00007700ff3d77ac */ /* 0x000e660008000800 */
[----:B------:R-:W-:Y:S01]  /*a2000*/  VIADD R0, R2, UR62 ;  /* 0x0000003e02007c36 */ /* 0x000fe20008000000 */
[----:B------:R-:W-:Y:S01]  /*a2010*/  STL [R1+0x3468], R2 ;  /* 0x0034680201007387 */ /* 0x000fe20000100800 */
[----:B------:R-:W0:Y:S03]  /*a2020*/  LDCU UR62, c[0x0][0x3b8] ;  /* 0x00007700ff3e77ac */ /* 0x000e260008000800 */
[----:B------:R1:W-:Y:S01]  /*a2030*/  STL [R1+0x2410], R0 ;  /* 0x0024100001007387 */ /* 0x0003e20000100800 */
[----:B------:R-:W0:Y:S01]  /*a2040*/  LDCU UR8, c[0x0][0x3b8] ;  /* 0x00007700ff0877ac */ /* 0x000e220008000800 */
[----:B-1----:R-:W-:Y:S01]  /*a2050*/  VIADD R0, R0, UR63 ;  /* 0x0000003f00007c36 */ /* 0x002fe20008000000 */
[----:B------:R-:W1:Y:S04]  /*a2060*/  LDCU UR63, c[0x0][0x3b8] ;  /* 0x00007700ff3f77ac */ /* 0x000e680008000800 */
[----:B------:R0:W-:Y:S02]  /*a2070*/  STL [R1+0x2408], R0 ;  /* 0x0024080001007387 */ /* 0x0001e40000100800 */
[----:B0-----:R-:W-:Y:S01]  /*a2080*/  VIADD R0, R0, UR57 ;  /* 0x0000003900007c36 */ /* 0x001fe20008000000 */
[----:B------:R-:W0:Y:S04]  /*a2090*/  LDCU UR57, c[0x0][0x3b8] ;  /* 0x00007700ff3977ac */ /* 0x000e280008000800 */
[----:B------:R1:W-:Y:S02]  /*a20a0*/  STL [R1+0x23fc], R0 ;  /* 0x0023fc0001007387 */ /* 0x0003e40000100800 */
[----:B-1----:R-:W-:Y:S01]  /*a20b0*/  VIADD R0, R0, UR56 ;  /* 0x0000003800007c36 */ /* 0x002fe20008000000 */
[----:B------:R-:W1:Y:S03]  /*a20c0*/  LDCU UR56, c[0x0][0x3b8] ;  /* 0x00007700ff3877ac */ /* 0x000e660008000800 */
[----:B------:R-:W-:Y:S01]  /*a20d0*/  VIADD R2, R0, UR55 ;  /* 0x0000003700027c36 */ /* 0x000fe20008000000 */
[----:B------:R0:W-:Y:S01]  /*a20e0*/  STL [R1+0x23f4], R0 ;  /* 0x0023f40001007387 */ /* 0x0001e20000100800 */
[----:B------:R-:W1:Y:S03]  /*a20f0*/  LDCU UR55, c[0x0][0x3b8] ;  /* 0x00007700ff3777ac */ /* 0x000e660008000800 */
[----:B------:R-:W-:Y:S01]  /*a2100*/  STL [R1+0x56cc], R2 ;  /* 0x0056cc0201007387 */ /* 0x000fe20000100800 */
[----:B0-----:R-:W-:Y:S01]  /*a2110*/  VIADD R0, R2, UR54 ;  /* 0x0000003602007c36 */ /* 0x001fe20008000000 */
[----:B------:R-:W0:Y:S04]  /*a2120*/  LDCU UR54, c[0x0][0x3b8] ;  /* 0x00007700ff3677ac */ /* 0x000e280008000800 */
[----:B------:R1:W-:Y:S02]  /*a2130*/  STL [R1+0x23ec], R0 ;  /* 0x0023ec0001007387 */ /* 0x0003e40000100800 */
[----:B-1----:R-:W-:-:S05]  /*a2140*/  VIADD R0, R0, UR69 ;  /* 0x0000004500007c36 */ /* 0x002fca0008000000 */
[----:B------:R1:W-:Y:S02]  /*a2150*/  STL [R1+0x23e8], R0 ;  /* 0x0023e80001007387 */ /* 0x0003e40000100800 */
[----:B-1----:R-:W-:Y:S01]  /*a2160*/  VIADD R0, R0, UR68 ;  /* 0x0000004400007c36 */ /* 0x002fe20008000000 */
[----:B------:R-:W1:Y:S04]  /*a2170*/  LDCU UR68, c[0x0][0x3b8] ;  /* 0x00007700ff4477ac */ /* 0x000e680008000800 */
[----:B------:R0:W-:Y:S02]  /*a2180*/  STL [R1+0x23e4], R0 ;  /* 0x0023e40001007387 */ /* 0x0001e40000100800 */
[----:B0-----:R-:W-:Y:S01]  /*a2190*/  VIADD R0, R0, UR53 ;  /* 0x0000003500007c36 */ /* 0x001fe20008000000 */
[----:B------:R-:W0:Y:S03]  /*a21a0*/  LDCU UR53, c[0x0][0x3b8] ;  /* 0x00007700ff3577ac */ /* 0x000e260008000800 */
[----:B------:R-:W-:Y:S01]  /*a21b0*/  VIADD R2, R0, UR52 ;  /* 0x0000003400027c36 */ /* 0x000fe20008000000 */
[----:B------:R1:W-:Y:S01]  /*a21c0*/  STL [R1+0x56e4], R0 ;  /* 0x0056e40001007387 */ /* 0x0003e20000100800 */
[----:B------:R-:W0:Y:S02]  /*a21d0*/  LDCU UR52, c[0x0][0x3b8] ;  /* 0x00007700ff3477ac */ /* 0x000e240008000800 */
[----:B------:R-:W-:Y:S01]  /*a21e0*/  VIADD R32, R2, UR32 ;  /* 0x0000002002207c36 */ /* 0x000fe20008000000 */
[----:B------:R-:W-:Y:S01]  /*a21f0*/  STL [R1+0x23dc], R2 ;  /* 0x0023dc0201007387 */ /* 0x000fe20000100800 */
[----:B------:R-:W0:Y:S02]  /*a2200*/  LDCU UR32, c[0x0][0x3b8] ;  /* 0x00007700ff2077ac */ /* 0x000e240008000800 */
[----:B-1----:R-:W-:Y:S01]  /*a2210*/  VIADD R0, R32, UR33 ;  /* 0x0000002120007c36 */ /* 0x002fe20008000000 */
[----:B------:R-:W-:Y:S01]  /*a2220*/  STL [R1+0x56d0], R32 ;  /* 0x0056d02001007387 */ /* 0x000fe20000100800 */
[----:B------:R-:W1:Y:S03]  /*a2230*/  LDCU UR33, c[0x0][0x3b8] ;  /* 0x00007700ff2177ac */ /* 0x000e660008000800 */
        /* <DEDUP_REMOVED lines=13> */
[----:B-1----:R-:W-:Y:S01]  /*a2310*/  VIADD R0, R0, UR38 ;  /* 0x0000002600007c36 */ /* 0x002fe20008000000 */
[----:B------:R-:W1:Y:S03]  /*a2320*/  LDCU UR38, c[0x0][0x3b8] ;  /* 0x00007700ff2677ac */ /* 0x000e660008000800 */
[----:B------:R-:W-:Y:S01]  /*a2330*/  VIADD R2, R0, UR39 ;  /* 0x0000002700027c36 */ /* 0x000fe20008000000 */
[----:B------:R-:W-:Y:S01]  /*a2340*/  STL [R1+0x56e8], R0 ;  /* 0x0056e80001007387 */ /* 0x000fe20000100800 */
[----:B------:R-:W0:Y:S03]  /*a2350*/  LDCU UR39, c[0x0][0x3b8] ;  /* 0x00007700ff2777ac */ /* 0x000e260008000800 */
        /* <DEDUP_REMOVED lines=10> */
[----:B------:R0:W-:Y:S01]  /*a2400*/  STL [R1+0x23b0], R0 ;  /* 0x0023b00001007387 */ /* 0x0001e20000100800 */
[----:B------:R-:W1:Y:S02]  /*a2410*/  LDCU UR43, c[0x0][0x3b8] ;  /* 0x00007700ff2b77ac */ /* 0x000e640008000800 */
[----:B------:R-:W-:Y:S01]  /*a2420*/  VIADD R32, R2, UR44 ;  /* 0x0000002c02207c36 */ /* 0x000fe20008000000 */
[----:B------:R-:W-:Y:S01]  /*a2430*/  STL [R1+0x56d8], R2 ;  /* 0x0056d80201007387 */ /* 0x000fe20000100800 */
[----:B------:R-:W1:Y:S02]  /*a2440*/  LDCU UR44, c[0x0][0x3b8] ;  /* 0x00007700ff2c77ac */ /* 0x000e640008000800 */
[----:B0-----:R-:W-:Y:S01]  /*a2450*/  VIADD R0, R32, UR45 ;  /* 0x0000002d20007c36 */ /* 0x001fe20008000000 */
[----:B------:R-:W-:Y:S01]  /*a2460*/  STL [R1+0x56dc], R32 ;  /* 0x0056dc2001007387 */ /* 0x000fe20000100800 */
[----:B------:R-:W0:Y:S03]  /*a2470*/  LDCU UR45, c[0x0][0x3b8] ;  /* 0x00007700ff2d77ac */ /* 0x000e260008000800 */
        /* <DEDUP_REMOVED lines=8> */
[----:B------:R-:W0:Y:S03]  /*a2500*/  LDCU UR48, c[0x0][0x3b8] ;  /* 0x00007700ff3077ac */ /* 0x000e260008000800 */
[----:B------:R2:W-:Y:S01]  /*a2510*/  STL [R1+0x56ec], R3 ;  /* 0x0056ec0301007387 */ /* 0x0005e20000100800 */
[----:B-1----:R-:W-:Y:S01]  /*a2520*/  VIADD R0, R3, UR49 ;  /* 0x0000003103007c36 */ /* 0x002fe20008000000 */
[----:B------:R-:W1:Y:S03]  /*a2530*/  LDCU UR49, c[0x0][0x3b8] ;  /* 0x00007700ff3177ac */ /* 0x000e660008000800 */
[----:B--2---:R-:W-:Y:S01]  /*a2540*/  VIADD R3, R0, UR50 ;  /* 0x0000003200037c36 */ /* 0x004fe20008000000 */
[----:B------:R-:W-:Y:S01]  /*a2550*/  STL [R1+0x56f0], R0 ;  /* 0x0056f00001007387 */ /* 0x000fe20000100800 */
[----:B------:R-:W2:Y:S02]  /*a2560*/  LDCU UR50, c[0x0][0x3b8] ;  /* 0x00007700ff3277ac */ /* 0x000ea40008000800 */
[----:B------:R-:W-:Y:S01]  /*a2570*/  VIADD R2, R3, UR51 ;  /* 0x0000003303027c36 */ /* 0x000fe20008000000 */
[----:B------:R0:W-:Y:S01]  /*a2580*/  STL [R1+0x56f4], R3 ;  /* 0x0056f40301007387 */ /* 0x0001e20000100800 */
[----:B------:R-:W1:Y:S02]  /*a2590*/  LDCU UR51, c[0x0][0x3b8] ;  /* 0x00007700ff3377ac */ /* 0x000e640008000800 */
[----:B------:R-:W-:Y:S01]  /*a25a0*/  VIADD R32, R2, UR26 ;  /* 0x0000001a02207c36 */ /* 0x000fe20008000000 */
[----:B------:R-:W-:Y:S01]  /*a25b0*/  STL [R1+0x56f8], R2 ;  /* 0x0056f80201007387 */ /* 0x000fe20000100800 */
[----:B------:R-:W1:Y:S02]  /*a25c0*/  LDCU UR26, c[0x0][0x3b8] ;  /* 0x00007700ff1a77ac */ /* 0x000e640008000800 */
[----:B0-----:R-:W-:Y:S01]  /*a25d0*/  VIADD R3, R32, UR25 ;  /* 0x0000001920037c36 */ /* 0x001fe20008000000 */
[----:B------:R0:W-:Y:S01]  /*a25e0*/  STL [R1+0x56fc], R32 ;  /* 0x0056fc2001007387 */ /* 0x0001e20000100800 */
[----:B------:R-:W1:Y:S03]  /*a25f0*/  LDCU UR25, c[0x0][0x3b8] ;  /* 0x00007700ff1977ac */ /* 0x000e660008000800 */
[----:B------:R-:W-:Y:S01]  /*a2600*/  STL [R1+0x5700], R3 ;  /* 0x0057000301007387 */ /* 0x000fe20000100800 */
[----:B0-----:R-:W-:Y:S01]  /*a2610*/  VIADD R32, R3, UR24 ;  /* 0x0000001803207c36 */ /* 0x001fe20008000000 */
[----:B------:R-:W0:Y:S03]  /*a2620*/  LDCU UR24, c[0x0][0x3b8] ;  /* 0x00007700ff1877ac */ /* 0x000e260008000800 */
[----:B------:R-:W-:Y:S01]  /*a2630*/  VIADD R4, R32, UR23 ;  /* 0x0000001720047c36 */ /* 0x000fe20008000000 */
[----:B------:R1:W-:Y:S01]  /*a2640*/  STL [R1+0x5704], R32 ;  /* 0x0057042001007387 */ /* 0x0003e20000100800 */
[----:B------:R-:W0:Y:S02]  /*a2650*/  LDCU UR23, c[0x0][0x3b8] ;  /* 0x00007700ff1777ac */ /* 0x000e240008000800 */
[----:B-1----:R-:W-:Y:S01]  /*a2660*/  VIADD R32, R4, UR22 ;  /* 0x0000001604207c36 */ /* 0x002fe20008000000 */
[----:B------:R-:W-:Y:S01]  /*a2670*/  STL [R1+0x237c], R4 ;  /* 0x00237c0401007387 */ /* 0x000fe20000100800 */
[----:B------:R-:W1:Y:S02]  /*a2680*/  LDCU UR22, c[0x0][0x3b8] ;  /* 0x00007700ff1677ac */ /* 0x000e640008000800 */
[----:B------:R-:W-:Y:S01]  /*a2690*/  VIADD R0, R32, UR21 ;  /* 0x0000001520007c36 */ /* 0x000fe20008000000 */
[----:B------:R-:W-:Y:S01]  /*a26a0*/  STL [R1+0x5708], R32 ;  /* 0x0057082001007387 */ /* 0x000fe20000100800 */
[----:B------:R-:W0:Y:S02]  /*a26b0*/  LDCU UR21, c[0x0][0x3b8] ;  /* 0x00007700ff1577ac */ /* 0x000e240008000800 */
[----:B------:R-:W-:Y:S01]  /*a26c0*/  VIADD R2, R0, UR20 ;  /* 0x0000001400027c36 */ /* 0x000fe20008000000 */
[----:B------:R2:W-:Y:S01]  /*a26d0*/  STL [R1+0x570c], R0 ;  /* 0x00570c0001007387 */ /* 0x0005e20000100800 */
[----:B------:R-:W0:Y:S02]  /*a26e0*/  LDCU UR20, c[0x0][0x3b8] ;  /* 0x00007700ff1477ac */ /* 0x000e240008000800 */
[----:B------:R-:W-:Y:S01]  /*a26f0*/  VIADD R3, R2, UR19 ;  /* 0x0000001302037c36 */ /* 0x000fe20008000000 */
[----:B------:R1:W-:Y:S01]  /*a2700*/  STL [R1+0x5710], R2 ;  /* 0x0057100201007387 */ /* 0x0003e20000100800 */
[----:B------:R-:W0:Y:S02]  /*a2710*/  LDCU UR19, c[0x0][0x3b8] ;  /* 0x00007700ff1377ac */ /* 0x000e240008000800 */
[----:B--2---:R-:W-:Y:S01]  /*a2720*/  VIADD R0, R3, UR18 ;  /* 0x0000001203007c36 */ /* 0x004fe20008000000 */
[----:B------:R2:W-:Y:S01]  /*a2730*/  STL [R1+0x236c], R3 ;  /* 0x00236c0301007387 */ /* 0x0005e20000100800 */
[----:B------:R-:W0:Y:S02]  /*a2740*/  LDCU UR18, c[0x0][0x3b8] ;  /* 0x00007700ff1277ac */ /* 0x000e240008000800 */
[----:B-1----:R-:W-:Y:S01]  /*a2750*/  VIADD R2, R0, UR17 ;  /* 0x0000001100027c36 */ /* 0x002fe20008000000 */
[----:B------:R1:W-:Y:S01]  /*a2760*/  STL [R1+0x2368], R0 ;  /* 0x0023680001007387 */ /* 0x0003e20000100800 */
[----:B------:R-:W0:Y:S02]  /*a2770*/  LDCU UR17, c[0x0][0x3b8] ;  /* 0x00007700ff1177ac */ /* 0x000e240008000800 */
[----:B--2---:R-:W-:Y:S01]  /*a2780*/  VIADD R3, R2, UR16 ;  /* 0x0000001002037c36 */ /* 0x004fe20008000000 */
[----:B------:R-:W-:Y:S01]  /*a2790*/  STL [R1+0x59ac], R2 ;  /* 0x0059ac0201007387 */ /* 0x000fe20000100800 */
[----:B------:R-:W2:Y:S02]  /*a27a0*/  LDCU UR16, c[0x0][0x3b8] ;  /* 0x00007700ff1077ac */ /* 0x000ea40008000800 */
[----:B-1----:R-:W-:Y:S01]  /*a27b0*/  VIADD R0, R3, UR7 ;  /* 0x0000000703007c36 */ /* 0x002fe20008000000 */
[----:B------:R-:W-:Y:S01]  /*a27c0*/  STL [R1+0x59b0], R3 ;  /* 0x0059b00301007387 */ /* 0x000fe20000100800 */
[----:B------:R-:W-:Y:S01]  /*a27d0*/  UMOV UR69, UR12 ;  /* 0x0000000c00457c82 */ /* 0x000fe20008000000 */
[----:B------:R-:W1:Y:S02]  /*a27e0*/  LDCU UR12, c[0x0][0x3b8] ;  /* 0x00007700ff0c77ac */ /* 0x000e640008000800 */
[----:B------:R0:W-:Y:S01]  /*a27f0*/  STL [R1+0x235c], R0 ;  /* 0x00235c0001007387 */ /* 0x0001e20000100800 */
[----:B------:R-:W1:Y:S01]  /*a2800*/  LDCU UR7, c[0x0][0x3b8] ;  /* 0x00007700ff0777ac */ /* 0x000e620008000800 */
[----:B0-----:R-:W-:Y:S01]  /*a2810*/  VIADD R0, R0, UR6 ;  /* 0x0000000600007c36 */ /* 0x001fe20008000000 */
[----:B------:R-:W0:Y:S03]  /*a2820*/  LDCU UR6, c[0x0][0x3b8] ;  /* 0x00007700ff0677ac */ /* 0x000e260008000800 */
[----:B------:R-:W-:Y:S01]  /*a2830*/  VIADD R32, R0, UR70 ;  /* 0x0000004600207c36 */ /* 0x000fe20008000000 */
[----:B------:R1:W-:Y:S01]  /*a2840*/  STL [R1+0x2358], R0 ;  /* 0x0023580001007387 */ /* 0x0003e20000100800 */
[----:B------:R-:W0:Y:S03]  /*a2850*/  LDCU UR70, c[0x0][0x3b8] ;  /* 0x00007700ff4677ac */ /* 0x000e260008000800 */
[----:B------:R-:W-:Y:S01]  /*a2860*/  STL [R1+0x2354], R32 ;  /* 0x0023542001007387 */ /* 0x000fe20000100800 */
[----:B-1----:R-:W-:-:S03]  /*a2870*/  VIADD R0, R32, UR72 ;  /* 0x0000004820007c36 */ /* 0x002fc60008000000 */
[----:B------:R-:W-:Y:S01]  /*a2880*/  STL [R1+0x59b4], R32 ;  /* 0x0059b42001007387 */ /* 0x000fe20000100800 */
[----:B------:R-:W1:Y:S03]  /*a2890*/  LDCU UR72, c[0x0][0x3b8] ;  /* 0x00007700ff4877ac */ /* 0x000e660008000800 */
[----:B------:R0:W-:Y:S02]  /*a28a0*/  STL [R1+0x2350], R0 ;  /* 0x0023500001007387 */ /* 0x0001e40000100800 */
[----:B0-----:R-:W-:Y:S01]  /*a28b0*/  VIADD R0, R0, UR73 ;  /* 0x0000004900007c36 */ /* 0x001fe20008000000 */
[----:B------:R-:W0:Y:S04]  /*a28c0*/  LDCU UR73, c[0x0][0x3b8] ;  /* 0x00007700ff4977ac */ /* 0x000e280008000800 */
[----:B------:R1:W-:Y:S02]  /*a28d0*/  STL [R1+0x234c], R0 ;  /* 0x00234c0001007387 */ /* 0x0003e40000100800 */
[----:B-1----:R-:W-:Y:S01]  /*a28e0*/  VIADD R0, R0, UR74 ;  /* 0x0000004a00007c36 */ /* 0x002fe20008000000 */
[----:B------:R-:W1:Y:S04]  /*a28f0*/  LDCU UR74, c[0x0][0x3b8] ;  /* 0x00007700ff4a77ac */ /* 0x000e680008000800 */
        /* <DEDUP_REMOVED lines=22> */
[----:B-1----:R-:W-:-:S05]  /*a2a60*/  VIADD R0, R0, UR27 ;  /* 0x0000001b00007c36 */ /* 0x002fca0008000000 */
[----:B------:R1:W-:Y:S02]  /*a2a70*/  STL [R1+0x3c4], R0 ;  /* 0x0003c40001007387 */ /* 0x0003e40000100800 */
[----:B-1----:R-:W-:Y:S01]  /*a2a80*/  VIADD R0, R0, UR58 ;  /* 0x0000003a00007c36 */ /* 0x002fe20008000000 */
[----:B------:R-:W-:Y:S01]  /*a2a90*/  UMOV UR27, UR69 ;  /* 0x00000045001b7c82 */ /* 0x000fe20008000000 */
[----:B------:R-:W1:Y:S03]  /*a2aa0*/  LDCU UR69, c[0x0][0x3b8] ;  /* 0x00007700ff4577ac */ /* 0x000e660008000800 */
[----:B------:R3:W-:Y:S01]  /*a2ab0*/  STL [R1+0x3c0], R0 ;  /* 0x0003c00001007387 */ /* 0x0007e20000100800 */
[----:B------:R-:W0:Y:S01]  /*a2ac0*/  LDCU UR58, c[0x0][0x3b8] ;  /* 0x00007700ff3a77ac */ /* 0x000e220008000800 */
[----:B---3--:R-:W-:Y:S01]  /*a2ad0*/  VIADD R0, R0, UR59 ;  /* 0x0000003b00007c36 */ /* 0x008fe20008000000 */
[----:B------:R-:W3:Y:S04]  /*a2ae0*/  LDCU UR59, c[0x0][0x3b8] ;  /* 0x00007700ff3b77ac */ /* 0x000ee80008000800 */
[----:B------:R0:W-:Y:S02]  /*a2af0*/  STL [R1+0x3bc], R0 ;  /* 0x0003bc0001007387 */ /* 0x0001e40000100800 */
[----:B0-----:R-:W-:Y:S01]  /*a2b00*/  VIADD R0, R0, UR60 ;  /* 0x0000003c00007c36 */ /* 0x001fe20008000000 */
[----:B------:R-:W0:Y:S04]  /*a2b10*/  LDCU UR60, c[0x0][0x3b8] ;  /* 0x00007700ff3c77ac */ /* 0x000e280008000800 */
[----:B------:R4:W-:Y:S02]  /*a2b20*/  STL [R1+0x3b8], R0 ;  /* 0x0003b80001007387 */ /* 0x0009e40000100800 */
[----:B----4-:R-:W-:-:S05]  /*a2b30*/  VIADD R0, R0, UR65 ;  /* 0x0000004100007c36 */ /* 0x010fca0008000000 */
[----:B------:R4:W-:Y:S02]  /*a2b40*/  STL [R1+0x3b4], R0 ;  /* 0x0003b40001007387 */ /* 0x0009e40000100800 */
[----:B----4-:R-:W-:Y:S01]  /*a2b50*/  VIADD R0, R0, UR66 ;  /* 0x0000004200007c36 */ /* 0x010fe20008000000 */
[----:B------:R-:W-:Y:S01]  /*a2b60*/  UMOV UR65, UR27 ;  /* 0x0000001b00417c82 */ /* 0x000fe20008000000 */
[----:B------:R-:W4:Y:S03]  /*a2b70*/  LDCU UR27, c[0x0][0x3b8] ;  /* 0x00007700ff1b77ac */ /* 0x000f260008000800 */
[----:B------:R0:W-:Y:S01]  /*a2b80*/  STL [R1+0x3b0], R0 ;  /* 0x0003b00001007387 */ /* 0x0001e20000100800 */
[----:B------:R-:W1:Y:S01]  /*a2b90*/  LDCU UR66, c[0x0][0x3b8] ;  /* 0x00007700ff4277ac */ /* 0x000e620008000800 */
        /* <DEDUP_REMOVED lines=106> */
[----:B0-----:R-:W-:-:S05]  /*a3240*/  VIADD R0, R0, UR26 ;  /* 0x0000001a00007c36 */ /* 0x001fca0008000000 */
[----:B------:R0:W-:Y:S02]  /*a3250*/  STL [R1+0x284], R0 ;  /* 0x0002840001007387 */ /* 0x0001e40000100800 */
[----:B0-----:R-:W-:Y:S01]  /*a3260*/  VIADD R0, R0, UR25 ;  /* 0x0000001900007c36 */ /* 0x001fe20008000000 */
[----:B------:R-:W-:Y:S01]  /*a3270*/  UMOV UR26, UR57 ;  /* 0x00000039001a7c82 */ /* 0x000fe20008000000 */
[----:B------:R-:W0:Y:S03]  /*a3280*/  LDCU UR57, c[0x0][0x3b8] ;  /* 0x00007700ff3977ac */ /* 0x000e260008000800 */
[----:B------:R1:W-:Y:S01]  /*a3290*/  STL [R1+0x280], R0 ;  /* 0x0002800001007387 */ /* 0x0003e20000100800 */
[----:B------:R-:W-:Y:S01]  /*a32a0*/  LEA.HI.X.SX32 R11, R11, UR9, 0x1, P1 ;  /* 0x000000090b0b7c11 */ /* 0x000fe200088f0eff */
[----:B------:R-:W0:Y:S01]  /*a32b0*/  LDCU UR25, c[0x0][0x3b8] ;  /* 0x00007700ff1977ac */ /* 0x000e220008000800 */
[----:B------:R-:W0:Y:S01]  /*a32c0*/  LDCU UR9, c[0x0][0x3b8] ;  /* 0x00007700ff0977ac */ /* 0x000e220008000800 */
        /* <DEDUP_REMOVED lines=25> */
[----:B------:R-:W0:Y:S01]  /*a3460*/  LDCU UR17, c[0x0][0x3b8] ;  /* 0x00007700ff1177ac */ /* 0x000e220008000800 */
[----:B--2---:R-:W-:Y:S01]  /*a3470*/  VIADD R0, R0, UR16 ;  /* 0x0000001000007c36 */ /* 0x004fe20008000000 */
[----:B------:R-:W2:Y:S04]  /*a3480*/  LDCU UR16, c[0x0][0x3b8] ;  /* 0x00007700ff1077ac */ /* 0x000ea80008000800 */
        /* <DEDUP_REMOVED lines=50> */
[----:B----4-:R-:W-:Y:S01]  /*a37b0*/  VIADD R0, R0, UR27 ;  /* 0x0000001b00007c36 */ /* 0x010fe20008000000 */
[----:B------:R-:W4:Y:S04]  /*a37c0*/  LDCU UR27, c[0x0][0x3b8] ;  /* 0x00007700ff1b77ac */ /* 0x000f280008000800 */
[----:B------:R0:W-:Y:S02]  /*a37d0*/  STL [R1+0x20c], R0 ;  /* 0x00020c0001007387 */ /* 0x0001e40000100800 */
[----:B0-----:R-:W-:Y:S01]  /*a37e0*/  VIADD R0, R0, UR58 ;  /* 0x0000003a00007c36 */ /* 0x001fe20008000000 */
[----:B------:R-:W0:Y:S04]  /*a37f0*/  LDCU UR58, c[0x0][0x3b8] ;  /* 0x00007700ff3a77ac */ /* 0x000e280008000800 */
[----:B------:R3:W-:Y:S02]  /*a3800*/  STL [R1+0x208], R0 ;  /* 0x0002080001007387 */ /* 0x0007e40000100800 */
[----:B---3--:R-:W-:Y:S01]  /*a3810*/  VIADD R0, R0, UR59 ;  /* 0x0000003b00007c36 */ /* 0x008fe20008000000 */
[----:B------:R-:W3:Y:S04]  /*a3820*/  LDCU UR59, c[0x0][0x3b8] ;  /* 0x00007700ff3b77ac */ /* 0x000ee80008000800 */
        /* <DEDUP_REMOVED lines=33> */
[----:B------:R-:W1:Y:S01]  /*a3a40*/  LDCU UR30, c[0x0][0x3b8] ;  /* 0x00007700ff1e77ac */ /* 0x000e620008000800 */
[----:B------:R-:W-:Y:S02]  /*a3a50*/  VIADD R22, R0, UR31 ;  /* 0x0000001f00167c36 */ /* 0x000fe40008000000 */
[----:B------:R0:W-:Y:S01]  /*a3a60*/  STL [R1+0x1d8], R0 ;  /* 0x0001d80001007387 */ /* 0x0001e20000100800 */
[----:B------:R-:W1:Y:S03]  /*a3a70*/  LDCU UR31, c[0x0][0x3b8] ;  /* 0x00007700ff1f77ac */ /* 0x000e660008000800 */
[----:B------:R-:W-:Y:S01]  /*a3a80*/  STL [R1+0x1d4], R22 ;  /* 0x0001d41601007387 */ /* 0x000fe20000100800 */
[----:B0-----:R-:W-:-:S03]  /*a3a90*/  VIADD R0, R22, UR32 ;  /* 0x0000002016007c36 */ /* 0x001fc60008000000 */
[----:B------:R-:W-:Y:S01]  /*a3aa0*/  STL [R1+0x59a8], R22 ;  /* 0x0059a81601007387 */ /* 0x000fe20000100800 */
[----:B------:R-:W0:Y:S03]  /*a3ab0*/  LDCU UR32, c[0x0][0x3b8] ;  /* 0x00007700ff2077ac */ /* 0x000e260008000800 */
        /* <DEDUP_REMOVED lines=57> */
[----:B------:R-:W2:Y:S04]  /*a3e50*/  LDL.LU R33, [R1+0x3d8] ;  /* 0x0003d80001217983 */ /* 0x000ea80000300800 */
[----:B------:R-:W2:Y:S01]  /*a3e60*/  LDL.LU R31, [R1+0x3dc] ;  /* 0x0003dc00011f7983 */ /* 0x000ea20000300800 */
[----:B-1----:R-:W-:Y:S01]  /*a3e70*/  VIADD R0, R60, UR51 ;  /* 0x000000333c007c36 */ /* 0x002fe20008000000 */
[----:B------:R-:W1:Y:S02]  /*a3e80*/  LDCU UR51, c[0x0][0x3b8] ;  /* 0x00007700ff3377ac */ /* 0x000e640008000800 */
[----:B------:R-:W3:Y:S04]  /*a3e90*/  LDL.LU R30, [R1+0x2d0] ;  /* 0x0002d000011e7983 */ /* 0x000ee80000300800 */
[----:B------:R-:W3:Y:S04]  /*a3ea0*/  LDL.LU R29, [R1+0x2d4] ;  /* 0x0002d400011d7983 */ /* 0x000ee80000300800 */
[----:B------:R-:W3:Y:S04]  /*a3eb0*/  LDL.LU R15, [R1+0x2d8] ;  /* 0x0002d800010f7983 */ /* 0x000ee80000300800 */
[----:B------:R-:W4:Y:S04]  /*a3ec0*/  LDL.LU R14, [R1+0x2dc] ;  /* 0x0002dc00010e7983 */ /* 0x000f280000300800 */
[----:B------:R-:W-:Y:S04]  /*a3ed0*/  STL [R1+0x188], R60 ;  /* 0x0001883c01007387 */ /* 0x000fe80000100800 */
[----:B------:R-:W-:Y:S04]  /*a3ee0*/  STL [R1+0x59c0], R60 ;  /* 0x0059c03c01007387 */ /* 0x000fe80000100800 */
[----:B------:R0:W-:Y:S02]  /*a3ef0*/  STL [R1+0x184], R0 ;  /* 0x0001840001007387 */ /* 0x0001e40000100800 */
[----:B0-----:R-:W-:Y:S01]  /*a3f00*/  VIADD R0, R0, UR52 ;  /* 0x0000003400007c36 */ /* 0x001fe20008000000 */
[----:B------:R-:W0:Y:S04]  /*a3f10*/  LDCU UR52, c[0x0][0x3b8] ;  /* 0x00007700ff3477ac */ /* 0x000e280008000800 */
[----:B------:R0:W-:Y:S04]  /*a3f20*/  STL [R1+0x180], R0 ;  /* 0x0001800001007387 */ /* 0x0001e80000100800 */
[----:B------:R-:W4:Y:S04]  /*a3f30*/  LDL.LU R28, [R1+0x2f0] ;  /* 0x0002f000011c7983 */ /* 0x000f280000300800 */
[----:B------:R-:W4:Y:S04]  /*a3f40*/  LDL.LU R27, [R1+0x2f4] ;  /* 0x0002f400011b7983 */ /* 0x000f280000300800 */
[----:B------:R-:W4:Y:S01]  /*a3f50*/  LDL.LU R24, [R1+0x2f8] ;  /* 0x0002f80001187983 */ /* 0x000f220000300800 */
[----:B------:R-:W-:Y:S01]  /*a3f60*/  VIADD R59, R0, UR53 ;  /* 0x00000035003b7c36 */ /* 0x000fe20008000000 */
[----:B------:R-:W1:Y:S02]  /*a3f70*/  LDCU UR53, c[0x0][0x3b8] ;  /* 0x00007700ff3577ac */ /* 0x000e640008000800 */
[----:B------:R-:W4:Y:S01]  /*a3f80*/  LDL.LU R21, [R1+0x2fc] ;  /* 0x0002fc0001157983 */ /* 0x000f220000300800 */
[----:B0-----:R-:W-:Y:S01]  /*a3f90*/  VIADD R0, R59, UR54 ;  /* 0x000000363b007c36 */ /* 0x001fe20008000000 */
[----:B------:R-:W0:Y:S02]  /*a3fa0*/  LDCU UR54, c[0x0][0x3b8] ;  /* 0x00007700ff3677ac */ /* 0x000e240008000800 */
[----:B------:R-:W4:Y:S04]  /*a3fb0*/  LDL.LU R20, [R1+0x310] ;  /* 0x0003100001147983 */ /* 0x000f280000300800 */
[----:B------:R-:W4:Y:S04]  /*a3fc0*/  LDL.LU R18, [R1+0x314] ;  /* 0x0003140001127983 */ /* 0x000f280000300800 */
[----:B------:R-:W-:Y:S04]  /*a3fd0*/  STL [R1+0x17c], R59 ;  /* 0x00017c3b01007387 */ /* 0x000fe80000100800 */
[----:B------:R-:W-:Y:S04]  /*a3fe0*/  STL [R1+0x59c4], R59 ;  /* 0x0059c43b01007387 */ /* 0x000fe80000100800 */
[----:B------:R0:W-:Y:S04]  /*a3ff0*/  STL [R1+0x178], R0 ;  /* 0x0001780001007387 */ /* 0x0001e80000100800 */
[----:B------:R-:W4:Y:S04]  /*a4000*/  LDL.LU R26, [R1+0x318] ;  /* 0x00031800011a7983 */ /* 0x000f280000300800 */
[----:B------:R-:W4:Y:S01]  /*a4010*/  LDL.LU R25, [R1+0x31c] ;  /* 0x00031c0001197983 */ /* 0x000f220000300800 */
[----:B0-----:R-:W-:Y:S01]  /*a4020*/  VIADD R0, R0, UR55 ;  /* 0x0000003700007c36 */ /* 0x001fe20008000000 */
[----:B------:R-:W0:Y:S02]  /*a4030*/  LDCU UR55, c[0x0][0x3b8] ;  /* 0x00007700ff3777ac */ /* 0x000e240008000800 */
[----:B------:R-:W4:Y:S04]  /*a4040*/  LDL.LU R13, [R1+0x330] ;  /* 0x00033000010d7983 */ /* 0x000f280000300800 */
[----:B------:R-:W-:Y:S04]  /*a4050*/  STL [R1+0x174], R0 ;  /* 0x0001740001007387 */ /* 0x000fe80000100800 */
[----:B------:R-:W4:Y:S04]  /*a4060*/  LDL.LU R12, [R1+0x334] ;  /* 0x00033400010c7983 */ /* 0x000f280000300800 */
[----:B------:R-:W4:Y:S04]  /*a4070*/  LDL.LU R17, [R1+0x338] ;  /* 0x0003380001117983 */ /* 0x000f280000300800 */
[----:B------:R-:W4:Y:S04]  /*a4080*/  LDL.LU R16, [R1+0x33c] ;  /* 0x00033c0001107983 */ /* 0x000f280000300800 */
[----:B------:R-:W-:Y:S01]  /*a4090*/  STL [R1+0x5980], R11 ;  /* 0x0059800b01007387 */ /* 0x000fe20000100800 */
[----:B------:R-:W-:Y:S01]  /*a40a0*/  VIADD R58, R0, UR56 ;  /* 0x00000038003a7c36 */ /* 0x000fe20008000000 */
[----:B------:R-:W0:Y:S01]  /*a40b0*/  LDCU UR56, c[0x0][0x3b8] ;  /* 0x00007700ff3877ac */ /* 0x000e220008000800 */
[----:B--2---:R-:W-:-:S05]  /*a40c0*/  F2FP.SATFINITE.E5M2.F32.PACK_AB_MERGE_C R2, R31, R33, RZ ;  /* 0x000000211f02723e */ /* 0x004fca00048060ff */
[----:B------:R3:W-:Y:S02]  /*a40d0*/  STL [R1+0x5580], R2 ;  /* 0x0055800201007387 */ /* 0x0007e40000100800 */
[----:B---3--:R-:W-:Y:S02]  /*a40e0*/  F2FP.SATFINITE.E5M2.F32.PACK_AB_MERGE_C R2, R29, R30, RZ ;  /* 0x0000001e1d02723e */ /* 0x008fe400048060ff */
[----:B----4-:R-:W-:Y:S02]  /*a40f0*/  F2FP.SATFINITE.E5M2.F32.PACK_AB_MERGE_C R0, R14, R15, RZ ;  /* 0x0000000f0e00723e */ /* 0x010fe400048060ff */
[----:B------:R-:W2:Y:S04]  /*a4100*/  LDL.LU R15, [R1+0x360] ;  /* 0x00036000010f7983 */ /* 0x000ea80000300800 */
[----:B------:R-:W-:Y:S04]  /*a4110*/  STL [R1+0x556c], R2 ;  /* 0x00556c0201007387 */ /* 0x000fe80000100800 */
[----:B------:R-:W2:Y:S04]  /*a4120*/  LDL.LU R14, [R1+0x364] ;  /* 0x00036400010e7983 */ /* 0x000ea80000300800 */
[----:B------:R3:W-:Y:S04]  /*a4130*/  STL [R1+0x5574], R0 ;  /* 0x0055740001007387 */ /* 0x0007e80000100800 */
[----:B------:R-:W-:Y:S01]  /*a4140*/  STL [R1+0x170], R58 ;  /* 0x0001703a01007387 */ /* 0x000fe20000100800 */
[----:B---3--:R-:W-:-:S03]  /*a4150*/  VIADD R0, R58, UR57 ;  /* 0x000000393a007c36 */ /* 0x008fc60008000000 */
[----:B------:R-:W-:Y:S01]  /*a4160*/  STL [R1+0x59c8], R58 ;  /* 0x0059c83a01007387 */ /* 0x000fe20000100800 */
[----:B------:R-:W3:Y:S03]  /*a4170*/  LDCU UR57, c[0x0][0x3b8] ;  /* 0x00007700ff3977ac */ /* 0x000ee60008000800 */
[----:B------:R4:W-:Y:S01]  /*a4180*/  STL [R1+0x16c], R0 ;  /* 0x00016c0001007387 */ /* 0x0009e20000100800 */
[----:B------:R-:W-:-:S05]  /*a4190*/  F2FP.SATFINITE.E5M2.F32.PACK_AB_MERGE_C R3, R27, R28, RZ ;  /* 0x0000001c1b03723e */ /* 0x000fca00048060ff */
[----:B------:R-:W-:Y:S01]  /*a41a0*/  STL [R1+0x5560], R3 ;  /* 0x0055600301007387 */ /* 0x000fe20000100800 */
[----:B------:R-:W-:-:S03]  /*a41b0*/  F2FP.SATFINITE.E5M2.F32.PACK_AB_MERGE_C R2, R21, R24, RZ ;  /* 0x000000181502723e */ /* 0x000fc600048060ff */
[----:B------:R-:W3:Y:S01]  /*a41c0*/  LDL.LU R24, [R1+0x368] ;  /* 0x0003680001187983 */ /* 0x000ee20000300800 */
[----:B----4-:R-:W-:-:S03]  /*a41d0*/  VIADD R0, R0, UR26 ;  /* 0x0000001a00007c36 */ /* 0x010fc60008000000 */
[----:B------:R4:W-:Y:S04]  /*a41e0*/  STL [R1+0x5564], R2 ;  /* 0x0055640201007387 */ /* 0x0009e80000100800 */
[----:B------:R-:W3:Y:S01]  /*a41f0*/  LDL R21, [R1+0x36c] ;  /* 0x00036c0001157983 */ /* 0x000ee20000100800 */
[----:B----4-:R-:W-:-:S03]  /*a4200*/  F2FP.SATFINITE.E5M2.F32.PACK_AB_MERGE_C R2, R18, R20, RZ ;  /* 0x000000141202723e */ /* 0x010fc600048060ff */
[----:B------:R-:W-:Y:S04]  /*a4210*/  STL [R1+0x168], R0 ;  /* 0x0001680001007387 */ /* 0x000fe80000100800 */
[----:B------:R-:W4:Y:S04]  /*a4220*/  LDL R35, [R1+0x370] ;  /* 0x0003700001237983 */ /* 0x000f280000100800 */
[----:B------:R-:W4:Y:S04]  /*a4230*/  LDL R34, [R1+0x374] ;  /* 0x0003740001227983 */ /* 0x000f280000100800 */
[----:B------:R0:W-:Y:S04]  /*a4240*/  STL [R1+0x554c], R2 ;  /* 0x00554c0201007387 */ /* 0x0001e80000100800 */
[----:B------:R-:W4:Y:S04]  /*a4250*/  LDL R20, [R1+0x378] ;  /* 0x0003780001147983 */ /* 0x000f280000100800 */
[----:B------:R-:W4:Y:S01]  /*a4260*/  LDL R18, [R1+0x37c] ;  /* 0x00037c0001127983 */ /* 0x000f220000100800 */
[----:B0-----:R-:W-:Y:S01]  /*a4270*/  F2FP.SATFINITE.E5M2.F32.PACK_AB_MERGE_C R2, R25, R26, RZ ;  /* 0x0000001a1902723e */ /* 0x001fe200048060ff */
[----:B------:R-:W-:Y:S01]  /*a4280*/  VIADD R57, R0, UR25 ;  /* 0x0000001900397c36 */ /* 0x000fe20008000000 */
[----:B------:R-:W-:Y:S01]  /*a4290*/  F2FP.SATFINITE.E5M2.F32.PACK_AB_MERGE_C R0, R12, R13, RZ ;  /* 0x0000000d0c00723e */ /* 0x000fe200048060ff */
[----:B------:R-:W0:Y:S02]  /*a42a0*/  LDCU UR25, c[0x0][0x3b8] ;  /* 0x00007700ff1977ac */ /* 0x000e240008000800 */
[----:B------:R-:W-:Y:S04]  /*a42b0*/  STL [R1+0x5550], R2 ;  /* 0x0055500201007387 */ /* 0x000fe80000100800 */
[----:B------:R-:W4:Y:S04]  /*a42c0*/  LDL.LU R13, [R1+0x410] ;  /* 0x00041000010d7983 */ /* 0x000f280000300800 */
[----:B------:R-:W4:Y:S04]  /*a42d0*/  LDL.LU R12, [R1+0x414] ;  /* 0x00041400010c7983 */ /* 0x000f280000300800 */
[----:B------:R0:W-:Y:S04]  /*a42e0*/  STL [R1+0x5534], R0 ;  /* 0x0055340001007387 */ /* 0x0001e80000100800 */
[----:B------:R-:W4:Y:S04]  /*a42f0*/  LDL.LU R33, [R1+0x418] ;  /* 0x0004180001217983 */ /* 0x000f280000300800 */
[----:B------:R-:W4:Y:S01]  /*a4300*/  LDL.LU R31, [R1+0x41c] ;  /* 0x00041c00011f7983 */ /* 0x000f220000300800 */
[----:B0-----:R-:W-:-:S05]  /*a4310*/  F2FP.SATFINITE.E5M2.F32.PACK_AB_MERGE_C R0, R16, R17, RZ ;  /* 0x000000111000723e */ /* 0x001fca00048060ff */
[----:B------:R0:W-:Y:S04]  /*a4320*/  STL [R1+0x553c], R0 ;  /* 0x00553c0001007387 */ /* 0x0001e80000100800 */
[----:B------:R-:W4:Y:S04]  /*a4330*/  LDL.LU R30, [R1+0x420] ;  /* 0x00042000011e7983 */ /* 0x000f280000300800 */
[----:B------:R-:W4:Y:S01]  /*a4340*/  LDL.LU R29, [R1+0x424] ;  /* 0x00042400011d7983 */ /* 0x000f220000300800 */
[----:B0-----:R-:W-:Y:S01]  /*a4350*/  VIADD R0, R57, UR24 ;  /* 0x0000001839007c36 */ /* 0x001fe20008000000 */
[----:B------:R-:W-:-:S02]  /*a4360*/  UMOV UR26, UR70 ;  /* 0x00000046001a7c82 */ /* 0x000fc40008000000 */
[----:B------:R-:W4:Y:S01]  /*a4370*/  LDL.LU R28, [R1+0x428] ;  /* 0x00042800011c7983 */ /* 0x000f220000300800 */
[----:B------:R-:W0:Y:S03]  /*a4380*/  LDCU UR70, c[0x0][0x3b8] ;  /* 0x00007700ff4677ac */ /* 0x000e260008000800 */
[----:B------:R-:W4:Y:S01]  /*a4390*/  LDL.LU R27, [R1+0x42c] ;  /* 0x00042c00011b7983 */ /* 0x000f220000300800 */
[----:B------:R-:W0:Y:S03]  /*a43a0*/  LDCU UR24, c[0x0][0x3b8] ;  /* 0x00007700ff1877ac */ /* 0x000e260008000800 */
[----:B------:R-:W-:Y:S04]  /*a43b0*/  STL [R1+0x164], R57 ;  /* 0x0001643901007387 */ /* 0x000fe80000100800 */
[----:B------:R-:W-:Y:S04]  /*a43c0*/  STL [R1+0x59cc], R57 ;  /* 0x0059cc3901007387 */ /* 0x000fe80000100800 */
[----:B------:R-:W-:Y:S04]  /*a43d0*/  STL [R1+0x160], R0 ;  /* 0x0001600001007387 */ /* 0x000fe80000100800 */
[----:B------:R-:W4:Y:S01]  /*a43e0*/  LDL.LU R26, [R1+0x440] ;  /* 0x00044000011a7983 */ /* 0x000f220000300800 */
[----:B------:R-:W-:Y:S01]  /*a43f0*/  VIADD R56, R0, UR23 ;  /* 0x0000001700387c36 */ /* 0x000fe20008000000 */
[----:B------:R-:W0:Y:S01]  /*a4400*/  LDCU UR23, c[0x0][0x3b8] ;  /* 0x00007700ff1777ac */ /* 0x000e220008000800 */
[----:B--2---:R-:W-:-:S05]  /*a4410*/  F2FP.SATFINITE.E5M2.F32.PACK_AB_MERGE_C R2, R14, R15, RZ ;  /* 0x0000000f0e02723e */ /* 0x004fca00048060ff */
[----:B------:R3:W-:Y:S04]  /*a4420*/  STL [R1+0x5520], R2 ;  /* 0x0055200201007387 */ /* 0x0007e80000100800 */
[----:B------:R-:W2:Y:S04]  /*a4430*/  LDL.LU R25, [R1+0x444] ;  /* 0x0004440001197983 */ /* 0x000ea80000300800 */
[----:B------:R-:W2:Y:S04]  /*a4440*/  LDL.LU R17, [R1+0x448] ;  /* 0x0004480001117983 */ /* 0x000ea80000300800 */
[----:B------:R-:W2:Y:S04]  /*a4450*/  LDL.LU R16, [R1+0x44c] ;  /* 0x00044c0001107983 */ /* 0x000ea80000300800 */
[----:B------:R-:W2:Y:S04]  /*a4460*/  LDL.LU R15, [R1+0x450] ;  /* 0x00045000010f7983 */ /* 0x000ea80000300800 */
[----:B------:R-:W2:Y:S01]  /*a4470*/  LDL.LU R14, [R1+0x454] ;  /* 0x00045400010e7983 */ /* 0x000ea20000300800 */
[----:B---3--:R-:W-:-:S03]  /*a4480*/  F2FP.SATFINITE.E5M2.F32.PACK_AB_MERGE_C R2, R21, R24, RZ ;  /* 0x000000181502723e */ /* 0x008fc600048060ff */
[----:B------:R-:W3:Y:S04]  /*a4490*/  LDL.LU R24, [R1+0x458] ;  /* 0x0004580001187983 */ /* 0x000ee80000300800 */
[----:B------:R4:W-:Y:S04]  /*a44a0*/  STL [R1+0x5518], R2 ;  /* 0x0055180201007387 */ /* 0x0009e80000100800 */
[----:B------:R-:W3:Y:S01]  /*a44b0*/  LDL.LU R21, [R1+0x45c] ;  /* 0x00045c0001157983 */ /* 0x000ee20000300800 */
[----:B----4-:R-:W-:Y:S02]  /*a44c0*/  F2FP.SATFINITE.E5M2.F32.PACK_AB_MERGE_C R2, R34, R35, RZ ;  /* 0x000000232202723e */ /* 0x010fe400048060ff */
[----:B------:R-:W-:-:S02]  /*a44d0*/  F2FP.SATFINITE.E5M2.F32.PACK_AB_MERGE_C R0, R18, R20, RZ ;  /* 0x000000141200723e */ /* 0x000fc400048060ff */
[----:B------:R-:W4:Y:S04]  /*a44e0*/  LDL.LU R20, [R1+0x470] ;  /* 0x0004700001147983 */ /* 0x000f280000300800 */
[----:B------:R0:W-:Y:S04]  /*a44f0*/  STL [R1+0x54f4], R2 ;  /* 0x0054f40201007387 */ /* 0x0001e80000100800 */
[----:B------:R-:W4:Y:S04]  /*a4500*/  LDL.LU R18, [R1+0x474] ;  /* 0x0004740001127983 */ /* 0x000f280000300800 */
[----:B------:R1:W-:Y:S01]  /*a4510*/  STL [R1+0x5500], R0 ;  /* 0x0055000001007387 */ /* 0x0003e20000100800 */
[----:B0-----:R-:W-:-:S03]  /*a4520*/  F2FP.SATFINITE.E5M2.F32.PACK_AB_MERGE_C R2, R12, R13, RZ ;  /* 0x0000000d0c02723e */ /* 0x001fc600048060ff */
[----:B------:R-:W-:Y:S04]  /*a4530*/  STL [R1+0x15c], R56 ;  /* 0x00015c3801007387 */ /* 0x000fe80000100800 */
[----:B------:R-:W4:Y:S01]  /*a4540*/  LDL.LU R13, [R1+0x478] ;  /* 0x00047800010d7983 */ /* 0x000f220000300800 */
[----:B-1----:R-:W-:Y:S01]  /*a4550*/  VIADD R0, R56, UR22 ;  /* 0x0000001638007c36 */ /* 0x002fe20008000000 */
[----:B------:R-:W0:Y:S04]  /*a4560*/  LDCU UR22, c[0x0][0x3b8] ;  /* 0x00007700ff1677ac */ /* 0x000e280008000800 */
[----:B------:R1:W-:Y:S04]  /*a4570*/  STL [R1+0x158], R0 ;  /* 0x0001580001007387 */ /* 0x0003e80000100800 */
[----:B------:R0:W-:Y:S04]  /*a4580*/  STL [R1+0x54d4], R2 ;  /* 0x0054d40201007387 */ /* 0x0001e80000100800 */
[----:B------:R-:W4:Y:S01]  /*a4590*/  LDL.LU R12, [R1+0x47c] ;  /* 0x00047c00010c7983 */ /* 0x000f220000300800 */
[----:B-1----:R-:W-:Y:S01]  /*a45a0*/  VIADD R0, R0, UR21 ;  /* 0x0000001500007c36 */ /* 0x002fe20008000000 */
[----:B------:R-:W-:Y:S01]  /*a45b0*/  F2FP.SATFINITE.E5M2.F32.PACK_AB_MERGE_C R3, R29, R30, RZ ;  /* 0x0000001e1d03723e */ /* 0x000fe200048060ff */
[----:B------:R-:W1:Y:S01]  /*a45c0*/  LDCU UR21, c[0x0][0x3b8] ;  /* 0x00007700ff1577ac */ /* 0x000e620008000800 */
[----:B0-----:R-:W-:-:S05]  /*a45d0*/  F2FP.SATFINITE.E5M2.F32.PACK_AB_MERGE_C R2, R31, R33, RZ ;  /* 0x000000211f02723e */ /* 0x001fca00048060ff */
[----:B------:R0:W-:Y:S04]  /*a45e0*/  STL [R1+0x54dc], R2 ;  /* 0x0054dc0201007387 */ /* 0x0001e80000100800 */
[----:B------:R1:W-:Y:S01]  /*a45f0*/  STL [R1+0x154], R0 ;  /* 0x0001540001007387 */ /* 0x0003e20000100800 */
[----:B0-----:R-:W-:-:S03]  /*a4600*/  F2FP.SATFINITE.E5M2.F32.PACK_AB_MERGE_C R2, R27, R28, RZ ;  /* 0x0000001c1b02723e */ /* 0x001fc600048060ff */
[----:B------:R2:W-:Y:S01]  /*a4610*/  STL [R1+0x54b0], R3 ;  /* 0x0054b00301007387 */ /* 0x0005e20000100800 */
[----:B-1----:R-:W-:-:S03]  /*a4620*/  VIADD R0, R0, UR20 ;  /* 0x0000001400007c36 */ /* 0x002fc60008000000 */
[----:B------:R0:W-:Y:S01]  /*a4630*/  STL [R1+0x54a8], R2 ;  /* 0x0054a80201007387 */ /* 0x0001e20000100800 */
[----:B------:R-:W1:Y:S03]  /*a4640*/  LDCU UR20, c[0x0][0x3b8] ;  /* 0x00007700ff1477ac */ /* 0x000e660008000800 */
[----:B------:R-:W4:Y:S04]  /*a4650*/  LDL.LU R30, [R1+0x490] ;  /* 0x00049000011e7983 */ /* 0x000f280000300800 */
[----:B------:R-:W4:Y:S01]  /*a4660*/  LDL.LU R29, [R1+0x494] ;  /* 0x00049400011d7983 */ /* 0x000f220000300800 */
[----:B------:R-:W-:Y:S01]  /*a4670*/  VIADD R55, R0, UR19 ;  /* 0x0000001300377c36 */ /* 0x000fe20008000000 */
[----:B------:R-:W0:Y:S02]  /*a4680*/  LDCU UR19, c[0x0][0x3b8] ;  /* 0x00007700ff1377ac */ /* 0x000e240008000800 */
[----:B------:R-:W4:Y:S04]  /*a4690*/  LDL.LU R28, [R1+0x498] ;  /* 0x00049800011c7983 */ /* 0x000f280000300800 */
[----:B------:R0:W-:Y:S04]  /*a46a0*/  STL [R1+0x150], R0 ;  /* 0x0001500001007387 */ /* 0x0001e80000100800 */
[----:B------:R-:W4:Y:S01]  /*a46b0*/  LDL.LU R27, [R1+0x49c] ;  /* 0x00049c00011b7983 */ /* 0x000f220000300800 */
[----:B--2---:R-:W-:-:S02]  /*a46c0*/  F2FP.SATFINITE.E5M2.F32.PACK_AB_MERGE_C R3, R25, R26, RZ ;  /* 0x0000001a1903723e */ /* 0x004fc400048060ff */
[----:B0-----:R-:W-:-:S03]  /*a46d0*/  F2FP.SATFINITE.E5M2.F32.PACK_AB_MERGE_C R2, R16, R17, RZ ;  /* 0x000000111002723e */ /* 0x001fc600048060ff */
[----:B------:R-:W-:Y:S04]  /*a46e0*/  STL [R1+0x5484], R3 ;  /* 0x0054840301007387 */ /* 0x000fe80000100800 */
[----:B------:R-:W-:Y:S01]  /*a46f0*/  STL [R1+0x5498], R2 ;  /* 0x0054980201007387 */ /* 0x000fe20000100800 */
[----:B------:R-:W-:-:S03]  /*a4700*/  F2FP.SATFINITE.E5M2.F32.PACK_AB_MERGE_C R0, R14, R15, RZ ;  /* 0x0000000f0e00723e */ /* 0x000fc600048060ff */
[----:B------:R-:W2:Y:S04]  /*a4710*/  LDL.LU R17, [R1+0x4b0] ;  /* 0x0004b00001117983 */ /* 0x000ea80000300800 */
[----:B------:R-:W2:Y:S04]  /*a4720*/  LDL.LU R16, [R1+0x4b4] ;  /* 0x0004b40001107983 */ /* 0x000ea80000300800 */
[----:B------:R0:W-:Y:S04]  /*a4730*/  STL [R1+0x5474], R0 ;  /* 0x0054740001007387 */ /* 0x0001e80000100800 */
[----:B------:R-:W2:Y:S04]  /*a4740*/  LDL.LU R15, [R1+0x4b8] ;  /* 0x0004b800010f7983 */ /* 0x000ea80000300800 */
[----:B------:R-:W2:Y:S01]  /*a4750*/  LDL.LU R14, [R1+0x4bc] ;  /* 0x0004bc00010e7983 */ /* 0x000ea20000300800 */
[----:B0-----:R-:W-:Y:S01]  /*a4760*/  VIADD R0, R55, UR18 ;  /* 0x0000001237007c36 */ /* 0x001fe20008000000 */
[----:B------:R-:W0:Y:S02]  /*a4770*/  LDCU UR18, c[0x0][0x3b8] ;  /* 0x00007700ff1277ac */ /* 0x000e240008000800 */
[----:B------:R-:W-:Y:S01]  /*a4780*/  STL [R1+0x14c], R55 ;  /* 0x00014c3701007387 */ /* 0x000fe20000100800 */
[----:B---3--:R-:W-:-:S05]  /*a4790*/  F2FP.SATFINITE.E5M2.F32.PACK_AB_MERGE_C R2, R21, R24, RZ ;  /* 0x000000181502723e */ /* 0x008fca00048060ff */
[----:B------:R4:W-:Y:S04]  /*a47a0*/  STL [R1+0x5478], R2 ;  /* 0x0054780201007387 */ /* 0x0009e80000100800 */
[----:B------:R-:W3:Y:S04]  /*a47b0*/  LDL.LU R35, [R1+0x4d0] ;  /* 0x0004d00001237983 */ /* 0x000ee80000300800 */
[----:B------:R-:W-:Y:S01]  /*a47c0*/  STL [R1+0x148], R0 ;  /* 0x0001480001007387 */ /* 0x000fe20000100800 */
[----:B----4-:R-:W-:-:S05]  /*a47d0*/  F2FP.SATFINITE.E5M2.F32.PACK_AB_MERGE_C R2, R18, R20, RZ ;  /* 0x000000141202723e */ /* 0x010fca00048060ff */
[----:B------:R4:W-:Y:S04]  /*a47e0*/  STL [R1+0x5464], R2 ;  /* 0x0054640201007387 */ /* 0x0009e80000100800 */
[----:B------:R-:W3:Y:S04]  /*a47f0*/  LDL.LU R34, [R1+0x4d4] ;  /* 0x0004d40001227983 */ /* 0x000ee80000300800 */
[----:B------:R-:W3:Y:S04]  /*a4800*/  LDL.LU R26, [R1+0x4d8] ;  /* 0x0004d800011a7983 */ /* 0x000ee80000300800 */
[----:B------:R-:W3:Y:S04]  /*a4810*/  LDL.LU R25, [R1+0x4dc] ;  /* 0x0004dc0001197983 */ /* 0x000ee80000300800 */
[----:B------:R-:W3:Y:S01]  /*a4820*/  LDL.LU R33, [R1+0x4e0] ;  /* 0x0004e00001217983 */ /* 0x000ee20000300800 */
[----:B----4-:R-:W-:-:S05]  /*a4830*/  F2FP.SATFINITE.E5M2.F32.PACK_AB_MERGE_C R2, R12, R13, RZ ;  /* 0x0000000d0c02723e */ /* 0x010fca00048060ff */
[----:B------:R4:W-:Y:S04]  /*a4840*/  STL [R1+0x5468], R2 ;  /* 0x0054680201007387 */ /* 0x0009e80000100800 */
[----:B------:R-:W3:Y:S04]  /*a4850*/  LDL.LU R31, [R1+0x4e4] ;  /* 0x0004e400011f7983 */ /* 0x000ee80000300800 */
[----:B------:R-:W3:Y:S04]  /*a4860*/  LDL.LU R13, [R1+0x4e8] ;  /* 0x0004e800010d7983 */ /* 0x000ee80000300800 */
[----:B------:R-:W3:Y:S01]  /*a4870*/  LDL.LU R12, [R1+0x4ec] ;  /* 0x0004ec00010c7983 */ /* 0x000ee20000300800 */
[----:B------:R-:W-:Y:S01]  /*a4880*/  VIADD R54, R0, UR17 ;  /* 0x0000001100367c36 */ /* 0x000fe20008000000 */
[----:B------:R-:W0:Y:S02]  /*a4890*/  LDCU UR17, c[0x0][0x3b8] ;  /* 0x00007700ff1177ac */ /* 0x000e240008000800 */
[----:B------:R-:W3:Y:S04]  /*a48a0*/  LDL.LU R24, [R1+0x500] ;  /* 0x0005000001187983 */ /* 0x000ee80000300800 */
[----:B------:R-:W3:Y:S04]  /*a48b0*/  LDL.LU R21, [R1+0x504] ;  /* 0x0005040001157983 */ /* 0x000ee80000300800 */
[----:B------:R-:W3:Y:S04]  /*a48c0*/  LDL.LU R20, [R1+0x508] ;  /* 0x0005080001147983 */ /* 0x000ee80000300800 */
[----:B------:R-:W3:Y:S01]  /*a48d0*/  LDL.LU R18, [R1+0x50c] ;  /* 0x00050c0001127983 */ /* 0x000ee20000300800 */
[----:B----4-:R-:W-:-:S03]  /*a48e0*/  F2FP.SATFINITE.E5M2.F32.PACK_AB_MERGE_C R2, R29, R30, RZ ;  /* 0x0000001e1d02723e */ /* 0x010fc600048060ff */
[----:B------:R-:W4:Y:S04]  /*a48f0*/  LDL.LU R30, [R1+0x520] ;  /* 0x00052000011e7983 */ /* 0x000f280000300800 */
[----:B------:R-:W-:Y:S04]  /*a4900*/  STL [R1+0x5454], R2 ;  /* 0x0054540201007387 */ /* 0x000fe80000100800 */
[----:B------:R-:W4:Y:S01]  /*a4910*/  LDL.LU R29, [R1+0x524] ;  /* 0x00052400011d7983 */ /* 0x000f220000300800 */
[----:B------:R-:W-:-:S05]  /*a4920*/  F2FP.SATFINITE.E5M2.F32.PACK_AB_MERGE_C R0, R27, R28, RZ ;  /* 0x0000001c1b00723e */ /* 0x000fca00048060ff */
[----:B------:R0:W-:Y:S04]  /*a4930*/  STL [R1+0x5458], R0 ;  /* 0x0054580001007387 */ /* 0x0001e80000100800 */
[----:B------:R-:W4:Y:S04]  /*a4940*/  LDL.LU R28, [R1+0x528] ;  /* 0x00052800011c7983 */ /* 0x000f280000300800 */
[----:B------:R-:W4:Y:S01]  /*a4950*/  LDL.LU R27, [R1+0x52c] ;  /* 0x00052c00011b7983 */ /* 0x000f220000300800 */
[----:B0-----:R-:W-:Y:S01]  /*a4960*/  VIADD R0, R54, UR16 ;  /* 0x0000001036007c36 */ /* 0x001fe20008000000 */
[----:B------:R-:W0:Y:S02]  /*a4970*/  LDCU UR16, c[0x0][0x3b8] ;  /* 0x00007700ff1077ac */ /* 0x000e240008000800 */
[----:B------:R-:W-:Y:S04]  /*a4980*/  STL [R1+0x144], R54 ;  /* 0x0001443601007387 */ /* 0x000fe80000100800 */
[----:B------:R1:W-:Y:S02]  /*a4990*/  STL [R1+0x140], R0 ;  /* 0x0001400001007387 */ /* 0x0003e40000100800 */
[----:B-1----:R-:W-:Y:S01]  /*a49a0*/  VIADD R0, R0, UR13 ;  /* 0x0000000d00007c36 */ /* 0x002fe20008000000 */
[----:B------:R-:W1:Y:S01]  /*a49b0*/  LDCU UR13, c[0x0][0x3b8] ;  /* 0x00007700ff0d77ac */ /* 0x000e620008000800 */
[----:B--2---:R-:W-:-:S05]  /*a49c0*/  F2FP.SATFINITE.E5M2.F32.PACK_AB_MERGE_C R3, R16, R17, RZ ;  /* 0x000000111003723e */ /* 0x004fca00048060ff */
[----:B------:R-:W-:Y:S04]  /*a49d0*/  STL [R1+0x5434], R3 ;  /* 0x0054340301007387 */ /* 0x000fe80000100800 */
[----:B------:R-:W2:Y:S01]  /*a49e0*/  LDL.LU R17, [R1+0x540] ;  /* 0x0005400001117983 */ /* 0x000ea20000300800 */
[----:B------:R-:W-:-:S05]  /*a49f0*/  F2FP.SATFINITE.E5M2.F32.PACK_AB_MERGE_C R2, R14, R15, RZ ;  /* 0x0000000f0e02723e */ /* 0x000fca00048060ff */
[----:B------:R-:W-:Y:S04]  /*a4a00*/  STL [R1+0x5438], R2 ;  /* 0x0054380201007387 */ /* 0x000fe80000100800 */
[----:B------:R-:W2:Y:S04]  /*a4a10*/  LDL.LU R16, [R1+0x544] ;  /* 0x0005440001107983 */ /* 0x000ea80000300800 */
[----:B------:R-:W2:Y:S04]  /*a4a20*/  LDL.LU R15, [R1+0x548] ;  /* 0x00054800010f7983 */ /* 0x000ea80000300800 */
[----:B------:R-:W2:Y:S04]  /*a4a30*/  LDL.LU R14, [R1+0x54c] ;  /* 0x00054c00010e7983 */ /* 0x000ea80000300800 */
[----:B------:R0:W-:Y:S02]  /*a4a40*/  STL [R1+0x138], R0 ;  /* 0x0001380001007387 */ /* 0x0001e40000100800 */
[----:B0-----:R-:W-:Y:S01]  /*a4a50*/  VIADD R0, R0, UR12 ;  /* 0x0000000c00007c36 */ /* 0x001fe20008000000 */
[----:B------:R-:W0:Y:S01]  /*a4a60*/  LDCU UR12, c[0x0][0x3b8] ;  /* 0x00007700ff0c77ac */ /* 0x000e220008000800 */
[----:B---3--:R-:W-:-:S05]  /*a4a70*/  F2FP.SATFINITE.E5M2.F32.PACK_AB_MERGE_C R3, R34, R35, RZ ;  /* 0x000000232203723e */ /* 0x008fca00048060ff */
[----:B------:R3:W-:Y:S01]  /*a4a80*/  STL [R1+0x5418], R3 ;  /* 0x0054180301007387 */ /* 0x0007e20000100800 */
[----:B------:R-:W-:-:S03]  /*a4a90*/  F2FP.SATFINITE.E5M2.F32.PACK_AB_MERGE_C R2, R25, R26, RZ ;  /* 0x0000001a1902723e */ /* 0x000fc600048060ff */
[----:B------:R-:W2:Y:S04]  /*a4aa0*/  LDL.LU R26, [R1+0x560] ;  /* 0x00056000011a7983 */ /* 0x000ea80000300800 */
[----:B------:R0:W-:Y:S04]  /*a4ab0*/  STL [R1+0x5428], R2 ;  /* 0x0054280201007387 */ /* 0x0001e80000100800 */
[----:B------:R-:W2:Y:S04]  /*a4ac0*/  LDL.LU R25, [R1+0x564] ;  /* 0x0005640001197983 */ /* 0x000ea80000300800 */
[----:B------:R-:W-:Y:S01]  /*a4ad0*/  STL [R1+0x134], R0 ;  /* 0x0001340001007387 */ /* 0x000fe20000100800 */
[----:B---3--:R-:W-:-:S05]  /*a4ae0*/  F2FP.SATFINITE.E5M2.F32.PACK_AB_MERGE_C R3, R31, R33, RZ ;  /* 0x000000211f03723e */ /* 0x008fca00048060ff */
[----:B------:R-:W-:Y:S01]  /*a4af0*/  STL [R1+0x53f0], R3 ;  /* 0x0053f00301007387 */ /* 0x000fe20000100800 */
[----:B0-----:R-:W-:-:S03]  /*a4b00*/  F2FP.SATFINITE.E5M2.F32.PACK_AB_MERGE_C R2, R12, R13, RZ ;  /* 0x0000000d0c02723e */ /* 0x001fc600048060ff */
[----:B------:R-:W3:Y:S04]  /*a4b10*/  LDL.LU R13, [R1+0x568] ;  /* 0x00056800010d7983 */ /* 0x000ee80000300800 */
[----:B------:R0:W-:Y:S04]  /*a4b20*/  STL [R1+0x53fc], R2 ;  /* 0x0053fc0201007387 */ /* 0x0001e80000100800 */
[----:B------:R-:W3:Y:S01]  /*a4b30*/  LDL.LU R12, [R1+0x56c] ;  /* 0x00056c00010c7983 */ /* 0x000ee20000300800 */
[----:B------:R-:W-:Y:S01]  /*a4b40*/  VIADD R53, R0, UR8 ;  /* 0x0000000800357c36 */ /* 0x000fe20008000000 */
[----:B------:R-:W1:Y:S01]  /*a4b50*/  LDCU UR8, c[0x0][0x3b8] ;  /* 0x00007700ff0877ac */ /* 0x000e620008000800 */
[----:B0-----:R-:W-:-:S02]  /*a4b60*/  F2FP.SATFINITE.E5M2.F32.PACK_AB_MERGE_C R2, R21, R24, RZ ;  /* 0x000000181502723e */ /* 0x001fc400048060ff */
[----:B------:R-:W-:Y:S01]  /*a4b70*/  F2FP.SATFINITE.E5M2.F32.PACK_AB_MERGE_C R0, R18, R20, RZ ;  /* 0x000000141200723e */ /* 0x000fe200048060ff */
[----:B------:R-:W3:Y:S04]  /*a4b80*/  LDL.LU R24, [R1+0x580] ;  /* 0x0005800001187983 */ /* 0x000ee80000300800 */
[----:B------:R-:W-:Y:S04]  /*a4b90*/  STL [R1+0x51d4], R2 ;  /* 0x0051d40201007387 */ /* 0x000fe80000100800 */
[----:B------:R-:W3:Y:S01]  /*a4ba0*/  LDL.LU R21, [R1+0x584] ;  /* 0x0005840001157983 */ /* 0x000ee20000300800 */
[----:B----4-:R-:W-:-:S03]  /*a4bb0*/  F2FP.SATFINITE.E5M2.F32.PACK_AB_MERGE_C R3, R29, R30, RZ ;  /* 0x0000001e1d03723e */ /* 0x010fc600048060ff */
[----:B------:R0:W-:Y:S04]  /*a4bc0*/  STL [R1+0x51b8], R0 ;  /* 0x0051b80001007387 */ /* 0x0001e80000100800 */
[----:B------:R-:W4:Y:S04]  /*a4bd0*/  LDL.LU R20, [R1+0x588] ;  /* 0x0005880001147983 */ /* 0x000f280000300800 */
[----:B------:R-:W4:Y:S01]  /*a4be0*/  LDL.LU R18, [R1+0x58c] ;  /* 0x00058c0001127983 */ /* 0x000f220000300800 */
[----:B0-----:R-:W-:Y:S01]  /*a4bf0*/  VIADD R0, R53, UR7 ;  /* 0x0000000735007c36 */ /* 0x001fe20008000000 */
[----:B------:R-:W0:Y:S01]  /*a4c00*/  LDCU UR7, c[0x0][0x3b8] ;  /* 0x00007700ff0777ac */ /* 0x000e220008000800 */
[----:B------:R-:W-:Y:S01]  /*a4c10*/  F2FP.SATFINITE.E5M2.F32.PACK_AB_MERGE_C R2, R27, R28, RZ ;  /* 0x0000001c1b02723e */ /* 0x000fe200048060ff */
[----:B------:R-:W-:Y:S04]  /*a4c20*/  STL [R1+0x11c], R53 ;  /* 0x00011c3501007387 */ /* 0x000fe80000100800 */
[----:B------:R1:W-:Y:S04]  /*a4c30*/  STL [R1+0x118], R0 ;  /* 0x0001180001007387 */ /* 0x0003e80000100800 */
[----:B------:R-:W-:Y:S04]  /*a4c40*/  STL [R1+0x5184], R3 ;  /* 0x0051840301007387 */ /* 0x000fe80000100800 */
[----:B------:R2:W-:Y:S01]  /*a4c50*/  STL [R1+0x5194], R2 ;  /* 0x0051940201007387 */ /* 0x0005e20000100800 */
[----:B-1----:R-:W-:Y:S01]  /*a4c60*/  VIADD R0, R0, UR6 ;  /* 0x0000000600007c36 */ /* 0x002fe20008000000 */
[----:B------:R-:W1:Y:S04]  /*a4c70*/  LDCU UR6, c[0x0][0x3b8] ;  /* 0x00007700ff0677ac */ /* 0x000e680008000800 */
[----:B------:R-:W-:Y:S01]  /*a4c80*/  STL [R1+0x114], R0 ;  /* 0x0001140001007387 */ /* 0x000fe20000100800 */
[----:B------:R-:W-:Y:S01]  /*a4c90*/  VIADD R52, R0, UR9 ;  /* 0x0000000900347c36 */ /* 0x000fe20008000000 */
[----:B------:R-:W0:Y:S01]  /*a4ca0*/  LDCU UR9, c[0x0][0x3b8] ;  /* 0x00007700ff0977ac */ /* 0x000e220008000800 */
[----:B--2---:R-:W-:-:S02]  /*a4cb0*/  F2FP.SATFINITE.E5M2.F32.PACK_AB_MERGE_C R2, R16, R17, RZ ;  /* 0x000000111002723e */ /* 0x004fc400048060ff */
[----:B------:R-:W2:Y:S04]  /*a4cc0*/  LDL.LU R17, [R1+0x5a0] ;  /* 0x0005a00001117983 */ /* 0x000ea80000300800 */
[----:B------:R0:W-:Y:S04]  /*a4cd0*/  STL [R1+0x5120], R2 ;  /* 0x0051200201007387 */ /* 0x0001e80000100800 */
[----:B------:R-:W2:Y:S01]  /*a4ce0*/  LDL.LU R16, [R1+0x5a4] ;  /* 0x0005a40001107983 */ /* 0x000ea20000300800 */
[----:B0-----:R-:W-:-:S03]  /*a4cf0*/  F2FP.SATFINITE.E5M2.F32.PACK_AB_MERGE_C R2, R14, R15, RZ ;  /* 0x0000000f0e02723e */ /* 0x001fc600048060ff */
[----:B------:R-:W2:Y:S04]  /*a4d00*/  LDL.LU R15, [R1+0x5a8] ;  /* 0x0005a800010f7983 */ /* 0x000ea80000300800 */
[----:B------:R-:W-:Y:S04]  /*a4d10*/  STL [R1+0x5138], R2 ;  /* 0x0051380201007387 */ /* 0x000fe80000100800 */
[----:B------:R-:W2:Y:S04]  /*a4d20*/  LDL.LU R14, [R1+0x5ac] ;  /* 0x0005ac00010e7983 */ /* 0x000ea80000300800 */
[----:B------:R-:W2:Y:S04]  /*a4d30*/  LDL.LU R30, [R1+0x5c0] ;  /* 0x0005c000011e7983 */ /* 0x000ea80000300800 */
[----:B------:R-:W2:Y:S01]  /*a4d40*/  LDL.LU R29, [R1+0x5c4] ;  /* 0x0005c400011d7983 */ /* 0x000ea20000300800 */
[----:B------:R-:W-:-:S05]  /*a4d50*/  F2FP.SATFINITE.E5M2.F32.PACK_AB_MERGE_C R0, R25, R26, RZ ;  /* 0x0000001a1900723e */ /* 0x000fca00048060ff */
[----:B------:R3:W-:Y:S04]  /*a4d60*/  STL [R1+0x50d8], R0 ;  /* 0x0050d80001007387 */ /* 0x0007e80000100800 */
[----:B------:R-:W2:Y:S04]  /*a4d70*/  LDL.LU R28, [R1+0x5c8] ;  /* 0x0005c800011c7983 */ /* 0x000ea80000300800 */
[----:B------:R-:W2:Y:S04]  /*a4d80*/  LDL.LU R27, [R1+0x5cc] ;  /* 0x0005cc00011b7983 */ /* 0x000ea80000300800 */
[----:B------:R-:W-:Y:S04]  /*a4d90*/  STL [R1+0x110], R52 ;  /* 0x0001103401007387 */ /* 0x000fe80000100800 */
[----:B------:R-:W2:Y:S04]  /*a4da0*/  LDL.LU R26, [R1+0x5e0] ;  /* 0x0005e000011a7983 */ /* 0x000ea80000300800 */
[----:B------:R-:W2:Y:S01]  /*a4db0*/  LDL.LU R25, [R1+0x5e4] ;  /* 0x0005e40001197983 */ /* 0x000ea20000300800 */
[----:B---3--:R-:W-:-:S05]  /*a4dc0*/  F2FP.SATFINITE.E5M2.F32.PACK_AB_MERGE_C R0, R12, R13, RZ ;  /* 0x0000000d0c00723e */ /* 0x008fca00048060ff */
[----:B------:R4:W-:Y:S04]  /*a4dd0*/  STL [R1+0x50e4], R0 ;  /* 0x0050e40001007387 */ /* 0x0009e80000100800 */
[----:B------:R-:W3:Y:S04]  /*a4de0*/  LDL.LU R13, [R1+0x5e8] ;  /* 0x0005e800010d7983 */ /* 0x000ee80000300800 */
[----:B------:R-:W3:Y:S01]  /*a4df0*/  LDL.LU R12, [R1+0x5ec] ;  /* 0x0005ec00010c7983 */ /* 0x000ee20000300800 */
[----:B------:R-:W-:Y:S01]  /*a4e00*/  VIADD R51, R52, UR9 ;  /* 0x0000000934337c36 */ /* 0x000fe20008000000 */
[----:B------:R-:W0:Y:S01]  /*a4e10*/  LDCU UR9, c[0x0][0x3b8] ;  /* 0x00007700ff0977ac */ /* 0x000e220008000800 */
[----:B------:R-:W-:-:S03]  /*a4e20*/  F2FP.SATFINITE.E5M2.F32.PACK_AB_MERGE_C R2, R21, R24, RZ ;  /* 0x000000181502723e */ /* 0x000fc600048060ff */
[----:B------:R-:W-:Y:S04]  /*a4e30*/  STL [R1+0x10c], R51 ;  /* 0x00010c3301007387 */ /* 0x000fe80000100800 */
[----:B------:R-:W-:Y:S04]  /*a4e40*/  STL [R1+0x5090], R2 ;  /* 0x0050900201007387 */ /* 0x000fe80000100800 */
[----:B------:R-:W3:Y:S01]  /*a4e50*/  LDL.LU R21, [R1+0x600] ;  /* 0x0006000001157983 */ /* 0x000ee20000300800 */
[----:B----4-:R-:W-:-:S03]  /*a4e60*/  F2FP.SATFINITE.E5M2.F32.PACK_AB_MERGE_C R0, R18, R20, RZ ;  /* 0x000000141200723e */ /* 0x010fc600048060ff */
[----:B------:R-:W4:Y:S04]  /*a4e70*/  LDL.LU R18, [R1+0x604] ;  /* 0x0006040001127983 */ /* 0x000f280000300800 */
[----:B------:R0:W-:Y:S04]  /*a4e80*/  STL [R1+0x50a0], R0 ;  /* 0x0050a00001007387 */ /* 0x0001e80000100800 */
[----:B------:R-:W4:Y:S04]  /*a4e90*/  LDL.LU R24, [R1+0x608] ;  /* 0x0006080001187983 */ /* 0x000f280000300800 */
[----:B------:R-:W4:Y:S01]  /*a4ea0*/  LDL.LU R20, [R1+0x60c] ;  /* 0x00060c0001147983 */ /* 0x000f220000300800 */
[----:B0-----:R-:W-:Y:S01]  /*a4eb0*/  VIADD R0, R51, UR9 ;  /* 0x0000000933007c36 */ /* 0x001fe20008000000 */
[----:B------:R-:W0:Y:S04]  /*a4ec0*/  LDCU UR9, c[0x0][0x3b8] ;  /* 0x00007700ff0977ac */ /* 0x000e280008000800 */
[----:B------:R1:W-:Y:S02]  /*a4ed0*/  STL [R1+0x2418], R0 ;  /* 0x0024180001007387 */ /* 0x0003e40000100800 */
[----:B-1----:R-:W-:Y:S01]  /*a4ee0*/  VIADD R0, R0, UR25 ;  /* 0x0000001900007c36 */ /* 0x002fe20008000000 */
[----:B------:R-:W1:Y:S01]  /*a4ef0*/  LDCU UR25, c[0x0][0x3b8] ;  /* 0x00007700ff1977ac */ /* 0x000e620008000800 */
[----:B--2---:R-:W-:-:S02]  /*a4f00*/  F2FP.SATFINITE.E5M2.F32.PACK_AB_MERGE_C R2, R16, R17, RZ ;  /* 0x000000111002723e */ /* 0x004fc400048060ff */
[----:B------:R-:W2:Y:S04]  /*a4f10*/  LDL.LU R17, [R1+0x620] ;  /* 0x0006200001117983 */ /* 0x000ea80000300800 */
[----:B------:R0:W-:Y:S04]  /*a4f20*/  STL [R1+0x5044], R2 ;  /* 0x0050440201007387 */ /* 0x0001e80000100800 */
[----:B------:R-:W2:Y:S01]  /*a4f30*/  LDL.LU R16, [R1+0x624] ;  /* 0x0006240001107983 */ /* 0x000ea20000300800 */
[----:B0-----:R-:W-:-:S03]  /*a4f40*/  F2FP.SATFINITE.E5M2.F32.PACK_AB_MERGE_C R2, R14, R15, RZ ;  /* 0x0000000f0e02723e */ /* 0x001fc600048060ff */
[----:B------:R-:W2:Y:S04]  /*a4f50*/  LDL.LU R15, [R1+0x628] ;  /* 0x00062800010f7983 */ /* 0x000ea80000300800 */
[----:B------:R-:W-:Y:S01]  /*a4f60*/  STL [R1+0x5058], R2 ;  /* 0x0050580201007387 */ /* 0x000fe20000100800 */
[----:B------:R-:W-:-:S03]  /*a4f70*/  F2FP.SATFINITE.E5M2.F32.PACK_AB_MERGE_C R3, R29, R30, RZ ;  /* 0x0000001e1d03723e */ /* 0x000fc600048060ff */
[----:B------:R-:W2:Y:S04]  /*a4f80*/  LDL.LU R14, [R1+0x62c] ;  /* 0x00062c00010e7983 */ /* 0x000ea80000300800 */
[----:B------:R1:W-:Y:S04]  /*a4f90*/  STL [R1+0x108], R0 ;  /* 0x0001080001007387 */ /* 0x0003e80000100800 */
[----:B------:R0:W-:Y:S01]  /*a4fa0*/  STL [R1+0x4fe4], R3 ;  /* 0x004fe40301007387 */ /* 0x0001e20000100800 */
[----:B-1----:R-:W-:Y:S01]  /*a4fb0*/  VIADD R0, R0, UR25 ;  /* 0x0000001900007c36 */ /* 0x002fe20008000000 */
[----:B------:R-:W1:Y:S01]  /*a4fc0*/  LDCU UR25, c[0x0][0x3b8] ;  /* 0x00007700ff1977ac */ /* 0x000e620008000800 */
[----:B------:R-:W-:-:S05]  /*a4fd0*/  F2FP.SATFINITE.E5M2.F32.PACK_AB_MERGE_C R2, R27, R28, RZ ;  /* 0x0000001c1b02723e */ /* 0x000fca00048060ff */
[----:B------:R3:W-:Y:S01]  /*a4fe0*/  STL [R1+0x4ffc], R2 ;  /* 0x004ffc0201007387 */ /* 0x0007e20000100800 */
[----:B0-----:R-:W-:-:S03]  /*a4ff0*/  F2FP.SATFINITE.E5M2.F32.PACK_AB_MERGE_C R3, R25, R26, RZ ;  /* 0x0000001a1903723e */ /* 0x001fc600048060ff */
[----:B------:R1:W-:Y:S04]  /*a5000*/  STL [R1+0x104], R0 ;  /* 0x0001040001007387 */ /* 0x0003e80000100800 */
[----:B------:R-:W-:Y:S01]  /*a5010*/  STL [R1+0x4f94], R3 ;  /* 0x004f940301007387 */ /* 0x000fe20000100800 */
[----:B---3--:R-:W-:-:S03]  /*a5020*/  F2FP.SATFINITE.E5M2.F32.PACK_AB_MERGE_C R2, R12, R13, RZ ;  /* 0x0000000d0c02723e */ /* 0x008fc600048060ff */
[----:B------:R-:W3:Y:S04]  /*a5030*/  LDL.LU R13, [R1+0x640] ;  /* 0x00064000010d7983 */ /* 0x000ee80000300800 */
[----:B------:R-:W3:Y:S01]  /*a5040*/  LDL.LU R12, [R1+0x644] ;  /* 0x00064400010c7983 */ /* 0x000ee20000300800 */
[----:B-1----:R-:W-:Y:S01]  /*a5050*/  VIADD R0, R0, UR25 ;  /* 0x0000001900007c36 */ /* 0x002fe20008000000 */
[----:B------:R-:W0:Y:S02]  /*a5060*/  LDCU UR25, c[0x0][0x3b8] ;  /* 0x00007700ff1977ac */ /* 0x000e240008000800 */
[----:B------:R4:W-:Y:S04]  /*a5070*/  STL [R1+0x4fac], R2 ;  /* 0x004fac0201007387 */ /* 0x0009e80000100800 */
[----:B------:R-:W3:Y:S04]  /*a5080*/  LDL.LU R33, [R1+0x648] ;  /* 0x0006480001217983 */ /* 0x000ee80000300800 */
[----:B------:R-:W3:Y:S01]  /*a5090*/  LDL.LU R31, [R1+0x64c] ;  /* 0x00064c00011f7983 */ /* 0x000ee20000300800 */
[----:B----4-:R-:W-:-:S03]  /*a50a0*/  F2FP.SATFINITE.E5M2.F32.PACK_AB_MERGE_C R2, R18, R21, RZ ;  /* 0x000000151202723e */ /* 0x010fc600048060ff */
[----:B------:R-:W-:Y:S04]  /*a50b0*/  STL [R1+0x100], R0 ;  /* 0x0001000001007387 */ /* 0x000fe80000100800 */
[----:B------:R-:W4:Y:S01]  /*a50c0*/  LDL.LU R30, [R1+0x660] ;  /* 0x00066000011e7983 */ /* 0x000f220000300800 */
[----:B0-----:R-:W-:Y:S01]  /*a50d0*/  VIADD R50, R0, UR25 ;  /* 0x0000001900327c36 */ /* 0x001fe20008000000 */
[----:B------:R-:W0:Y:S02]  /*a50e0*/  LDCU UR25, c[0x0][0x3b8] ;  /* 0x00007700ff1977ac */ /* 0x000e240008000800 */
[----:B------:R-:W4:Y:S04]  /*a50f0*/  LDL.LU R29, [R1+0x664] ;  /* 0x00066400011d7983 */ /* 0x000f280000300800 */
[----:B------:R1:W-:Y:S04]  /*a5100*/  STL [R1+0x4f64], R2 ;  /* 0x004f640201007387 */ /* 0x0003e80000100800 */
[----:B------:R-:W4:Y:S04]  /*a5110*/  LDL.LU R21, [R1+0x668] ;  /* 0x0006680001157983 */ /* 0x000f280000300800 */
[----:B------:R-:W4:Y:S01]  /*a5120*/  LDL.LU R18, [R1+0x66c] ;  /* 0x00066c0001127983 */ /* 0x000f220000300800 */
[----:B-1----:R-:W-:-:S05]  /*a5130*/  F2FP.SATFINITE.E5M2.F32.PACK_AB_MERGE_C R2, R20, R24, RZ ;  /* 0x000000181402723e */ /* 0x002fca00048060ff */
[----:B------:R-:W-:Y:S04]  /*a5140*/  STL [R1+0x4f68], R2 ;  /* 0x004f680201007387 */ /* 0x000fe80000100800 */
[----:B------:R-:W4:Y:S04]  /*a5150*/  LDL.LU R28, [R1+0x680] ;  /* 0x00068000011c7983 */ /* 0x000f280000300800 */
[----:B------:R-:W4:Y:S01]  /*a5160*/  LDL.LU R27, [R1+0x684] ;  /* 0x00068400011b7983 */ /* 0x000f220000300800 */
[----:B--2---:R-:W-:-:S05]  /*a5170*/  F2FP.SATFINITE.E5M2.F32.PACK_AB_MERGE_C R0, R16, R17, RZ ;  /* 0x000000111000723e */ /* 0x004fca00048060ff */
[----:B------:R1:W-:Y:S04]  /*a5180*/  STL [R1+0x4f5c], R0 ;  /* 0x004f5c0001007387 */ /* 0x0003e80000100800 */
[----:B------:R-:W2:Y:S04]  /*a5190*/  LDL.LU R26, [R1+0x688] ;  /* 0x00068800011a7983 */ /* 0x000ea80000300800 */
[----:B------:R-:W2:Y:S01]  /*a51a0*/  LDL.LU R25, [R1+0x68c] ;  /* 0x00068c0001197983 */ /* 0x000ea20000300800 */
[----:B-1----:R-:W-:-:S03]  /*a51b0*/  F2FP.SATFINITE.E5M2.F32.PACK_AB_MERGE_C R0, R14, R15, RZ ;  /* 0x0000000f0e00723e */ /* 0x002fc600048060ff */
[----:B------:R-:W-:Y:S04]  /*a51c0*/  STL [R1+0xfc], R50 ;  /* 0x0000fc3201007387 */ /* 0x000fe80000100800 */
[----:B------:R-:W2:Y:S04]  /*a51d0*/  LDL.LU R24, [R1+0x6a0] ;  /* 0x0006a00001187983 */ /* 0x000ea80000300800 */
[----:B------:R-:W2:Y:S04]  /*a51e0*/  LDL.LU R20, [R1+0x6a4] ;  /* 0x0006a40001147983 */ /* 0x000ea80000300800 */
[----:B------:R0:W-:Y:S04]  /*a51f0*/  STL [R1+0x4f60], R0 ;  /* 0x004f600001007387 */ /* 0x0001e80000100800 */
[----:B------:R-:W2:Y:S04]  /*a5200*/  LDL.LU R17, [R1+0x6a8] ;  /* 0x0006a80001117983 */ /* 0x000ea80000300800 */
[----:B------:R-:W2:Y:S01]  /*a5210*/  LDL.LU R15, [R1+0x6ac] ;  /* 0x0006ac00010f7983 */ /* 0x000ea20000300800 */
[----:B0-----:R-:W-:Y:S01]  /*a5220*/  VIADD R0, R50, UR25 ;  /* 0x0000001932007c36 */ /* 0x001fe20008000000 */
[----:B------:R-:W0:Y:S02]  /*a5230*/  LDCU UR25, c[0x0][0x3b8] ;  /* 0x00007700ff1977ac */ /* 0x000e240008000800 */
[----:B------:R-:W-:Y:S04]  /*a5240*/  STL [R1+0x5990], R50 ;  /* 0x0059903201007387 */ /* 0x000fe80000100800 */
[----:B------:R0:W-:Y:S04]  /*a5250*/  STL [R1+0xf8], R0 ;  /* 0x0000f80001007387 */ /* 0x0001e80000100800 */
[----:B------:R-:W2:Y:S04]  /*a5260*/  LDL.LU R16, [R1+0x6c0] ;  /* 0x0006c00001107983 */ /* 0x000ea80000300800 */
[----:B------:R-:W2:Y:S01]  /*a5270*/  LDL.LU R14, [R1+0x6c4] ;  /* 0x0006c400010e7983 */ /* 0x000ea20000300800 */
[----:B---3--:R-:W-:-:S05]  /*a5280*/  F2FP.SATFINITE.E5M2.F32.PACK_AB_MERGE_C R2, R12, R13, RZ ;  /* 0x0000000d0c02723e */ /* 0x008fca00048060ff */
[----:B------:R1:W-:Y:S04]  /*a5290*/  STL [R1+0x4f54], R2 ;  /* 0x004f540201007387 */ /* 0x0003e80000100800 */
[----:B------:R-:W3:Y:S04]  /*a52a0*/  LDL.LU R13, [R1+0x6c8] ;  /* 0x0006c800010d7983 */ /* 0x000ee80000300800 */
[----:B------:R-:W3:Y:S01]  /*a52b0*/  LDL.LU R12, [R1+0x6cc] ;  /* 0x0006cc00010c7983 */ /* 0x000ee20000300800 */
[----:B0-----:R-:W-:Y:S01]  /*a52c0*/  VIADD R0, R0, UR25 ;  /* 0x0000001900007c36 */ /* 0x001fe20008000000 */
[----:B------:R-:W0:Y:S01]  /*a52d0*/  LDCU UR25, c[0x0][0x3b8] ;  /* 0x00007700ff1977ac */ /* 0x000e220008000800 */
[----:B-1----:R-:W-:-:S05]  /*a52e0*/  F2FP.SATFINITE.E5M2.F32.PACK_AB_MERGE_C R2, R31, R33, RZ ;  /* 0x000000211f02723e */ /* 0x002fca00048060ff */
[----:B------:R1:W-:Y:S01]  /*a52f0*/  STL [R1+0x4f58], R2 ;  /* 0x004f580201007387 */ /* 0x0003e20000100800 */
[----:B----4-:R-:W-:Y:S01]  /*a5300*/  F2FP.SATFINITE.E5M2.F32.PACK_AB_MERGE_C R3, R29, R30, RZ ;  /* 0x0000001e1d03723e */ /* 0x010fe200048060ff */
[----:B0-----:R-:W-:Y:S01]  /*a5310*/  VIADD R49, R0, UR25 ;  /* 0x0000001900317c36 */ /* 0x001fe20008000000 */
[----:B------:R-:W0:Y:S01]  /*a5320*/  LDCU UR25, c[0x0][0x3b8] ;  /* 0x00007700ff1977ac */ /* 0x000e220008000800 */
[----:B-1----:R-:W-:Y:S01]  /*a5330*/  F2FP.SATFINITE.E5M2.F32.PACK_AB_MERGE_C R2, R18, R21, RZ ;  /* 0x000000151202723e */ /* 0x002fe200048060ff */
[----:B------:R1:W-:Y:S04]  /*a5340*/  STL [R1+0xf4], R0 ;  /* 0x0000f40001007387 */ /* 0x0003e80000100800 */
[----:B------:R-:W-:Y:S04]  /*a5350*/  STL [R1+0x4f4c], R3 ;  /* 0x004f4c0301007387 */ /* 0x000fe80000100800 */
[----:B------:R-:W4:Y:S04]  /*a5360*/  LDL.LU R30, [R1+0x6e0] ;  /* 0x0006e000011e7983 */ /* 0x000f280000300800 */
[----:B------:R-:W-:Y:S01]  /*a5370*/  STL [R1+0x4f50], R2 ;  /* 0x004f500201007387 */ /* 0x000fe20000100800 */
[----:B-1----:R-:W-:-:S03]  /*a5380*/  F2FP.SATFINITE.E5M2.F32.PACK_AB_MERGE_C R0, R27, R28, RZ ;  /* 0x0000001c1b00723e */ /* 0x002fc600048060ff */
[----:B------:R-:W4:Y:S04]  /*a5390*/  LDL.LU R29, [R1+0x6e4] ;  /* 0x0006e400011d7983 */ /* 0x000f280000300800 */
[----:B------:R-:W4:Y:S04]  /*a53a0*/  LDL.LU R21, [R1+0x6e8] ;  /* 0x0006e80001157983 */ /* 0x000f280000300800 */
[----:B------:R-:W4:Y:S04]  /*a53b0*/  LDL.LU R18, [R1+0x6ec] ;  /* 0x0006ec0001127983 */ /* 0x000f280000300800 */
[----:B------:R-:W-:Y:S04]  /*a53c0*/  STL [R1+0xf0], R49 ;  /* 0x0000f03101007387 */ /* 0x000fe80000100800 */
[----:B------:R0:W-:Y:S04]  /*a53d0*/  STL [R1+0x4f44], R0 ;  /* 0x004f440001007387 */ /* 0x0001e80000100800 */
[----:B------:R-:W-:Y:S01]  /*a53e0*/  STL [R1+0x598c], R49 ;  /* 0x00598c3101007387 */ /* 0x000fe20000100800 */
[----:B0-----:R-:W-:Y:S01]  /*a53f0*/  VIADD R0, R49, UR25 ;  /* 0x0000001931007c36 */ /* 0x001fe20008000000 */
[----:B------:R-:W-:Y:S01]  /*a5400*/  SHF.R.S32.HI R56, RZ, 0x1f, R56 ;  /* 0x0000001fff387819 */ /* 0x000fe20000011438 */
[----:B------:R-:W0:Y:S01]  /*a5410*/  LDCU UR25, c[0x0][0x3b8] ;  /* 0x00007700ff1977ac */ /* 0x000e220008000800 */
[----:B--2---:R-:W-:-:S05]  /*a5420*/  F2FP.SATFINITE.E5M2.F32.PACK_AB_MERGE_C R2, R25, R26, RZ ;  /* 0x0000001a1902723e */ /* 0x004fca00048060ff */
[----:B------:R1:W-:Y:S01]  /*a5430*/  STL [R1+0x4f48], R2 ;  /* 0x004f480201007387 */ /* 0x0003e20000100800 */
[----:B------:R-:W-:-:S03]  /*a5440*/  F2FP.SATFINITE.E5M2.F32.PACK_AB_MERGE_C R3, R20, R24, RZ ;  /* 0x000000181403723e */ /* 0x000fc600048060ff */
[----:B------:R2:W-:Y:S04]  /*a5450*/  STL [R1+0x2414], R0 ;  /* 0x0024140001007387 */ /* 0x0005e80000100800 */
[----:B------:R0:W-:Y:S01]  /*a5460*/  STL [R1+0x4f3c], R3 ;  /* 0x004f3c0301007387 */ /* 0x0001e20000100800 */
[----:B-1----:R-:W-:-:S03]  /*a5470*/  F2FP.SATFINITE.E5M2.F32.PACK_AB_MERGE_C R2, R15, R17, RZ ;  /* 0x000000110f02723e */ /* 0x002fc600048060ff */
[----:B------:R-:W4:Y:S01]  /*a5480*/  LDL.LU R17, [R1+0x700] ;  /* 0x0007000001117983 */ /* 0x000f220000300800 */
[----:B--2---:R-:W-:-:S03]  /*a5490*/  VIADD R0, R0, UR77 ;  /* 0x0000004d00007c36 */ /* 0x004fc60008000000 */
[----:B------:R3:W-:Y:S04]  /*a54a0*/  STL [R1+0x4f40], R2 ;  /* 0x004f400201007387 */ /* 0x0007e80000100800 */
[----:B------:R-:W2:Y:S04]  /*a54b0*/  LDL.LU R15, [R1+0x704] ;  /* 0x00070400010f7983 */ /* 0x000ea80000300800 */
[----:B------:R-:W2:Y:S01]  /*a54c0*/  LDL.LU R28, [R1+0x708] ;  /* 0x00070800011c7983 */ /* 0x000ea20000300800 */
[----:B0-----:R-:W-:-:S03]  /*a54d0*/  F2FP.SATFINITE.E5M2.F32.PACK_AB_MERGE_C R3, R14, R16, RZ ;  /* 0x000000100e03723e */ /* 0x001fc600048060ff */
[----:B------:R-:W-:Y:S04]  /*a54e0*/  STL [R1+0x240c], R0 ;  /* 0x00240c0001007387 */ /* 0x000fe80000100800 */
[----:B------:R-:W2:Y:S04]  /*a54f0*/  LDL.LU R27, [R1+0x70c] ;  /* 0x00070c00011b7983 */ /* 0x000ea80000300800 */
[----:B------:R-:W2:Y:S04]  /*a5500*/  LDL.LU R26, [R1+0x720] ;  /* 0x00072000011a7983 */ /* 0x000ea80000300800 */
[----:B------:R-:W-:Y:S04]  /*a5510*/  STL [R1+0x4f2c], R3 ;  /* 0x004f2c0301007387 */ /* 0x000fe80000100800 */
[----:B------:R-:W2:Y:S01]  /*a5520*/  LDL.LU R25, [R1+0x724] ;  /* 0x0007240001197983 */ /* 0x000ea20000300800 */
[----:B---3--:R-:W-:-:S05]  /*a5530*/  F2FP.SATFINITE.E5M2.F32.PACK_AB_MERGE_C R2, R12, R13, RZ ;  /* 0x0000000d0c02723e */ /* 0x008fca00048060ff */
[----:B------:R4:W-:Y:S04]  /*a5540*/  STL [R1+0x4f38], R2 ;  /* 0x004f380201007387 */ /* 0x0009e80000100800 */
[----:B------:R-:W3:Y:S04]  /*a5550*/  LDL.LU R24, [R1+0x728] ;  /* 0x0007280001187983 */ /* 0x000ee80000300800 */
[----:B------:R-:W3:Y:S04]  /*a5560*/  LDL.LU R20, [R1+0x72c] ;  /* 0x00072c0001147983 */ /* 0x000ee80000300800 */
[----:B------:R-:W3:Y:S04]  /*a5570*/  LDL.LU R16, [R1+0x740] ;  /* 0x0007400001107983 */ /* 0x000ee80000300800 */
[----:B------:R-:W3:Y:S04]  /*a5580*/  LDL.LU R14, [R1+0x744] ;  /* 0x00074400010e7983 */ /* 0x000ee80000300800 */
[----:B------:R-:W3:Y:S01]  /*a5590*/  LDL.LU R13, [R1+0x748] ;  /* 0x00074800010d7983 */ /* 0x000ee20000300800 */
[----:B------:R-:W-:-:S03]  /*a55a0*/  VIADD R48, R0, UR76 ;  /* 0x0000004c00307c36 */ /* 0x000fc60008000000 */
[----:B------:R-:W3:Y:S04]  /*a55b0*/  LDL.LU R12, [R1+0x74c] ;  /* 0x00074c00010c7983 */ /* 0x000ee80000300800 */
[----:B------:R-:W3:Y:S01]  /*a55c0*/  LDL.LU R35, [R1+0x760] ;  /* 0x0007600001237983 */ /* 0x000ee20000300800 */
[----:B----4-:R-:W-:-:S05]  /*a55d0*/  F2FP.SATFINITE.E5M2.F32.PACK_AB_MERGE_C R2, R29, R30, RZ ;  /* 0x0000001e1d02723e */ /* 0x010fca00048060ff */
[----:B------:R-:W-:Y:S01]  /*a55e0*/  STL [R1+0x4f20], R2 ;  /* 0x004f200201007387 */ /* 0x000fe20000100800 */
[----:B------:R-:W-:-:S03]  /*a55f0*/  F2FP.SATFINITE.E5M2.F32.PACK_AB_MERGE_C R0, R18, R21, RZ ;  /* 0x000000151200723e */ /* 0x000fc600048060ff */
[----:B------:R-:W4:Y:S04]  /*a5600*/  LDL.LU R34, [R1+0x764] ;  /* 0x0007640001227983 */ /* 0x000f280000300800 */
[----:B------:R0:W-:Y:S04]  /*a5610*/  STL [R1+0x4f28], R0 ;  /* 0x004f280001007387 */ /* 0x0001e80000100800 */
[----:B------:R-:W4:Y:S04]  /*a5620*/  LDL.LU R33, [R1+0x768] ;  /* 0x0007680001217983 */ /* 0x000f280000300800 */
[----:B------:R-:W4:Y:S01]  /*a5630*/  LDL.LU R31, [R1+0x76c] ;  /* 0x00076c00011f7983 */ /* 0x000f220000300800 */
[----:B0-----:R-:W-:-:S03]  /*a5640*/  VIADD R0, R48, UR75 ;  /* 0x0000004b30007c36 */ /* 0x001fc60008000000 */
[----:B------:R-:W4:Y:S04]  /*a5650*/  LDL.LU R30, [R1+0x780] ;  /* 0x00078000011e7983 */ /* 0x000f280000300800 */
[----:B------:R-:W4:Y:S04]  /*a5660*/  LDL.LU R29, [R1+0x784] ;  /* 0x00078400011d7983 */ /* 0x000f280000300800 */
[----:B------:R-:W4:Y:S04]  /*a5670*/  LDL.LU R21, [R1+0x788] ;  /* 0x0007880001157983 */ /* 0x000f280000300800 */
[----:B------:R-:W4:Y:S04]  /*a5680*/  LDL.LU R18, [R1+0x78c] ;  /* 0x00078c0001127983 */ /* 0x000f280000300800 */
[----:B------:R-:W-:Y:S04]  /*a5690*/  STL [R1+0x2400], R48 ;  /* 0x0024003001007387 */ /* 0x000fe80000100800 */
[----:B------:R-:W-:Y:S04]  /*a56a0*/  STL [R1+0x5994], R48 ;  /* 0x0059943001007387 */ /* 0x000fe80000100800 */
[----:B------:R0:W-:Y:S02]  /*a56b0*/  STL [R1+0x2d0], R0 ;  /* 0x0002d00001007387 */ /* 0x0001e40000100800 */
[----:B0-----:R-:W-:Y:S01]  /*a56c0*/  VIADD R0, R0, UR74 ;  /* 0x0000004a00007c36 */ /* 0x001fe20008000000 */
[----:B------:R-:W-:Y:S01]  /*a56d0*/  UMOV UR77, UR26 ;  /* 0x0000001a004d7c82 */ /* 0x000fe20008000000 */
[----:B------:R-:W0:Y:S01]  /*a56e0*/  LDCU UR26, c[0x0][0x3b8] ;  /* 0x00007700ff1a77ac */ /* 0x000e220008000800 */
[----:B--2---:R-:W-:Y:S01]  /*a56f0*/  F2FP.SATFINITE.E5M2.F32.PACK_AB_MERGE_C R2, R15, R17, RZ ;  /* 0x000000110f02723e */ /* 0x004fe200048060ff */
[----:B------:R-:W1:Y:S01]  /*a5700*/  LDCU.64 UR74, c[0x0][0x398] ;  /* 0x00007300ff4a77ac */ /* 0x000e620008000a00 */
[----:B------:R-:W2:Y:S04]  /*a5710*/  LDL.LU R17, [R1+0x7a0] ;  /* 0x0007a00001117983 */ /* 0x000ea80000300800 */
[----:B------:R0:W-:Y:S04]  /*a5720*/  STL [R1+0x4f14], R2 ;  /* 0x004f140201007387 */ /* 0x0001e80000100800 */
[----:B------:R-:W2:Y:S01]  /*a5730*/  LDL.LU R15, [R1+0x7a4] ;  /* 0x0007a400010f7983 */ /* 0x000ea20000300800 */
[----:B0-----:R-:W-:-:S03]  /*a5740*/  F2FP.SATFINITE.E5M2.F32.PACK_AB_MERGE_C R2, R27, R28, RZ ;  /* 0x0000001c1b02723e */ /* 0x001fc600048060ff */
[----:B------:R-:W2:Y:S04]  /*a5750*/  LDL.LU R28, [R1+0x7a8] ;  /* 0x0007a800011c7983 */ /* 0x000ea80000300800 */
[----:B------:R3:W-:Y:S01]  /*a5760*/  STL [R1+0x4f18], R2 ;  /* 0x004f180201007387 */ /* 0x0007e20000100800 */
[----:B------:R-:W-:-:S03]  /*a5770*/  F2FP.SATFINITE.E5M2.F32.PACK_AB_MERGE_C R3, R25, R26, RZ ;  /* 0x0000001a1903723e */ /* 0x000fc600048060ff */
[----:B------:R-:W2:Y:S04]  /*a5780*/  LDL.LU R27, [R1+0x7ac] ;  /* 0x0007ac00011b7983 */ /* 0x000ea80000300800 */
[----:B------:R-:W-:Y:S01]  /*a5790*/  STL [R1+0xec], R0 ;  /* 0x0000ec0001007387 */ /* 0x000fe20000100800 */
[----:B---3--:R-:W-:-:S03]  /*a57a0*/  F2FP.SATFINITE.E5M2.F32.PACK_AB_MERGE_C R2, R20, R24, RZ ;  /* 0x000000181402723e */ /* 0x008fc600048060ff */
[----:B------:R-:W3:Y:S04]  /*a57b0*/  LDL.LU R24, [R1+0x7c0] ;  /* 0x0007c00001187983 */ /* 0x000ee80000300800 */
[----:B------:R-:W-:Y:S04]  /*a57c0*/  STL [R1+0x4f08], R3 ;  /* 0x004f080301007387 */ /* 0x000fe80000100800 */
[----:B------:R-:W3:Y:S04]  /*a57d0*/  LDL.LU R20, [R1+0x7c4] ;  /* 0x0007c40001147983 */ /* 0x000ee80000300800 */
[----:B------:R0:W-:Y:S02]  /*a57e0*/  STL [R1+0x4f0c], R2 ;  /* 0x004f0c0201007387 */ /* 0x0001e40000100800 */
[----:B0-----:R-:W-:-:S02]  /*a57f0*/  F2FP.SATFINITE.E5M2.F32.PACK_AB_MERGE_C R2, R14, R16, RZ ;  /* 0x000000100e02723e */ /* 0x001fc400048060ff */
[----:B------:R-:W3:Y:S04]  /*a5800*/  LDL.LU R16, [R1+0x7c8] ;  /* 0x0007c80001107983 */ /* 0x000ee80000300800 */
[----:B------:R-:W-:Y:S04]  /*a5810*/  STL [R1+0x4f00], R2 ;  /* 0x004f000201007387 */ /* 0x000fe80000100800 */
[----:B------:R-:W3:Y:S01]  /*a5820*/  LDL.LU R14, [R1+0x7cc] ;  /* 0x0007cc00010e7983 */ /* 0x000ee20000300800 */
[----:B------:R-:W-:Y:S01]  /*a5830*/  VIADD R47, R0, UR73 ;  /* 0x00000049002f7c36 */ /* 0x000fe20008000000 */
[----:B------:R-:W-:-:S05]  /*a5840*/  F2FP.SATFINITE.E5M2.F32.PACK_AB_MERGE_C R0, R12, R13, RZ ;  /* 0x0000000d0c00723e */ /* 0x000fca00048060ff */
[----:B------:R0:W-:Y:S04]  /*a5850*/  STL [R1+0x4f04], R0 ;  /* 0x004f040001007387 */ /* 0x0001e80000100800 */
[----:B------:R-:W3:Y:S04]  /*a5860*/  LDL.LU R26, [R1+0x7e0] ;  /* 0x0007e000011a7983 */ /* 0x000ee80000300800 */
[----:B------:R-:W3:Y:S01]  /*a5870*/  LDL.LU R25, [R1+0x7e4] ;  /* 0x0007e40001197983 */ /* 0x000ee20000300800 */
[----:B0-----:R-:W-:Y:S01]  /*a5880*/  VIADD R0, R47, UR27 ;  /* 0x0000001b2f007c36 */ /* 0x001fe20008000000 */
[----:B----4-:R-:W-:-:S02]  /*a5890*/  F2FP.SATFINITE.E5M2.F32.PACK_AB_MERGE_C R3, R34, R35, RZ ;  /* 0x000000232203723e */ /* 0x010fc400048060ff */
[----:B------:R-:W4:Y:S01]  /*a58a0*/  LDL.LU R13, [R1+0x7e8] ;  /* 0x0007e800010d7983 */ /* 0x000f220000300800 */
[----:B------:R-:W-:Y:S01]  /*a58b0*/  F2FP.SATFINITE.E5M2.F32.PACK_AB_MERGE_C R2, R31, R33, RZ ;  /* 0x000000211f02723e */ /* 0x000fe200048060ff */
[----:B------:R-:W0:Y:S02]  /*a58c0*/  LDCU UR27, c[0x0][0x3b8] ;  /* 0x00007700ff1b77ac */ /* 0x000e240008000800 */
[----:B------:R-:W4:Y:S04]  /*a58d0*/  LDL.LU R12, [R1+0x7ec] ;  /* 0x0007ec00010c7983 */ /* 0x000f280000300800 */
[----:B------:R-:W-:Y:S04]  /*a58e0*/  STL [R1+0xe8], R47 ;  /* 0x0000e82f01007387 */ /* 0x000fe80000100800 */
[----:B------:R0:W-:Y:S04]  /*a58f0*/  STL [R1+0xe4], R0 ;  /* 0x0000e40001007387 */ /* 0x0001e80000100800 */
[----:B------:R1:W-:Y:S04]  /*a5900*/  STL [R1+0x4ef8], R3 ;  /* 0x004ef80301007387 */ /* 0x0003e80000100800 */
[----:B------:R1:W-:Y:S01]  /*a5910*/  STL [R1+0x4efc], R2 ;  /* 0x004efc0201007387 */ /* 0x0003e20000100800 */
[----:B0-----:R-:W-:Y:S01]  /*a5920*/  VIADD R0, R0, UR28 ;  /* 0x0000001c00007c36 */ /* 0x001fe20008000000 */
[----:B------:R-:W0:Y:S01]  /*a5930*/  LDCU UR28, c[0x0][0x3b8] ;  /* 0x00007700ff1c77ac */ /* 0x000e220008000800 */
[----:B-1----:R-:W-:-:S03]  /*a5940*/  F2FP.SATFINITE.E5M2.F32.PACK_AB_MERGE_C R3, R29, R30, RZ ;  /* 0x0000001e1d03723e */ /* 0x002fc600048060ff */
[----:B------:R2:W-:Y:S01]  /*a5950*/  STL [R1+0xe0], R0 ;  /* 0x0000e00001007387 */ /* 0x0005e20000100800 */
[----:B------:R-:W-:Y:S01]  /*a5960*/  VIADD R46, R0, UR29 ;  /* 0x0000001d002e7c36 */ /* 0x000fe20008000000 */
[----:B------:R-:W1:Y:S01]  /*a5970*/  LDCU UR29, c[0x0][0x3b8] ;  /* 0x00007700ff1d77ac */ /* 0x000e620008000800 */
[----:B------:R-:W-:Y:S01]  /*a5980*/  F2FP.SATFINITE.E5M2.F32.PACK_AB_MERGE_C R2, R18, R21, RZ ;  /* 0x000000151202723e */ /* 0x000fe200048060ff */
[----:B------:R-:W-:Y:S04]  /*a5990*/  STL [R1+0x4ef0], R3 ;  /* 0x004ef00301007387 */ /* 0x000fe80000100800 */
[----:B------:R0:W-:Y:S04]  /*a59a0*/  STL [R1+0x4ef4], R2 ;  /* 0x004ef40201007387 */ /* 0x0001e80000100800 */
[----:B------:R-:W4:Y:S04]  /*a59b0*/  LDL.LU R21, [R1+0x800] ;  /* 0x0008000001157983 */ /* 0x000f280000300800 */
[----:B------:R-:W4:Y:S01]  /*a59c0*/  LDL.LU R18, [R1+0x804] ;  /* 0x0008040001127983 */ /* 0x000f220000300800 */
[----:B--2---:R-:W-:-:S05]  /*a59d0*/  F2FP.SATFINITE.E5M2.F32.PACK_AB_MERGE_C R0, R15, R17, RZ ;  /* 0x000000110f00723e */ /* 0x004fca00048060ff */
[----:B------:R2:W-:Y:S04]  /*a59e0*/  STL [R1+0x4ee8], R0 ;  /* 0x004ee80001007387 */ /* 0x0005e80000100800 */
[----:B------:R-:W4:Y:S04]  /*a59f0*/  LDL.LU R17, [R1+0x808] ;  /* 0x0008080001117983 */ /* 0x000f280000300800 */
[----:B------:R-:W4:Y:S01]  /*a5a00*/  LDL.LU R15, [R1+0x80c] ;  /* 0x00080c00010f7983 */ /* 0x000f220000300800 */
[----:B0-----:R-:W-:-:S03]  /*a5a10*/  F2FP.SATFINITE.E5M2.F32.PACK_AB_MERGE_C R2, R27, R28, RZ ;  /* 0x0000001c1b02723e */ /* 0x001fc600048060ff */
[----:B------:R-:W-:Y:S01]  /*a5a20*/  STL [R1+0xdc], R46 ;  /* 0x0000dc2e01007387 */ /* 0x000fe20000100800 */
[----:B--2---:R-:W-:Y:S01]  /*a5a30*/  VIADD R0, R46, UR30 ;  /* 0x0000001e2e007c36 */ /* 0x004fe20008000000 */
[----:B------:R-:W-:Y:S01]  /*a5a40*/  SHF.R.S32.HI R54, RZ, 0x1f, R54 ;  /* 0x0000001fff367819 */ /* 0x000fe20000011436 */
[----:B------:R-:W0:Y:S01]  /*a5a50*/  LDCU UR30, c[0x0][0x3b8] ;  /* 0x00007700ff1e77ac */ /* 0x000e220008000800 */
[----:B------:R3:W-:Y:S04]  /*a5a60*/  STL [R1+0x4eec], R2 ;  /* 0x004eec0201007387 */ /* 0x0007e80000100800 */
[----:B------:R-:W2:Y:S04]  /*a5a70*/  LDL.LU R35, [R1+0x820] ;  /* 0x0008200001237983 */ /* 0x000ea80000300800 */
[----:B------:R-:W-:Y:S01]  /*a5a80*/  STL [R1+0xd8], R0 ;  /* 0x0000d80001007387 */ /* 0x000fe20000100800 */
[----:B---3--:R-:W-:-:S05]  /*a5a90*/  F2FP.SATFINITE.E5M2.F32.PACK_AB_MERGE_C R2, R20, R24, RZ ;  /* 0x000000181402723e */ /* 0x008fca00048060ff */
[----:B------:R3:W-:Y:S04]  /*a5aa0*/  STL [R1+0x4ee0], R2 ;  /* 0x004ee00201007387 */ /* 0x0007e80000100800 */
[----:B------:R-:W2:Y:S04]  /*a5ab0*/  LDL.LU R34, [R1+0x824] ;  /* 0x0008240001227983 */ /* 0x000ea80000300800 */
[----:B------:R-:W2:Y:S04]  /*a5ac0*/  LDL.LU R24, [R1+0x828] ;  /* 0x0008280001187983 */ /* 0x000ea80000300800 */
[----:B------:R-:W2:Y:S01]  /*a5ad0*/  LDL.LU R20, [R1+0x82c] ;  /* 0x00082c0001147983 */ /* 0x000ea20000300800 */
[----:B---3--:R-:W-:-:S03]  /*a5ae0*/  F2FP.SATFINITE.E5M2.F32.PACK_AB_MERGE_C R2, R14, R16, RZ ;  /* 0x000000100e02723e */ /* 0x008fc600048060ff */
[----:B------:R-:W3:Y:S04]  /*a5af0*/  LDL.LU R16, [R1+0x840] ;  /* 0x0008400001107983 */ /* 0x000ee80000300800 */
[----:B------:R-:W3:Y:S01]  /*a5b00*/  LDL.LU R14, [R1+0x844] ;  /* 0x00084400010e7983 */ /* 0x000ee20000300800 */
[----:B------:R-:W-:Y:S01]  /*a5b10*/  VIADD R45, R0, UR31 ;  /* 0x0000001f002d7c36 */ /* 0x000fe20008000000 */
[----:B------:R-:W0:Y:S02]  /*a5b20*/  LDCU UR31, c[0x0][0x3b8] ;  /* 0x00007700ff1f77ac */ /* 0x000e240008000800 */
[----:B------:R-:W-:Y:S04]  /*a5b30*/  STL [R1+0x4ee4], R2 ;  /* 0x004ee40201007387 */ /* 0x000fe80000100800 */
[----:B------:R-:W3:Y:S01]  /*a5b40*/  LDL.LU R33, [R1+0x848] ;  /* 0x0008480001217983 */ /* 0x000ee20000300800 */
[----:B------:R-:W-:-:S03]  /*a5b50*/  F2FP.SATFINITE.E5M2.F32.PACK_AB_MERGE_C R0, R25, R26, RZ ;  /* 0x0000001a1900723e */ /* 0x000fc600048060ff */
[----:B------:R-:W3:Y:S04]  /*a5b60*/  LDL.LU R31, [R1+0x84c] ;  /* 0x00084c00011f7983 */ /* 0x000ee80000300800 */
[----:B------:R4:W-:Y:S04]  /*a5b70*/  STL [R1+0x4ed8], R0 ;  /* 0x004ed80001007387 */ /* 0x0009e80000100800 */
[----:B------:R-:W3:Y:S04]  /*a5b80*/  LDL.LU R30, [R1+0x860] ;  /* 0x00086000011e7983 */ /* 0x000ee80000300800 */
[----:B------:R-:W3:Y:S01]  /*a5b90*/  LDL.LU R29, [R1+0x864] ;  /* 0x00086400011d7983 */ /* 0x000ee20000300800 */
[----:B----4-:R-:W-:-:S05]  /*a5ba0*/  F2FP.SATFINITE.E5M2.F32.PACK_AB_MERGE_C R0, R12, R13, RZ ;  /* 0x0000000d0c00723e */ /* 0x010fca00048060ff */
[----:B------:R4:W-:Y:S04]  /*a5bb0*/  STL [R1+0x4edc], R0 ;  /* 0x004edc0001007387 */ /* 0x0009e80000100800 */
[----:B------:R-:W3:Y:S04]  /*a5bc0*/  LDL.LU R28, [R1+0x868] ;  /* 0x00086800011c7983 */ /* 0x000ee80000300800 */
[----:B------:R-:W3:Y:S04]  /*a5bd0*/  LDL.LU R13, [R1+0x86c] ;  /* 0x00086c00010d7983 */ /* 0x000ee80000300800 */
[----:B------:R-:W3:Y:S04]  /*a5be0*/  LDL.LU R27, [R1+0x880] ;  /* 0x00088000011b7983 */ /* 0x000ee80000300800 */
[----:B------:R-:W3:Y:S04]  /*a5bf0*/  LDL.LU R26, [R1+0x884] ;  /* 0x00088400011a7983 */ /* 0x000ee80000300800 */
[----:B------:R-:W3:Y:S04]  /*a5c00*/  LDL.LU R25, [R1+0x888] ;  /* 0x0008880001197983 */ /* 0x000ee80000300800 */
[----:B------:R-:W3:Y:S01]  /*a5c10*/  LDL.LU R12, [R1+0x88c] ;  /* 0x00088c00010c7983 */ /* 0x000ee20000300800 */
[----:B------:R-:W-:-:S03]  /*a5c20*/  F2FP.SATFINITE.E5M2.F32.PACK_AB_MERGE_C R2, R18, R21, RZ ;  /* 0x000000151202723e */ /* 0x000fc600048060ff */
[----:B------:R-:W-:Y:S01]  /*a5c30*/  STL [R1+0xd4], R45 ;  /* 0x0000d42d01007387 */ /* 0x000fe20000100800 */
[----:B------:R-:W-:Y:S01]  /*a5c40*/  VIADD R44, R45, UR32 ;  /* 0x000000202d2c7c36 */ /* 0x000fe20008000000 */
[----:B------:R-:W-:Y:S01]  /*a5c50*/  SHF.R.S32.HI R51, RZ, 0x1f, R51 ;  /* 0x0000001fff337819 */ /* 0x000fe20000011433 */
[----:B------:R-:W0:Y:S01]  /*a5c60*/  LDCU UR32, c[0x0][0x3b8] ;  /* 0x00007700ff2077ac */ /* 0x000e220008000800 */
[----:B------:R-:W3:Y:S04]  /*a5c70*/  LDL.LU R21, [R1+0x8a0] ;  /* 0x0008a00001157983 */ /* 0x000ee80000300800 */
[----:B------:R-:W-:Y:S04]  /*a5c80*/  STL [R1+0x4ed0], R2 ;  /* 0x004ed00201007387 */ /* 0x000fe80000100800 */
[----:B------:R-:W3:Y:S01]  /*a5c90*/  LDL.LU R18, [R1+0x8a4] ;  /* 0x0008a40001127983 */ /* 0x000ee20000300800 */
[----:B----4-:R-:W-:-:S05]  /*a5ca0*/  F2FP.SATFINITE.E5M2.F32.PACK_AB_MERGE_C R0, R15, R17, RZ ;  /* 0x000000110f00723e */ /* 0x010fca00048060ff */
[----:B------:R4:W-:Y:S04]  /*a5cb0*/  STL [R1+0x4ed4], R0 ;  /* 0x004ed40001007387 */ /* 0x0009e80000100800 */
[----:B------:R-:W3:Y:S04]  /*a5cc0*/  LDL.LU R17, [R1+0x8a8] ;  /* 0x0008a80001117983 */ /* 0x000ee80000300800 */
[----:B------:R-:W3:Y:S01]  /*a5cd0*/  LDL.LU R15, [R1+0x8ac] ;  /* 0x0008ac00010f7983 */ /* 0x000ee20000300800 */
[----:B----4-:R-:W-:Y:S01]  /*a5ce0*/  VIADD R0, R44, UR33 ;  /* 0x000000212c007c36 */ /* 0x010fe20008000000 */
[----:B------:R-:W4:Y:S02]  /*a5cf0*/  LDCU UR33, c[0x0][0x3b8] ;  /* 0x00007700ff2177ac */ /* 0x000f240008000800 */
[----:B------:R-:W-:Y:S01]  /*a5d00*/  STL [R1+0xd0], R44 ;  /* 0x0000d02c01007387 */ /* 0x000fe20000100800 */
[----:B------:R-:W-:Y:S01]  /*a5d10*/  VIADD R43, R0, UR34 ;  /* 0x00000022002b7c36 */ /* 0x000fe20008000000 */
[----:B------:R-:W0:Y:S02]  /*a5d20*/  LDCU UR34, c[0x0][0x3b8] ;  /* 0x00007700ff2277ac */ /* 0x000e240008000800 */
[----:B------:R3:W-:Y:S01]  /*a5d30*/  STL [R1+0xcc], R0 ;  /* 0x0000cc0001007387 */ /* 0x0007e20000100800 */
[----:B--2---:R-:W-:-:S02]  /*a5d40*/  F2FP.SATFINITE.E5M2.F32.PACK_AB_MERGE_C R3, R34, R35, RZ ;  /* 0x000000232203723e */ /* 0x004fc400048060ff */
[----:B------:R-:W-:-:S03]  /*a5d50*/  F2FP.SATFINITE.E5M2.F32.PACK_AB_MERGE_C R2, R20, R24, RZ ;  /* 0x000000181402723e */ /* 0x000fc600048060ff */
[----:B------:R-:W-:Y:S04]  /*a5d60*/  STL [R1+0x4ec8], R3 ;  /* 0x004ec80301007387 */ /* 0x000fe80000100800 */
[----:B------:R-:W-:Y:S04]  /*a5d70*/  STL [R1+0x4ecc], R2 ;  /* 0x004ecc0201007387 */ /* 0x000fe80000100800 */
[----:B------:R-:W2:Y:S01]  /*a5d80*/  LDL.LU R24, [R1+0x8c0] ;  /* 0x0008c00001187983 */ /* 0x000ea20000300800 */
[----:B---3--:R-:W-:-:S03]  /*a5d90*/  F2FP.SATFINITE.E5M2.F32.PACK_AB_MERGE_C R0, R14, R16, RZ ;  /* 0x000000100e00723e */ /* 0x008fc600048060ff */
[----:B------:R-:W2:Y:S04]  /*a5da0*/  LDL.LU R20, [R1+0x8c4] ;  /* 0x0008c40001147983 */ /* 0x000ea80000300800 */
[----:B------:R3:W-:Y:S04]  /*a5db0*/  STL [R1+0x4ec0], R0 ;  /* 0x004ec00001007387 */ /* 0x0007e80000100800 */
[----:B------:R-:W4:Y:S04]  /*a5dc0*/  LDL.LU R16, [R1+0x8c8] ;  /* 0x0008c80001107983 */ /* 0x000f280000300800 */
[----:B------:R-:W4:Y:S01]  /*a5dd0*/  LDL.LU R14, [R1+0x8cc] ;  /* 0x0008cc00010e7983 */ /* 0x000f220000300800 */
[----:B---3--:R-:W-:-:S03]  /*a5de0*/  F2FP.SATFINITE.E5M2.F32.PACK_AB_MERGE_C R0, R31, R33, RZ ;  /* 0x000000211f00723e */ /* 0x008fc600048060ff */
[----:B------:R-:W-:Y:S01]  /*a5df0*/  STL [R1+0xc8], R43 ;  /* 0x0000c82b01007387 */ /* 0x000fe20000100800 */
[----:B------:R-:W-:Y:S01]  /*a5e00*/  VIADD R42, R43, UR35 ;  /* 0x000000232b2a7c36 */ /* 0x000fe20008000000 */
[----:B------:R-:W3:Y:S02]  /*a5e10*/  LDCU UR35, c[0x0][0x3b8] ;  /* 0x00007700ff2377ac */ /* 0x000ee40008000800 */
[----:B------:R0:W-:Y:S01]  /*a5e20*/  STL [R1+0x4ec4], R0 ;  /* 0x004ec40001007387 */ /* 0x0001e20000100800 */
[----:B------:R-:W-:Y:S01]  /*a5e30*/  F2FP.SATFINITE.E5M2.F32.PACK_AB_MERGE_C R2, R29, R30, RZ ;  /* 0x0000001e1d02723e */ /* 0x000fe200048060ff */
[----:B------:R-:W-:Y:S01]  /*a5e40*/  VIADD R41, R42, UR36 ;  /* 0x000000242a297c36 */ /* 0x000fe20008000000 */
[----:B------:R-:W1:Y:S01]  /*a5e50*/  LDCU UR36, c[0x0][0x3b8] ;  /* 0x00007700ff2477ac */ /* 0x000e620008000800 */
[----:B0-----:R-:W-:Y:S02]  /*a5e60*/  F2FP.SATFINITE.E5M2.F32.PACK_AB_MERGE_C R0, R13, R28, RZ ;  /* 0x0000001c0d00723e */ /* 0x001fe400048060ff */
[----:B------:R-:W3:Y:S04]  /*a5e70*/  LDL.LU R28, [R1+0x8e0] ;  /* 0x0008e000011c7983 */ /* 0x000ee80000300800 */
[----:B------:R0:W-:Y:S04]  /*a5e80*/  STL [R1+0x4ebc], R2 ;  /* 0x004ebc0201007387 */ /* 0x0001e80000100800 */
[----:B------:R-:W3:Y:S04]  /*a5e90*/  LDL.LU R13, [R1+0x8e4] ;  /* 0x0008e400010d7983 */ /* 0x000ee80000300800 */
[----:B------:R1:W-:Y:S01]  /*a5ea0*/  STL [R1+0x4eb8], R0 ;  /* 0x004eb80001007387 */ /* 0x0003e20000100800 */
[----:B0-----:R-:W-:-:S03]  /*a5eb0*/  F2FP.SATFINITE.E5M2.F32.PACK_AB_MERGE_C R2, R26, R27, RZ ;  /* 0x0000001b1a02723e */ /* 0x001fc600048060ff */
[----:B------:R-:W-:Y:S04]  /*a5ec0*/  STL [R1+0xc4], R42 ;  /* 0x0000c42a01007387 */ /* 0x000fe80000100800 */
[----:B------:R-:W3:Y:S01]  /*a5ed0*/  LDL.LU R27, [R1+0x8e8] ;  /* 0x0008e800011b7983 */ /* 0x000ee20000300800 */
[----:B-1----:R-:W-:-:S03]  /*a5ee0*/  F2FP.SATFINITE.E5M2.F32.PACK_AB_MERGE_C R0, R12, R25, RZ ;  /* 0x000000190c00723e */ /* 0x002fc600048060ff */
[----:B------:R0:W-:Y:S04]  /*a5ef0*/  STL [R1+0x4eb0], R2 ;  /* 0x004eb00201007387 */ /* 0x0001e80000100800 */
[----:B------:R-:W3:Y:S04]  /*a5f00*/  LDL.LU R26, [R1+0x8ec] ;  /* 0x0008ec00011a7983 */ /* 0x000ee80000300800 */
[----:B------:R1:W-:Y:S01]  /*a5f10*/  STL [R1+0x4eb4], R0 ;  /* 0x004eb40001007387 */ /* 0x0003e20000100800 */
[----:B0-----:R-:W-:-:S03]  /*a5f20*/  F2FP.SATFINITE.E5M2.F32.PACK_AB_MERGE_C R2, R18, R21, RZ ;  /* 0x000000151202723e */ /* 0x001fc600048060ff */
[----:B------:R-:W3:Y:S04]  /*a5f30*/  LDL.LU R25, [R1+0x900] ;  /* 0x0009000001197983 */ /* 0x000ee80000300800 */
[----:B------:R-:W3:Y:S04]  /*a5f40*/  LDL.LU R12, [R1+0x904] ;  /* 0x00090400010c7983 */ /* 0x000ee80000300800 */
[----:B------:R-:W-:Y:S04]  /*a5f50*/  STL [R1+0xc0], R41 ;  /* 0x0000c02901007387 */ /* 0x000fe80000100800 */
[----:B------:R-:W3:Y:S04]  /*a5f60*/  LDL.LU R21, [R1+0x908] ;  /* 0x0009080001157983 */ /* 0x000ee80000300800 */
[----:B------:R2:W-:Y:S04]  /*a5f70*/  STL [R1+0x4ea8], R2 ;  /* 0x004ea80201007387 */ /* 0x0005e80000100800 */
[----:B------:R-:W3:Y:S01]  /*a5f80*/  LDL.LU R18, [R1+0x90c] ;  /* 0x00090c0001127983 */ /* 0x000ee20000300800 */
[----:B------:R-:W-:Y:S01]  /*a5f90*/  VIADD R40, R41, UR37 ;  /* 0x0000002529287c36 */ /* 0x000fe20008000000 */
[----:B------:R-:W0:Y:S01]  /*a5fa0*/  LDCU UR37, c[0x0][0x3b8] ;  /* 0x00007700ff2577ac */ /* 0x000e220008000800 */
[----:B-1----:R-:W-:-:S05]  /*a5fb0*/  F2FP.SATFINITE.E5M2.F32.PACK_AB_MERGE_C R0, R15, R17, RZ ;  /* 0x000000110f00723e */ /* 0x002fca00048060ff */
[----:B------:R4:W-:Y:S04]  /*a5fc0*/  STL [R1+0x4eac], R0 ;  /* 0x004eac0001007387 */ /* 0x0009e80000100800 */
[----:B------:R-:W3:Y:S04]  /*a5fd0*/  LDL.LU R17, [R1+0x920] ;  /* 0x0009200001117983 */ /* 0x000ee80000300800 */
[----:B------:R-:W3:Y:S04]  /*a5fe0*/  LDL.LU R15, [R1+0x924] ;  /* 0x00092400010f7983 */ /* 0x000ee80000300800 */
[----:B------:R-:W-:Y:S04]  /*a5ff0*/  STL [R1+0xbc], R40 ;  /* 0x0000bc2801007387 */ /* 0x000fe80000100800 */
[----:B------:R-:W3:Y:S01]  /*a6000*/  LDL.LU R33, [R1+0x928] ;  /* 0x0009280001217983 */ /* 0x000ee20000300800 */
[----:B--2---:R-:W-:-:S05]  /*a6010*/  F2FP.SATFINITE.E5M2.F32.PACK_AB_MERGE_C R2, R20, R24, RZ ;  /* 0x000000181402723e */ /* 0x004fca00048060ff */
[----:B------:R-:W-:Y:S04]  /*a6020*/  STL [R1+0x4ea0], R2 ;  /* 0x004ea00201007387 */ /* 0x000fe80000100800 */
[----:B------:R-:W2:Y:S01]  /*a6030*/  LDL.LU R31, [R1+0x92c] ;  /* 0x00092c00011f7983 */ /* 0x000ea20000300800 */
[----:B----4-:R-:W-:-:S05]  /*a6040*/  F2FP.SATFINITE.E5M2.F32.PACK_AB_MERGE_C R0, R14, R16, RZ ;  /* 0x000000100e00723e */ /* 0x010fca00048060ff */
[----:B------:R3:W-:Y:S04]  /*a6050*/  STL [R1+0x4ea4], R0 ;  /* 0x004ea40001007387 */ /* 0x0007e80000100800 */
[----:B------:R-:W4:Y:S04]  /*a6060*/  LDL.LU R24, [R1+0x940] ;  /* 0x0009400001187983 */ /* 0x000f280000300800 */
[----:B------:R-:W4:Y:S04]  /*a6070*/  LDL.LU R20, [R1+0x944] ;  /* 0x0009440001147983 */ /* 0x000f280000300800 */
[----:B------:R-:W4:Y:S04]  /*a6080*/  LDL.LU R16, [R1+0x948] ;  /* 0x0009480001107983 */ /* 0x000f280000300800 */
[----:B------:R-:W4:Y:S01]  /*a6090*/  LDL.LU R14, [R1+0x94c] ;  /* 0x00094c00010e7983 */ /* 0x000f220000300800 */
[----:B------:R-:W-:Y:S01]  /*a60a0*/  VIADD R39, R40, UR38 ;  /* 0x0000002628277c36 */ /* 0x000fe20008000000 */
[----:B------:R-:W1:Y:S04]  /*a60b0*/  LDCU UR38, c[0x0][0x3b8] ;  /* 0x00007700ff2677ac */ /* 0x000e680008000800 */
[----:B------:R-:W-:Y:S01]  /*a60c0*/  STL [R1+0xb8], R39 ;  /* 0x0000b82701007387 */ /* 0x000fe20000100800 */
[----:B------:R-:W-:Y:S01]  /*a60d0*/  VIADD R38, R39, UR39 ;  /* 0x0000002727267c36 */ /* 0x000fe20008000000 */
[----:B------:R-:W0:Y:S02]  /*a60e0*/  LDCU UR39, c[0x0][0x3b8] ;  /* 0x00007700ff2777ac */ /* 0x000e240008000800 */
[----:B------:R-:W4:Y:S04]  /*a60f0*/  LDL.LU R30, [R1+0x960] ;  /* 0x00096000011e7983 */ /* 0x000f280000300800 */
[----:B------:R-:W4:Y:S01]  /*a6100*/  LDL.LU R29, [R1+0x964] ;  /* 0x00096400011d7983 */ /* 0x000f220000300800 */
[----:B---3--:R-:W-:-:S05]  /*a6110*/  F2FP.SATFINITE.E5M2.F32.PACK_AB_MERGE_C R0, R13, R28, RZ ;  /* 0x0000001c0d00723e */ /* 0x008fca00048060ff */
[----:B------:R3:W-:Y:S04]  /*a6120*/  STL [R1+0x4e98], R0 ;  /* 0x004e980001007387 */ /* 0x0007e80000100800 */
[----:B------:R-:W4:Y:S04]  /*a6130*/  LDL.LU R28, [R1+0x968] ;  /* 0x00096800011c7983 */ /* 0x000f280000300800 */
[----:B------:R-:W4:Y:S01]  /*a6140*/  LDL.LU R13, [R1+0x96c] ;  /* 0x00096c00010d7983 */ /* 0x000f220000300800 */
[----:B---3--:R-:W-:-:S03]  /*a6150*/  F2FP.SATFINITE.E5M2.F32.PACK_AB_MERGE_C R0, R26, R27, RZ ;  /* 0x0000001b1a00723e */ /* 0x008fc600048060ff */
[----:B------:R-:W-:Y:S04]  /*a6160*/  STL [R1+0xb4], R38 ;  /* 0x0000b42601007387 */ /* 0x000fe80000100800 */
[----:B------:R3:W-:Y:S01]  /*a6170*/  STL [R1+0x4e9c], R0 ;  /* 0x004e9c0001007387 */ /* 0x0007e20000100800 */
[----:B------:R-:W-:Y:S01]  /*a6180*/  VIADD R37, R38, UR40 ;  /* 0x0000002826257c36 */ /* 0x000fe20008000000 */
[----:B------:R-:W0:Y:S02]  /*a6190*/  LDCU UR40, c[0x0][0x3b8] ;  /* 0x00007700ff2877ac */ /* 0x000e240008000800 */
[----:B------:R-:W4:Y:S04]  /*a61a0*/  LDL.LU R27, [R1+0x980] ;  /* 0x00098000011b7983 */ /* 0x000f280000300800 */
[----:B------:R-:W4:Y:S01]  /*a61b0*/  LDL.LU R26, [R1+0x984] ;  /* 0x00098400011a7983 */ /* 0x000f220000300800 */
[----:B---3--:R-:W-:-:S05]  /*a61c0*/  F2FP.SATFINITE.E5M2.F32.PACK_AB_MERGE_C R0, R12, R25, RZ ;  /* 0x000000190c00723e */ /* 0x008fca00048060ff */
[----:B------:R3:W-:Y:S04]  /*a61d0*/  STL [R1+0x4e90], R0 ;  /* 0x004e900001007387 */ /* 0x0007e80000100800 */
[----:B------:R-:W4:Y:S01]  /*a61e0*/  LDL.LU R25, [R1+0x988] ;  /* 0x0009880001197983 */ /* 0x000f220000300800 */
[----:B------:R-:W-:-:S03]  /*a61f0*/  F2FP.SATFINITE.E5M2.F32.PACK_AB_MERGE_C R2, R18, R21, RZ ;  /* 0x000000151202723e */ /* 0x000fc600048060ff */
[----:B------:R-:W4:Y:S01]  /*a6200*/  LDL.LU R12, [R1+0x98c] ;  /* 0x00098c00010c7983 */ /* 0x000f220000300800 */
[----:B---3--:R-:W-:Y:S01]  /*a6210*/  VIADD R0, R37, UR41 ;  /* 0x0000002925007c36 */ /* 0x008fe20008000000 */
[----:B------:R-:W3:Y:S02]  /*a6220*/  LDCU UR41, c[0x0][0x3b8] ;  /* 0x00007700ff2977ac */ /* 0x000ee40008000800 */
[----:B------:R-:W-:Y:S04]  /*a6230*/  STL [R1+0xb0], R37 ;  /* 0x0000b02501007387 */ /* 0x000fe80000100800 */
[----:B------:R-:W-:Y:S04]  /*a6240*/  STL [R1+0x4e94], R2 ;  /* 0x004e940201007387 */ /* 0x000fe80000100800 */
[----:B------:R-:W3:Y:S04]  /*a6250*/  LDL.LU R21, [R1+0x9a0] ;  /* 0x0009a00001157983 */ /* 0x000ee80000300800 */
[----:B------:R0:W-:Y:S02]  /*a6260*/  STL [R1+0xac], R0 ;  /* 0x0000ac0001007387 */ /* 0x0001e40000100800 */
[----:B0-----:R-:W-:Y:S01]  /*a6270*/  VIADD R0, R0, UR42 ;  /* 0x0000002a00007c36 */ /* 0x001fe20008000000 */
[----:B------:R-:W0:Y:S01]  /*a6280*/  LDCU UR42, c[0x0][0x3b8] ;  /* 0x00007700ff2a77ac */ /* 0x000e220008000800 */
[----:B------:R-:W-:-:S05]  /*a6290*/  F2FP.SATFINITE.E5M2.F32.PACK_AB_MERGE_C R2, R15, R17, RZ ;  /* 0x000000110f02723e */ /* 0x000fca00048060ff */
[----:B------:R2:W-:Y:S04]  /*a62a0*/  STL [R1+0x4e88], R2 ;  /* 0x004e880201007387 */ /* 0x0005e80000100800 */
[----:B------:R-:W3:Y:S04]  /*a62b0*/  LDL.LU R18, [R1+0x9a4] ;  /* 0x0009a40001127983 */ /* 0x000ee80000300800 */
[----:B------:R-:W3:Y:S04]  /*a62c0*/  LDL.LU R17, [R1+0x9a8] ;  /* 0x0009a80001117983 */ /* 0x000ee80000300800 */
[----:B------:R-:W3:Y:S01]  /*a62d0*/  LDL.LU R15, [R1+0x9ac] ;  /* 0x0009ac00010f7983 */ /* 0x000ee20000300800 */
[----:B--2---:R-:W-:-:S05]  /*a62e0*/  F2FP.SATFINITE.E5M2.F32.PACK_AB_MERGE_C R2, R31, R33, RZ ;  /* 0x000000211f02723e */ /* 0x004fca00048060ff */
[----:B------:R2:W-:Y:S04]  /*a62f0*/  STL [R1+0x4e8c], R2 ;  /* 0x004e8c0201007387 */ /* 0x0005e80000100800 */
[----:B------:R-:W-:Y:S01]  /*a6300*/  STL [R1+0xa8], R0 ;  /* 0x0000a80001007387 */ /* 0x000fe20000100800 */
[----:B----4-:R-:W-:-:S05]  /*a6310*/  F2FP.SATFINITE.E5M2.F32.PACK_AB_MERGE_C R3, R20, R24, RZ ;  /* 0x000000181403723e */ /* 0x010fca00048060ff */
[----:B------:R-:W-:Y:S01]  /*a6320*/  STL [R1+0x4e80], R3 ;  /* 0x004e800301007387 */ /* 0x000fe20000100800 */
[----:B--2---:R-:W-:-:S03]  /*a6330*/  F2FP.SATFINITE.E5M2.F32.PACK_AB_MERGE_C R2, R14, R16, RZ ;  /* 0x000000100e02723e */ /* 0x004fc600048060ff */
[----:B------:R-:W2:Y:S04]  /*a6340*/  LDL.LU R24, [R1+0x9c0] ;  /* 0x0009c00001187983 */ /* 0x000ea80000300800 */
[----:B------:R4:W-:Y:S04]  /*a6350*/  STL [R1+0x4e84], R2 ;  /* 0x004e840201007387 */ /* 0x0009e80000100800 */
[----:B------:R-:W2:Y:S04]  /*a6360*/  LDL.LU R20, [R1+0x9c4] ;  /* 0x0009c40001147983 */ /* 0x000ea80000300800 */
[----:B------:R-:W2:Y:S04]  /*a6370*/  LDL.LU R16, [R1+0x9c8] ;  /* 0x0009c80001107983 */ /* 0x000ea80000300800 */
[----:B------:R-:W2:Y:S01]  /*a6380*/  LDL.LU R14, [R1+0x9cc] ;  /* 0x0009cc00010e7983 */ /* 0x000ea20000300800 */
[----:B----4-:R-:W-:Y:S01]  /*a6390*/  F2FP.SATFINITE.E5M2.F32.PACK_AB_MERGE_C R2, R29, R30, RZ ;  /* 0x0000001e1d02723e */ /* 0x010fe200048060ff */
[----:B------:R-:W-:Y:S01]  /*a63a0*/  VIADD R8, R0, UR43 ;  /* 0x0000002b00087c36 */ /* 0x000fe20008000000 */
[----:B------:R-:W4:Y:S01]  /*a63b0*/  LDCU UR43, c[0x0][0x3b8] ;  /* 0x00007700ff2b77ac */ /* 0x000f220008000800 */
[----:B------:R-:W2:Y:S04]  /*a63c0*/  LDL.LU R30, [R1+0x9e0] ;  /* 0x0009e000011e7983 */ /* 0x000ea80000300800 */
[----:B------:R0:W-:Y:S01]  /*a63d0*/  STL [R1+0x4e78], R2 ;  /* 0x004e780201007387 */ /* 0x0001e20000100800 */
[----:B------:R-:W-:-:S03]  /*a63e0*/  F2FP.SATFINITE.E5M2.F32.PACK_AB_MERGE_C R0, R13, R28, RZ ;  /* 0x0000001c0d00723e */ /* 0x000fc600048060ff */
[----:B------:R-:W2:Y:S04]  /*a63f0*/  LDL.LU R29, [R1+0x9e4] ;  /* 0x0009e400011d7983 */ /* 0x000ea80000300800 */
[----:B------:R0:W-:Y:S04]  /*a6400*/  STL [R1+0x4e7c], R0 ;  /* 0x004e7c0001007387 */ /* 0x0001e80000100800 */
[----:B------:R-:W4:Y:S04]  /*a6410*/  LDL.LU R28, [R1+0x9e8] ;  /* 0x0009e800011c7983 */ /* 0x000f280000300800 */
[----:B------:R-:W4:Y:S01]  /*a6420*/  LDL.LU R13, [R1+0x9ec] ;  /* 0x0009ec00010d7983 */ /* 0x000f220000300800 */
[----:B------:R-:W-:Y:S01]  /*a6430*/  VIADD R36, R8, UR44 ;  /* 0x0000002c08247c36 */ /* 0x000fe20008000000 */
[----:B------:R-:W1:Y:S02]  /*a6440*/  LDCU UR44, c[0x0][0x3b8] ;  /* 0x00007700ff2c77ac */ /* 0x000e640008000800 */
[----:B------:R-:W-:Y:S01]  /*a6450*/  STL [R1+0xa4], R8 ;  /* 0x0000a40801007387 */ /* 0x000fe20000100800 */
[----:B0-----:R-:W-:-:S03]  /*a6460*/  F2FP.SATFINITE.E5M2.F32.PACK_AB_MERGE_C R2, R26, R27, RZ ;  /* 0x0000001b1a02723e */ /* 0x001fc600048060ff */
[----:B------:R-:W4:Y:S04]  /*a6470*/  LDL.LU R27, [R1+0xa00] ;  /* 0x000a0000011b7983 */ /* 0x000f280000300800 */
[----:B------:R3:W-:Y:S04]  /*a6480*/  STL [R1+0x4e70], R2 ;  /* 0x004e700201007387 */ /* 0x0007e80000100800 */
[----:B------:R-:W4:Y:S01]  /*a6490*/  LDL.LU R26, [R1+0xa04] ;  /* 0x000a0400011a7983 */ /* 0x000f220000300800 */
[----:B------:R-:W-:-:S05]  /*a64a0*/  F2FP.SATFINITE.E5M2.F32.PACK_AB_MERGE_C R0, R12, R25, RZ ;  /* 0x000000190c00723e */ /* 0x000fca00048060ff */
[----:B------:R0:W-:Y:S04]  /*a64b0*/  STL [R1+0x4e74], R0 ;  /* 0x004e740001007387 */ /* 0x0001e80000100800 */
[----:B------:R-:W4:Y:S04]  /*a64c0*/  LDL.LU R25, [R1+0xa08] ;  /* 0x000a080001197983 */ /* 0x000f280000300800 */
[----:B------:R-:W4:Y:S04]  /*a64d0*/  LDL.LU R12, [R1+0xa0c] ;  /* 0x000a0c00010c7983 */ /* 0x000f280000300800 */
[----:B------:R-:W-:Y:S01]  /*a64e0*/  STL [R1+0xa0], R36 ;  /* 0x0000a02401007387 */ /* 0x000fe20000100800 */
[----:B------:R-:W-:Y:S01]  /*a64f0*/  VIADD R35, R36, UR45 ;  /* 0x0000002d24237c36 */ /* 0x000fe20008000000 */
[----:B--2---:R-:W-:-:S02]  /*a6500*/  F2FP.SATFINITE.E5M2.F32.PACK_AB_MERGE_C R3, R29, R30, RZ ;  /* 0x0000001e1d03723e */ /* 0x004fc400048060ff */
[----:B---3--:R-:W-:Y:S01]  /*a6510*/  F2FP.SATFINITE.E5M2.F32.PACK_AB_MERGE_C R2, R18, R21, RZ ;  /* 0x000000151202723e */ /* 0x008fe200048060ff */
[----:B------:R-:W2:Y:S01]  /*a6520*/  LDCU UR45, c[0x0][0x3b8] ;  /* 0x00007700ff2d77ac */ /* 0x000ea20008000800 */
[----:B0-----:R-:W-:Y:S01]  /*a6530*/  F2FP.SATFINITE.E5M2.F32.PACK_AB_MERGE_C R0, R15, R17, RZ ;  /* 0x000000110f00723e */ /* 0x001fe200048060ff */
[----:B------:R-:W3:Y:S04]  /*a6540*/  LDL.LU R21, [R1+0xa30] ;  /* 0x000a300001157983 */ /* 0x000ee80000300800 */
[----:B------:R0:W-:Y:S04]  /*a6550*/  STL [R1+0x4c88], R2 ;  /* 0x004c880201007387 */ /* 0x0001e80000100800 */
[----:B------:R-:W3:Y:S04]  /*a6560*/  LDL.LU R18, [R1+0xa34] ;  /* 0x000a340001127983 */ /* 0x000ee80000300800 */
[----:B------:R1:W-:Y:S04]  /*a6570*/  STL [R1+0x4cd4], R0 ;  /* 0x004cd40001007387 */ /* 0x0003e80000100800 */
[----:B------:R-:W2:Y:S04]  /*a6580*/  LDL.LU R17, [R1+0xa38] ;  /* 0x000a380001117983 */ /* 0x000ea80000300800 */
[----:B------:R-:W2:Y:S01]  /*a6590*/  LDL.LU R15, [R1+0xa3c] ;  /* 0x000a3c00010f7983 */ /* 0x000ea20000300800 */
[----:B0-----:R-:W-:-:S02]  /*a65a0*/  F2FP.SATFINITE.E5M2.F32.PACK_AB_MERGE_C R2, R20, R24, RZ ;  /* 0x000000181402723e */ /* 0x001fc400048060ff */
[----:B-1----:R-:W-:Y:S01]  /*a65b0*/  F2FP.SATFINITE.E5M2.F32.PACK_AB_MERGE_C R0, R14, R16, RZ ;  /* 0x000000100e00723e */ /* 0x002fe200048060ff */
[----:B------:R-:W-:Y:S04]  /*a65c0*/  STL [R1+0x9c], R35 ;  /* 0x00009c2301007387 */ /* 0x000fe80000100800 */
[----:B------:R-:W2:Y:S04]  /*a65d0*/  LDL.LU R24, [R1+0xa20] ;  /* 0x000a200001187983 */ /* 0x000ea80000300800 */
[----:B------:R4:W-:Y:S04]  /*a65e0*/  STL [R1+0x4c80], R2 ;  /* 0x004c800201007387 */ /* 0x0009e80000100800 */
[----:B------:R-:W2:Y:S04]  /*a65f0*/  LDL.LU R20, [R1+0xa24] ;  /* 0x000a240001147983 */ /* 0x000ea80000300800 */
[----:B------:R0:W-:Y:S04]  /*a6600*/  STL [R1+0x4c84], R0 ;  /* 0x004c840001007387 */ /* 0x0001e80000100800 */
[----:B------:R-:W2:Y:S04]  /*a6610*/  LDL.LU R16, [R1+0xa28] ;  /* 0x000a280001107983 */ /* 0x000ea80000300800 */
[----:B------:R-:W2:Y:S01]  /*a6620*/  LDL.LU R14, [R1+0xa2c] ;  /* 0x000a2c00010e7983 */ /* 0x000ea20000300800 */
[----:B------:R-:W-:Y:S01]  /*a6630*/  VIADD R34, R35, UR46 ;  /* 0x0000002e23227c36 */ /* 0x000fe20008000000 */
[----:B----4-:R-:W-:Y:S01]  /*a6640*/  F2FP.SATFINITE.E5M2.F32.PACK_AB_MERGE_C R2, R13, R28, RZ ;  /* 0x0000001c0d02723e */ /* 0x010fe200048060ff */
[----:B------:R-:W1:Y:S02]  /*a6650*/  LDCU UR46, c[0x0][0x3b8] ;  /* 0x00007700ff2e77ac */ /* 0x000e640008000800 */
[----:B0-----:R-:W-:Y:S01]  /*a6660*/  VIADD R0, R34, UR47 ;  /* 0x0000002f22007c36 */ /* 0x001fe20008000000 */
[----:B------:R-:W-:Y:S01]  /*a6670*/  STL [R1+0x98], R34 ;  /* 0x0000982201007387 */ /* 0x000fe20000100800 */
[----:B------:R-:W-:Y:S01]  /*a6680*/  SHF.R.S32.HI R8, RZ, 0x1f, R8 ;  /* 0x0000001fff087819 */ /* 0x000fe20000011408 */
[----:B------:R-:W0:Y:S02]  /*a6690*/  LDCU UR47, c[0x0][0x3b8] ;  /* 0x00007700ff2f77ac */ /* 0x000e240008000800 */
[----:B------:R-:W-:Y:S04]  /*a66a0*/  STL [R1+0x94], R0 ;  /* 0x0000940001007387 */ /* 0x000fe80000100800 */
[----:B------:R-:W-:Y:S04]  /*a66b0*/  STL [R1+0x4c78], R3 ;  /* 0x004c780301007387 */ /* 0x000fe80000100800 */
[----:B------:R-:W4:Y:S04]  /*a66c0*/  LDL.LU R5, [R1+0xa50] ;  /* 0x000a500001057983 */ /* 0x000f280000300800 */
[----:B------:R0:W-:Y:S04]  /*a66d0*/  STL [R1+0x4c7c], R2 ;  /* 0x004c7c0201007387 */ /* 0x0001e80000100800 */
[----:B------:R-:W4:Y:S04]  /*a66e0*/  LDL.LU R4, [R1+0xa54] ;  /* 0x000a540001047983 */ /* 0x000f280000300800 */
[----:B------:R-:W4:Y:S04]  /*a66f0*/  LDL.LU R28, [R1+0xa58] ;  /* 0x000a5800011c7983 */ /* 0x000f280000300800 */
[----:B------:R-:W4:Y:S01]  /*a6700*/  LDL.LU R13, [R1+0xa5c] ;  /* 0x000a5c00010d7983 */ /* 0x000f220000300800 */
[----:B0-----:R-:W-:Y:S01]  /*a6710*/  F2FP.SATFINITE.E5M2.F32.PACK_AB_MERGE_C R2, R26, R27, RZ ;  /* 0x0000001b1a02723e */ /* 0x001fe200048060ff */
[----:B------:R-:W-:Y:S01]  /*a6720*/  VIADD R33, R0, UR48 ;  /* 0x0000003000217c36 */ /* 0x000fe20008000000 */
[----:B------:R-:W-:Y:S01]  /*a6730*/  F2FP.SATFINITE.E5M2.F32.PACK_AB_MERGE_C R0, R12, R25, RZ ;  /* 0x000000190c00723e */ /* 0x000fe200048060ff */
[----:B------:R-:W4:Y:S01]  /*a6740*/  LDL.LU R27, [R1+0xa70] ;  /* 0x000a7000011b7983 */ /* 0x000f220000300800 */
[----:B------:R-:W0:Y:S03]  /*a6750*/  LDCU UR48, c[0x0][0x3b8] ;  /* 0x00007700ff3077ac */ /* 0x000e260008000800 */
[----:B------:R3:W-:Y:S04]  /*a6760*/  STL [R1+0x4c70], R2 ;  /* 0x004c700201007387 */ /* 0x0007e80000100800 */
[----:B------:R-:W4:Y:S04]  /*a6770*/  LDL.LU R26, [R1+0xa74] ;  /* 0x000a7400011a7983 */ /* 0x000f280000300800 */
[----:B------:R2:W-:Y:S04]  /*a6780*/  STL [R1+0x4c74], R0 ;  /* 0x004c740001007387 */ /* 0x0005e80000100800 */
[----:B------:R-:W4:Y:S04]  /*a6790*/  LDL.LU R25, [R1+0xa78] ;  /* 0x000a780001197983 */ /* 0x000f280000300800 */
[----:B------:R-:W4:Y:S04]  /*a67a0*/  LDL.LU R12, [R1+0xa7c] ;  /* 0x000a7c00010c7983 */ /* 0x000f280000300800 */
[----:B------:R-:W-:Y:S01]  /*a67b0*/  STL [R1+0x90], R33 ;  /* 0x0000902101007387 */ /* 0x000fe20000100800 */
[----:B------:R-:W-:Y:S01]  /*a67c0*/  VIADD R31, R33, UR49 ;  /* 0x00000031211f7c36 */ /* 0x000fe20008000000 */
[----:B------:R-:W0:Y:S01]  /*a67d0*/  LDCU UR49, c[0x0][0x3b8] ;  /* 0x00007700ff3177ac */ /* 0x000e220008000800 */
[----:B---3--:R-:W-:-:S02]  /*a67e0*/  F2FP.SATFINITE.E5M2.F32.PACK_AB_MERGE_C R2, R18, R21, RZ ;  /* 0x000000151202723e */ /* 0x008fc400048060ff */
[----:B------:R-:W3:Y:S04]  /*a67f0*/  LDL.LU R21, [R1+0xa90] ;  /* 0x000a900001157983 */ /* 0x000ee80000300800 */
[----:B------:R0:W-:Y:S04]  /*a6800*/  STL [R1+0x4c68], R2 ;  /* 0x004c680201007387 */ /* 0x0001e80000100800 */
[----:B------:R-:W3:Y:S01]  /*a6810*/  LDL.LU R18, [R1+0xa94] ;  /* 0x000a940001127983 */ /* 0x000ee20000300800 */
[----:B--2---:R-:W-:-:S05]  /*a6820*/  F2FP.SATFINITE.E5M2.F32.PACK_AB_MERGE_C R0, R15, R17, RZ ;  /* 0x000000110f00723e */ /* 0x004fca00048060ff */
[----:B------:R2:W-:Y:S04]  /*a6830*/  STL [R1+0x4c6c], R0 ;  /* 0x004c6c0001007387 */ /* 0x0005e80000100800 */
[----:B------:R-:W3:Y:S04]  /*a6840*/  LDL.LU R17, [R1+0xa98] ;  /* 0x000a980001117983 */ /* 0x000ee80000300800 */
[----:B------:R-:W3:Y:S01]  /*a6850*/  LDL.LU R15, [R1+0xa9c] ;  /* 0x000a9c00010f7983 */ /* 0x000ee20000300800 */
[----:B0-----:R-:W-:-:S03]  /*a6860*/  F2FP.SATFINITE.E5M2.F32.PACK_AB_MERGE_C R2, R20, R24, RZ ;  /* 0x000000181402723e */ /* 0x001fc600048060ff */
[----:B------:R-:W-:Y:S04]  /*a6870*/  STL [R1+0x8c], R31 ;  /* 0x00008c1f01007387 */ /* 0x000fe80000100800 */
[----:B------:R-:W3:Y:S04]  /*a6880*/  LDL.LU R24, [R1+0xac0] ;  /* 0x000ac00001187983 */ /* 0x000ee80000300800 */
[----:B------:R4:W-:Y:S01]  /*a6890*/  STL [R1+0x4c60], R2 ;  /* 0x004c600201007387 */ /* 0x0009e20000100800 */
[----:B--2---:R-:W-:-:S03]  /*a68a0*/  F2FP.SATFINITE.E5M2.F32.PACK_AB_MERGE_C R0, R14, R16, RZ ;  /* 0x000000100e00723e */ /* 0x004fc600048060ff */
[----:B------:R-:W2:Y:S04]  /*a68b0*/  LDL.LU R20, [R1+0xac4] ;  /* 0x000ac40001147983 */ /* 0x000ea80000300800 */
[----:B------:R0:W-:Y:S04]  /*a68c0*/  STL [R1+0x4c64], R0 ;  /* 0x004c640001007387 */ /* 0x0001e80000100800 */
[----:B------:R-:W2:Y:S04]  /*a68d0*/  LDL.LU R16, [R1+0xac8] ;  /* 0x000ac80001107983 */ /* 0x000ea80000300800 */
[----:B------:R-:W2:Y:S01]  /*a68e0*/  LDL.LU R14, [R1+0xacc] ;  /* 0x000acc00010e7983 */ /* 0x000ea20000300800 */
[----:B------:R-:W-:Y:S01]  /*a68f0*/  VIADD R30, R31, UR50 ;  /* 0x000000321f1e7c36 */ /* 0x000fe20008000000 */
[----:B------:R-:W1:Y:S04]  /*a6900*/  LDCU UR50, c[0x0][0x3b8] ;  /* 0x00007700ff3277ac */ /* 0x000e680008000800 */
[----:B------:R-:W-:Y:S04]  /*a6910*/  STL [R1+0x88], R30 ;  /* 0x0000881e01007387 */ /* 0x000fe80000100800 */
[----:B------:R-:W2:Y:S01]  /*a6920*/  LDL.LU R3, [R1+0xab0] ;  /* 0x000ab00001037983 */ /* 0x000ea20000300800 */
[----:B----4-:R-:W-:-:S05]  /*a6930*/  F2FP.SATFINITE.E5M2.F32.PACK_AB_MERGE_C R2, R4, R5, RZ ;  /* 0x000000050402723e */ /* 0x010fca00048060ff */
[----:B------:R4:W-:Y:S01]  /*a6940*/  STL [R1+0x4c58], R2 ;  /* 0x004c580201007387 */ /* 0x0009e20000100800 */
[----:B0-----:R-:W-:-:S03]  /*a6950*/  F2FP.SATFINITE.E5M2.F32.PACK_AB_MERGE_C R0, R13, R28, RZ ;  /* 0x0000001c0d00723e */ /* 0x001fc600048060ff */
[----:B----4-:R-:W4:Y:S04]  /*a6960*/  LDL.LU R2, [R1+0xab4] ;  /* 0x000ab40001027983 */ /* 0x010f280000300800 */
[----:B------:R0:W-:Y:S04]  /*a6970*/  STL [R1+0x4c5c], R0 ;  /* 0x004c5c0001007387 */ /* 0x0001e80000100800 */
[----:B------:R-:W4:Y:S04]  /*a6980*/  LDL.LU R7, [R1+0xab8] ;  /* 0x000ab80001077983 */ /* 0x000f280000300800 */
[----:B------:R-:W4:Y:S01]  /*a6990*/  LDL.LU R5, [R1+0xabc] ;  /* 0x000abc0001057983 */ /* 0x000f220000300800 */
[----:B------:R-:W-:Y:S01]  /*a69a0*/  VIADD R29, R30, UR51 ;  /* 0x000000331e1d7c36 */ /* 0x000fe20008000000 */
[----:B------:R-:W-:Y:S01]  /*a69b0*/  F2FP.SATFINITE.E5M2.F32.PACK_AB_MERGE_C R6, R26, R27, RZ ;  /* 0x0000001b1a06723e */ /* 0x000fe200048060ff */
[----:B------:R-:W1:Y:S01]  /*a69c0*/  LDCU UR51, c[0x0][0x3b8] ;  /* 0x00007700ff3377ac */ /* 0x000e620008000800 */
[----:B------:R-:W4:Y:S04]  /*a69d0*/  LDL.LU R4, [R1+0xbd0] ;  /* 0x000bd00001047983 */ /* 0x000f280000300800 */
[----:B------:R-:W4:Y:S01]  /*a69e0*/  LDL.LU R13, [R1+0xbd4] ;  /* 0x000bd400010d7983 */ /* 0x000f220000300800 */
[----:B0-----:R-:W-:Y:S01]  /*a69f0*/  F2FP.SATFINITE.E5M2.F32.PACK_AB_MERGE_C R0, R12, R25, RZ ;  /* 0x000000190c00723e */ /* 0x001fe200048060ff */
[----:B------:R-:W-:Y:S01]  /*a6a00*/  VIADD R28, R29, UR52 ;  /* 0x000000341d1c7c36 */ /* 0x000fe20008000000 */
[----:B------:R-:W0:Y:S01]  /*a6a10*/  LDCU UR52, c[0x0][0x3b8] ;  /* 0x00007700ff3477ac */ /* 0x000e220008000800 */
[----:B------:R-:W-:Y:S04]  /*a6a20*/  STL [R1+0x84], R29 ;  /* 0x0000841d01007387 */ /* 0x000fe80000100800 */
[----:B------:R-:W4:Y:S04]  /*a6a30*/  LDL.LU R25, [R1+0xbd8] ;  /* 0x000bd80001197983 */ /* 0x000f280000300800 */
[----:B------:R3:W-:Y:S04]  /*a6a40*/  STL [R1+0x4c50], R6 ;  /* 0x004c500601007387 */ /* 0x0007e80000100800 */
[----:B------:R-:W4:Y:S04]  /*a6a50*/  LDL.LU R12, [R1+0xbdc] ;  /* 0x000bdc00010c7983 */ /* 0x000f280000300800 */
[----:B------:R0:W-:Y:S04]  /*a6a60*/  STL [R1+0x4c54], R0 ;  /* 0x004c540001007387 */ /* 0x0001e80000100800 */
[----:B------:R-:W-:Y:S01]  /*a6a70*/  STL [R1+0x80], R28 ;  /* 0x0000801c01007387 */ /* 0x000fe20000100800 */
[----:B------:R-:W-:Y:S01]  /*a6a80*/  VIADD R27, R28, UR53 ;  /* 0x000000351c1b7c36 */ /* 0x000fe20008000000 */
[----:B------:R-:W0:Y:S01]  /*a6a90*/  LDCU UR53, c[0x0][0x3b8] ;  /* 0x00007700ff3577ac */ /* 0x000e220008000800 */
[----:B---3--:R-:W-:-:S02]  /*a6aa0*/  F2FP.SATFINITE.E5M2.F32.PACK_AB_MERGE_C R6, R18, R21, RZ ;  /* 0x000000151206723e */ /* 0x008fc400048060ff */
[----:B------:R-:W3:Y:S04]  /*a6ab0*/  LDL.LU R21, [R1+0xbc0] ;  /* 0x000bc00001157983 */ /* 0x000ee80000300800 */
[----:B------:R2:W-:Y:S04]  /*a6ac0*/  STL [R1+0x4c48], R6 ;  /* 0x004c480601007387 */ /* 0x0005e80000100800 */
[----:B------:R-:W3:Y:S01]  /*a6ad0*/  LDL.LU R18, [R1+0xbc4] ;  /* 0x000bc40001127983 */ /* 0x000ee20000300800 */
[----:B0-----:R-:W-:-:S05]  /*a6ae0*/  F2FP.SATFINITE.E5M2.F32.PACK_AB_MERGE_C R0, R15, R17, RZ ;  /* 0x000000110f00723e */ /* 0x001fca00048060ff */
[----:B------:R0:W-:Y:S04]  /*a6af0*/  STL [R1+0x4c4c], R0 ;  /* 0x004c4c0001007387 */ /* 0x0001e80000100800 */
[----:B------:R-:W3:Y:S04]  /*a6b00*/  LDL.LU R17, [R1+0xbc8] ;  /* 0x000bc80001117983 */ /* 0x000ee80000300800 */
[----:B------:R-:W3:Y:S01]  /*a6b10*/  LDL.LU R15, [R1+0xbcc] ;  /* 0x000bcc00010f7983 */ /* 0x000ee20000300800 */
[----:B--2---:R-:W-:-:S03]  /*a6b20*/  F2FP.SATFINITE.E5M2.F32.PACK_AB_MERGE_C R6, R20, R24, RZ ;  /* 0x000000181406723e */ /* 0x004fc600048060ff */
[----:B------:R-:W-:Y:S04]  /*a6b30*/  STL [R1+0x7c], R27 ;  /* 0x00007c1b01007387 */ /* 0x000fe80000100800 */
[----:B------:R-:W2:Y:S04]  /*a6b40*/  LDL.LU R24, [R1+0xbb0] ;  /* 0x000bb00001187983 */ /* 0x000ea80000300800 */
[----:B------:R-:W-:Y:S01]  /*a6b50*/  STL [R1+0x4c40], R6 ;  /* 0x004c400601007387 */ /* 0x000fe20000100800 */
[----:B0-----:R-:W-:-:S03]  /*a6b60*/  F2FP.SATFINITE.E5M2.F32.PACK_AB_MERGE_C R0, R14, R16, RZ ;  /* 0x000000100e00723e */ /* 0x001fc600048060ff */
[----:B------:R-:W2:Y:S04]  /*a6b70*/  LDL.LU R20, [R1+0xbb4] ;  /* 0x000bb40001147983 */ /* 0x000ea80000300800 */
[----:B------:R0:W-:Y:S04]  /*a6b80*/  STL [R1+0x4c44], R0 ;  /* 0x004c440001007387 */ /* 0x0001e80000100800 */
[----:B------:R-:W2:Y:S04]  /*a6b90*/  LDL.LU R16, [R1+0xbb8] ;  /* 0x000bb80001107983 */ /* 0x000ea80000300800 */
[----:B------:R-:W2:Y:S01]  /*a6ba0*/  LDL.LU R14, [R1+0xbbc] ;  /* 0x000bbc00010e7983 */ /* 0x000ea20000300800 */
[----:B------:R-:W-:Y:S01]  /*a6bb0*/  VIADD R26, R27, UR54 ;  /* 0x000000361b1a7c36 */ /* 0x000fe20008000000 */
[----:B------:R-:W1:Y:S03]  /*a6bc0*/  LDCU UR54, c[0x0][0x3b8] ;  /* 0x00007700ff3677ac */ /* 0x000e660008000800 */
[----:B0-----:R-:W-:Y:S01]  /*a6bd0*/  VIADD R0, R26, UR55 ;  /* 0x000000371a007c36 */ /* 0x001fe20008000000 */
[----:B------:R-:W-:Y:S01]  /*a6be0*/  STL [R1+0x78], R26 ;  /* 0x0000781a01007387 */ /* 0x000fe20000100800 */
[----:B------:R-:W0:Y:S03]  /*a6bf0*/  LDCU UR55, c[0x0][0x3b8] ;  /* 0x00007700ff3777ac */ /* 0x000e260008000800 */
[----:B------:R1:W-:Y:S01]  /*a6c00*/  STL [R1+0x74], R0 ;  /* 0x0000740001007387 */ /* 0x0003e20000100800 */
[----:B----4-:R-:W-:-:S05]  /*a6c10*/  F2FP.SATFINITE.E5M2.F32.PACK_AB_MERGE_C R3, R2, R3, RZ ;  /* 0x000000030203723e */ /* 0x010fca00048060ff */
[----:B------:R-:W-:Y:S01]  /*a6c20*/  STL [R1+0x4c38], R3 ;  /* 0x004c380301007387 */ /* 0x000fe20000100800 */
[----:B-1----:R-:W-:Y:S01]  /*a6c30*/  VIADD R0, R0, UR56 ;  /* 0x0000003800007c36 */ /* 0x002fe20008000000 */
[----:B------:R-:W1:Y:S01]  /*a6c40*/  LDCU UR56, c[0x0][0x3b8] ;  /* 0x00007700ff3877ac */ /* 0x000e620008000800 */
[----:B------:R-:W-:-:S05]  /*a6c50*/  F2FP.SATFINITE.E5M2.F32.PACK_AB_MERGE_C R2, R5, R7, RZ ;  /* 0x000000070502723e */ /* 0x000fca00048060ff */
[----:B------:R4:W-:Y:S04]  /*a6c60*/  STL [R1+0x4c3c], R2 ;  /* 0x004c3c0201007387 */ /* 0x0009e80000100800 */
[----:B------:R-:W2:Y:S01]  /*a6c70*/  LDL.LU R19, [R1+0xba0] ;  /* 0x000ba00001137983 */ /* 0x000ea20000300800 */
[----:B----4-:R-:W-:-:S03]  /*a6c80*/  F2FP.SATFINITE.E5M2.F32.PACK_AB_MERGE_C R2, R13, R4, RZ ;  /* 0x000000040d02723e */ /* 0x010fc600048060ff */
[----:B------:R-:W-:Y:S04]  /*a6c90*/  STL [R1+0x70], R0 ;  /* 0x0000700001007387 */ /* 0x000fe80000100800 */
[----:B------:R4:W-:Y:S04]  /*a6ca0*/  STL [R1+0x5538], R2 ;  /* 0x0055380201007387 */ /* 0x0009e80000100800 */
[----:B------:R-:W2:Y:S04]  /*a6cb0*/  LDL.LU R22, [R1+0xba4] ;  /* 0x000ba40001167983 */ /* 0x000ea80000300800 */
[----:B------:R-:W2:Y:S01]  /*a6cc0*/  LDL.LU R9, [R1+0xba8] ;  /* 0x000ba80001097983 */ /* 0x000ea20000300800 */
[----:B----4-:R-:W-:-:S03]  /*a6cd0*/  F2FP.SATFINITE.E5M2.F32.PACK_AB_MERGE_C R2, R12, R25, RZ ;  /* 0x000000190c02723e */ /* 0x010fc600048060ff */
[----:B------:R-:W4:Y:S04]  /*a6ce0*/  LDL.LU R13, [R1+0xbac] ;  /* 0x000bac00010d7983 */ /* 0x000f280000300800 */
[----:B------:R-:W4:Y:S04]  /*a6cf0*/  LDL.LU R6, [R1+0xb90] ;  /* 0x000b900001067983 */ /* 0x000f280000300800 */
[----:B------:R-:W4:Y:S01]  /*a6d00*/  LDL.LU R23, [R1+0xb94] ;  /* 0x000b940001177983 */ /* 0x000f220000300800 */
[----:B------:R-:W-:Y:S01]  /*a6d10*/  VIADD R12, R0, UR57 ;  /* 0x00000039000c7c36 */ /* 0x000fe20008000000 */
[----:B------:R-:W0:Y:S02]  /*a6d20*/  LDCU UR57, c[0x0][0x3b8] ;  /* 0x00007700ff3977ac */ /* 0x000e240008000800 */
[----:B------:R3:W-:Y:S04]  /*a6d30*/  STL [R1+0x5540], R2 ;  /* 0x0055400201007387 */ /* 0x0007e80000100800 */
[----:B------:R-:W4:Y:S04]  /*a6d40*/  LDL.LU R32, [R1+0xb98] ;  /* 0x000b980001207983 */ /* 0x000f280000300800 */
[----:B------:R-:W4:Y:S04]  /*a6d50*/  LDL.LU R3, [R1+0xb9c] ;  /* 0x000b9c0001037983 */ /* 0x000f280000300800 */
[----:B------:R-:W4:Y:S04]  /*a6d60*/  LDL.LU R5, [R1+0xb80] ;  /* 0x000b800001057983 */ /* 0x000f280000300800 */
[----:B------:R-:W4:Y:S01]  /*a6d70*/  LDL.LU R25, [R1+0xb84] ;  /* 0x000b840001197983 */ /* 0x000f220000300800 */
[----:B---3--:R-:W-:-:S03]  /*a6d80*/  F2FP.SATFINITE.E5M2.F32.PACK_AB_MERGE_C R2, R18, R21, RZ ;  /* 0x000000151202723e */ /* 0x008fc600048060ff */
[----:B------:R-:W3:Y:S04]  /*a6d90*/  LDL.LU R18, [R1+0xb88] ;  /* 0x000b880001127983 */ /* 0x000ee80000300800 */
[----:B------:R0:W-:Y:S01]  /*a6da0*/  STL [R1+0x5524], R2 ;  /* 0x0055240201007387 */ /* 0x0001e20000100800 */
[----:B------:R-:W-:-:S03]  /*a6db0*/  F2FP.SATFINITE.E5M2.F32.PACK_AB_MERGE_C R0, R15, R17, RZ ;  /* 0x000000110f00723e */ /* 0x000fc600048060ff */
[----:B------:R-:W3:Y:S04]  /*a6dc0*/  LDL.LU R15, [R1+0xb8c] ;  /* 0x000b8c00010f7983 */ /* 0x000ee80000300800 */
[----:B------:R1:W-:Y:S04]  /*a6dd0*/  STL [R1+0x5530], R0 ;  /* 0x0055300001007387 */ /* 0x0003e80000100800 */
[----:B0-----:R-:W3:Y:S04]  /*a6de0*/  LDL.LU R2, [R1+0xb70] ;  /* 0x000b700001027983 */ /* 0x001ee80000300800 */
[----:B-1----:R-:W3:Y:S01]  /*a6df0*/  LDL.LU R0, [R1+0xb74] ;  /* 0x000b740001007983 */ /* 0x002ee20000300800 */
[----:B--2---:R-:W-:-:S03]  /*a6e00*/  F2FP.SATFINITE.E5M2.F32.PACK_AB_MERGE_C R10, R20, R24, RZ ;  /* 0x00000018140a723e */ /* 0x004fc600048060ff */
[----:B------:R-:W2:Y:S04]  /*a6e10*/  LDL.LU R7, [R1+0xb78] ;  /* 0x000b780001077983 */ /* 0x000ea80000300800 */
[----:B------:R-:W2:Y:S04]  /*a6e20*/  LDL.LU R21, [R1+0xb7c] ;  /* 0x000b7c0001157983 */ /* 0x000ea80000300800 */
[----:B------:R-:W-:Y:S01]  /*a6e30*/  STL [R1+0x6c], R12 ;  /* 0x00006c0c01007387 */ /* 0x000fe20000100800 */
[----:B------:R-:W-:-:S03]  /*a6e40*/  F2FP.SATFINITE.E5M2.F32.PACK_AB_MERGE_C R4, R14, R16, RZ ;  /* 0x000000100e04723e */ /* 0x000fc600048060ff */
[----:B------:R-:W2:Y:S04]  /*a6e50*/  LDL.LU R24, [R1+0xb60] ;  /* 0x000b600001187983 */ /* 0x000ea80000300800 */
[----:B------:R-:W-:Y:S04]  /*a6e60*/  STL [R1+0x5508], R10 ;  /* 0x0055080a01007387 */ /* 0x000fe80000100800 */
[----:B------:R-:W2:Y:S04]  /*a6e70*/  LDL.LU R20, [R1+0xb64] ;  /* 0x000b640001147983 */ /* 0x000ea80000300800 */
[----:B------:R0:W-:Y:S04]  /*a6e80*/  STL [R1+0x5510], R4 ;  /* 0x0055100401007387 */ /* 0x0001e80000100800 */
[----:B0-----:R-:W2:Y:S04]  /*a6e90*/  LDL.LU R4, [R1+0xb68] ;  /* 0x000b680001047983 */ /* 0x001ea80000300800 */
[----:B------:R-:W2:Y:S01]  /*a6ea0*/  LDL.LU R14, [R1+0xb6c] ;  /* 0x000b6c00010e7983 */ /* 0x000ea20000300800 */
[----:B------:R-:W-:Y:S01]  /*a6eb0*/  VIADD R17, R12, UR58 ;  /* 0x0000003a0c117c36 */ /* 0x000fe20008000000 */
[----:B------:R-:W0:Y:S03]  /*a6ec0*/  LDCU UR58, c[0x0][0x3b8] ;  /* 0x00007700ff3a77ac */ /* 0x000e260008000800 */
[----:B------:R-:W-:Y:S01]  /*a6ed0*/  VIADD R16, R17, UR59 ;  /* 0x0000003b11107c36 */ /* 0x000fe20008000000 */
[----:B------:R-:W-:Y:S01]  /*a6ee0*/  STL [R1+0x68], R17 ;  /* 0x0000681101007387 */ /* 0x000fe20000100800 */
[----:B------:R-:W1:Y:S03]  /*a6ef0*/  LDCU UR59, c[0x0][0x3b8] ;  /* 0x00007700ff3b77ac */ /* 0x000e660008000800 */
[----:B------:R-:W-:Y:S01]  /*a6f00*/  STL [R1+0x64], R16 ;  /* 0x0000641001007387 */ /* 0x000fe20000100800 */
[----:B------:R-:W-:-:S02]  /*a6f10*/  F2FP.SATFINITE.E5M2.F32.PACK_AB_MERGE_C R10, R22, R19, RZ ;  /* 0x00000013160a723e */ /* 0x000fc400048060ff */
[----:B----4-:R-:W-:-:S03]  /*a6f20*/  F2FP.SATFINITE.E5M2.F32.PACK_AB_MERGE_C R9, R13, R9, RZ ;  /* 0x000000090d09723e */ /* 0x010fc600048060ff */
[----:B------:R-:W-:Y:S01]  /*a6f30*/  STL [R1+0x54ec], R10 ;  /* 0x0054ec0a01007387 */ /* 0x000fe20000100800 */
[----:B------:R-:W-:Y:S01]  /*a6f40*/  VIADD R13, R16, UR60 ;  /* 0x0000003c100d7c36 */ /* 0x000fe20008000000 */
[----:B------:R-:W4:Y:S02]  /*a6f50*/  LDCU UR60, c[0x0][0x3b8] ;  /* 0x00007700ff3c77ac */ /* 0x000f240008000800 */
[----:B------:R0:W-:Y:S04]  /*a6f60*/  STL [R1+0x54f8], R9 ;  /* 0x0054f80901007387 */ /* 0x0001e80000100800 */
[----:B------:R-:W-:Y:S01]  /*a6f70*/  STL [R1+0x60], R13 ;  /* 0x0000600d01007387 */ /* 0x000fe20000100800 */
[----:B0-----:R-:W-:Y:S02]  /*a6f80*/  F2FP.SATFINITE.E5M2.F32.PACK_AB_MERGE_C R9, R23, R6, RZ ;  /* 0x000000061709723e */ /* 0x001fe400048060ff */
[----:B------:R-:W-:Y:S01]  /*a6f90*/  F2FP.SATFINITE.E5M2.F32.PACK_AB_MERGE_C R6, R3, R32, RZ ;  /* 0x000000200306723e */ /* 0x000fe200048060ff */
[----:B------:R-:W-:-:S02]  /*a6fa0*/  VIADD R3, R13, UR61 ;  /* 0x0000003d0d037c36 */ /* 0x000fc40008000000 */
[----:B------:R0:W-:Y:S01]  /*a6fb0*/  STL [R1+0x54d8], R9 ;  /* 0x0054d80901007387 */ /* 0x0001e20000100800 */
[----:B------:R-:W1:Y:S03]  /*a6fc0*/  LDCU UR61, c[0x0][0x3b8] ;  /* 0x00007700ff3d77ac */ /* 0x000e660008000800 */
[----:B------:R-:W-:Y:S01]  /*a6fd0*/  STL [R1+0x54e0], R6 ;  /* 0x0054e00601007387 */ /* 0x000fe20000100800 */
[----:B------:R-:W-:-:S03]  /*a6fe0*/  F2FP.SATFINITE.E5M2.F32.PACK_AB_MERGE_C R5, R25, R5, RZ ;  /* 0x000000051905723e */ /* 0x000fc600048060ff */
[----:B0-----:R-:W4:Y:S04]  /*a6ff0*/  LDL.LU R9, [R1+0xb50] ;  /* 0x000b500001097983 */ /* 0x001f280000300800 */
[----:B------:R-:W-:Y:S04]  /*a7000*/  STL [R1+0x5c], R3 ;  /* 0x00005c0301007387 */ /* 0x000fe80000100800 */
[----:B------:R0:W-:Y:S04]  /*a7010*/  STL [R1+0x54c4], R5 ;  /* 0x0054c40501007387 */ /* 0x0001e80000100800 */
[----:B------:R-:W4:Y:S01]  /*a7020*/  LDL.LU R25, [R1+0xb54] ;  /* 0x000b540001197983 */ /* 0x000f220000300800 */
[----:B0-----:R-:W-:Y:S01]  /*a7030*/  VIADD R5, R3, UR62 ;  /* 0x0000003e03057c36 */ /* 0x001fe20008000000 */
[----:B------:R-:W0:Y:S01]  /*a7040*/  LDCU UR62, c[0x0][0x3b8] ;  /* 0x00007700ff3e77ac */ /* 0x000e220008000800 */
[----:B---3--:R-:W-:-:S02]  /*a7050*/  F2FP.SATFINITE.E5M2.F32.PACK_AB_MERGE_C R6, R15, R18, RZ ;  /* 0x000000120f06723e */ /* 0x008fc400048060ff */
[----:B------:R-:W3:Y:S04]  /*a7060*/  LDL.LU R18, [R1+0xb58] ;  /* 0x000b580001127983 */ /* 0x000ee80000300800 */
[----:B------:R-:W-:Y:S04]  /*a7070*/  STL [R1+0x54cc], R6 ;  /* 0x0054cc0601007387 */ /* 0x000fe80000100800 */
[----:B------:R-:W3:Y:S01]  /*a7080*/  LDL.LU R15, [R1+0xb5c] ;  /* 0x000b5c00010f7983 */ /* 0x000ee20000300800 */
[----:B------:R-:W-:-:S03]  /*a7090*/  F2FP.SATFINITE.E5M2.F32.PACK_AB_MERGE_C R0, R0, R2, RZ ;  /* 0x000000020000723e */ /* 0x000fc600048060ff */
[----:B------:R-:W3:Y:S04]  /*a70a0*/  LDL.LU R23, [R1+0xb40] ;  /* 0x000b400001177983 */ /* 0x000ee80000300800 */
[----:B------:R0:W-:Y:S01]  /*a70b0*/  STL [R1+0x54a0], R0 ;  /* 0x0054a00001007387 */ /* 0x0001e20000100800 */
[----:B--2---:R-:W-:-:S03]  /*a70c0*/  F2FP.SATFINITE.E5M2.F32.PACK_AB_MERGE_C R2, R21, R7, RZ ;  /* 0x000000071502723e */ /* 0x004fc600048060ff */
[----:B0-----:R-:W2:Y:S04]  /*a70d0*/  LDL.LU R0, [R1+0xb44] ;  /* 0x000b440001007983 */ /* 0x001ea80000300800 */
[----:B------:R0:W-:Y:S04]  /*a70e0*/  STL [R1+0x54b4], R2 ;  /* 0x0054b40201007387 */ /* 0x0001e80000100800 */
[----:B------:R-:W-:Y:S01]  /*a70f0*/  STL [R1+0x58], R5 ;  /* 0x0000580501007387 */ /* 0x000fe20000100800 */
[----:B0-----:R-:W-:-:S03]  /*a7100*/  F2FP.SATFINITE.E5M2.F32.PACK_AB_MERGE_C R2, R20, R24, RZ ;  /* 0x000000181402723e */ /* 0x001fc600048060ff */
[----:B------:R-:W2:Y:S04]  /*a7110*/  LDL.LU R24, [R1+0xb48] ;  /* 0x000b480001187983 */ /* 0x000ea80000300800 */
[----:B------:R-:W2:Y:S04]  /*a7120*/  LDL.LU R20, [R1+0xb4c] ;  /* 0x000b4c0001147983 */ /* 0x000ea80000300800 */
[----:B------:R0:W-:Y:S04]  /*a7130*/  STL [R1+0x547c], R2 ;  /* 0x00547c0201007387 */ /* 0x0001e80000100800 */
[----:B------:R-:W2:Y:S04]  /*a7140*/  LDL.LU R57, [R1+0xb30] ;  /* 0x000b300001397983 */ /* 0x000ea80000300800 */
[----:B------:R-:W2:Y:S01]  /*a7150*/  LDL.LU R58, [R1+0xb34] ;  /* 0x000b3400013a7983 */ /* 0x000ea20000300800 */
[----:B0-----:R-:W-:-:S05]  /*a7160*/  F2FP.SATFINITE.E5M2.F32.PACK_AB_MERGE_C R2, R14, R4, RZ ;  /* 0x000000040e02723e */ /* 0x001fca00048060ff */
        /* <DEDUP_REMOVED lines=11> */
[----:B------:R-:W2:Y:S04]  /*a7220*/  LDL.LU R48, [R1+0xb00] ;  /* 0x000b000001307983 */ /* 0x000ea80000300800 */
[----:B------:R-:W2:Y:S01]  /*a7230*/  LDL.LU R50, [R1+0xb04] ;  /* 0x000b040001327983 */ /* 0x000ea20000300800 */
[----:B------:R-:W-:Y:S01]  /*a7240*/  VIADD R21, R5, UR63 ;  /* 0x0000003f05157c36 */ /* 0x000fe20008000000 */
[----:B------:R-:W0:Y:S01]  /*a7250*/  LDCU UR63, c[0x0][0x3b8] ;  /* 0x00007700ff3f77ac */ /* 0x000e220008000800 */
[----:B----4-:R-:W-:-:S05]  /*a7260*/  F2FP.SATFINITE.E5M2.F32.PACK_AB_MERGE_C R9, R25, R9, RZ ;  /* 0x000000091909723e */ /* 0x010fca00048060ff */
[----:B------:R3:W-:Y:S04]  /*a7270*/  STL [R1+0x5470], R9 ;  /* 0x0054700901007387 */ /* 0x0007e80000100800 */
[----:B------:R-:W4:Y:S04]  /*a7280*/  LDL.LU R22, [R1+0xb08] ;  /* 0x000b080001167983 */ /* 0x000f280000300800 */
[----:B------:R-:W4:Y:S04]  /*a7290*/  LDL.LU R25, [R1+0xb0c] ;  /* 0x000b0c0001197983 */ /* 0x000f280000300800 */
[----:B------:R-:W4:Y:S01]  /*a72a0*/  LDL.LU R49, [R1+0xaf0] ;  /* 0x000af00001317983 */ /* 0x000f220000300800 */
[----:B------:R-:W-:Y:S01]  /*a72b0*/  VIADD R14, R21, UR64 ;  /* 0x00000040150e7c36 */ /* 0x000fe20008000000 */
[----:B------:R-:W0:Y:S02]  /*a72c0*/  LDCU UR64, c[0x0][0x3b8] ;  /* 0x00007700ff4077ac */ /* 0x000e240008000800 */
[----:B------:R-:W4:Y:S01]  /*a72d0*/  LDL.LU R11, [R1+0xaf4] ;  /* 0x000af400010b7983 */ /* 0x000f220000300800 */
[----:B---3--:R-:W-:-:S05]  /*a72e0*/  F2FP.SATFINITE.E5M2.F32.PACK_AB_MERGE_C R9, R15, R18, RZ ;  /* 0x000000120f09723e */ /* 0x008fca00048060ff */
[----:B------:R3:W-:Y:S04]  /*a72f0*/  STL [R1+0x546c], R9 ;  /* 0x00546c0901007387 */ /* 0x0007e80000100800 */
[----:B------:R-:W4:Y:S04]  /*a7300*/  LDL.LU R19, [R1+0xaf8] ;  /* 0x000af80001137983 */ /* 0x000f280000300800 */
[----:B------:R-:W4:Y:S01]  /*a7310*/  LDL.LU R15, [R1+0xafc] ;  /* 0x000afc00010f7983 */ /* 0x000f220000300800 */
[----:B--2---:R-:W-:-:S03]  /*a7320*/  F2FP.SATFINITE.E5M2.F32.PACK_AB_MERGE_C R0, R0, R23, RZ ;  /* 0x000000170000723e */ /* 0x004fc600048060ff */
[----:B---3--:R-:W2:Y:S01]  /*a7330*/  LDL.LU R9, [R1+0xae0] ;  /* 0x000ae00001097983 */ /* 0x008ea20000300800 */
[----:B------:R-:W-:Y:S01]  /*a7340*/  VIADD R18, R14, UR65 ;  /* 0x000000410e127c36 */ /* 0x000fe20008000000 */
[----:B------:R-:W3:Y:S02]  /*a7350*/  LDCU UR65, c[0x0][0x3b8] ;  /* 0x00007700ff4177ac */ /* 0x000ee40008000800 */
[----:B------:R-:W2:Y:S04]  /*a7360*/  LDL.LU R23, [R1+0xae4] ;  /* 0x000ae40001177983 */ /* 0x000ea80000300800 */
[----:B------:R0:W-:Y:S04]  /*a7370*/  STL [R1+0x5448], R0 ;  /* 0x0054480001007387 */ /* 0x0001e80000100800 */
[----:B0-----:R-:W3:Y:S01]  /*a7380*/  LDL.LU R0, [R1+0xae8] ;  /* 0x000ae80001007983 */ /* 0x001ee20000300800 */
[----:B------:R-:W-:-:S03]  /*a7390*/  F2FP.SATFINITE.E5M2.F32.PACK_AB_MERGE_C R24, R20, R24, RZ ;  /* 0x000000181418723e */ /* 0x000fc600048060ff */
[----:B------:R-:W3:Y:S04]  /*a73a0*/  LDL.LU R20, [R1+0xaec] ;  /* 0x000aec0001147983 */ /* 0x000ee80000300800 */
[----:B------:R0:W-:Y:S01]  /*a73b0*/  STL [R1+0x545c], R24 ;  /* 0x00545c1801007387 */ /* 0x0001e20000100800 */
[----:B------:R-:W-:-:S03]  /*a73c0*/  F2FP.SATFINITE.E5M2.F32.PACK_AB_MERGE_C R58, R58, R57, RZ ;  /* 0x000000393a3a723e */ /* 0x000fc600048060ff */
[----:B------:R-:W3:Y:S01]  /*a73d0*/  LDL.LU R57, [R1+0x59cc] ;  /* 0x0059cc0001397983 */ /* 0x000ee20000300800 */
[----:B0-----:R-:W-:-:S03]  /*a73e0*/  VIADD R24, R18, UR66 ;  /* 0x0000004212187c36 */ /* 0x001fc60008000000 */
[----:B------:R0:W-:Y:S01]  /*a73f0*/  STL [R1+0x542c], R58 ;  /* 0x00542c3a01007387 */ /* 0x0001e20000100800 */
[----:B------:R-:W-:Y:S01]  /*a7400*/  SHF.R.S32.HI R12, RZ, 0x1f, R12 ;  /* 0x0000001fff0c7819 */ /* 0x000fe2000001140c */
[----:B------:R-:W1:Y:S01]  /*a7410*/  LDCU UR66, c[0x0][0x3b8] ;  /* 0x00007700ff4277ac */ /* 0x000e620008000800 */
[----:B------:R-:W-:Y:S01]  /*a7420*/  F2FP.SATFINITE.E5M2.F32.PACK_AB_MERGE_C R7, R7, R59, RZ ;  /* 0x0000003b0707723e */ /* 0x000fe200048060ff */
[----:B0-----:R-:W3:Y:S04]  /*a7430*/  LDL.LU R58, [R1+0x59c8] ;  /* 0x0059c800013a7983 */ /* 0x001ee80000300800 */
[----:B------:R-:W3:Y:S01]  /*a7440*/  LDL.LU R59, [R1+0x59c4] ;  /* 0x0059c400013b7983 */ /* 0x000ee20000300800 */
[----:B------:R-:W-:-:S03]  /*a7450*/  F2FP.SATFINITE.E5M2.F32.PACK_AB_MERGE_C R61, R61, R60, RZ ;  /* 0x0000003c3d3d723e */ /* 0x000fc600048060ff */
[----:B------:R0:W-:Y:S04]  /*a7460*/  STL [R1+0x5430], R7 ;  /* 0x0054300701007387 */ /* 0x0001e80000100800 */
[----:B------:R-:W3:Y:S01]  /*a7470*/  LDL.LU R60, [R1+0x59c0] ;  /* 0x0059c000013c7983 */ /* 0x000ee20000300800 */
[----:B------:R-:W-:-:S03]  /*a7480*/  F2FP.SATFINITE.E5M2.F32.PACK_AB_MERGE_C R4, R4, R10, RZ ;  /* 0x0000000a0404723e */ /* 0x000fc600048060ff */
[----:B------:R1:W-:Y:S01]  /*a7490*/  STL [R1+0x5410], R61 ;  /* 0x0054103d01007387 */ /* 0x0003e20000100800 */
[----:B0-----:R-:W-:Y:S01]  /*a74a0*/  VIADD R7, R24, UR67 ;  /* 0x0000004318077c36 */ /* 0x001fe20008000000 */
[----:B------:R-:W0:Y:S01]  /*a74b0*/  LDCU UR67, c[0x0][0x3b8] ;  /* 0x00007700ff4377ac */ /* 0x000e220008000800 */
[----:B------:R-:W-:Y:S01]  /*a74c0*/  F2FP.SATFINITE.E5M2.F32.PACK_AB_MERGE_C R3, R3, R32, RZ ;  /* 0x000000200303723e */ /* 0x000fe200048060ff */
[----:B-1----:R-:W3:Y:S04]  /*a74d0*/  LDL.LU R61, [R1+0x59bc] ;  /* 0x0059bc00013d7983 */ /* 0x002ee80000300800 */
[----:B------:R-:W3:Y:S04]  /*a74e0*/  LDL.LU R10, [R1+0x59b8] ;  /* 0x0059b800010a7983 */ /* 0x000ee80000300800 */
[----:B------:R-:W-:Y:S01]  /*a74f0*/  STL [R1+0x44], R7 ;  /* 0x0000440701007387 */ /* 0x000fe20000100800 */
[----:B------:R-:W-:-:S03]  /*a7500*/  F2FP.SATFINITE.E5M2.F32.PACK_AB_MERGE_C R6, R6, R2, RZ ;  /* 0x000000020606723e */ /* 0x000fc600048060ff */
[----:B------:R-:W-:Y:S04]  /*a7510*/  STL [R1+0x5414], R4 ;  /* 0x0054140401007387 */ /* 0x000fe80000100800 */
[----:B------:R-:W3:Y:S04]  /*a7520*/  LDL.LU R32, [R1+0x59b4] ;  /* 0x0059b40001207983 */ /* 0x000ee80000300800 */
[----:B------:R1:W-:Y:S04]  /*a7530*/  STL [R1+0x5368], R3 ;  /* 0x0053680301007387 */ /* 0x0003e80000100800 */
[----:B-1----:R-:W3:Y:S04]  /*a7540*/  LDL.LU R3, [R1+0x59b0] ;  /* 0x0059b00001037983 */ /* 0x002ee80000300800 */
[----:B------:R-:W3:Y:S01]  /*a7550*/  LDL.LU R2, [R1+0x59ac] ;  /* 0x0059ac0001027983 */ /* 0x000ee20000300800 */
[----:B------:R-:W-:Y:S01]  /*a7560*/  VIADD R4, R7, UR68 ;  /* 0x0000004407047c36 */ /* 0x000fe20008000000 */
[----:B------:R-:W-:Y:S01]  /*a7570*/  F2FP.SATFINITE.E5M2.F32.PACK_AB_MERGE_C R48, R50, R48, RZ ;  /* 0x000000303230723e */ /* 0x000fe200048060ff */
[----:B------:R-:W1:Y:S03]  /*a7580*/  LDCU UR68, c[0x0][0x3b8] ;  /* 0x00007700ff4477ac */ /* 0x000e660008000800 */
[----:B------:R-:W-:Y:S04]  /*a7590*/  STL [R1+0x40], R4 ;  /* 0x0000400401007387 */ /* 0x000fe80000100800 */
[----:B------:R0:W-:Y:S01]  /*a75a0*/  STL [R1+0x53ec], R6 ;  /* 0x0053ec0601007387 */ /* 0x0001e20000100800 */
[----:B----4-:R-:W-:Y:S01]  /*a75b0*/  F2FP.SATFINITE.E5M2.F32.PACK_AB_MERGE_C R22, R25, R22, RZ ;  /* 0x000000161916723e */ /* 0x010fe200048060ff */
[----:B0-----:R-:W-:Y:S01]  /*a75c0*/  VIADD R6, R4, UR69 ;  /* 0x0000004504067c36 */ /* 0x001fe20008000000 */
[----:B--2---:R-:W-:-:S04]  /*a75d0*/  F2FP.SATFINITE.E5M2.F32.PACK_AB_MERGE_C R9, R23, R9, RZ ;  /* 0x000000091709723e */ /* 0x004fc800048060ff */
[----:B------:R-:W-:Y:S01]  /*a75e0*/  STL [R1+0x3c], R6 ;  /* 0x00003c0601007387 */ /* 0x000fe20000100800 */
[----:B---3--:R-:W-:-:S03]  /*a75f0*/  F2FP.SATFINITE.E5M2.F32.PACK_AB_MERGE_C R0, R20, R0, RZ ;  /* 0x000000001400723e */ /* 0x008fc600048060ff */
[----:B------:R0:W-:Y:S01]  /*a7600*/  STL [R1+0x51a8], R48 ;  /* 0x0051a83001007387 */ /* 0x0001e20000100800 */
[----:B------:R-:W-:Y:S01]  /*a7610*/  VIADD R25, R6, UR70 ;  /* 0x0000004606197c36 */ /* 0x000fe20008000000 */
[----:B------:R-:W-:Y:S02]  /*a7620*/  SHF.R.S32.HI R32, RZ, 0x1f, R32 ;  /* 0x0000001fff207819 */ /* 0x000fe40000011420 */
[----:B------:R-:W2:Y:S01]  /*a7630*/  LDL R50, [R1+0x2358] ;  /* 0x0023580001327983 */ /* 0x000ea20000100800 */
[----:B0-----:R-:W-:Y:S01]  /*a7640*/  F2FP.SATFINITE.E5M2.F32.PACK_AB_MERGE_C R48, R11, R49, RZ ;  /* 0x000000310b30723e */ /* 0x001fe200048060ff */
[----:B------:R-:W0:Y:S01]  /*a7650*/  LDCU UR69, c[0x0][0x3b8] ;  /* 0x00007700ff4577ac */ /* 0x000e220008000800 */
[----:B------:R-:W-:Y:S01]  /*a7660*/  F2FP.SATFINITE.E5M2.F32.PACK_AB_MERGE_C R11, R15, R19, RZ ;  /* 0x000000130f0b723e */ /* 0x000fe200048060ff */
[----:B------:R3:W-:Y:S01]  /*a7670*/  STL [R1+0x51bc], R22 ;  /* 0x0051bc1601007387 */ /* 0x0007e20000100800 */
[----:B------:R-:W-:Y:S01]  /*a7680*/  SHF.R.S32.HI R61, RZ, 0x1f, R61 ;  /* 0x0000001fff3d7819 */ /* 0x000fe2000001143d */
[----:B------:R-:W4:Y:S02]  /*a7690*/  LDCU UR70, c[0x0][0x3b8] ;  /* 0x00007700ff4677ac */ /* 0x000f240008000800 */
[----:B------:R-:W2:Y:S04]  /*a76a0*/  LDL R6, [R1+0x234c] ;  /* 0x00234c0001067983 */ /* 0x000ea80000100800 */
[----:B---3--:R-:W3:Y:S04]  /*a76b0*/  LDL R22, [R1+0x2350] ;  /* 0x0023500001167983 */ /* 0x008ee80000100800 */
[----:B------:R-:W-:Y:S04]  /*a76c0*/  STL [R1+0x5164], R48 ;  /* 0x0051643001007387 */ /* 0x000fe80000100800 */
[----:B------:R0:W-:Y:S04]  /*a76d0*/  STL [R1+0x5170], R11 ;  /* 0x0051700b01007387 */ /* 0x0001e80000100800 */
[----:B------:R-:W2:Y:S04]  /*a76e0*/  LDL R19, [R1+0x3cc] ;  /* 0x0003cc0001137983 */ /* 0x000ea80000100800 */
[----:B0-----:R-:W2:Y:S04]  /*a76f0*/  LDL R11, [R1+0x2340] ;  /* 0x00234000010b7983 */ /* 0x001ea80000100800 */
[----:B------:R0:W-:Y:S04]  /*a7700*/  STL [R1+0x5100], R9 ;  /* 0x0051000901007387 */ /* 0x0001e80000100800 */
[----:B------:R-:W2:Y:S04]  /*a7710*/  LDL R48, [R1+0x241c] ;  /* 0x00241c0001307983 */ /* 0x000ea80000100800 */
[----:B0-----:R-:W2:Y:S04]  /*a7720*/  LDL R9, [R1+0x3c8] ;  /* 0x0003c80001097983 */ /* 0x001ea80000100800 */
[----:B------:R0:W-:Y:S04]  /*a7730*/  STL [R1+0x510c], R0 ;  /* 0x00510c0001007387 */ /* 0x0001e80000100800 */
[----:B------:R-:W2:Y:S01]  /*a7740*/  LDL R49, [R1+0x2404] ;  /* 0x0024040001317983 */ /* 0x000ea20000100800 */
[----:B0-----:R-:W-:-:S05]  /*a7750*/  SHF.R.S32.HI R0, RZ, 0x1f, R2 ;  /* 0x0000001fff007819 */ /* 0x001fca0000011402 */
[----:B------:R0:W-:Y:S04]  /*a7760*/  STL [R1+0x5718], R0 ;  /* 0x0057180001007387 */ /* 0x0001e80000100800 */
[----:B0-----:R-:W2:Y:S04]  /*a7770*/  LDL.LU R0, [R1+0x235c] ;  /* 0x00235c0001007983 */ /* 0x001ea80000300800 */
[----:B------:R0:W-:Y:S04]  /*a7780*/  STL [R1+0x5714], R2 ;  /* 0x0057140201007387 */ /* 0x0001e80000100800 */
[----:B0-----:R-:W4:Y:S04]  /*a7790*/  LDL.LU R2, [R1+0x2348] ;  /* 0x0023480001027983 */ /* 0x001f280000300800 */
[----:B------:R0:W-:Y:S04]  /*a77a0*/  STL [R1+0x571c], R3 ;  /* 0x00571c0301007387 */ /* 0x0001e80000100800 */
[----:B------:R-:W4:Y:S04]  /*a77b0*/  LDL R23, [R1+0x23f8] ;  /* 0x0023f80001177983 */ /* 0x000f280000100800 */
[----:B0-----:R-:W4:Y:S01]  /*a77c0*/  LDL R3, [R1+0x2344] ;  /* 0x0023440001037983 */ /* 0x001f220000100800 */
[----:B---3--:R-:W-:-:S03]  /*a77d0*/  SHF.R.S32.HI R22, RZ, 0x1f, R22 ;  /* 0x0000001fff167819 */ /* 0x008fc60000011416 */
[----:B--2---:R0:W-:Y:S04]  /*a77e0*/  STL [R1+0x5720], R0 ;  /* 0x0057200001007387 */ /* 0x0041e80000100800 */
[----:B------:R-:W-:Y:S01]  /*a77f0*/  STL [R1+0x5724], R32 ;  /* 0x0057242001007387 */ /* 0x000fe20000100800 */
[----:B0-----:R-:W-:-:S05]  /*a7800*/  SHF.R.S32.HI R0, RZ, 0x1f, R50 ;  /* 0x0000001fff007819 */ /* 0x001fca0000011432 */
[----:B------:R0:W-:Y:S04]  /*a7810*/  STL [R1+0x2f0], R0 ;  /* 0x0002f00001007387 */ /* 0x0001e80000100800 */
[----:B------:R-:W2:Y:S01]  /*a7820*/  LDL R50, [R1+0x3b8] ;  /* 0x0003b80001327983 */ /* 0x000ea20000100800 */
[----:B0-----:R-:W-:-:S03]  /*a7830*/  SHF.R.S32.HI R0, RZ, 0x1f, R6 ;  /* 0x0000001fff007819 */ /* 0x001fc60000011406 */
[----:B------:R0:W-:Y:S04]  /*a7840*/  STL [R1+0x2f8], R22 ;  /* 0x0002f81601007387 */ /* 0x0001e80000100800 */
[----:B0-----:R-:W3:Y:S04]  /*a7850*/  LDL R22, [R1+0x3b4] ;  /* 0x0003b40001167983 */ /* 0x001ee80000100800 */
[----:B------:R0:W-:Y:S04]  /*a7860*/  STL [R1+0x2fc], R0 ;  /* 0x0002fc0001007387 */ /* 0x0001e80000100800 */
[----:B------:R-:W2:Y:S04]  /*a7870*/  LDL R6, [R1+0x3b0] ;  /* 0x0003b00001067983 */ /* 0x000ea80000100800 */
[----:B----4-:R4:W-:Y:S01]  /*a7880*/  STL [R1+0x5728], R2 ;  /* 0x0057280201007387 */ /* 0x0109e20000100800 */
[----:B0-----:R-:W-:-:S02]  /*a7890*/  SHF.R.S32.HI R0, RZ, 0x1f, R11 ;  /* 0x0000001fff007819 */ /* 0x001fc4000001140b */
[----:B----4-:R-:W-:Y:S02]  /*a78a0*/  SHF.R.S32.HI R2, RZ, 0x1f, R3 ;  /* 0x0000001fff027819 */ /* 0x010fe40000011403 */
[----:B------:R-:W-:-:S03]  /*a78b0*/  SHF.R.S32.HI R3, RZ, 0x1f, R19 ;  /* 0x0000001fff037819 */ /* 0x000fc60000011413 */
[----:B------:R-:W-:Y:S04]  /*a78c0*/  STL [R1+0x314], R2 ;  /* 0x0003140201007387 */ /* 0x000fe80000100800 */
[----:B------:R-:W4:Y:S04]  /*a78d0*/  LDL R11, [R1+0x3a4] ;  /* 0x0003a400010b7983 */ /* 0x000f280000100800 */
[----:B------:R-:W-:Y:S04]  /*a78e0*/  STL [R1+0x318], R0 ;  /* 0x0003180001007387 */ /* 0x000fe80000100800 */
[----:B------:R-:W2:Y:S04]  /*a78f0*/  LDL R19, [R1+0x3a0] ;  /* 0x0003a00001137983 */ /* 0x000ea80000100800 */
[----:B------:R0:W-:Y:S04]  /*a7900*/  STL [R1+0x572c], R3 ;  /* 0x00572c0301007387 */ /* 0x0001e80000100800 */
[----:B0-----:R-:W2:Y:S01]  /*a7910*/  LDL.LU R3, [R1+0x3c4] ;  /* 0x0003c40001037983 */ /* 0x001ea20000300800 */
[----:B------:R-:W-:-:S02]  /*a7920*/  SHF.R.S32.HI R0, RZ, 0x1f, R9 ;  /* 0x0000001fff007819 */ /* 0x000fc40000011409 */
[----:B------:R-:W-:Y:S01]  /*a7930*/  SHF.R.S32.HI R32, RZ, 0x1f, R48 ;  /* 0x0000001fff207819 */ /* 0x000fe20000011430 */
[----:B------:R-:W3:Y:S01]  /*a7940*/  LDL R9, [R1+0x39c] ;  /* 0x00039c0001097983 */ /* 0x000ee20000100800 */
[----:B------:R-:W-:-:S03]  /*a7950*/  SHF.R.S32.HI R2, RZ, 0x1f, R49 ;  /* 0x0000001fff027819 */ /* 0x000fc60000011431 */
[----:B------:R0:W-:Y:S01]  /*a7960*/  STL [R1+0x5730], R0 ;  /* 0x0057300001007387 */ /* 0x0001e20000100800 */
[----:B------:R-:W-:-:S03]  /*a7970*/  SHF.R.S32.HI R23, RZ, 0x1f, R23 ;  /* 0x0000001fff177819 */ /* 0x000fc60000011417 */
[----:B0-----:R-:W4:Y:S04]  /*a7980*/  LDL.LU R0, [R1+0x3ac] ;  /* 0x0003ac0001007983 */ /* 0x001f280000300800 */
[----:B------:R-:W4:Y:S04]  /*a7990*/  LDL R48, [R1+0x35c] ;  /* 0x00035c0001307983 */ /* 0x000f280000100800 */
[----:B------:R0:W-:Y:S04]  /*a79a0*/  STL [R1+0x5734], R32 ;  /* 0x0057342001007387 */ /* 0x0001e80000100800 */
[----:B0-----:R-:W4:Y:S04]  /*a79b0*/  LDL.LU R32, [R1+0x3c0] ;  /* 0x0003c00001207983 */ /* 0x001f280000300800 */
[----:B------:R-:W4:Y:S04]  /*a79c0*/  LDL R49, [R1+0x358] ;  /* 0x0003580001317983 */ /* 0x000f280000100800 */
[----:B------:R0:W-:Y:S04]  /*a79d0*/  STL [R1+0x5738], R2 ;  /* 0x0057380201007387 */ /* 0x0001e80000100800 */
[----:B0-----:R-:W4:Y:S04]  /*a79e0*/  LDL R2, [R1+0x3a8] ;  /* 0x0003a80001027983 */ /* 0x001f280000100800 */
[----:B------:R0:W-:Y:S04]  /*a79f0*/  STL [R1+0xac0], R23 ;  /* 0x000ac01701007387 */ /* 0x0001e80000100800 */
[----:B0-----:R-:W4:Y:S04]  /*a7a00*/  LDL R23, [R1+0x354] ;  /* 0x0003540001177983 */ /* 0x001f280000100800 */
[----:B--2---:R0:W-:Y:S04]  /*a7a10*/  STL [R1+0x573c], R3 ;  /* 0x00573c0301007387 */ /* 0x0041e80000100800 */
[----:B0-----:R-:W2:Y:S01]  /*a7a20*/  LDL R3, [R1+0x3bc] ;  /* 0x0003bc0001037983 */ /* 0x001ea20000100800 */
[----:B---3--:R-:W-:-:S03]  /*a7a30*/  SHF.R.S32.HI R22, RZ, 0x1f, R22 ;  /* 0x0000001fff167819 */ /* 0x008fc60000011416 */
[----:B----4-:R0:W-:Y:S02]  /*a7a40*/  STL [R1+0x5740], R32 ;  /* 0x0057402001007387 */ /* 0x0101e40000100800 */
[----:B0-----:R-:W-:Y:S02]  /*a7a50*/  SHF.R.S32.HI R32, RZ, 0x1f, R50 ;  /* 0x0000001fff207819 */ /* 0x001fe40000011432 */
[----:B--2---:R-:W-:-:S05]  /*a7a60*/  SHF.R.S32.HI R3, RZ, 0x1f, R3 ;  /* 0x0000001fff037819 */ /* 0x004fca0000011403 */
[----:B------:R0:W-:Y:S04]  /*a7a70*/  STL [R1+0x338], R3 ;  /* 0x0003380301007387 */ /* 0x0001e80000100800 */
[----:B------:R-:W-:Y:S04]  /*a7a80*/  STL [R1+0x33c], R32 ;  /* 0x00033c2001007387 */ /* 0x000fe80000100800 */
[----:B------:R-:W2:Y:S01]  /*a7a90*/  LDL R50, [R1+0x344] ;  /* 0x0003440001327983 */ /* 0x000ea20000100800 */
[----:B0-----:R-:W-:-:S03]  /*a7aa0*/  SHF.R.S32.HI R3, RZ, 0x1f, R6 ;  /* 0x0000001fff037819 */ /* 0x001fc60000011406 */
[----:B------:R0:W-:Y:S04]  /*a7ab0*/  STL [R1+0x360], R22 ;  /* 0x0003601601007387 */ /* 0x0001e80000100800 */
[----:B0-----:R-:W3:Y:S04]  /*a7ac0*/  LDL R22, [R1+0x340] ;  /* 0x0003400001167983 */ /* 0x001ee80000100800 */
[----:B------:R0:W-:Y:S04]  /*a7ad0*/  STL [R1+0x364], R3 ;  /* 0x0003640301007387 */ /* 0x0001e80000100800 */
[----:B------:R-:W4:Y:S04]  /*a7ae0*/  LDL R6, [R1+0x32c] ;  /* 0x00032c0001067983 */ /* 0x000f280000100800 */
[----:B------:R1:W-:Y:S01]  /*a7af0*/  STL [R1+0x5744], R0 ;  /* 0x0057440001007387 */ /* 0x0003e20000100800 */
[----:B0-----:R-:W-:-:S02]  /*a7b00*/  SHF.R.S32.HI R3, RZ, 0x1f, R2 ;  /* 0x0000001fff037819 */ /* 0x001fc40000011402 */
[----:B------:R-:W-:-:S03]  /*a7b10*/  SHF.R.S32.HI R2, RZ, 0x1f, R19 ;  /* 0x0000001fff027819 */ /* 0x000fc60000011413 */
[----:B------:R-:W-:Y:S01]  /*a7b20*/  STL [R1+0x3d8], R3 ;  /* 0x0003d80301007387 */ /* 0x000fe20000100800 */
[----:B-1----:R-:W-:-:S03]  /*a7b30*/  SHF.R.S32.HI R0, RZ, 0x1f, R11 ;  /* 0x0000001fff007819 */ /* 0x002fc6000001140b */
[----:B------:R-:W2:Y:S04]  /*a7b40*/  LDL R11, [R1+0x320] ;  /* 0x00032000010b7983 */ /* 0x000ea80000100800 */
        /* <DEDUP_REMOVED lines=35> */
[----:B-1----:R-:W-:Y:S02]  /*a7d80*/  SHF.R.S32.HI R3, RZ, 0x1f, R0 ;  /* 0x0000001fff037819 */ /* 0x002fe40000011400 */
[----:B------:R-:W-:-:S03]  /*a7d90*/  SHF.R.S32.HI R0, RZ, 0x1f, R19 ;  /* 0x0000001fff007819 */ /* 0x000fc60000011413 */
[----:B------:R-:W-:Y:S04]  /*a7da0*/  STL [R1+0x450], R3 ;  /* 0x0004500301007387 */ /* 0x000fe80000100800 */
        /* <DEDUP_REMOVED lines=11> */
[----:B0-----:R-:W3:Y:S04]  /*a7e60*/  LDL.LU R2, [R1+0x2c0] ;  /* 0x0002c00001027983 */ /* 0x001ee80000300800 */
[----:B------:R-:W3:Y:S04]  /*a7e70*/  LDL R48, [R1+0x28c] ;  /* 0x00028c0001307983 */ /* 0x000ee80000100800 */
[----:B------:R0:W-:Y:S04]  /*a7e80*/  STL [R1+0x576c], R32 ;  /* 0x00576c2001007387 */ /* 0x0001e80000100800 */
[----:B0-----:R-:W3:Y:S04]  /*a7e90*/  LDL.LU R32, [R1+0x2e4] ;  /* 0x0002e40001207983 */ /* 0x001ee80000300800 */
[----:B------:R-:W4:Y:S04]  /*a7ea0*/  LDL R49, [R1+0x288] ;  /* 0x0002880001317983 */ /* 0x000f280000100800 */
[----:B------:R0:W-:Y:S04]  /*a7eb0*/  STL [R1+0x5770], R3 ;  /* 0x0057700301007387 */ /* 0x0001e80000100800 */
[----:B0-----:R-:W4:Y:S04]  /*a7ec0*/  LDL R3, [R1+0x2ac] ;  /* 0x0002ac0001037983 */ /* 0x001f280000100800 */
[----:B------:R0:W-:Y:S04]  /*a7ed0*/  STL [R1+0x478], R23 ;  /* 0x0004781701007387 */ /* 0x0001e80000100800 */
[----:B0-----:R-:W4:Y:S04]  /*a7ee0*/  LDL R23, [R1+0x284] ;  /* 0x0002840001177983 */ /* 0x001f280000100800 */
[----:B--2---:R0:W-:Y:S04]  /*a7ef0*/  STL [R1+0x5774], R0 ;  /* 0x0057740001007387 */ /* 0x0041e80000100800 */
[----:B0-----:R-:W2:Y:S01]  /*a7f00*/  LDL R0, [R1+0x2e0] ;  /* 0x0002e00001007983 */ /* 0x001ea20000100800 */
[----:B------:R-:W-:-:S03]  /*a7f10*/  SHF.R.S32.HI R50, RZ, 0x1f, R50 ;  /* 0x0000001fff327819 */ /* 0x000fc60000011432 */
[----:B---3--:R0:W-:Y:S02]  /*a7f20*/  STL [R1+0x5778], R32 ;  /* 0x0057782001007387 */ /* 0x0081e40000100800 */
[----:B0-----:R-:W-:Y:S02]  /*a7f30*/  SHF.R.S32.HI R32, RZ, 0x1f, R22 ;  /* 0x0000001fff207819 */ /* 0x001fe40000011416 */
[----:B--2---:R-:W-:-:S05]  /*a7f40*/  SHF.R.S32.HI R0, RZ, 0x1f, R0 ;  /* 0x0000001fff007819 */ /* 0x004fca0000011400 */
[----:B------:R4:W-:Y:S04]  /*a7f50*/  STL [R1+0x494], R0 ;  /* 0x0004940001007387 */ /* 0x0009e80000100800 */
[----:B------:R0:W-:Y:S04]  /*a7f60*/  STL [R1+0x498], R50 ;  /* 0x0004983201007387 */ /* 0x0001e80000100800 */
[----:B------:R-:W2:Y:S01]  /*a7f70*/  LDL R22, [R1+0x278] ;  /* 0x0002780001167983 */ /* 0x000ea20000100800 */
[----:B----4-:R-:W-:-:S03]  /*a7f80*/  SHF.R.S32.HI R0, RZ, 0x1f, R6 ;  /* 0x0000001fff007819 */ /* 0x010fc60000011406 */
[----:B------:R-:W-:Y:S04]  /*a7f90*/  STL [R1+0x49c], R32 ;  /* 0x00049c2001007387 */ /* 0x000fe80000100800 */
[----:B------:R-:W3:Y:S04]  /*a7fa0*/  LDL R6, [R1+0x274] ;  /* 0x0002740001067983 */ /* 0x000ee80000100800 */
[----:B------:R1:W-:Y:S04]  /*a7fb0*/  STL [R1+0x4b0], R0 ;  /* 0x0004b00001007387 */ /* 0x0003e80000100800 */
[----:B0-----:R-:W4:Y:S04]  /*a7fc0*/  LDL R50, [R1+0x25c] ;  /* 0x00025c0001327983 */ /* 0x001f280000100800 */
[----:B------:R0:W-:Y:S01]  /*a7fd0*/  STL [R1+0x577c], R2 ;  /* 0x00577c0201007387 */ /* 0x0001e20000100800 */
[----:B-1----:R-:W-:-:S02]  /*a7fe0*/  SHF.R.S32.HI R0, RZ, 0x1f, R11 ;  /* 0x0000001fff007819 */ /* 0x002fc4000001140b */
[----:B0-----:R-:W-:Y:S02]  /*a7ff0*/  SHF.R.S32.HI R2, RZ, 0x1f, R3 ;  /* 0x0000001fff027819 */ /* 0x001fe40000011403 */
        /* <DEDUP_REMOVED lines=14> */
[----:B------:R0:W-:Y:S04]  /*a80e0*/  STL [R1+0x5788], R32 ;  /* 0x0057882001007387 */ /* 0x0001e80000100800 */
[----:B0-----:R-:W4:Y:S04]  /*a80f0*/  LDL.LU R32, [R1+0x27c] ;  /* 0x00027c0001207983 */ /* 0x001f280000300800 */
[----:B------:R0:W-:Y:S04]  /*a8100*/  STL [R1+0x578c], R2 ;  /* 0x00578c0201007387 */ /* 0x0001e80000100800 */
[----:B------:R-:W4:Y:S04]  /*a8110*/  LDL R23, [R1+0x23c] ;  /* 0x00023c0001177983 */ /* 0x000f280000100800 */
[----:B0-----:R-:W4:Y:S04]  /*a8120*/  LDL R2, [R1+0x254] ;  /* 0x0002540001027983 */ /* 0x001f280000100800 */
[----:B--2---:R0:W-:Y:S04]  /*a8130*/  STL [R1+0x5790], R3 ;  /* 0x0057900301007387 */ /* 0x0041e80000100800 */
[----:B------:R1:W-:Y:S01]  /*a8140*/  STL [R1+0x4e0], R48 ;  /* 0x0004e03001007387 */ /* 0x0003e20000100800 */
[----:B------:R-:W-:-:S02]  /*a8150*/  SHF.R.S32.HI R22, RZ, 0x1f, R22 ;  /* 0x0000001fff167819 */ /* 0x000fc40000011416 */
[----:B---3--:R-:W-:Y:S01]  /*a8160*/  SHF.R.S32.HI R6, RZ, 0x1f, R6 ;  /* 0x0000001fff067819 */ /* 0x008fe20000011406 */
[----:B------:R-:W2:Y:S04]  /*a8170*/  LDL R49, [R1+0x228] ;  /* 0x0002280001317983 */ /* 0x000ea80000100800 */
[----:B0-----:R-:W3:Y:S04]  /*a8180*/  LDL R3, [R1+0x270] ;  /* 0x0002700001037983 */ /* 0x001ee80000100800 */
[----:B-1----:R-:W2:Y:S04]  /*a8190*/  LDL R48, [R1+0x22c] ;  /* 0x00022c0001307983 */ /* 0x002ea80000100800 */
[----:B----4-:R0:W-:Y:S04]  /*a81a0*/  STL [R1+0x5794], R32 ;  /* 0x0057942001007387 */ /* 0x0101e80000100800 */
[----:B0-----:R-:W4:Y:S04]  /*a81b0*/  LDL R32, [R1+0x244] ;  /* 0x0002440001207983 */ /* 0x001f280000100800 */
[----:B------:R0:W-:Y:S04]  /*a81c0*/  STL [R1+0x4ec], R22 ;  /* 0x0004ec1601007387 */ /* 0x0001e80000100800 */
[----:B0-----:R-:W2:Y:S04]  /*a81d0*/  LDL.LU R22, [R1+0x59a8] ;  /* 0x0059a80001167983 */ /* 0x001ea80000300800 */
[----:B------:R0:W-:Y:S04]  /*a81e0*/  STL [R1+0x500], R6 ;  /* 0x0005000601007387 */ /* 0x0001e80000100800 */
[----:B0-----:R-:W2:Y:S01]  /*a81f0*/  LDL.LU R6, [R1+0x59a4] ;  /* 0x0059a40001067983 */ /* 0x001ea20000300800 */
[----:B---3--:R-:W-:-:S05]  /*a8200*/  SHF.R.S32.HI R3, RZ, 0x1f, R3 ;  /* 0x0000001fff037819 */ /* 0x008fca0000011403 */
[----:B------:R0:W-:Y:S02]  /*a8210*/  STL [R1+0x504], R3 ;  /* 0x0005040301007387 */ /* 0x0001e40000100800 */
[----:B0-----:R-:W-:Y:S02]  /*a8220*/  SHF.R.S32.HI R3, RZ, 0x1f, R50 ;  /* 0x0000001fff037819 */ /* 0x001fe40000011432 */
[----:B------:R-:W3:Y:S04]  /*a8230*/  LDL R50, [R1+0x21c] ;  /* 0x00021c0001327983 */ /* 0x000ee80000100800 */
[----:B------:R0:W-:Y:S04]  /*a8240*/  STL [R1+0x5798], R0 ;  /* 0x0057980001007387 */ /* 0x0001e80000100800 */
[----:B------:R1:W-:Y:S04]  /*a8250*/  STL [R1+0x508], R3 ;  /* 0x0005080301007387 */ /* 0x0003e80000100800 */
[----:B0-----:R-:W2:Y:S01]  /*a8260*/  LDL R0, [R1+0x240] ;  /* 0x0002400001007983 */ /* 0x001ea20000100800 */
[----:B------:R-:W-:-:S02]  /*a8270*/  SHF.R.S32.HI R2, RZ, 0x1f, R2 ;  /* 0x0000001fff027819 */ /* 0x000fc40000011402 */
[----:B-1----:R-:W-:Y:S02]  /*a8280*/  SHF.R.S32.HI R3, RZ, 0x1f, R19 ;  /* 0x0000001fff037819 */ /* 0x002fe40000011413 */
[----:B------:R-:W3:Y:S04]  /*a8290*/  LDL R19, [R1+0x214] ;  /* 0x0002140001137983 */ /* 0x000ee80000100800 */
[----:B------:R0:W-:Y:S01]  /*a82a0*/  STL [R1+0x520], R2 ;  /* 0x0005200201007387 */ /* 0x0001e20000100800 */
[----:B----4-:R-:W-:-:S03]  /*a82b0*/  SHF.R.S32.HI R32, RZ, 0x1f, R32 ;  /* 0x0000001fff207819 */ /* 0x010fc60000011420 */
[----:B------:R1:W-:Y:S01]  /*a82c0*/  STL [R1+0x524], R3 ;  /* 0x0005240301007387 */ /* 0x0003e20000100800 */
[----:B0-----:R-:W-:Y:S02]  /*a82d0*/  SHF.R.S32.HI R2, RZ, 0x1f, R11 ;  /* 0x0000001fff027819 */ /* 0x001fe4000001140b */
[----:B-1----:R-:W-:-:S03]  /*a82e0*/  SHF.R.S32.HI R3, RZ, 0x1f, R9 ;  /* 0x0000001fff037819 */ /* 0x002fc60000011409 */
[----:B------:R0:W-:Y:S01]  /*a82f0*/  STL [R1+0x579c], R2 ;  /* 0x00579c0201007387 */ /* 0x0001e20000100800 */
[----:B------:R-:W-:-:S03]  /*a8300*/  SHF.R.S32.HI R23, RZ, 0x1f, R23 ;  /* 0x0000001fff177819 */ /* 0x000fc60000011417 */
[----:B0-----:R-:W4:Y:S04]  /*a8310*/  LDL.LU R2, [R1+0x238] ;  /* 0x0002380001027983 */ /* 0x001f280000300800 */
[----:B------:R-:W3:Y:S04]  /*a8320*/  LDL R11, [R1+0x210] ;  /* 0x00021000010b7983 */ /* 0x000ee80000100800 */
[----:B------:R-:W3:Y:S04]  /*a8330*/  LDL R9, [R1+0x20c] ;  /* 0x00020c0001097983 */ /* 0x000ee80000100800 */
[----:B------:R0:W-:Y:S04]  /*a8340*/  STL [R1+0x57a0], R3 ;  /* 0x0057a00301007387 */ /* 0x0001e80000100800 */
[----:B0-----:R-:W3:Y:S04]  /*a8350*/  LDL.LU R3, [R1+0x220] ;  /* 0x0002200001037983 */ /* 0x001ee80000300800 */
[----:B------:R0:W-:Y:S04]  /*a8360*/  STL [R1+0x57a4], R32 ;  /* 0x0057a42001007387 */ /* 0x0001e80000100800 */
[----:B0-----:R-:W3:Y:S01]  /*a8370*/  LDL.LU R32, [R1+0x234] ;  /* 0x0002340001207983 */ /* 0x001ee20000300800 */
[----:B--2---:R-:W-:-:S05]  /*a8380*/  SHF.R.S32.HI R0, RZ, 0x1f, R0 ;  /* 0x0000001fff007819 */ /* 0x004fca0000011400 */
[----:B------:R0:W-:Y:S04]  /*a8390*/  STL [R1+0x57a8], R0 ;  /* 0x0057a80001007387 */ /* 0x0001e80000100800 */
[----:B0-----:R-:W2:Y:S04]  /*a83a0*/  LDL R0, [R1+0x230] ;  /* 0x0002300001007983 */ /* 0x001ea80000100800 */
[----:B------:R0:W-:Y:S04]  /*a83b0*/  STL [R1+0x548], R23 ;  /* 0x0005481701007387 */ /* 0x0001e80000100800 */
[----:B0-----:R-:W2:Y:S04]  /*a83c0*/  LDL.LU R23, [R1+0x59a0] ;  /* 0x0059a00001177983 */ /* 0x001ea80000300800 */
[----:B----4-:R0:W-:Y:S02]  /*a83d0*/  STL [R1+0x57ac], R2 ;  /* 0x0057ac0201007387 */ /* 0x0101e40000100800 */
[----:B0-----:R-:W-:-:S02]  /*a83e0*/  SHF.R.S32.HI R2, RZ, 0x1f, R49 ;  /* 0x0000001fff027819 */ /* 0x001fc40000011431 */
[----:B---3--:R0:W-:Y:S02]  /*a83f0*/  STL [R1+0x57b0], R32 ;  /* 0x0057b02001007387 */ /* 0x0081e40000100800 */
[----:B0-----:R-:W-:Y:S02]  /*a8400*/  SHF.R.S32.HI R32, RZ, 0x1f, R48 ;  /* 0x0000001fff207819 */ /* 0x001fe40000011430 */
[----:B--2---:R-:W-:-:S05]  /*a8410*/  SHF.R.S32.HI R0, RZ, 0x1f, R0 ;  /* 0x0000001fff007819 */ /* 0x004fca0000011400 */
[----:B------:R0:W-:Y:S04]  /*a8420*/  STL [R1+0x564], R0 ;  /* 0x0005640001007387 */ /* 0x0001e80000100800 */
[----:B------:R-:W-:Y:S01]  /*a8430*/  STL [R1+0x568], R32 ;  /* 0x0005682001007387 */ /* 0x000fe20000100800 */
[----:B0-----:R-:W-:-:S03]  /*a8440*/  SHF.R.S32.HI R0, RZ, 0x1f, R23 ;  /* 0x0000001fff007819 */ /* 0x001fc60000011417 */
[----:B------:R0:W-:Y:S04]  /*a8450*/  STL [R1+0x56c], R2 ;  /* 0x00056c0201007387 */ /* 0x0001e80000100800 */
[----:B------:R-:W-:Y:S04]  /*a8460*/  STL [R1+0x57b4], R3 ;  /* 0x0057b40301007387 */ /* 0x000fe80000100800 */
[----:B------:R1:W-:Y:S01]  /*a8470*/  STL [R1+0x580], R0 ;  /* 0x0005800001007387 */ /* 0x0003e20000100800 */
[----:B0-----:R-:W-:-:S03]  /*a8480*/  SHF.R.S32.HI R2, RZ, 0x1f, R6 ;  /* 0x0000001fff027819 */ /* 0x001fc60000011406 */
[----:B------:R-:W2:Y:S04]  /*a8490*/  LDL R48, [R1+0x1f0] ;  /* 0x0001f00001307983 */ /* 0x000ea80000100800 */
[----:B------:R-:W3:Y:S01]  /*a84a0*/  LDL R49, [R1+0x1ec] ;  /* 0x0001ec0001317983 */ /* 0x000ee20000100800 */
[----:B-1----:R-:W-:-:S05]  /*a84b0*/  SHF.R.S32.HI R0, RZ, 0x1f, R50 ;  /* 0x0000001fff007819 */ /* 0x002fca0000011432 */
[----:B------:R0:W-:Y:S04]  /*a84c0*/  STL [R1+0x588], R0 ;  /* 0x0005880001007387 */ /* 0x0001e80000100800 */
[----:B------:R-:W-:Y:S04]  /*a84d0*/  STL [R1+0x58c], R2 ;  /* 0x00058c0201007387 */ /* 0x000fe80000100800 */
[----:B------:R-:W4:Y:S01]  /*a84e0*/  LDL R50, [R1+0x1e4] ;  /* 0x0001e40001327983 */ /* 0x000f220000100800 */
[----:B0-----:R-:W-:-:S03]  /*a84f0*/  SHF.R.S32.HI R0, RZ, 0x1f, R19 ;  /* 0x0000001fff007819 */ /* 0x001fc60000011413 */
[----:B------:R-:W2:Y:S04]  /*a8500*/  LDL R19, [R1+0x1e0] ;  /* 0x0001e00001137983 */ /* 0x000ea80000100800 */
[----:B------:R0:W-:Y:S04]  /*a8510*/  STL [R1+0x57b8], R0 ;  /* 0x0057b80001007387 */ /* 0x0001e80000100800 */
[----:B0-----:R-:W2:Y:S01]  /*a8520*/  LDL.LU R0, [R1+0x208] ;  /* 0x0002080001007983 */ /* 0x001ea20000300800 */
[----:B------:R-:W-:Y:S02]  /*a8530*/  SHF.R.S32.HI R2, RZ, 0x1f, R11 ;  /* 0x0000001fff027819 */ /* 0x000fe4000001140b */
[----:B------:R-:W-:-:S03]  /*a8540*/  SHF.R.S32.HI R32, RZ, 0x1f, R9 ;  /* 0x0000001fff207819 */ /* 0x000fc60000011409 */
[----:B------:R0:W-:Y:S04]  /*a8550*/  STL [R1+0x57bc], R2 ;  /* 0x0057bc0201007387 */ /* 0x0001e80000100800 */
[----:B0-----:R-:W3:Y:S04]  /*a8560*/  LDL.LU R2, [R1+0x200] ;  /* 0x0002000001027983 */ /* 0x001ee80000300800 */
[----:B------:R-:W3:Y:S04]  /*a8570*/  LDL R11, [R1+0x1d8] ;  /* 0x0001d800010b7983 */ /* 0x000ee80000100800 */
[----:B------:R0:W-:Y:S04]  /*a8580*/  STL [R1+0x57c0], R32 ;  /* 0x0057c02001007387 */ /* 0x0001e80000100800 */
[----:B0-----:R-:W3:Y:S01]  /*a8590*/  LDL R32, [R1+0x204] ;  /* 0x0002040001207983 */ /* 0x001ee20000100800 */
[----:B--2---:R-:W-:-:S05]  /*a85a0*/  SHF.R.S32.HI R3, RZ, 0x1f, R0 ;  /* 0x0000001fff037819 */ /* 0x004fca0000011400 */
[----:B------:R0:W-:Y:S04]  /*a85b0*/  STL [R1+0x57c8], R3 ;  /* 0x0057c80301007387 */ /* 0x0001e80000100800 */
[----:B0-----:R-:W2:Y:S01]  /*a85c0*/  LDL.LU R3, [R1+0x1fc] ;  /* 0x0001fc0001037983 */ /* 0x001ea20000300800 */
[----:B------:R-:W-:Y:S01]  /*a85d0*/  VIADD R15, R25, UR71 ;  /* 0x00000047190f7c36 */ /* 0x000fe20008000000 */
[----:B------:R-:W-:Y:S01]  /*a85e0*/  SHF.R.S32.HI R4, RZ, 0x1f, R4 ;  /* 0x0000001fff047819 */ /* 0x000fe20000011404 */
[----:B------:R-:W0:Y:S02]  /*a85f0*/  LDCU UR71, c[0x0][0x3b8] ;  /* 0x00007700ff4777ac */ /* 0x000e240008000800 */
[----:B------:R-:W-:-:S04]  /*a8600*/  VIADD R20, R15, UR72 ;  /* 0x000000480f147c36 */ /* 0x000fc80008000000 */
[----:B------:R-:W-:Y:S01]  /*a8610*/  VIADD R23, R20, UR6 ;  /* 0x0000000614177c36 */ /* 0x000fe20008000000 */
[----:B---3--:R-:W-:-:S03]  /*a8620*/  SHF.R.S32.HI R32, RZ, 0x1f, R32 ;  /* 0x0000001fff207819 */ /* 0x008fc60000011420 */
[----:B------:R-:W-:Y:S01]  /*a8630*/  VIADD R6, R23, UR7 ;  /* 0x0000000717067c36 */ /* 0x000fe20008000000 */
[----:B------:R-:W-:Y:S01]  /*a8640*/  UMOV UR72, UR75 ;  /* 0x0000004b00487c82 */ /* 0x000fe20008000000 */
[----:B------:R-:W1:Y:S02]  /*a8650*/  LDCU UR6, c[0x0][0x3b8] ;  /* 0x00007700ff0677ac */ /* 0x000e640008000800 */
[----:B------:R-:W-:Y:S01]  /*a8660*/  VIADD R9, R6, UR8 ;  /* 0x0000000806097c36 */ /* 0x000fe20008000000 */
[----:B------:R-:W3:Y:S04]  /*a8670*/  LDCU UR7, c[0x0][0x3b8] ;  /* 0x00007700ff0777ac */ /* 0x000ee80008000800 */
[----:B------:R-:W-:Y:S04]  /*a8680*/  STL [R1+0x24], R9 ;  /* 0x0000240901007387 */ /* 0x000fe80000100800 */
[----:B------:R0:W-:Y:S04]  /*a8690*/  STL [R1+0x57c4], R0 ;  /* 0x0057c40001007387 */ /* 0x0001e80000100800 */
[----:B0-----:R-:W3:Y:S04]  /*a86a0*/  LDL.LU R0, [R1+0x1e8] ;  /* 0x0001e80001007983 */ /* 0x001ee80000300800 */
[----:B------:R0:W-:Y:S02]  /*a86b0*/  STL [R1+0x57cc], R32 ;  /* 0x0057cc2001007387 */ /* 0x0001e40000100800 */
[----:B0-----:R-:W-:-:S02]  /*a86c0*/  IMAD.MOV.U32 R32, RZ, RZ, R9 ;  /* 0x000000ffff207224 */ /* 0x001fc400078e0009 */
[----:B------:R-:W3:Y:S04]  /*a86d0*/  LDL.LU R9, [R1+0x599c] ;  /* 0x00599c0001097983 */ /* 0x000ee80000300800 */
[----:B------:R0:W-:Y:S04]  /*a86e0*/  STL [R1+0x57d0], R2 ;  /* 0x0057d00201007387 */ /* 0x0001e80000100800 */
[----:B0-----:R-:W3:Y:S04]  /*a86f0*/  LDL R2, [R1+0x1f4] ;  /* 0x0001f40001027983 */ /* 0x001ee80000100800 */
[----:B--2---:R0:W-:Y:S04]  /*a8700*/  STL [R1+0x57d4], R3 ;  /* 0x0057d40301007387 */ /* 0x0041e80000100800 */
[----:B0-----:R-:W2:Y:S01]  /*a8710*/  LDL R3, [R1+0x1f8] ;  /* 0x0001f80001037983 */ /* 0x001ea20000100800 */
[----:B------:R-:W-:Y:S01]  /*a8720*/  VIADD R32, R32, UR9 ;  /* 0x0000000920207c36 */ /* 0x000fe20008000000 */
[----:B------:R-:W0:Y:S04]  /*a8730*/  LDCU.64 UR8, c[0x0][0x398] ;  /* 0x00007300ff0877ac */ /* 0x000e280008000a00 */
[----:B------:R-:W-:Y:S01]  /*a8740*/  STL [R1+0x20], R32 ;  /* 0x0000202001007387 */ /* 0x000fe20000100800 */
[----:B--2---:R-:W-:-:S05]  /*a8750*/  SHF.R.S32.HI R3, RZ, 0x1f, R3 ;  /* 0x0000001fff037819 */ /* 0x004fca0000011403 */
[----:B------:R3:W-:Y:S02]  /*a8760*/  STL [R1+0x5cc], R3 ;  /* 0x0005cc0301007387 */ /* 0x0007e40000100800 */
[----:B---3--:R-:W-:Y:S01]  /*a8770*/  SHF.R.S32.HI R3, RZ, 0x1f, R2 ;  /* 0x0000001fff037819 */ /* 0x008fe20000011402 */
[----:B------:R-:W-:Y:S01]  /*a8780*/  VIADD R2, R32, UR12 ;  /* 0x0000000c20027c36 */ /* 0x000fe20008000000 */
[----:B------:R-:W-:-:S03]  /*a8790*/  SHF.R.S32.HI R32, RZ, 0x1f, R48 ;  /* 0x0000001fff207819 */ /* 0x000fc60000011430 */
[----:B------:R2:W-:Y:S04]  /*a87a0*/  STL [R1+0x5e0], R3 ;  /* 0x0005e00301007387 */ /* 0x0005e80000100800 */
[----:B------:R3:W-:Y:S01]  /*a87b0*/  STL [R1+0x1c], R2 ;  /* 0x00001c0201007387 */ /* 0x0007e20000100800 */
[----:B--2---:R-:W-:-:S03]  /*a87c0*/  SHF.R.S32.HI R3, RZ, 0x1f, R49 ;  /* 0x0000001fff037819 */ /* 0x004fc60000011431 */
[----:B------:R2:W-:Y:S04]  /*a87d0*/  STL [R1+0x5e4], R32 ;  /* 0x0005e42001007387 */ /* 0x0005e80000100800 */
[----:B------:R0:W-:Y:S01]  /*a87e0*/  STL [R1+0x57d8], R0 ;  /* 0x0057d80001007387 */ /* 0x0001e20000100800 */
[----:B---3--:R-:W-:Y:S01]  /*a87f0*/  VIADD R2, R2, UR13 ;  /* 0x0000000d02027c36 */ /* 0x008fe20008000000 */
[----:B------:R-:W3:Y:S02]  /*a8800*/  LDCU.64 UR12, c[0x0][0x398] ;  /* 0x00007300ff0c77ac */ /* 0x000ee40008000a00 */
[----:B------:R4:W-:Y:S01]  /*a8810*/  STL [R1+0x5e8], R3 ;  /* 0x0005e80301007387 */ /* 0x0009e20000100800 */
[----:B--2---:R-:W-:Y:S02]  /*a8820*/  SHF.R.S32.HI R32, RZ, 0x1f, R9 ;  /* 0x0000001fff207819 */ /* 0x004fe40000011409 */
[----:B0-----:R-:W-:-:S02]  /*a8830*/  SHF.R.S32.HI R0, RZ, 0x1f, R19 ;  /* 0x0000001fff007819 */ /* 0x001fc40000011413 */
[----:B------:R-:W2:Y:S01]  /*a8840*/  LDL R19, [R1+0x1c0] ;  /* 0x0001c00001137983 */ /* 0x000ea20000100800 */
[----:B----4-:R-:W-:-:S05]  /*a8850*/  SHF.R.S32.HI R3, RZ, 0x1f, R50 ;  /* 0x0000001fff037819 */ /* 0x010fca0000011432 */
[----:B------:R-:W-:Y:S04]  /*a8860*/  STL [R1+0x600], R3 ;  /* 0x0006000301007387 */ /* 0x000fe80000100800 */
[----:B------:R-:W-:Y:S04]  /*a8870*/  STL [R1+0x18], R2 ;  /* 0x0000180201007387 */ /* 0x000fe80000100800 */
[----:B------:R-:W-:Y:S04]  /*a8880*/  STL [R1+0x604], R0 ;  /* 0x0006040001007387 */ /* 0x000fe80000100800 */
[----:B------:R-:W4:Y:S04]  /*a8890*/  LDL R48, [R1+0x1b8] ;  /* 0x0001b80001307983 */ /* 0x000f280000100800 */
[----:B------:R-:W2:Y:S04]  /*a88a0*/  LDL R50, [R1+0x1b4] ;  /* 0x0001b40001327983 */ /* 0x000ea80000100800 */
[----:B------:R0:W-:Y:S04]  /*a88b0*/  STL [R1+0x57dc], R32 ;  /* 0x0057dc2001007387 */ /* 0x0001e80000100800 */
[----:B0-----:R-:W2:Y:S01]  /*a88c0*/  LDL.LU R32, [R1+0x1d0] ;  /* 0x0001d00001207983 */ /* 0x001ea20000300800 */
[----:B------:R-:W-:Y:S01]  /*a88d0*/  VIADD R9, R2, UR16 ;  /* 0x0000001002097c36 */ /* 0x000fe20008000000 */
[----:B------:R-:W-:-:S02]  /*a88e0*/  SHF.R.S32.HI R2, RZ, 0x1f, R11 ;  /* 0x0000001fff027819 */ /* 0x000fc4000001140b */
[----:B------:R-:W-:Y:S01]  /*a88f0*/  SHF.R.S32.HI R3, RZ, 0x1f, R22 ;  /* 0x0000001fff037819 */ /* 0x000fe20000011416 */
[----:B------:R-:W3:Y:S04]  /*a8900*/  LDL R49, [R1+0x1a4] ;  /* 0x0001a40001317983 */ /* 0x000ee80000100800 */
[----:B------:R0:W-:Y:S04]  /*a8910*/  STL [R1+0x57e0], R2 ;  /* 0x0057e00201007387 */ /* 0x0001e80000100800 */
[----:B0-----:R-:W3:Y:S04]  /*a8920*/  LDL.LU R2, [R1+0x1c8] ;  /* 0x0001c80001027983 */ /* 0x001ee80000300800 */
[----:B------:R-:W-:Y:S01]  /*a8930*/  STL [R1+0x57e4], R3 ;  /* 0x0057e40301007387 */ /* 0x000fe20000100800 */
[----:B--2---:R-:W-:-:S05]  /*a8940*/  SHF.R.S32.HI R0, RZ, 0x1f, R32 ;  /* 0x0000001fff007819 */ /* 0x004fca0000011420 */
[----:B------:R0:W-:Y:S04]  /*a8950*/  STL [R1+0x57ec], R0 ;  /* 0x0057ec0001007387 */ /* 0x0001e80000100800 */
[----:B0-----:R-:W2:Y:S04]  /*a8960*/  LDL.LU R0, [R1+0x1b0] ;  /* 0x0001b00001007983 */ /* 0x001ea80000300800 */
[----:B------:R0:W-:Y:S04]  /*a8970*/  STL [R1+0x57e8], R32 ;  /* 0x0057e82001007387 */ /* 0x0001e80000100800 */
[----:B0-----:R-:W2:Y:S02]  /*a8980*/  LDL.LU R32, [R1+0x1cc] ;  /* 0x0001cc0001207983 */ /* 0x001ea40000300800 */
[----:B--2---:R-:W-:-:S05]  /*a8990*/  SHF.R.S32.HI R3, RZ, 0x1f, R32 ;  /* 0x0000001fff037819 */ /* 0x004fca0000011420 */
[----:B------:R0:W-:Y:S04]  /*a89a0*/  STL [R1+0x57f4], R3 ;  /* 0x0057f40301007387 */ /* 0x0001e80000100800 */
[----:B0-----:R-:W2:Y:S04]  /*a89b0*/  LDL R3, [R1+0x1a8] ;  /* 0x0001a80001037983 */ /* 0x001ea80000100800 */
[----:B------:R0:W-:Y:S04]  /*a89c0*/  STL [R1+0x57f0], R32 ;  /* 0x0057f02001007387 */ /* 0x0001e80000100800 */
[----:B0-----:R-:W2:Y:S04]  /*a89d0*/  LDL.LU R32, [R1+0x1c4] ;  /* 0x0001c40001207983 */ /* 0x001ea80000300800 */
[----:B---3--:R0:W-:Y:S01]  /*a89e0*/  STL [R1+0x57f8], R2 ;  /* 0x0057f80201007387 */ /* 0x0081e20000100800 */
[----:B------:R-:W-:-:S03]  /*a89f0*/  SHF.R.S32.HI R19, RZ, 0x1f, R19 ;  /* 0x0000001fff137819 */ /* 0x000fc60000011413 */
[----:B0-----:R-:W3:Y:S04]  /*a8a00*/  LDL R2, [R1+0x1bc] ;  /* 0x0001bc0001027983 */ /* 0x001ee80000100800 */
[----:B--2---:R0:W-:Y:S04]  /*a8a10*/  STL [R1+0x57fc], R32 ;  /* 0x0057fc2001007387 */ /* 0x0041e80000100800 */
[----:B0-----:R-:W2:Y:S04]  /*a8a20*/  LDL R32, [R1+0x19c] ;  /* 0x00019c0001207983 */ /* 0x001ea80000100800 */
[----:B------:R0:W-:Y:S04]  /*a8a30*/  STL [R1+0x644], R19 ;  /* 0x0006441301007387 */ /* 0x0001e80000100800 */
[----:B0-----:R-:W2:Y:S01]  /*a8a40*/  LDL.LU R19, [R1+0x5998] ;  /* 0x0059980001137983 */ /* 0x001ea20000300800 */
[----:B------:R-:W-:Y:S01]  /*a8a50*/  VIADD R22, R9, UR17 ;  /* 0x0000001109167c36 */ /* 0x000fe20008000000 */
[----:B---3--:R-:W-:Y:S01]  /*a8a60*/  SHF.R.S32.HI R2, RZ, 0x1f, R2 ;  /* 0x0000001fff027819 */ /* 0x008fe20000011402 */
[----:B------:R-:W-:Y:S01]  /*a8a70*/  UMOV UR76, UR74 ;  /* 0x0000004a004c7c82 */ /* 0x000fe20008000000 */
[----:B----4-:R-:W-:Y:S01]  /*a8a80*/  SHF.R.S32.HI R48, RZ, 0x1f, R48 ;  /* 0x0000001fff307819 */ /* 0x010fe20000011430 */
[----:B------:R-:W-:Y:S01]  /*a8a90*/  VIADD R11, R22, UR18 ;  /* 0x00000012160b7c36 */ /* 0x000fe20008000000 */
[----:B------:R-:W-:Y:S01]  /*a8aa0*/  SHF.R.S32.HI R50, RZ, 0x1f, R50 ;  /* 0x0000001fff327819 */ /* 0x000fe20000011432 */
[----:B------:R0:W-:Y:S01]  /*a8ab0*/  STL [R1+0x648], R2 ;  /* 0x0006480201007387 */ /* 0x0001e20000100800 */
[----:B------:R-:W3:Y:S03]  /*a8ac0*/  LDCU.64 UR16, c[0x0][0x398] ;  /* 0x00007300ff1077ac */ /* 0x000ee60008000a00 */
[----:B------:R4:W-:Y:S01]  /*a8ad0*/  STL [R1+0x64c], R48 ;  /* 0x00064c3001007387 */ /* 0x0009e20000100800 */
[----:B0-----:R-:W-:-:S03]  /*a8ae0*/  VIADD R2, R11, UR19 ;  /* 0x000000130b027c36 */ /* 0x001fc60008000000 */
[----:B----4-:R-:W4:Y:S04]  /*a8af0*/  LDL R48, [R1+0x184] ;  /* 0x0001840001307983 */ /* 0x010f280000100800 */
[----:B------:R-:W-:Y:S04]  /*a8b00*/  STL [R1+0x8], R2 ;  /* 0x0000080201007387 */ /* 0x000fe80000100800 */
[----:B------:R0:W-:Y:S04]  /*a8b10*/  STL [R1+0x660], R50 ;  /* 0x0006603201007387 */ /* 0x0001e80000100800 */
[----:B0-----:R-:W3:Y:S04]  /*a8b20*/  LDL R50, [R1+0x180] ;  /* 0x0001800001327983 */ /* 0x001ee80000100800 */
[----:B------:R2:W-:Y:S02]  /*a8b30*/  STL [R1+0x5800], R0 ;  /* 0x0058000001007387 */ /* 0x0005e40000100800 */
[----:B--2---:R-:W-:-:S05]  /*a8b40*/  SHF.R.S32.HI R0, RZ, 0x1f, R19 ;  /* 0x0000001fff007819 */ /* 0x004fca0000011413 */
[----:B------:R0:W-:Y:S02]  /*a8b50*/  STL [R1+0x668], R0 ;  /* 0x0006680001007387 */ /* 0x0001e40000100800 */
[----:B0-----:R-:W-:Y:S02]  /*a8b60*/  SHF.R.S32.HI R0, RZ, 0x1f, R3 ;  /* 0x0000001fff007819 */ /* 0x001fe40000011403 */
[----:B------:R-:W-:-:S05]  /*a8b70*/  SHF.R.S32.HI R3, RZ, 0x1f, R49 ;  /* 0x0000001fff037819 */ /* 0x000fca0000011431 */
[----:B------:R0:W-:Y:S04]  /*a8b80*/  STL [R1+0x5804], R3 ;  /* 0x0058040301007387 */ /* 0x0001e80000100800 */
[----:B------:R-:W-:Y:S04]  /*a8b90*/  STL [R1+0x66c], R0 ;  /* 0x00066c0001007387 */ /* 0x000fe80000100800 */
[----:B0-----:R-:W2:Y:S01]  /*a8ba0*/  LDL.LU R3, [R1+0x198] ;  /* 0x0001980001037983 */ /* 0x001ea20000300800 */
[----:B------:R-:W-:Y:S01]  /*a8bb0*/  VIADD R19, R2, UR20 ;  /* 0x0000001402137c36 */ /* 0x000fe20008000000 */
[----:B------:R-:W-:-:S02]  /*a8bc0*/  SHF.R.S32.HI R2, RZ, 0x1f, R10 ;  /* 0x0000001fff027819 */ /* 0x000fc4000001140a */
[----:B------:R-:W3:Y:S04]  /*a8bd0*/  LDL R49, [R1+0x16c] ;  /* 0x00016c0001317983 */ /* 0x000ee80000100800 */
[----:B------:R0:W-:Y:S04]  /*a8be0*/  STL [R1+0x5808], R2 ;  /* 0x0058080201007387 */ /* 0x0001e80000100800 */
[----:B0-----:R-:W3:Y:S01]  /*a8bf0*/  LDL.LU R2, [R1+0x190] ;  /* 0x0001900001027983 */ /* 0x001ee20000300800 */
[----:B------:R-:W-:-:S05]  /*a8c00*/  SHF.R.S32.HI R32, RZ, 0x1f, R32 ;  /* 0x0000001fff207819 */ /* 0x000fca0000011420 */
[----:B------:R0:W-:Y:S04]  /*a8c10*/  STL [R1+0x580c], R32 ;  /* 0x00580c2001007387 */ /* 0x0001e80000100800 */
[----:B0-----:R-:W3:Y:S01]  /*a8c20*/  LDL.LU R32, [R1+0x178] ;  /* 0x0001780001207983 */ /* 0x001ee20000300800 */
[----:B--2---:R-:W-:-:S05]  /*a8c30*/  SHF.R.S32.HI R0, RZ, 0x1f, R3 ;  /* 0x0000001fff007819 */ /* 0x004fca0000011403 */
[----:B------:R0:W-:Y:S04]  /*a8c40*/  STL [R1+0x5814], R0 ;  /* 0x0058140001007387 */ /* 0x0001e80000100800 */
[----:B0-----:R-:W2:Y:S04]  /*a8c50*/  LDL R0, [R1+0x174] ;  /* 0x0001740001007983 */ /* 0x001ea80000100800 */
[----:B------:R0:W-:Y:S04]  /*a8c60*/  STL [R1+0x5810], R3 ;  /* 0x0058100301007387 */ /* 0x0001e80000100800 */
[----:B0-----:R-:W2:Y:S04]  /*a8c70*/  LDL.LU R3, [R1+0x18c] ;  /* 0x00018c0001037983 */ /* 0x001ea80000300800 */
[----:B------:R-:W-:Y:S04]  /*a8c80*/  STL [R1+0x6a0], R61 ;  /* 0x0006a03d01007387 */ /* 0x000fe80000100800 */
[----:B---3--:R0:W-:Y:S04]  /*a8c90*/  STL [R1+0x5818], R2 ;  /* 0x0058180201007387 */ /* 0x0081e80000100800 */
[----:B0-----:R-:W3:Y:S01]  /*a8ca0*/  LDL R2, [R1+0x168] ;  /* 0x0001680001027983 */ /* 0x001ee20000100800 */
[----:B------:R-:W-:-:S03]  /*a8cb0*/  SHF.R.S32.HI R50, RZ, 0x1f, R50 ;  /* 0x0000001fff327819 */ /* 0x000fc60000011432 */
[----:B--2---:R0:W-:Y:S02]  /*a8cc0*/  STL [R1+0x581c], R3 ;  /* 0x00581c0301007387 */ /* 0x0041e40000100800 */
[----:B0-----:R-:W-:-:S05]  /*a8cd0*/  SHF.R.S32.HI R3, RZ, 0x1f, R60 ;  /* 0x0000001fff037819 */ /* 0x001fca000001143c */
[----:B------:R4:W-:Y:S01]  /*a8ce0*/  STL [R1+0x6ac], R3 ;  /* 0x0006ac0301007387 */ /* 0x0009e20000100800 */
[----:B------:R-:W-:Y:S02]  /*a8cf0*/  SHF.R.S32.HI R0, RZ, 0x1f, R0 ;  /* 0x0000001fff007819 */ /* 0x000fe40000011400 */
[----:B----4-:R-:W-:Y:S02]  /*a8d00*/  SHF.R.S32.HI R3, RZ, 0x1f, R48 ;  /* 0x0000001fff037819 */ /* 0x010fe40000011430 */
[----:B------:R-:W2:Y:S04]  /*a8d10*/  LDL R48, [R1+0x150] ;  /* 0x0001500001307983 */ /* 0x000ea80000100800 */
[----:B------:R0:W-:Y:S04]  /*a8d20*/  STL [R1+0x6c0], R3 ;  /* 0x0006c00301007387 */ /* 0x0001e80000100800 */
[----:B------:R4:W-:Y:S01]  /*a8d30*/  STL [R1+0x6c4], R50 ;  /* 0x0006c43201007387 */ /* 0x0009e20000100800 */
[----:B0-----:R-:W-:-:S03]  /*a8d40*/  SHF.R.S32.HI R3, RZ, 0x1f, R59 ;  /* 0x0000001fff037819 */ /* 0x001fc6000001143b */
[----:B----4-:R-:W4:Y:S04]  /*a8d50*/  LDL R50, [R1+0x148] ;  /* 0x0001480001327983 */ /* 0x010f280000100800 */
[----:B------:R0:W-:Y:S04]  /*a8d60*/  STL [R1+0x6c8], R3 ;  /* 0x0006c80301007387 */ /* 0x0001e80000100800 */
[----:B------:R1:W-:Y:S01]  /*a8d70*/  STL [R1+0x5820], R32 ;  /* 0x0058202001007387 */ /* 0x0003e20000100800 */
[----:B---3--:R-:W-:Y:S02]  /*a8d80*/  SHF.R.S32.HI R2, RZ, 0x1f, R2 ;  /* 0x0000001fff027819 */ /* 0x008fe40000011402 */
[----:B0-----:R-:W-:Y:S01]  /*a8d90*/  SHF.R.S32.HI R3, RZ, 0x1f, R58 ;  /* 0x0000001fff037819 */ /* 0x001fe2000001143a */
[----:B-1----:R-:W3:Y:S04]  /*a8da0*/  LDL R32, [R1+0x160] ;  /* 0x0001600001207983 */ /* 0x002ee80000100800 */
[----:B------:R0:W-:Y:S04]  /*a8db0*/  STL [R1+0x6e0], R0 ;  /* 0x0006e00001007387 */ /* 0x0001e80000100800 */
[----:B------:R1:W-:Y:S01]  /*a8dc0*/  STL [R1+0x6e4], R3 ;  /* 0x0006e40301007387 */ /* 0x0003e20000100800 */
[----:B0-----:R-:W-:-:S03]  /*a8dd0*/  SHF.R.S32.HI R0, RZ, 0x1f, R49 ;  /* 0x0000001fff007819 */ /* 0x001fc60000011431 */
[----:B------:R-:W2:Y:S01]  /*a8de0*/  LDL R49, [R1+0x138] ;  /* 0x0001380001317983 */ /* 0x000ea20000100800 */
[----:B-1----:R-:W-:-:S03]  /*a8df0*/  SHF.R.S32.HI R3, RZ, 0x1f, R57 ;  /* 0x0000001fff037819 */ /* 0x002fc60000011439 */
[----:B------:R0:W-:Y:S04]  /*a8e00*/  STL [R1+0x5824], R0 ;  /* 0x0058240001007387 */ /* 0x0001e80000100800 */
[----:B0-----:R-:W2:Y:S04]  /*a8e10*/  LDL.LU R0, [R1+0x158] ;  /* 0x0001580001007983 */ /* 0x001ea80000300800 */
[----:B------:R0:W-:Y:S04]  /*a8e20*/  STL [R1+0x5828], R2 ;  /* 0x0058280201007387 */ /* 0x0001e80000100800 */
[----:B0-----:R-:W4:Y:S04]  /*a8e30*/  LDL.LU R2, [R1+0x140] ;  /* 0x0001400001027983 */ /* 0x001f280000300800 */
[----:B------:R0:W-:Y:S04]  /*a8e40*/  STL [R1+0x582c], R3 ;  /* 0x00582c0301007387 */ /* 0x0001e80000100800 */
[----:B0-----:R-:W4:Y:S01]  /*a8e50*/  LDL.LU R3, [R1+0x154] ;  /* 0x0001540001037983 */ /* 0x001f220000300800 */
[----:B---3--:R-:W-:-:S05]  /*a8e60*/  SHF.R.S32.HI R32, RZ, 0x1f, R32 ;  /* 0x0000001fff207819 */ /* 0x008fca0000011420 */
[----:B------:R0:W-:Y:S04]  /*a8e70*/  STL [R1+0x5830], R32 ;  /* 0x0058302001007387 */ /* 0x0001e80000100800 */
[----:B0-----:R-:W3:Y:S04]  /*a8e80*/  LDL R32, [R1+0x134] ;  /* 0x0001340001207983 */ /* 0x001ee80000100800 */
[----:B--2---:R0:W-:Y:S04]  /*a8e90*/  STL [R1+0x5834], R0 ;  /* 0x0058340001007387 */ /* 0x0041e80000100800 */
[----:B0-----:R-:W2:Y:S04]  /*a8ea0*/  LDL R0, [R1+0x118] ;  /* 0x0001180001007983 */ /* 0x001ea80000100800 */
[----:B------:R-:W-:Y:S04]  /*a8eb0*/  STL [R1+0x708], R56 ;  /* 0x0007083801007387 */ /* 0x000fe80000100800 */
[----:B----4-:R0:W-:Y:S04]  /*a8ec0*/  STL [R1+0x5838], R3 ;  /* 0x0058380301007387 */ /* 0x0101e80000100800 */
[----:B0-----:R-:W4:Y:S01]  /*a8ed0*/  LDL R3, [R1+0x114] ;  /* 0x0001140001037983 */ /* 0x001f220000100800 */
[----:B------:R-:W-:Y:S01]  /*a8ee0*/  VIADD R10, R19, UR21 ;  /* 0x00000015130a7c36 */ /* 0x000fe20008000000 */
[----:B------:R-:W-:Y:S01]  /*a8ef0*/  SHF.R.S32.HI R48, RZ, 0x1f, R48 ;  /* 0x0000001fff307819 */ /* 0x000fe20000011430 */
[----:B------:R-:W0:Y:S02]  /*a8f00*/  LDCU.64 UR20, c[0x0][0x398] ;  /* 0x00007300ff1477ac */ /* 0x000e240008000a00 */
[----:B------:R-:W-:-:S04]  /*a8f10*/  VIADD R61, R10, UR22 ;  /* 0x000000160a3d7c36 */ /* 0x000fc80008000000 */
[----:B------:R-:W-:-:S04]  /*a8f20*/  VIADD R60, R61, UR23 ;  /* 0x000000173d3c7c36 */ /* 0x000fc80008000000 */
[----:B------:R-:W-:-:S04]  /*a8f30*/  VIADD R59, R60, UR24 ;  /* 0x000000183c3b7c36 */ /* 0x000fc80008000000 */
[----:B------:R-:W-:Y:S01]  /*a8f40*/  VIADD R58, R59, UR25 ;  /* 0x000000193b3a7c36 */ /* 0x000fe20008000000 */
[----:B------:R1:W-:Y:S01]  /*a8f50*/  STL [R1+0x724], R48 ;  /* 0x0007243001007387 */ /* 0x0003e20000100800 */
[----:B------:R-:W-:Y:S01]  /*a8f60*/  SHF.R.S32.HI R50, RZ, 0x1f, R50 ;  /* 0x0000001fff327819 */ /* 0x000fe20000011432 */
[----:B------:R-:W0:Y:S01]  /*a8f70*/  LDCU.64 UR24, c[0x0][0x398] ;  /* 0x00007300ff1877ac */ /* 0x000e220008000a00 */
[----:B------:R-:W-:-:S04]  /*a8f80*/  VIADD R57, R58, UR26 ;  /* 0x0000001a3a397c36 */ /* 0x000fc80008000000 */
[----:B------:R-:W-:Y:S01]  /*a8f90*/  VIADD R56, R57, UR27 ;  /* 0x0000001b39387c36 */ /* 0x000fe20008000000 */
[----:B------:R-:W0:Y:S01]  /*a8fa0*/  LDCU.64 UR26, c[0x0][0x398] ;  /* 0x00007300ff1a77ac */ /* 0x000e220008000a00 */
[----:B-1----:R-:W-:Y:S02]  /*a8fb0*/  SHF.R.S32.HI R48, RZ, 0x1f, R55 ;  /* 0x0000001fff307819 */ /* 0x002fe40000011437 */
[----:B------:R-:W-:-:S03]  /*a8fc0*/  VIADD R55, R56, UR28 ;  /* 0x0000001c38377c36 */ /* 0x000fc60008000000 */
[----:B------:R1:W-:Y:S04]  /*a8fd0*/  STL [R1+0x728], R48 ;  /* 0x0007283001007387 */ /* 0x0003e80000100800 */
[----:B-1----:R-:W4:Y:S04]  /*a8fe0*/  LDL R48, [R1+0x104] ;  /* 0x0001040001307983 */ /* 0x002f280000100800 */
[----:B------:R1:W-:Y:S04]  /*a8ff0*/  STL [R1+0x72c], R50 ;  /* 0x00072c3201007387 */ /* 0x0003e80000100800 */
[----:B-1----:R-:W4:Y:S04]  /*a9000*/  LDL R50, [R1+0x100] ;  /* 0x0001000001327983 */ /* 0x002f280000100800 */
[----:B------:R1:W-:Y:S04]  /*a9010*/  STL [R1+0x740], R54 ;  /* 0x0007403601007387 */ /* 0x0003e80000100800 */
[----:B------:R-:W-:Y:S04]  /*a9020*/  STL [R1+0x583c], R2 ;  /* 0x00583c0201007387 */ /* 0x000fe80000100800 */
[----:B------:R0:W-:Y:S01]  /*a9030*/  STL [R1+0x5988], R55 ;  /* 0x0059883701007387 */ /* 0x0001e20000100800 */
[----:B-1----:R-:W-:Y:S01]  /*a9040*/  VIADD R54, R55, UR29 ;  /* 0x0000001d37367c36 */ /* 0x002fe20008000000 */
[----:B------:R-:W1:Y:S01]  /*a9050*/  LDCU.64 UR28, c[0x0][0x398] ;  /* 0x00007300ff1c77ac */ /* 0x000e620008000a00 */
[----:B0-----:R-:W-:-:S02]  /*a9060*/  SHF.R.S32.HI R55, RZ, 0x1f, R49 ;  /* 0x0000001fff377819 */ /* 0x001fc40000011431 */
[----:B------:R-:W4:Y:S04]  /*a9070*/  LDL R49, [R1+0xf8] ;  /* 0x0000f80001317983 */ /* 0x000f280000100800 */
[----:B------:R-:W-:Y:S01]  /*a9080*/  STL [R1+0x748], R55 ;  /* 0x0007483701007387 */ /* 0x000fe20000100800 */
[----:B---3--:R-:W-:Y:S02]  /*a9090*/  SHF.R.S32.HI R2, RZ, 0x1f, R32 ;  /* 0x0000001fff027819 */ /* 0x008fe40000011420 */
[----:B------:R-:W-:-:S05]  /*a90a0*/  SHF.R.S32.HI R32, RZ, 0x1f, R53 ;  /* 0x0000001fff207819 */ /* 0x000fca0000011435 */
[----:B------:R0:W-:Y:S04]  /*a90b0*/  STL [R1+0x5840], R32 ;  /* 0x0058402001007387 */ /* 0x0001e80000100800 */
[----:B------:R-:W-:Y:S04]  /*a90c0*/  STL [R1+0x74c], R2 ;  /* 0x00074c0201007387 */ /* 0x000fe80000100800 */
[----:B0-----:R-:W3:Y:S01]  /*a90d0*/  LDL.LU R32, [R1+0x2418] ;  /* 0x0024180001207983 */ /* 0x001ee20000300800 */
[----:B--2---:R-:W-:-:S05]  /*a90e0*/  SHF.R.S32.HI R0, RZ, 0x1f, R0 ;  /* 0x0000001fff007819 */ /* 0x004fca0000011400 */
[----:B------:R0:W-:Y:S04]  /*a90f0*/  STL [R1+0x5844], R0 ;  /* 0x0058440001007387 */ /* 0x0001e80000100800 */
[----:B0-----:R-:W2:Y:S01]  /*a9100*/  LDL.LU R0, [R1+0xf4] ;  /* 0x0000f40001007983 */ /* 0x001ea20000300800 */
[----:B----4-:R-:W-:-:S05]  /*a9110*/  SHF.R.S32.HI R3, RZ, 0x1f, R3 ;  /* 0x0000001fff037819 */ /* 0x010fca0000011403 */
[----:B------:R0:W-:Y:S04]  /*a9120*/  STL [R1+0x5848], R3 ;  /* 0x0058480301007387 */ /* 0x0001e80000100800 */
[----:B0-----:R-:W4:Y:S01]  /*a9130*/  LDL.LU R3, [R1+0x108] ;  /* 0x0001080001037983 */ /* 0x001f220000300800 */
[----:B------:R-:W-:Y:S01]  /*a9140*/  SHF.R.S32.HI R2, RZ, 0x1f, R52 ;  /* 0x0000001fff027819 */ /* 0x000fe20000011434 */
[----:B------:R-:W-:-:S04]  /*a9150*/  VIADD R53, R54, UR30 ;  /* 0x0000001e36357c36 */ /* 0x000fc80008000000 */
[----:B------:R0:W-:Y:S01]  /*a9160*/  STL [R1+0x584c], R2 ;  /* 0x00584c0201007387 */ /* 0x0001e20000100800 */
[----:B------:R-:W-:Y:S01]  /*a9170*/  VIADD R52, R53, UR31 ;  /* 0x0000001f35347c36 */ /* 0x000fe20008000000 */
[----:B------:R-:W1:Y:S02]  /*a9180*/  LDCU.64 UR30, c[0x0][0x398] ;  /* 0x00007300ff1e77ac */ /* 0x000e640008000a00 */
[----:B0-----:R-:W2:Y:S04]  /*a9190*/  LDL R2, [R1+0x240c] ;  /* 0x00240c0001027983 */ /* 0x001ea80000100800 */
[----:B------:R0:W-:Y:S01]  /*a91a0*/  STL [R1+0x5984], R53 ;  /* 0x0059843501007387 */ /* 0x0001e20000100800 */
[----:B------:R-:W-:-:S03]  /*a91b0*/  SHF.R.S32.HI R48, RZ, 0x1f, R48 ;  /* 0x0000001fff307819 */ /* 0x000fc60000011430 */
[----:B0-----:R-:W2:Y:S01]  /*a91c0*/  LDL R53, [R1+0xec] ;  /* 0x0000ec0001357983 */ /* 0x001ea20000100800 */
[----:B------:R-:W-:-:S03]  /*a91d0*/  SHF.R.S32.HI R50, RZ, 0x1f, R50 ;  /* 0x0000001fff327819 */ /* 0x000fc60000011432 */
[----:B---3--:R0:W-:Y:S04]  /*a91e0*/  STL [R1+0x5850], R32 ;  /* 0x0058502001007387 */ /* 0x0081e80000100800 */
[----:B0-----:R-:W3:Y:S04]  /*a91f0*/  LDL R32, [R1+0x2414] ;  /* 0x0024140001207983 */ /* 0x001ee80000100800 */
[----:B------:R-:W-:Y:S04]  /*a9200*/  STL [R1+0xaf0], R51 ;  /* 0x000af03301007387 */ /* 0x000fe80000100800 */
[----:B------:R-:W2:Y:S04]  /*a9210*/  LDL R55, [R1+0xd8] ;  /* 0x0000d80001377983 */ /* 0x000ea80000100800 */
[----:B----4-:R0:W-:Y:S04]  /*a9220*/  STL [R1+0x5854], R3 ;  /* 0x0058540301007387 */ /* 0x0101e80000100800 */
[----:B0-----:R-:W4:Y:S04]  /*a9230*/  LDL R3, [R1+0x2d0] ;  /* 0x0002d00001037983 */ /* 0x001f280000100800 */
[----:B------:R0:W-:Y:S04]  /*a9240*/  STL [R1+0xaf8], R48 ;  /* 0x000af83001007387 */ /* 0x0001e80000100800 */
[----:B0-----:R-:W2:Y:S04]  /*a9250*/  LDL.LU R48, [R1+0x5994] ;  /* 0x0059940001307983 */ /* 0x001ea80000300800 */
[----:B------:R0:W-:Y:S04]  /*a9260*/  STL [R1+0xafc], R50 ;  /* 0x000afc3201007387 */ /* 0x0001e80000100800 */
[----:B0-----:R-:W2:Y:S01]  /*a9270*/  LDL.LU R50, [R1+0x5990] ;  /* 0x0059900001327983 */ /* 0x001ea20000300800 */
[----:B------:R-:W-:-:S02]  /*a9280*/  SHF.R.S32.HI R49, RZ, 0x1f, R49 ;  /* 0x0000001fff317819 */ /* 0x000fc40000011431 */
[----:B--2---:R-:W-:-:S05]  /*a9290*/  SHF.R.S32.HI R50, RZ, 0x1f, R50 ;  /* 0x0000001fff327819 */ /* 0x004fca0000011432 */
[----:B------:R-:W-:Y:S04]  /*a92a0*/  STL [R1+0xb00], R50 ;  /* 0x000b003201007387 */ /* 0x000fe80000100800 */
[----:B------:R0:W-:Y:S04]  /*a92b0*/  STL [R1+0xb04], R49 ;  /* 0x000b043101007387 */ /* 0x0001e80000100800 */
[----:B0-----:R-:W2:Y:S04]  /*a92c0*/  LDL.LU R49, [R1+0x598c] ;  /* 0x00598c0001317983 */ /* 0x001ea80000300800 */
[----:B------:R2:W-:Y:S01]  /*a92d0*/  STL [R1+0x5858], R0 ;  /* 0x0058580001007387 */ /* 0x0005e20000100800 */
[----:B------:R-:W-:-:S02]  /*a92e0*/  SHF.R.S32.HI R2, RZ, 0x1f, R2 ;  /* 0x0000001fff027819 */ /* 0x000fc40000011402 */
[----:B----4-:R-:W-:Y:S02]  /*a92f0*/  SHF.R.S32.HI R3, RZ, 0x1f, R3 ;  /* 0x0000001fff037819 */ /* 0x010fe40000011403 */
[----:B--2---:R-:W-:-:S05]  /*a9300*/  SHF.R.S32.HI R0, RZ, 0x1f, R49 ;  /* 0x0000001fff007819 */ /* 0x004fca0000011431 */
[----:B------:R3:W-:Y:S04]  /*a9310*/  STL [R1+0xb0c], R0 ;  /* 0x000b0c0001007387 */ /* 0x0007e80000100800 */
[----:B------:R0:W-:Y:S01]  /*a9320*/  STL [R1+0x585c], R2 ;  /* 0x00585c0201007387 */ /* 0x0001e20000100800 */
[----:B---3--:R-:W-:Y:S02]  /*a9330*/  SHF.R.S32.HI R0, RZ, 0x1f, R32 ;  /* 0x0000001fff007819 */ /* 0x008fe40000011420 */
[----:B------:R-:W-:-:S03]  /*a9340*/  SHF.R.S32.HI R32, RZ, 0x1f, R48 ;  /* 0x0000001fff207819 */ /* 0x000fc60000011430 */
[----:B------:R-:W-:Y:S04]  /*a9350*/  STL [R1+0xae8], R0 ;  /* 0x000ae80001007387 */ /* 0x000fe80000100800 */
[----:B0-----:R-:W2:Y:S04]  /*a9360*/  LDL.LU R2, [R1+0xe4] ;  /* 0x0000e40001027983 */ /* 0x001ea80000300800 */
[----:B------:R0:W-:Y:S04]  /*a9370*/  STL [R1+0x5860], R32 ;  /* 0x0058602001007387 */ /* 0x0001e80000100800 */
[----:B0-----:R-:W3:Y:S04]  /*a9380*/  LDL.LU R32, [R1+0xcc] ;  /* 0x0000cc0001207983 */ /* 0x001ee80000300800 */
[----:B------:R0:W-:Y:S04]  /*a9390*/  STL [R1+0x5864], R3 ;  /* 0x0058640301007387 */ /* 0x0001e80000100800 */
[----:B0-----:R-:W4:Y:S01]  /*a93a0*/  LDL.LU R3, [R1+0xe0] ;  /* 0x0000e00001037983 */ /* 0x001f220000300800 */
[----:B------:R-:W-:-:S05]  /*a93b0*/  SHF.R.S32.HI R0, RZ, 0x1f, R53 ;  /* 0x0000001fff007819 */ /* 0x000fca0000011435 */
[----:B------:R0:W-:Y:S02]  /*a93c0*/  STL [R1+0x5868], R0 ;  /* 0x0058680001007387 */ /* 0x0001e40000100800 */
[----:B0-----:R-:W-:Y:S02]  /*a93d0*/  SHF.R.S32.HI R0, RZ, 0x1f, R47 ;  /* 0x0000001fff007819 */ /* 0x001fe4000001142f */
[----:B--2---:R0:W-:Y:S04]  /*a93e0*/  STL [R1+0x586c], R2 ;  /* 0x00586c0201007387 */ /* 0x0041e80000100800 */
[----:B------:R2:W-:Y:S01]  /*a93f0*/  STL [R1+0x780], R0 ;  /* 0x0007800001007387 */ /* 0x0005e20000100800 */
[----:B0-----:R-:W-:Y:S02]  /*a9400*/  SHF.R.S32.HI R2, RZ, 0x1f, R45 ;  /* 0x0000001fff027819 */ /* 0x001fe4000001142d */
[----:B--2---:R-:W-:Y:S01]  /*a9410*/  SHF.R.S32.HI R0, RZ, 0x1f, R46 ;  /* 0x0000001fff007819 */ /* 0x004fe2000001142e */
[----:B----4-:R0:W-:Y:S04]  /*a9420*/  STL [R1+0x5870], R3 ;  /* 0x0058700301007387 */ /* 0x0101e80000100800 */
[----:B------:R2:W-:Y:S01]  /*a9430*/  STL [R1+0x78c], R0 ;  /* 0x00078c0001007387 */ /* 0x0005e20000100800 */
[----:B0-----:R-:W-:-:S02]  /*a9440*/  SHF.R.S32.HI R3, RZ, 0x1f, R55 ;  /* 0x0000001fff037819 */ /* 0x001fc40000011437 */
[----:B--2---:R-:W-:-:S03]  /*a9450*/  SHF.R.S32.HI R0, RZ, 0x1f, R44 ;  /* 0x0000001fff007819 */ /* 0x004fc6000001142c */
[----:B------:R-:W-:Y:S04]  /*a9460*/  STL [R1+0x7a0], R3 ;  /* 0x0007a00301007387 */ /* 0x000fe80000100800 */
[----:B------:R0:W-:Y:S04]  /*a9470*/  STL [R1+0x7a4], R2 ;  /* 0x0007a40201007387 */ /* 0x0001e80000100800 */
[----:B---3--:R-:W-:Y:S04]  /*a9480*/  STL [R1+0x5874], R32 ;  /* 0x0058742001007387 */ /* 0x008fe80000100800 */
[----:B------:R2:W-:Y:S01]  /*a9490*/  STL [R1+0x7a8], R0 ;  /* 0x0007a80001007387 */ /* 0x0005e20000100800 */
[----:B0-----:R-:W-:-:S02]  /*a94a0*/  SHF.R.S32.HI R2, RZ, 0x1f, R42 ;  /* 0x0000001fff027819 */ /* 0x001fc4000001142a */
[----:B--2---:R-:W-:-:S05]  /*a94b0*/  SHF.R.S32.HI R0, RZ, 0x1f, R43 ;  /* 0x0000001fff007819 */ /* 0x004fca000001142b */
[----:B------:R0:W-:Y:S01]  /*a94c0*/  STL [R1+0x7c0], R0 ;  /* 0x0007c00001007387 */ /* 0x0001e20000100800 */
[----:B------:R-:W-:-:S03]  /*a94d0*/  SHF.R.S32.HI R3, RZ, 0x1f, R39 ;  /* 0x0000001fff037819 */ /* 0x000fc60000011427 */
[----:B------:R2:W-:Y:S01]  /*a94e0*/  STL [R1+0x7c4], R2 ;  /* 0x0007c40201007387 */ /* 0x0005e20000100800 */
[----:B0-----:R-:W-:Y:S02]  /*a94f0*/  SHF.R.S32.HI R0, RZ, 0x1f, R41 ;  /* 0x0000001fff007819 */ /* 0x001fe40000011429 */
[----:B--2---:R-:W-:-:S03]  /*a9500*/  SHF.R.S32.HI R2, RZ, 0x1f, R40 ;  /* 0x0000001fff027819 */ /* 0x004fc60000011428 */
[----:B------:R0:W-:Y:S04]  /*a9510*/  STL [R1+0x5878], R0 ;  /* 0x0058780001007387 */ /* 0x0001e80000100800 */
        /* <DEDUP_REMOVED lines=14> */
[----:B0-----:R-:W-:-:S03]  /*a9600*/  SHF.R.S32.HI R3, RZ, 0x1f, R35 ;  /* 0x0000001fff037819 */ /* 0x001fc60000011423 */
[----:B---3--:R0:W-:Y:S01]  /*a9610*/  STL [R1+0x5890], R2 ;  /* 0x0058900201007387 */ /* 0x0081e20000100800 */
[----:B--2---:R-:W-:-:S03]  /*a9620*/  SHF.R.S32.HI R0, RZ, 0x1f, R34 ;  /* 0x0000001fff007819 */ /* 0x004fc60000011422 */
[----:B------:R-:W-:Y:S04]  /*a9630*/  STL [R1+0x80c], R3 ;  /* 0x00080c0301007387 */ /* 0x000fe80000100800 */
[----:B------:R2:W-:Y:S01]  /*a9640*/  STL [R1+0x820], R0 ;  /* 0x0008200001007387 */ /* 0x0005e20000100800 */
[----:B0-----:R-:W-:-:S05]  /*a9650*/  SHF.R.S32.HI R2, RZ, 0x1f, R33 ;  /* 0x0000001fff027819 */ /* 0x001fca0000011421 */
[----:B------:R-:W-:Y:S01]  /*a9660*/  STL [R1+0x828], R2 ;  /* 0x0008280201007387 */ /* 0x000fe20000100800 */
[----:B--2---:R-:W-:-:S03]  /*a9670*/  SHF.R.S32.HI R0, RZ, 0x1f, R31 ;  /* 0x0000001fff007819 */ /* 0x004fc6000001141f */
[----:B------:R0:W-:Y:S01]  /*a9680*/  STL [R1+0x5894], R32 ;  /* 0x0058942001007387 */ /* 0x0001e20000100800 */
[----:B------:R-:W-:-:S03]  /*a9690*/  SHF.R.S32.HI R3, RZ, 0x1f, R28 ;  /* 0x0000001fff037819 */ /* 0x000fc6000001141c */
[----:B------:R2:W-:Y:S04]  /*a96a0*/  STL [R1+0x82c], R0 ;  /* 0x00082c0001007387 */ /* 0x0005e80000100800 */
[----:B0-----:R-:W3:Y:S01]  /*a96b0*/  LDL.LU R32, [R1+0x74] ;  /* 0x0000740001207983 */ /* 0x001ee20000300800 */
[----:B--2---:R-:W-:-:S05]  /*a96c0*/  SHF.R.S32.HI R0, RZ, 0x1f, R29 ;  /* 0x0000001fff007819 */ /* 0x004fca000001141d */
[----:B------:R0:W-:Y:S04]  /*a96d0*/  STL [R1+0x5898], R0 ;  /* 0x0058980001007387 */ /* 0x0001e80000100800 */
[----:B0-----:R-:W2:Y:S04]  /*a96e0*/  LDL.LU R0, [R1+0x5c] ;  /* 0x00005c0001007983 */ /* 0x001ea80000300800 */
[----:B------:R0:W-:Y:S04]  /*a96f0*/  STL [R1+0x589c], R3 ;  /* 0x00589c0301007387 */ /* 0x0001e80000100800 */
[----:B0-----:R-:W4:Y:S01]  /*a9700*/  LDL.LU R3, [R1+0x70] ;  /* 0x0000700001037983 */ /* 0x001f220000300800 */
[----:B------:R-:W-:-:S05]  /*a9710*/  SHF.R.S32.HI R2, RZ, 0x1f, R27 ;  /* 0x0000001fff027819 */ /* 0x000fca000001141b */
[----:B------:R0:W-:Y:S02]  /*a9720*/  STL [R1+0x58a0], R2 ;  /* 0x0058a00201007387 */ /* 0x0001e40000100800 */
[----:B0-----:R-:W-:Y:S02]  /*a9730*/  SHF.R.S32.HI R2, RZ, 0x1f, R26 ;  /* 0x0000001fff027819 */ /* 0x001fe4000001141a */
[----:B---3--:R-:W-:Y:S04]  /*a9740*/  STL [R1+0x58a4], R32 ;  /* 0x0058a42001007387 */ /* 0x008fe80000100800 */
[----:B----4-:R0:W-:Y:S04]  /*a9750*/  STL [R1+0x58a8], R3 ;  /* 0x0058a80301007387 */ /* 0x0101e80000100800 */
[----:B------:R3:W-:Y:S01]  /*a9760*/  STL [R1+0x860], R2 ;  /* 0x0008600201007387 */ /* 0x0007e20000100800 */
[----:B0-----:R-:W-:-:S02]  /*a9770*/  SHF.R.S32.HI R3, RZ, 0x1f, R16 ;  /* 0x0000001fff037819 */ /* 0x001fc40000011410 */
[----:B---3--:R-:W-:-:S05]  /*a9780*/  SHF.R.S32.HI R2, RZ, 0x1f, R17 ;  /* 0x0000001fff027819 */ /* 0x008fca0000011411 */
[----:B------:R0:W-:Y:S04]  /*a9790*/  STL [R1+0x880], R2 ;  /* 0x0008800201007387 */ /* 0x0001e80000100800 */
[----:B------:R-:W-:Y:S01]  /*a97a0*/  STL [R1+0x884], R3 ;  /* 0x0008840301007387 */ /* 0x000fe20000100800 */
[----:B0-----:R-:W-:-:S03]  /*a97b0*/  SHF.R.S32.HI R2, RZ, 0x1f, R13 ;  /* 0x0000001fff027819 */ /* 0x001fc6000001140d */
[----:B--2---:R0:W-:Y:S04]  /*a97c0*/  STL [R1+0x58ac], R0 ;  /* 0x0058ac0001007387 */ /* 0x0041e80000100800 */
[----:B------:R2:W-:Y:S04]  /*a97d0*/  STL [R1+0x888], R2 ;  /* 0x0008880201007387 */ /* 0x0005e80000100800 */
[----:B------:R-:W3:Y:S01]  /*a97e0*/  LDL.LU R53, [R1+0x8] ;  /* 0x0000080001357983 */ /* 0x000ee20000300800 */
[----:B0-----:R-:W-:Y:S02]  /*a97f0*/  SHF.R.S32.HI R0, RZ, 0x1f, R5 ;  /* 0x0000001fff007819 */ /* 0x001fe40000011405 */
[----:B--2---:R-:W-:-:S03]  /*a9800*/  SHF.R.S32.HI R2, RZ, 0x1f, R14 ;  /* 0x0000001fff027819 */ /* 0x004fc6000001140e */
[----:B------:R-:W-:Y:S04]  /*a9810*/  STL [R1+0x8a0], R0 ;  /* 0x0008a00001007387 */ /* 0x000fe80000100800 */
[----:B------:R0:W-:Y:S04]  /*a9820*/  STL [R1+0x58b0], R2 ;  /* 0x0058b00201007387 */ /* 0x0001e80000100800 */
[----:B0-----:R-:W2:Y:S01]  /*a9830*/  LDL.LU R2, [R1+0x3c] ;  /* 0x00003c0001027983 */ /* 0x001ea20000300800 */
[----:B------:R-:W-:Y:S02]  /*a9840*/  SHF.R.S32.HI R32, RZ, 0x1f, R18 ;  /* 0x0000001fff207819 */ /* 0x000fe40000011412 */
[----:B------:R-:W-:-:S02]  /*a9850*/  SHF.R.S32.HI R3, RZ, 0x1f, R24 ;  /* 0x0000001fff037819 */ /* 0x000fc40000011418 */
[----:B------:R-:W-:Y:S01]  /*a9860*/  SHF.R.S32.HI R0, RZ, 0x1f, R7 ;  /* 0x0000001fff007819 */ /* 0x000fe20000011407 */
[----:B------:R0:W-:Y:S04]  /*a9870*/  STL [R1+0x58b4], R32 ;  /* 0x0058b42001007387 */ /* 0x0001e80000100800 */
[----:B0-----:R-:W4:Y:S04]  /*a9880*/  LDL.LU R32, [R1+0x24] ;  /* 0x0000240001207983 */ /* 0x001f280000300800 */
[----:B------:R0:W-:Y:S04]  /*a9890*/  STL [R1+0x58b8], R3 ;  /* 0x0058b80301007387 */ /* 0x0001e80000100800 */
[----:B0-----:R-:W4:Y:S04]  /*a98a0*/  LDL.LU R3, [R1+0x20] ;  /* 0x0000200001037983 */ /* 0x001f280000300800 */
[----:B------:R0:W-:Y:S04]  /*a98b0*/  STL [R1+0x58bc], R0 ;  /* 0x0058bc0001007387 */ /* 0x0001e80000100800 */
[----:B0-----:R-:W4:Y:S04]  /*a98c0*/  LDL.LU R0, [R1+0x1c] ;  /* 0x00001c0001007983 */ /* 0x001f280000300800 */
[----:B--2---:R0:W-:Y:S04]  /*a98d0*/  STL [R1+0x58c0], R2 ;  /* 0x0058c00201007387 */ /* 0x0041e80000100800 */
[----:B------:R-:W-:Y:S04]  /*a98e0*/  STL [R1+0x8c8], R4 ;  /* 0x0008c80401007387 */ /* 0x000fe80000100800 */
[----:B0-----:R-:W4:Y:S01]  /*a98f0*/  LDL.LU R2, [R1+0x18] ;  /* 0x0000180001027983 */ /* 0x001f220000300800 */
[----:B------:R-:W-:-:S02]  /*a9900*/  SHF.R.S32.HI R55, RZ, 0x1f, R25 ;  /* 0x0000001fff377819 */ /* 0x000fc40000011419 */
[----:B---3--:R-:W-:Y:S01]  /*a9910*/  SHF.R.S32.HI R26, RZ, 0x1f, R53 ;  /* 0x0000001fff1a7819 */ /* 0x008fe20000011435 */
[----:B------:R-:W-:-:S04]  /*a9920*/  VIADD R51, R52, UR32 ;  /* 0x0000002034337c36 */ /* 0x000fc80008000000 */
[----:B------:R-:W-:Y:S01]  /*a9930*/  VIADD R50, R51, UR33 ;  /* 0x0000002133327c36 */ /* 0x000fe20008000000 */
[----:B------:R-:W-:Y:S01]  /*a9940*/  SHF.R.S32.HI R16, RZ, 0x1f, R10 ;  /* 0x0000001fff107819 */ /* 0x000fe2000001140a */
[----:B------:R-:W0:Y:S01]  /*a9950*/  LDCU.64 UR32, c[0x0][0x398] ;  /* 0x00007300ff2077ac */ /* 0x000e220008000a00 */
[----:B----4-:R-:W-:Y:S04]  /*a9960*/  STL.64 [R1+0x58c8], R2 ;  /* 0x0058c80201007387 */ /* 0x010fe80000100a00 */
[----:B------:R2:W-:Y:S02]  /*a9970*/  STL.64 [R1+0x58d0], R60 ;  /* 0x0058d03c01007387 */ /* 0x0005e40000100a00 */
[----:B--2---:R-:W-:Y:S02]  /*a9980*/  IMAD.MOV.U32 R60, RZ, RZ, R55 ;  /* 0x000000ffff3c7224 */ /* 0x004fe400078e0037 */
[----:B------:R-:W2:Y:S04]  /*a9990*/  LDL.LU R55, [R1+0x5988] ;  /* 0x0059880001377983 */ /* 0x000ea80000300800 */
[----:B------:R3:W-:Y:S02]  /*a99a0*/  STL.64 [R1+0x58d8], R58 ;  /* 0x0058d83a01007387 */ /* 0x0007e40000100a00 */
[----:B---3--:R-:W-:-:S02]  /*a99b0*/  IMAD.MOV.U32 R58, RZ, RZ, R53 ;  /* 0x000000ffff3a7224 */ /* 0x008fc400078e0035 */
[----:B------:R-:W3:Y:S01]  /*a99c0*/  LDL.LU R53, [R1+0x5984] ;  /* 0x0059840001357983 */ /* 0x000ee20000300800 */
[----:B------:R-:W-:Y:S01]  /*a99d0*/  IMAD.MOV.U32 R3, RZ, RZ, R11 ;  /* 0x000000ffff037224 */ /* 0x000fe200078e000b */
[----:B------:R-:W-:Y:S01]  /*a99e0*/  SHF.R.S32.HI R11, RZ, 0x1f, R9 ;  /* 0x0000001fff0b7819 */ /* 0x000fe20000011409 */
[----:B------:R-:W-:Y:S01]  /*a99f0*/  VIADD R49, R50, UR34 ;  /* 0x0000002232317c36 */ /* 0x000fe20008000000 */
[----:B------:R4:W-:Y:S03]  /*a9a00*/  STL [R1+0x58e0], R59 ;  /* 0x0058e03b01007387 */ /* 0x0009e60000100800 */
[----:B------:R-:W-:Y:S01]  /*a9a10*/  VIADD R48, R49, UR35 ;  /* 0x0000002331307c36 */ /* 0x000fe20008000000 */
[----:B------:R0:W-:Y:S01]  /*a9a20*/  STL.64 [R1+0x58e8], R56 ;  /* 0x0058e83801007387 */ /* 0x0001e20000100a00 */
[----:B------:R-:W-:Y:S02]  /*a9a30*/  SHF.R.S32.HI R7, RZ, 0x1f, R6 ;  /* 0x0000001fff077819 */ /* 0x000fe40000011406 */
[----:B------:R-:W-:Y:S01]  /*a9a40*/  SHF.R.S32.HI R5, RZ, 0x1f, R21 ;  /* 0x0000001fff057819 */ /* 0x000fe20000011415 */
[----:B------:R-:W-:Y:S01]  /*a9a50*/  VIADD R47, R48, UR36 ;  /* 0x00000024302f7c36 */ /* 0x000fe20008000000 */
[----:B------:R-:W-:Y:S01]  /*a9a60*/  SHF.R.S32.HI R4, RZ, 0x1f, R23 ;  /* 0x0000001fff047819 */ /* 0x000fe20000011417 */
[----:B------:R-:W-:Y:S01]  /*a9a70*/  IMAD.MOV.U32 R61, RZ, RZ, R26 ;  /* 0x000000ffff3d7224 */ /* 0x000fe200078e001a */
[----:B------:R-:W-:Y:S01]  /*a9a80*/  SHF.R.S32.HI R17, RZ, 0x1f, R20 ;  /* 0x0000001fff117819 */ /* 0x000fe20000011414 */
[----:B----4-:R-:W-:Y:S01]  /*a9a90*/  IMAD.MOV.U32 R59, RZ, RZ, R25 ;  /* 0x000000ffff3b7224 */ /* 0x010fe200078e0019 */
[----:B------:R-:W-:Y:S01]  /*a9aa0*/  SHF.R.S32.HI R13, RZ, 0x1f, R15 ;  /* 0x0000001fff0d7819 */ /* 0x000fe2000001140f */
[----:B------:R-:W-:Y:S01]  /*a9ab0*/  IMAD.MOV.U32 R2, RZ, RZ, R12 ;  /* 0x000000ffff027224 */ /* 0x000fe200078e000c */
[----:B------:R-:W4:Y:S01]  /*a9ac0*/  LDCU.64 UR34, c[0x0][0x398] ;  /* 0x00007300ff2277ac */ /* 0x000f220008000a00 */
[----:B0-----:R-:W-:-:S02]  /*a9ad0*/  IMAD.MOV.U32 R56, RZ, RZ, R11 ;  /* 0x000000ffff387224 */ /* 0x001fc400078e000b */
[----:B------:R-:W4:Y:S01]  /*a9ae0*/  LDL.LU R11, [R1+0x5980] ;  /* 0x00598000010b7983 */ /* 0x000f220000300800 */
[----:B------:R-:W-:-:S03]  /*a9af0*/  IMAD.MOV.U32 R57, RZ, RZ, R10 ;  /* 0x000000ffff397224 */ /* 0x000fc600078e000a */
[----:B------:R-:W4:Y:S01]  /*a9b00*/  LDL.LU R10, [R1+0x597c] ;  /* 0x00597c00010a7983 */ /* 0x000f220000300800 */
[----:B------:R-:W-:Y:S01]  /*a9b10*/  VIADD R46, R47, UR37 ;  /* 0x000000252f2e7c36 */ /* 0x000fe20008000000 */
[----:B------:R-:W-:Y:S01]  /*a9b20*/  SHF.R.S32.HI R12, RZ, 0x1f, R19 ;  /* 0x0000001fff0c7819 */ /* 0x000fe20000011413 */
[----:B------:R-:W0:Y:S02]  /*a9b30*/  LDCU.64 UR36, c[0x0][0x398] ;  /* 0x00007300ff2477ac */ /* 0x000e240008000a00 */
[----:B------:R-:W-:-:S04]  /*a9b40*/  VIADD R45, R46, UR38 ;  /* 0x000000262e2d7c36 */ /* 0x000fc80008000000 */
[----:B------:R-:W-:Y:S01]  /*a9b50*/  VIADD R44, R45, UR39 ;  /* 0x000000272d2c7c36 */ /* 0x000fe20008000000 */
[----:B------:R-:W0:Y:S03]  /*a9b60*/  LDCU.64 UR38, c[0x0][0x398] ;  /* 0x00007300ff2677ac */ /* 0x000e260008000a00 */
[----:B------:R-:W-:-:S04]  /*a9b70*/  VIADD R43, R44, UR40 ;  /* 0x000000282c2b7c36 */ /* 0x000fc80008000000 */
[----:B------:R-:W-:-:S04]  /*a9b80*/  VIADD R42, R43, UR41 ;  /* 0x000000292b2a7c36 */ /* 0x000fc80008000000 */
[----:B------:R-:W-:-:S04]  /*a9b90*/  VIADD R41, R42, UR42 ;  /* 0x0000002a2a297c36 */ /* 0x000fc80008000000 */
[----:B------:R-:W-:Y:S01]  /*a9ba0*/  VIADD R40, R41, UR43 ;  /* 0x0000002b29287c36 */ /* 0x000fe20008000000 */
[----:B------:R-:W0:Y:S03]  /*a9bb0*/  LDCU.64 UR42, c[0x0][0x398] ;  /* 0x00007300ff2a77ac */ /* 0x000e260008000a00 */
[----:B------:R-:W-:-:S04]  /*a9bc0*/  VIADD R39, R40, UR44 ;  /* 0x0000002c28277c36 */ /* 0x000fc80008000000 */
[----:B------:R-:W-:Y:S01]  /*a9bd0*/  VIADD R38, R39, UR45 ;  /* 0x0000002d27267c36 */ /* 0x000fe20008000000 */
[----:B------:R-:W0:Y:S03]  /*a9be0*/  LDCU.64 UR44, c[0x0][0x398] ;  /* 0x00007300ff2c77ac */ /* 0x000e260008000a00 */
[----:B------:R-:W-:-:S04]  /*a9bf0*/  VIADD R37, R38, UR46 ;  /* 0x0000002e26257c36 */ /* 0x000fc80008000000 */
[----:B------:R-:W-:Y:S01]  /*a9c00*/  VIADD R36, R37, UR47 ;  /* 0x0000002f25247c36 */ /* 0x000fe20008000000 */
[----:B--2---:R2:W-:Y:S02]  /*a9c10*/  STL.64 [R1+0x58f0], R54 ;  /* 0x0058f03601007387 */ /* 0x0045e40000100a00 */
[----:B--2---:R-:W-:Y:S02]  /*a9c20*/  IMAD.MOV.U32 R54, RZ, RZ, R9 ;  /* 0x000000ffff367224 */ /* 0x004fe400078e0009 */
[----:B------:R-:W2:Y:S04]  /*a9c30*/  LDL.LU R9, [R1+0x5978] ;  /* 0x0059780001097983 */ /* 0x000ea80000300800 */
[----:B---3--:R-:W-:Y:S04]  /*a9c40*/  STL.64 [R1+0x58f8], R52 ;  /* 0x0058f83401007387 */ /* 0x008fe80000100a00 */
[----:B------:R3:W-:Y:S02]  /*a9c50*/  STL.64 [R1+0x5900], R50 ;  /* 0x0059003201007387 */ /* 0x0007e40000100a00 */
[----:B---3--:R-:W-:-:S02]  /*a9c60*/  IMAD.MOV.U32 R50, RZ, RZ, R8 ;  /* 0x000000ffff327224 */ /* 0x008fc400078e0008 */
[----:B------:R-:W3:Y:S01]  /*a9c70*/  LDL.LU R8, [R1+0x5974] ;  /* 0x0059740001087983 */ /* 0x000ee20000300800 */
[----:B------:R-:W-:-:S03]  /*a9c80*/  IMAD.MOV.U32 R51, RZ, RZ, R7 ;  /* 0x000000ffff337224 */ /* 0x000fc600078e0007 */
[----:B------:R-:W2:Y:S04]  /*a9c90*/  LDL.LU R7, [R1+0x5970] ;  /* 0x0059700001077983 */ /* 0x000ea80000300800 */
[----:B------:R0:W-:Y:S02]  /*a9ca0*/  STL.64 [R1+0x5908], R48 ;  /* 0x0059083001007387 */ /* 0x0001e40000100a00 */
[----:B0-----:R-:W-:Y:S02]  /*a9cb0*/  IMAD.MOV.U32 R48, RZ, RZ, R6 ;  /* 0x000000ffff307224 */ /* 0x001fe400078e0006 */
[----:B------:R-:W2:Y:S04]  /*a9cc0*/  LDL.LU R6, [R1+0x596c] ;  /* 0x00596c0001067983 */ /* 0x000ea80000300800 */
[----:B------:R0:W-:Y:S02]  /*a9cd0*/  STL.64 [R1+0x5910], R46 ;  /* 0x0059102e01007387 */ /* 0x0001e40000100a00 */
[----:B0-----:R-:W-:-:S02]  /*a9ce0*/  IMAD.MOV.U32 R47, RZ, RZ, R5 ;  /* 0x000000ffff2f7224 */ /* 0x001fc400078e0005 */
[----:B------:R-:W2:Y:S04]  /*a9cf0*/  LDL.LU R5, [R1+0x5968] ;  /* 0x0059680001057983 */ /* 0x000ea80000300800 */
[----:B------:R0:W-:Y:S02]  /*a9d00*/  STL.64 [R1+0x5918], R44 ;  /* 0x0059182c01007387 */ /* 0x0001e40000100a00 */
[----:B0-----:R-:W-:Y:S02]  /*a9d10*/  IMAD.MOV.U32 R45, RZ, RZ, R4 ;  /* 0x000000ffff2d7224 */ /* 0x001fe400078e0004 */
[----:B------:R-:W2:Y:S01]  /*a9d20*/  LDL.LU R4, [R1+0x5964] ;  /* 0x0059640001047983 */ /* 0x000ea20000300800 */
[----:B------:R-:W-:-:S04]  /*a9d30*/  VIADD R35, R36, UR48 ;  /* 0x0000003024237c36 */ /* 0x000fc80008000000 */
[----:B------:R-:W-:Y:S02]  /*a9d40*/  VIADD R34, R35, UR49 ;  /* 0x0000003123227c36 */ /* 0x000fe40008000000 */
[----:B------:R-:W-:Y:S02]  /*a9d50*/  IMAD.MOV.U32 R55, RZ, RZ, R24 ;  /* 0x000000ffff377224 */ /* 0x000fe400078e0018 */
[----:B------:R-:W-:Y:S01]  /*a9d60*/  IMAD.MOV.U32 R53, RZ, RZ, R23 ;  /* 0x000000ffff357224 */ /* 0x000fe200078e0017 */
[--C-:B------:R-:W-:Y:S01]  /*a9d70*/  SHF.R.S32.HI R52, RZ, 0x1f, R22.reuse ;  /* 0x0000001fff347819 */ /* 0x100fe20000011416 */
[----:B------:R-:W-:Y:S02]  /*a9d80*/  VIADD R33, R34, UR50 ;  /* 0x0000003222217c36 */ /* 0x000fe40008000000 */
[----:B------:R-:W-:Y:S02]  /*a9d90*/  IMAD.MOV.U32 R49, RZ, RZ, R22 ;  /* 0x000000ffff317224 */ /* 0x000fe400078e0016 */
[----:B------:R-:W-:-:S02]  /*a9da0*/  IMAD.MOV.U32 R46, RZ, RZ, R21 ;  /* 0x000000ffff2e7224 */ /* 0x000fc400078e0015 */
[----:B------:R-:W-:Y:S01]  /*a9db0*/  IMAD.MOV.U32 R44, RZ, RZ, R45 ;  /* 0x000000ffff2c7224 */ /* 0x000fe200078e002d */
[----:B------:R0:W-:Y:S01]  /*a9dc0*/  STL.64 [R1+0x5920], R42 ;  /* 0x0059202a01007387 */ /* 0x0001e20000100a00 */
[----:B------:R-:W-:Y:S01]  /*a9dd0*/  VIADD R31, R33, UR51 ;  /* 0x00000033211f7c36 */ /* 0x000fe20008000000 */
[----:B------:R-:W0:Y:S03]  /*a9de0*/  LDCU.64 UR48, c[0x0][0x398] ;  /* 0x00007300ff3077ac */ /* 0x000e260008000a00 */
[----:B------:R-:W-:-:S04]  /*a9df0*/  VIADD R30, R31, UR52 ;  /* 0x000000341f1e7c36 */ /* 0x000fc80008000000 */
[----:B------:R-:W-:-:S04]  /*a9e00*/  VIADD R29, R30, UR53 ;  /* 0x000000351e1d7c36 */ /* 0x000fc80008000000 */
[----:B------:R-:W-:-:S04]  /*a9e10*/  VIADD R28, R29, UR54 ;  /* 0x000000361d1c7c36 */ /* 0x000fc80008000000 */
[----:B------:R-:W-:Y:S02]  /*a9e20*/  VIADD R27, R28, UR55 ;  /* 0x000000371c1b7c36 */ /* 0x000fe40008000000 */
[----:B------:R-:W-:Y:S02]  /*a9e30*/  IMAD.MOV.U32 R45, RZ, RZ, R56 ;  /* 0x000000ffff2d7224 */ /* 0x000fe400078e0038 */
[----:B0-----:R-:W-:Y:S01]  /*a9e40*/  IMAD.MOV.U32 R43, RZ, RZ, R19 ;  /* 0x000000ffff2b7224 */ /* 0x001fe200078e0013 */
[----:B------:R0:W-:Y:S01]  /*a9e50*/  STL.64 [R1+0x5928], R40 ;  /* 0x0059282801007387 */ /* 0x0001e20000100a00 */
[----:B------:R-:W-:Y:S01]  /*a9e60*/  VIADD R26, R27, UR56 ;  /* 0x000000381b1a7c36 */ /* 0x000fe20008000000 */
[----:B------:R-:W-:Y:S01]  /*a9e70*/  UMOV UR50, UR12 ;  /* 0x0000000c00327c82 */ /* 0x000fe20008000000 */
[----:B------:R-:W0:Y:S02]  /*a9e80*/  LDCU.64 UR54, c[0x0][0x398] ;  /* 0x00007300ff3677ac */ /* 0x000e240008000a00 */
[----:B------:R-:W-:-:S04]  /*a9e90*/  VIADD R25, R26, UR57 ;  /* 0x000000391a197c36 */ /* 0x000fc80008000000 */
[----:B------:R-:W-:-:S04]  /*a9ea0*/  VIADD R24, R25, UR58 ;  /* 0x0000003a19187c36 */ /* 0x000fc80008000000 */
[----:B------:R-:W-:-:S04]  /*a9eb0*/  VIADD R23, R24, UR59 ;  /* 0x0000003b18177c36 */ /* 0x000fc80008000000 */
[----:B------:R-:W-:-:S04]  /*a9ec0*/  VIADD R22, R23, UR60 ;  /* 0x0000003c17167c36 */ /* 0x000fc80008000000 */
[----:B------:R-:W-:Y:S02]  /*a9ed0*/  VIADD R21, R22, UR61 ;  /* 0x0000003d16157c36 */ /* 0x000fe40008000000 */
[----:B------:R-:W-:Y:S02]  /*a9ee0*/  IMAD.MOV.U32 R56, RZ, RZ, R20 ;  /* 0x000000ffff387224 */ /* 0x000fe400078e0014 */
[----:B------:R-:W-:Y:S02]  /*a9ef0*/  VIADD R20, R21, UR62 ;  /* 0x0000003e15147c36 */ /* 0x000fe40008000000 */
[----:B0-----:R-:W-:Y:S02]  /*a9f00*/  IMAD.MOV.U32 R40, RZ, RZ, R44 ;  /* 0x000000ffff287224 */ /* 0x001fe400078e002c */
[----:B------:R-:W-:Y:S02]  /*a9f10*/  VIADD R19, R20, UR63 ;  /* 0x0000003f14137c36 */ /* 0x000fe40008000000 */
[----:B------:R-:W-:-:S02]  /*a9f20*/  IMAD.MOV.U32 R42, RZ, RZ, R43 ;  /* 0x000000ffff2a7224 */ /* 0x000fc400078e002b */
[----:B------:R-:W-:Y:S02]  /*a9f30*/  IMAD.MOV.U32 R44, RZ, RZ, R18 ;  /* 0x000000ffff2c7224 */ /* 0x000fe400078e0012 */
[----:B------:R-:W-:Y:S02]  /*a9f40*/  IMAD.MOV.U32 R43, RZ, RZ, R45 ;  /* 0x000000ffff2b7224 */ /* 0x000fe400078e002d */
[----:B------:R-:W-:Y:S01]  /*a9f50*/  VIADD R18, R19, UR64 ;  /* 0x0000004013127c36 */ /* 0x000fe20008000000 */
[----:B------:R0:W-:Y:S01]  /*a9f60*/  STL [R1+0x5930], R41 ;  /* 0x0059302901007387 */ /* 0x0001e20000100800 */
[----:B------:R-:W-:Y:S02]  /*a9f70*/  IMAD.MOV.U32 R45, RZ, RZ, R17 ;  /* 0x000000ffff2d7224 */ /* 0x000fe400078e0011 */
[----:B------:R-:W-:Y:S01]  /*a9f80*/  VIADD R17, R18, UR65 ;  /* 0x0000004112117c36 */ /* 0x000fe20008000000 */
[----:B------:R1:W-:Y:S01]  /*a9f90*/  STL.64 [R1+0x5938], R38 ;  /* 0x0059382601007387 */ /* 0x0003e20000100a00 */
[----:B0-----:R-:W-:-:S02]  /*a9fa0*/  IMAD.MOV.U32 R41, RZ, RZ, R40 ;  /* 0x000000ffff297224 */ /* 0x001fc400078e0028 */
[----:B------:R-:W-:Y:S02]  /*a9fb0*/  IMAD.MOV.U32 R40, RZ, RZ, R43 ;  /* 0x000000ffff287224 */ /* 0x000fe400078e002b */
[----:B------:R-:W-:Y:S02]  /*a9fc0*/  IMAD.MOV.U32 R43, RZ, RZ, R44 ;  /* 0x000000ffff2b7224 */ /* 0x000fe400078e002c */
[----:B------:R-:W-:Y:S02]  /*a9fd0*/  IMAD.MOV.U32 R44, RZ, RZ, R45 ;  /* 0x000000ffff2c7224 */ /* 0x000fe400078e002d */
[----:B------:R-:W-:Y:S02]  /*a9fe0*/  IMAD.MOV.U32 R45, RZ, RZ, R16 ;  /* 0x000000ffff2d7224 */ /* 0x000fe400078e0010 */
[----:B-1----:R-:W-:Y:S02]  /*a9ff0*/  IMAD.MOV.U32 R38, RZ, RZ, R41 ;  /* 0x000000ffff267224 */ /* 0x002fe400078e0029 */
[----:B------:R-:W-:-:S02]  /*aa000*/  VIADD R16, R17, UR66 ;  /* 0x0000004211107c36 */ /* 0x000fc40008000000 */
[----:B------:R-:W-:Y:S01]  /*aa010*/  IMAD.MOV.U32 R39, RZ, RZ, R40 ;  /* 0x000000ffff277224 */ /* 0x000fe200078e0028 */
[----:B------:R0:W-:Y:S01]  /*aa020*/  STL.64 [R1+0x5940], R36 ;  /* 0x0059402401007387 */ /* 0x0001e20000100a00 */
[----:B------:R-:W-:Y:S02]  /*aa030*/  IMAD.MOV.U32 R41, RZ, RZ, R43 ;  /* 0x000000ffff297224 */ /* 0x000fe400078e002b */
[----:B------:R-:W-:Y:S02]  /*aa040*/  IMAD.MOV.U32 R40, RZ, RZ, R44 ;  /* 0x000000ffff287224 */ /* 0x000fe400078e002c */
[----:B------:R-:W-:Y:S02]  /*aa050*/  IMAD.MOV.U32 R43, RZ, RZ, R45 ;  /* 0x000000ffff2b7224 */ /* 0x000fe400078e002d */
[----:B------:R-:W-:Y:S02]  /*aa060*/  IMAD.MOV.U32 R44, RZ, RZ, R15 ;  /* 0x000000ffff2c7224 */ /* 0x000fe400078e000f */
[----:B------:R-:W-:-:S02]  /*aa070*/  VIADD R15, R16, UR67 ;  /* 0x00000043100f7c36 */ /* 0x000fc40008000000 */
[----:B0-----:R-:W-:Y:S02]  /*aa080*/  IMAD.MOV.U32 R37, RZ, RZ, R38 ;  /* 0x000000ffff257224 */ /* 0x001fe400078e0026 */
[----:B------:R-:W-:Y:S02]  /*aa090*/  IMAD.MOV.U32 R38, RZ, RZ, R39 ;  /* 0x000000ffff267224 */ /* 0x000fe400078e0027 */
[----:B------:R-:W-:Y:S02]  /*aa0a0*/  IMAD.MOV.U32 R45, RZ, RZ, R14 ;  /* 0x000000ffff2d7224 */ /* 0x000fe400078e000e */
[----:B------:R-:W-:Y:S02]  /*aa0b0*/  IMAD.MOV.U32 R39, RZ, RZ, R41 ;  /* 0x000000ffff277224 */ /* 0x000fe400078e0029 */
[----:B------:R-:W-:Y:S02]  /*aa0c0*/  IMAD.MOV.U32 R41, RZ, RZ, R40 ;  /* 0x000000ffff297224 */ /* 0x000fe400078e0028 */
[----:B------:R-:W-:-:S02]  /*aa0d0*/  IMAD.MOV.U32 R40, RZ, RZ, R43 ;  /* 0x000000ffff287224 */ /* 0x000fc400078e002b */
[----:B------:R-:W-:Y:S02]  /*aa0e0*/  VIADD R14, R15, UR68 ;  /* 0x000000440f0e7c36 */ /* 0x000fe40008000000 */
[----:B------:R-:W-:Y:S02]  /*aa0f0*/  IMAD.MOV.U32 R43, RZ, RZ, R44 ;  /* 0x000000ffff2b7224 */ /* 0x000fe400078e002c */
[----:B------:R-:W-:Y:S02]  /*aa100*/  IMAD.MOV.U32 R44, RZ, RZ, R45 ;  /* 0x000000ffff2c7224 */ /* 0x000fe400078e002d */
[----:B------:R-:W-:Y:S02]  /*aa110*/  IMAD.MOV.U32 R45, RZ, RZ, R13 ;  /* 0x000000ffff2d7224 */ /* 0x000fe400078e000d */
[----:B------:R-:W-:Y:S02]  /*aa120*/  VIADD R13, R14, UR69 ;  /* 0x000000450e0d7c36 */ /* 0x000fe40008000000 */
[----:B------:R-:W-:-:S02]  /*aa130*/  IMAD.MOV.U32 R36, RZ, RZ, R43 ;  /* 0x000000ffff247224 */ /* 0x000fc400078e002b */
[----:B------:R-:W-:Y:S02]  /*aa140*/  IMAD.MOV.U32 R43, RZ, RZ, R44 ;  /* 0x000000ffff2b7224 */ /* 0x000fe400078e002c */
[----:B------:R-:W-:Y:S02]  /*aa150*/  IMAD.MOV.U32 R44, RZ, RZ, R45 ;  /* 0x000000ffff2c7224 */ /* 0x000fe400078e002d */
[----:B------:R-:W-:Y:S02]  /*aa160*/  IMAD.MOV.U32 R45, RZ, RZ, R12 ;  /* 0x000000ffff2d7224 */ /* 0x000fe400078e000c */
[----:B------:R-:W-:Y:S01]  /*aa170*/  VIADD R12, R13, UR70 ;  /* 0x000000460d0c7c36 */ /* 0x000fe20008000000 */
[----:B------:R-:W-:Y:S04]  /*aa180*/  STL.64 [R1+0x5948], R34 ;  /* 0x0059482201007387 */ /* 0x000fe80000100a00 */
[----:B------:R0:W-:Y:S04]  /*aa190*/  STL.64 [R1+0x5950], R32 ;  /* 0x0059502001007387 */ /* 0x0001e80000100a00 */
[----:B------:R2:W-:Y:S01]  /*aa1a0*/  STL.64 [R1+0x5958], R30 ;  /* 0x0059581e01007387 */ /* 0x0005e20000100a00 */
[----:B0-----:R-:W-:-:S03]  /*aa1b0*/  SHF.R.S32.HI R33, RZ, 0x1f, R12 ;  /* 0x0000001fff217819 */ /* 0x001fc6000001140c */
[----:B------:R0:W-:Y:S01]  /*aa1c0*/  STL [R1+0x5960], R31 ;  /* 0x0059601f01007387 */ /* 0x0001e20000100800 */
[----:B---3--:R-:W-:-:S05]  /*aa1d0*/  IADD3 R34, P0, PT, R12, R8, RZ ;  /* 0x000000080c227210 */ /* 0x008fca0007f1e0ff */
[----:B----4-:R-:W-:-:S05]  /*aa1e0*/  IMAD.X R35, R33, 0x1, R11, P0 ;  /* 0x0000000121237824 */ /* 0x010fca00000e060b */
[----:B------:R1:W-:Y:S01]  /*aa1f0*/  STL.64 [R1+0x4c30], R34 ;  /* 0x004c302201007387 */ /* 0x0003e20000100a00 */
[----:B--2---:R-:W-:-:S05]  /*aa200*/  IADD3 R30, P1, PT, R12, R6, RZ ;  /* 0x000000060c1e7210 */ /* 0x004fca0007f3e0ff */
[----:B0-----:R-:W-:Y:S01]  /*aa210*/  IMAD.X R31, R33, 0x1, R7, P1 ;  /* 0x00000001211f7824 */ /* 0x001fe200008e0607 */
[----:B-1----:R-:W-:-:S04]  /*aa220*/  IADD3 R34, P0, PT, R13, R9, RZ ;  /* 0x000000090d227210 */ /* 0x002fc80007f1e0ff */
[----:B------:R0:W-:Y:S02]  /*aa230*/  STL.64 [R1+0x4c28], R30 ;  /* 0x004c281e01007387 */ /* 0x0001e40000100a00 */
[----:B0-----:R-:W-:-:S05]  /*aa240*/  SHF.R.S32.HI R31, RZ, 0x1f, R13 ;  /* 0x0000001fff1f7819 */ /* 0x001fca000001140d */
[----:B------:R-:W-:Y:S01]  /*aa250*/  IMAD.X R35, R31, 0x1, R10, P0 ;  /* 0x000000011f237824 */ /* 0x000fe200000e060a */
[----:B------:R-:W-:-:S05]  /*aa260*/  IADD3 R32, P2, PT, R12, R4, RZ ;  /* 0x000000040c207210 */ /* 0x000fca0007f5e0ff */
[----:B------:R-:W-:Y:S01]  /*aa270*/  IMAD.X R33, R33, 0x1, R5, P2 ;  /* 0x0000000121217824 */ /* 0x000fe200010e0605 */
[----:B------:R-:W-:-:S04]  /*aa280*/  IADD3 R30, P1, PT, R13, R8, RZ ;  /* 0x000000080d1e7210 */ /* 0x000fc80007f3e0ff */
[----:B------:R-:W-:Y:S04]  /*aa290*/  STL.64 [R1+0x4c20], R32 ;  /* 0x004c202001007387 */ /* 0x000fe80000100a00 */
[----:B------:R0:W-:Y:S02]  /*aa2a0*/  STL.64 [R1+0x4c18], R34 ;  /* 0x004c182201007387 */ /* 0x0001e40000100a00 */
[----:B0-----:R-:W-:-:S04]  /*aa2b0*/  IMAD.MOV.U32 R35, RZ, RZ, R31 ;  /* 0x000000ffff237224 */ /* 0x001fc800078e001f */
[----:B------:R-:W-:Y:S01]  /*aa2c0*/  IMAD.X R31, R35, 0x1, R11, P1 ;  /* 0x00000001231f7824 */ /* 0x000fe200008e060b */
[C---:B------:R-:W-:Y:S02]  /*aa2d0*/  IADD3 R32, P2, PT, R13.reuse, R6, RZ ;  /* 0x000000060d207210 */ /* 0x040fe40007f5e0ff */
[----:B------:R-:W-:Y:S02]  /*aa2e0*/  IADD3 R34, P0, PT, R13, R4, RZ ;  /* 0x000000040d227210 */ /* 0x000fe40007f1e0ff */
[----:B------:R0:W-:Y:S01]  /*aa2f0*/  STL.64 [R1+0x4c10], R30 ;  /* 0x004c101e01007387 */ /* 0x0001e20000100a00 */
[----:B------:R-:W-:Y:S01]  /*aa300*/  SHF.R.S32.HI R13, RZ, 0x1f, R14 ;  /* 0x0000001fff0d7819 */ /* 0x000fe2000001140e */
[C---:B------:R-:W-:Y:S02]  /*aa310*/  IMAD.X R33, R35.reuse, 0x1, R7, P2 ;  /* 0x0000000123217824 */ /* 0x040fe400010e0607 */
[----:B------:R-:W-:Y:S01]  /*aa320*/  IMAD.X R35, R35, 0x1, R5, P0 ;  /* 0x0000000123237824 */ /* 0x000fe200000e0605 */
[----:B0-----:R-:W-:-:S02]  /*aa330*/  IADD3 R30, P1, PT, R14, R9, RZ ;  /* 0x000000090e1e7210 */ /* 0x001fc40007f3e0ff */
[----:B------:R0:W-:Y:S03]  /*aa340*/  STL.64 [R1+0x4c08], R32 ;  /* 0x004c082001007387 */ /* 0x0001e60000100a00 */
[----:B------:R-:W-:Y:S01]  /*aa350*/  IMAD.X R31, R13, 0x1, R10, P1 ;  /* 0x000000010d1f7824 */ /* 0x000fe200008e060a */
[----:B------:R1:W-:Y:S04]  /*aa360*/  STL.64 [R1+0x4c00], R34 ;  /* 0x004c002201007387 */ /* 0x0003e80000100a00 */
[----:B------:R2:W-:Y:S01]  /*aa370*/  STL.64 [R1+0x4bf8], R30 ;  /* 0x004bf81e01007387 */ /* 0x0005e20000100a00 */
[C---:B0-----:R-:W-:Y:S02]  /*aa380*/  IADD3 R32, P2, PT, R14.reuse, R8, RZ ;  /* 0x000000080e207210 */ /* 0x041fe40007f5e0ff */
[----:B-1----:R-:W-:-:S02]  /*aa390*/  IADD3 R34, P0, PT, R14, R6, RZ ;  /* 0x000000060e227210 */ /* 0x002fc40007f1e0ff */
[----:B--2---:R-:W-:Y:S01]  /*aa3a0*/  IADD3 R30, P1, PT, R14, R4, RZ ;  /* 0x000000040e1e7210 */ /* 0x004fe20007f3e0ff */
[----:B------:R-:W-:-:S04]  /*aa3b0*/  IMAD.MOV.U32 R14, RZ, RZ, R13 ;  /* 0x000000ffff0e7224 */ /* 0x000fc800078e000d */
[C---:B------:R-:W-:Y:S02]  /*aa3c0*/  IMAD.X R33, R14.reuse, 0x1, R11, P2 ;  /* 0x000000010e217824 */ /* 0x040fe400010e060b */
[C---:B------:R-:W-:Y:S02]  /*aa3d0*/  IMAD.X R35, R14.reuse, 0x1, R7, P0 ;  /* 0x000000010e237824 */ /* 0x040fe400000e0607 */
[----:B------:R-:W-:Y:S01]  /*aa3e0*/  IMAD.X R31, R14, 0x1, R5, P1 ;  /* 0x000000010e1f7824 */ /* 0x000fe200008e0605 */
[----:B------:R-:W-:Y:S04]  /*aa3f0*/  STL.64 [R1+0x4bf0], R32 ;  /* 0x004bf02001007387 */ /* 0x000fe80000100a00 */
[----:B------:R-:W-:Y:S04]  /*aa400*/  STL.64 [R1+0x4be8], R34 ;  /* 0x004be82201007387 */ /* 0x000fe80000100a00 */
[----:B------:R0:W-:Y:S04]  /*aa410*/  STL.64 [R1+0x4be0], R30 ;  /* 0x004be01e01007387 */ /* 0x0001e80000100a00 */
[----:B0-----:R-:W2:Y:S01]  /*aa420*/  LDL.LU R31, [R1+0x5960] ;  /* 0x00596000011f7983 */ /* 0x001ea20000300800 */
[----:B------:R-:W-:-:S02]  /*aa430*/  IADD3 R32, P2, PT, R15, R9, RZ ;  /* 0x000000090f207210 */ /* 0x000fc40007f5e0ff */
[----:B------:R-:W-:Y:S02]  /*aa440*/  SHF.R.S32.HI R13, RZ, 0x1f, R15 ;  /* 0x0000001fff0d7819 */ /* 0x000fe4000001140f */
[----:B------:R-:W-:-:S03]  /*aa450*/  IADD3 R30, P1, PT, R15, R6, RZ ;  /* 0x000000060f1e7210 */ /* 0x000fc60007f3e0ff */
[----:B------:R-:W-:Y:S01]  /*aa460*/  IMAD.X R33, R13, 0x1, R10, P2 ;  /* 0x000000010d217824 */ /* 0x000fe200010e060a */
[C---:B------:R-:W-:Y:S01]  /*aa470*/  IADD3 R34, P0, PT, R15.reuse, R8, RZ ;  /* 0x000000080f227210 */ /* 0x040fe20007f1e0ff */
[----:B------:R-:W-:Y:S04]  /*aa480*/  STL [R1+0x4bc8], R30 ;  /* 0x004bc81e01007387 */ /* 0x000fe80000100800 */
[----:B------:R0:W-:Y:S01]  /*aa490*/  STL.64 [R1+0x4bd8], R32 ;  /* 0x004bd82001007387 */ /* 0x0001e20000100a00 */
[----:B------:R-:W-:Y:S02]  /*aa4a0*/  IMAD.MOV.U32 R14, RZ, RZ, R30 ;  /* 0x000000ffff0e7224 */ /* 0x000fe400078e001e */
[----:B0-----:R-:W-:Y:S01]  /*aa4b0*/  IMAD.MOV.U32 R33, RZ, RZ, R13 ;  /* 0x000000ffff217224 */ /* 0x001fe200078e000d */
[----:B------:R-:W-:-:S03]  /*aa4c0*/  IADD3 R32, P2, PT, R15, R4, RZ ;  /* 0x000000040f207210 */ /* 0x000fc60007f5e0ff */
[C---:B------:R-:W-:Y:S01]  /*aa4d0*/  IMAD.X R35, R33.reuse, 0x1, R11, P0 ;  /* 0x0000000121237824 */ /* 0x040fe200000e060b */
[----:B------:R-:W-:Y:S01]  /*aa4e0*/  SHF.R.S32.HI R13, RZ, 0x1f, R16 ;  /* 0x0000001fff0d7819 */ /* 0x000fe20000011410 */
[----:B--2---:R-:W-:Y:S02]  /*aa4f0*/  IMAD.MOV.U32 R15, RZ, RZ, R31 ;  /* 0x000000ffff0f7224 */ /* 0x004fe400078e001f */
[----:B------:R-:W2:Y:S04]  /*aa500*/  LDL.LU.64 R30, [R1+0x5958] ;  /* 0x00595800011e7983 */ /* 0x000ea80000300a00 */
[----:B------:R0:W-:Y:S01]  /*aa510*/  STL.64 [R1+0x4bd0], R34 ;  /* 0x004bd02201007387 */ /* 0x0001e20000100a00 */
[C---:B------:R-:W-:Y:S02]  /*aa520*/  IMAD.X R15, R33.reuse, 0x1, R7, P1 ;  /* 0x00000001210f7824 */ /* 0x040fe400008e0607 */
[----:B------:R-:W-:Y:S01]  /*aa530*/  IMAD.X R33, R33, 0x1, R5, P2 ;  /* 0x0000000121217824 */ /* 0x000fe200010e0605 */
[----:B0-----:R-:W-:-:S02]  /*aa540*/  IADD3 R34, P0, PT, R16, R9, RZ ;  /* 0x0000000910227210 */ /* 0x001fc40007f1e0ff */
[----:B------:R-:W-:Y:S03]  /*aa550*/  STL [R1+0x4bcc], R15 ;  /* 0x004bcc0f01007387 */ /* 0x000fe60000100800 */
[----:B------:R-:W-:Y:S01]  /*aa560*/  IMAD.X R35, R13, 0x1, R10, P0 ;  /* 0x000000010d237824 */ /* 0x000fe200000e060a */
[----:B------:R0:W-:Y:S01]  /*aa570*/  STL.64 [R1+0x4bc0], R32 ;  /* 0x004bc02001007387 */ /* 0x0001e20000100a00 */
[----:B------:R-:W-:-:S03]  /*aa580*/  IADD3 R14, P1, PT, R16, R8, RZ ;  /* 0x00000008100e7210 */ /* 0x000fc60007f3e0ff */
[----:B------:R1:W-:Y:S01]  /*aa590*/  STL.64 [R1+0x4bb8], R34 ;  /* 0x004bb82201007387 */ /* 0x0003e20000100a00 */
[C---:B0-----:R-:W-:Y:S02]  /*aa5a0*/  IADD3 R32, P2, PT, R16.reuse, R6, RZ ;  /* 0x0000000610207210 */ /* 0x041fe40007f5e0ff */
[----:B-1----:R-:W-:Y:S01]  /*aa5b0*/  IADD3 R34, P0, PT, R16, R4, RZ ;  /* 0x0000000410227210 */ /* 0x002fe20007f1e0ff */
[----:B------:R-:W-:-:S04]  /*aa5c0*/  IMAD.MOV.U32 R16, RZ, RZ, R13 ;  /* 0x000000ffff107224 */ /* 0x000fc800078e000d */
[----:B------:R-:W-:Y:S01]  /*aa5d0*/  IMAD.X R15, R16, 0x1, R11, P1 ;  /* 0x00000001100f7824 */ /* 0x000fe200008e060b */
[----:B------:R-:W-:-:S04]  /*aa5e0*/  SHF.R.S32.HI R13, RZ, 0x1f, R17 ;  /* 0x0000001fff0d7819 */ /* 0x000fc80000011411 */
[----:B------:R0:W-:Y:S01]  /*aa5f0*/  STL.64 [R1+0x4bb0], R14 ;  /* 0x004bb00e01007387 */ /* 0x0001e20000100a00 */
[C---:B------:R-:W-:Y:S02]  /*aa600*/  IMAD.X R33, R16.reuse, 0x1, R7, P2 ;  /* 0x0000000110217824 */ /* 0x040fe400010e0607 */
[----:B------:R-:W-:Y:S01]  /*aa610*/  IMAD.X R35, R16, 0x1, R5, P0 ;  /* 0x0000000110237824 */ /* 0x000fe200000e0605 */
[----:B0-----:R-:W-:Y:S02]  /*aa620*/  IADD3 R14, P1, PT, R17, R9, RZ ;  /* 0x00000009110e7210 */ /* 0x001fe40007f3e0ff */
[----:B------:R0:W-:Y:S03]  /*aa630*/  STL.64 [R1+0x4ba8], R32 ;  /* 0x004ba82001007387 */ /* 0x0001e60000100a00 */
[----:B------:R-:W-:Y:S01]  /*aa640*/  IMAD.X R15, R13, 0x1, R10, P1 ;  /* 0x000000010d0f7824 */ /* 0x000fe200008e060a */
[----:B------:R1:W-:Y:S04]  /*aa650*/  STL.64 [R1+0x4ba0], R34 ;  /* 0x004ba02201007387 */ /* 0x0003e80000100a00 */
[----:B------:R3:W-:Y:S01]  /*aa660*/  STL.64 [R1+0x4b98], R14 ;  /* 0x004b980e01007387 */ /* 0x0007e20000100a00 */
[----:B0-----:R-:W-:-:S02]  /*aa670*/  IADD3 R32, P2, PT, R17, R8, RZ ;  /* 0x0000000811207210 */ /* 0x001fc40007f5e0ff */
[C---:B-1----:R-:W-:Y:S01]  /*aa680*/  IADD3 R34, P0, PT, R17.reuse, R6, RZ ;  /* 0x0000000611227210 */ /* 0x042fe20007f1e0ff */
[----:B---3--:R-:W-:Y:S01]  /*aa690*/  IMAD.MOV.U32 R15, RZ, RZ, R13 ;  /* 0x000000ffff0f7224 */ /* 0x008fe200078e000d */
[----:B------:R-:W-:Y:S02]  /*aa6a0*/  IADD3 R14, P1, PT, R17, R4, RZ ;  /* 0x00000004110e7210 */ /* 0x000fe40007f3e0ff */
[----:B------:R-:W-:Y:S01]  /*aa6b0*/  SHF.R.S32.HI R13, RZ, 0x1f, R18 ;  /* 0x0000001fff0d7819 */ /* 0x000fe20000011412 */
[C---:B------:R-:W-:Y:S01]  /*aa6c0*/  IMAD.X R33, R15.reuse, 0x1, R11, P2 ;  /* 0x000000010f217824 */ /* 0x040fe200010e060b */
[----:B------:R-:W-:Y:S01]  /*aa6d0*/  IADD3 R16, P2, PT, R18, R9, RZ ;  /* 0x0000000912107210 */ /* 0x000fe20007f5e0ff */
[C---:B------:R-:W-:Y:S02]  /*aa6e0*/  IMAD.X R35, R15.reuse, 0x1, R7, P0 ;  /* 0x000000010f237824 */ /* 0x040fe400000e0607 */
[----:B------:R-:W-:Y:S01]  /*aa6f0*/  IMAD.X R15, R15, 0x1, R5, P1 ;  /* 0x000000010f0f7824 */ /* 0x000fe200008e0605 */
[----:B------:R0:W-:Y:S01]  /*aa700*/  STL.64 [R1+0x4b90], R32 ;  /* 0x004b902001007387 */ /* 0x0001e20000100a00 */
[----:B------:R-:W-:-:S03]  /*aa710*/  IMAD.X R17, R13, 0x1, R10, P2 ;  /* 0x000000010d117824 */ /* 0x000fc600010e060a */
[----:B0-----:R-:W3:Y:S04]  /*aa720*/  LDL.LU.64 R32, [R1+0x5950] ;  /* 0x0059500001207983 */ /* 0x001ee80000300a00 */
[----:B------:R0:W-:Y:S04]  /*aa730*/  STL.64 [R1+0x4b88], R34 ;  /* 0x004b882201007387 */ /* 0x0001e80000100a00 */
[----:B------:R1:W-:Y:S04]  /*aa740*/  STL.64 [R1+0x4b80], R14 ;  /* 0x004b800e01007387 */ /* 0x0003e80000100a00 */
[----:B------:R4:W-:Y:S01]  /*aa750*/  STL.64 [R1+0x4b78], R16 ;  /* 0x004b781001007387 */ /* 0x0009e20000100a00 */
[----:B0-----:R-:W-:-:S02]  /*aa760*/  IADD3 R34, P0, PT, R18, R8, RZ ;  /* 0x0000000812227210 */ /* 0x001fc40007f1e0ff */
[C---:B-1----:R-:W-:Y:S02]  /*aa770*/  IADD3 R14, P1, PT, R18.reuse, R6, RZ ;  /* 0x00000006120e7210 */ /* 0x042fe40007f3e0ff */
[----:B----4-:R-:W-:Y:S01]  /*aa780*/  IADD3 R16, P2, PT, R18, R4, RZ ;  /* 0x0000000412107210 */ /* 0x010fe20007f5e0ff */
[----:B------:R-:W-:-:S04]  /*aa790*/  IMAD.MOV.U32 R18, RZ, RZ, R13 ;  /* 0x000000ffff127224 */ /* 0x000fc800078e000d */
[C---:B------:R-:W-:Y:S01]  /*aa7a0*/  IMAD.X R35, R18.reuse, 0x1, R11, P0 ;  /* 0x0000000112237824 */ /* 0x040fe200000e060b */
[----:B------:R-:W-:Y:S01]  /*aa7b0*/  SHF.R.S32.HI R13, RZ, 0x1f, R19 ;  /* 0x0000001fff0d7819 */ /* 0x000fe20000011413 */
[C---:B------:R-:W-:Y:S02]  /*aa7c0*/  IMAD.X R15, R18.reuse, 0x1, R7, P1 ;  /* 0x00000001120f7824 */ /* 0x040fe400008e0607 */
[----:B------:R-:W-:Y:S01]  /*aa7d0*/  IMAD.X R17, R18, 0x1, R5, P2 ;  /* 0x0000000112117824 */ /* 0x000fe200010e0605 */
[----:B------:R0:W-:Y:S04]  /*aa7e0*/  STL.64 [R1+0x4b70], R34 ;  /* 0x004b702201007387 */ /* 0x0001e80000100a00 */
[----:B------:R1:W-:Y:S01]  /*aa7f0*/  STL.64 [R1+0x4b68], R14 ;  /* 0x004b680e01007387 */ /* 0x0003e20000100a00 */
[----:B0-----:R-:W-:-:S03]  /*aa800*/  IADD3 R34, P0, PT, R19, R9, RZ ;  /* 0x0000000913227210 */ /* 0x001fc60007f1e0ff */
[----:B------:R0:W-:Y:S01]  /*aa810*/  STL.64 [R1+0x4b60], R16 ;  /* 0x004b601001007387 */ /* 0x0001e20000100a00 */
[----:B-1----:R-:W-:Y:S01]  /*aa820*/  IADD3 R14, P1, PT, R19, R8, RZ ;  /* 0x00000008130e7210 */ /* 0x002fe20007f3e0ff */
[----:B------:R-:W-:Y:S01]  /*aa830*/  IMAD.X R35, R13, 0x1, R10, P0 ;  /* 0x000000010d237824 */ /* 0x000fe200000e060a */
[C---:B------:R-:W-:Y:S02]  /*aa840*/  IADD3 R18, P0, PT, R19.reuse, R4, RZ ;  /* 0x0000000413127210 */ /* 0x040fe40007f1e0ff */
[----:B0-----:R-:W-:Y:S01]  /*aa850*/  IADD3 R16, P2, PT, R19, R6, RZ ;  /* 0x0000000613107210 */ /* 0x001fe20007f5e0ff */
[----:B------:R-:W-:Y:S01]  /*aa860*/  IMAD.MOV.U32 R19, RZ, RZ, R13 ;  /* 0x000000ffff137224 */ /* 0x000fe200078e000d */
[----:B------:R0:W-:Y:S03]  /*aa870*/  STL.64 [R1+0x4b58], R34 ;  /* 0x004b582201007387 */ /* 0x0001e60000100a00 */
[C---:B------:R-:W-:Y:S01]  /*aa880*/  IMAD.X R15, R19.reuse, 0x1, R11, P1 ;  /* 0x00000001130f7824 */ /* 0x040fe200008e060b */
[----:B------:R-:W-:Y:S01]  /*aa890*/  SHF.R.S32.HI R13, RZ, 0x1f, R20 ;  /* 0x0000001fff0d7819 */ /* 0x000fe20000011414 */
[C---:B------:R-:W-:Y:S01]  /*aa8a0*/  IMAD.X R17, R19.reuse, 0x1, R7, P2 ;  /* 0x0000000113117824 */ /* 0x040fe200010e0607 */
[----:B0-----:R-:W4:Y:S04]  /*aa8b0*/  LDL.LU.64 R34, [R1+0x5948] ;  /* 0x0059480001227983 */ /* 0x001f280000300a00 */
[----:B------:R0:W-:Y:S01]  /*aa8c0*/  STL.64 [R1+0x4b50], R14 ;  /* 0x004b500e01007387 */ /* 0x0001e20000100a00 */
[----:B------:R-:W-:-:S03]  /*aa8d0*/  IMAD.X R19, R19, 0x1, R5, P0 ;  /* 0x0000000113137824 */ /* 0x000fc600000e0605 */
[----:B------:R1:W-:Y:S01]  /*aa8e0*/  STL.64 [R1+0x4b48], R16 ;  /* 0x004b481001007387 */ /* 0x0003e20000100a00 */
[----:B0-----:R-:W-:-:S03]  /*aa8f0*/  IADD3 R14, P1, PT, R20, R9, RZ ;  /* 0x00000009140e7210 */ /* 0x001fc60007f3e0ff */
[----:B------:R0:W-:Y:S02]  /*aa900*/  STL.64 [R1+0x4b40], R18 ;  /* 0x004b401201007387 */ /* 0x0001e40000100a00 */
[----:B------:R-:W-:Y:S01]  /*aa910*/  IMAD.X R15, R13, 0x1, R10, P1 ;  /* 0x000000010d0f7824 */ /* 0x000fe200008e060a */
[----:B-1----:R-:W-:-:S04]  /*aa920*/  IADD3 R16, P2, PT, R20, R8, RZ ;  /* 0x0000000814107210 */ /* 0x002fc80007f5e0ff */
[----:B------:R1:W-:Y:S01]  /*aa930*/  STL.64 [R1+0x4b38], R14 ;  /* 0x004b380e01007387 */ /* 0x0003e20000100a00 */
[C---:B0-----:R-:W-:Y:S02]  /*aa940*/  IADD3 R18, P0, PT, R20.reuse, R6, RZ ;  /* 0x0000000614127210 */ /* 0x041fe40007f1e0ff */
[----:B-1----:R-:W-:Y:S01]  /*aa950*/  IADD3 R14, P1, PT, R20, R4, RZ ;  /* 0x00000004140e7210 */ /* 0x002fe20007f3e0ff */
[----:B------:R-:W-:-:S04]  /*aa960*/  IMAD.MOV.U32 R20, RZ, RZ, R13 ;  /* 0x000000ffff147224 */ /* 0x000fc800078e000d */
[C---:B------:R-:W-:Y:S02]  /*aa970*/  IMAD.X R17, R20.reuse, 0x1, R11, P2 ;  /* 0x0000000114117824 */ /* 0x040fe400010e060b */
[C---:B------:R-:W-:Y:S02]  /*aa980*/  IMAD.X R19, R20.reuse, 0x1, R7, P0 ;  /* 0x0000000114137824 */ /* 0x040fe400000e0607 */
[----:B------:R-:W-:Y:S01]  /*aa990*/  IMAD.X R15, R20, 0x1, R5, P1 ;  /* 0x00000001140f7824 */ /* 0x000fe200008e0605 */
[----:B------:R0:W-:Y:S01]  /*aa9a0*/  STL.64 [R1+0x4b30], R16 ;  /* 0x004b301001007387 */ /* 0x0001e20000100a00 */
[----:B------:R-:W-:-:S03]  /*aa9b0*/  SHF.R.S32.HI R13, RZ, 0x1f, R21 ;  /* 0x0000001fff0d7819 */ /* 0x000fc60000011415 */
[----:B------:R1:W-:Y:S04]  /*aa9c0*/  STL.64 [R1+0x4b28], R18 ;  /* 0x004b281201007387 */ /* 0x0003e80000100a00 */
[----:B------:R1:W-:Y:S01]  /*aa9d0*/  STL.64 [R1+0x4b20], R14 ;  /* 0x004b200e01007387 */ /* 0x0003e20000100a00 */
[C---:B0-----:R-:W-:Y:S02]  /*aa9e0*/  IADD3 R16, P2, PT, R21.reuse, R9, RZ ;  /* 0x0000000915107210 */ /* 0x041fe40007f5e0ff */
[----:B-1----:R-:W-:-:S03]  /*aa9f0*/  IADD3 R18, P0, PT, R21, R8, RZ ;  /* 0x0000000815127210 */ /* 0x002fc60007f1e0ff */
[----:B------:R-:W-:Y:S01]  /*aaa00*/  IMAD.X R17, R13, 0x1, R10, P2 ;  /* 0x000000010d117824 */ /* 0x000fe200010e060a */
[----:B------:R-:W-:Y:S01]  /*aaa10*/  IADD3 R14, P1, PT, R21, R6, RZ ;  /* 0x00000006150e7210 */ /* 0x000fe20007f3e0ff */
[----:B------:R-:W-:-:S03]  /*aaa20*/  IMAD.X R19, R13, 0x1, R11, P0 ;  /* 0x000000010d137824 */ /* 0x000fc600000e060b */
[----:B------:R0:W-:Y:S01]  /*aaa30*/  STL.64 [R1+0x4b18], R16 ;  /* 0x004b181001007387 */ /* 0x0001e20000100a00 */
[----:B------:R-:W-:-:S03]  /*aaa40*/  IMAD.X R15, R13, 0x1, R7, P1 ;  /* 0x000000010d0f7824 */ /* 0x000fc600008e0607 */
[----:B------:R1:W-:Y:S04]  /*aaa50*/  STL.64 [R1+0x4b10], R18 ;  /* 0x004b101201007387 */ /* 0x0003e80000100a00 */
[----:B------:R1:W-:Y:S01]  /*aaa60*/  STL.64 [R1+0x4b08], R14 ;  /* 0x004b080e01007387 */ /* 0x0003e20000100a00 */
[----:B0-----:R-:W-:Y:S02]  /*aaa70*/  IADD3 R16, P2, PT, R21, R4, RZ ;  /* 0x0000000415107210 */ /* 0x001fe40007f5e0ff */
[----:B-1----:R-:W-:-:S03]  /*aaa80*/  IADD3 R18, P0, PT, R22, R9, RZ ;  /* 0x0000000916127210 */ /* 0x002fc60007f1e0ff */
[----:B------:R-:W-:Y:S01]  /*aaa90*/  IMAD.X R17, R13, 0x1, R5, P2 ;  /* 0x000000010d117824 */ /* 0x000fe200010e0605 */
[----:B------:R-:W-:Y:S02]  /*aaaa0*/  SHF.R.S32.HI R15, RZ, 0x1f, R22 ;  /* 0x0000001fff0f7819 */ /* 0x000fe40000011416 */
[----:B------:R-:W-:Y:S02]  /*aaab0*/  IADD3 R20, P1, PT, R22, R8, RZ ;  /* 0x0000000816147210 */ /* 0x000fe40007f3e0ff */
[----:B------:R0:W-:Y:S01]  /*aaac0*/  STL.64 [R1+0x4b00], R16 ;  /* 0x004b001001007387 */ /* 0x0001e20000100a00 */
[C---:B------:R-:W-:Y:S02]  /*aaad0*/  IMAD.X R19, R15.reuse, 0x1, R10, P0 ;  /* 0x000000010f137824 */ /* 0x040fe400000e060a */
[----:B------:R-:W-:-:S03]  /*aaae0*/  IMAD.X R21, R15, 0x1, R11, P1 ;  /* 0x000000010f157824 */ /* 0x000fc600008e060b */
[----:B------:R1:W-:Y:S01]  /*aaaf0*/  STL.64 [R1+0x4af8], R18 ;  /* 0x004af81201007387 */ /* 0x0003e20000100a00 */
[----:B0-----:R-:W-:-:S03]  /*aab00*/  IADD3 R16, P2, PT, R22, R6, RZ ;  /* 0x0000000616107210 */ /* 0x001fc60007f5e0ff */
[----:B------:R0:W-:Y:S02]  /*aab10*/  STL.64 [R1+0x4af0], R20 ;  /* 0x004af01401007387 */ /* 0x0001e40000100a00 */
[----:B------:R-:W-:Y:S01]  /*aab20*/  IMAD.X R17, R15, 0x1, R7, P2 ;  /* 0x000000010f117824 */ /* 0x000fe200010e0607 */
[----:B-1----:R-:W-:Y:S01]  /*aab30*/  IADD3 R18, P0, PT, R22, R4, RZ ;  /* 0x0000000416127210 */ /* 0x002fe20007f1e0ff */
[----:B------:R-:W-:Y:S01]  /*aab40*/  IMAD.MOV.U32 R13, RZ, RZ, R36 ;  /* 0x000000ffff0d7224 */ /* 0x000fe200078e0024 */
[----:B------:R-:W-:Y:S02]  /*aab50*/  IADD3 R36, P1, PT, R23, R9, RZ ;  /* 0x0000000917247210 */ /* 0x000fe40007f3e0ff */
[----:B------:R1:W-:Y:S01]  /*aab60*/  STL.64 [R1+0x4ae8], R16 ;  /* 0x004ae81001007387 */ /* 0x0003e20000100a00 */
[----:B------:R-:W-:Y:S01]  /*aab70*/  IMAD.X R19, R15, 0x1, R5, P0 ;  /* 0x000000010f137824 */ /* 0x000fe200000e0605 */
[----:B0-----:R-:W-:Y:S01]  /*aab80*/  IADD3 R20, P2, PT, R23, R8, RZ ;  /* 0x0000000817147210 */ /* 0x001fe20007f5e0ff */
[----:B------:R-:W-:-:S03]  /*aab90*/  IMAD.MOV.U32 R14, RZ, RZ, R37 ;  /* 0x000000ffff0e7224 */ /* 0x000fc600078e0025 */
[----:B------:R0:W-:Y:S01]  /*aaba0*/  STL.64 [R1+0x4ae0], R18 ;  /* 0x004ae01201007387 */ /* 0x0001e20000100a00 */
[----:B-1----:R-:W-:-:S05]  /*aabb0*/  SHF.R.S32.HI R17, RZ, 0x1f, R23 ;  /* 0x0000001fff117819 */ /* 0x002fca0000011417 */
[----:B------:R-:W-:Y:S01]  /*aabc0*/  IMAD.X R37, R17, 0x1, R10, P1 ;  /* 0x0000000111257824 */ /* 0x000fe200008e060a */
[----:B0-----:R-:W-:Y:S01]  /*aabd0*/  IADD3 R18, P0, PT, R23, R6, RZ ;  /* 0x0000000617127210 */ /* 0x001fe20007f1e0ff */
[----:B------:R-:W-:Y:S01]  /*aabe0*/  IMAD.X R21, R17, 0x1, R11, P2 ;  /* 0x0000000111157824 */ /* 0x000fe200010e060b */
[----:B------:R-:W-:Y:S02]  /*aabf0*/  IADD3 R22, P1, PT, R23, R4, RZ ;  /* 0x0000000417167210 */ /* 0x000fe40007f3e0ff */
[----:B------:R0:W-:Y:S01]  /*aac00*/  STL.64 [R1+0x4ad8], R36 ;  /* 0x004ad82401007387 */ /* 0x0001e20000100a00 */
[C---:B------:R-:W-:Y:S02]  /*aac10*/  IMAD.X R19, R17.reuse, 0x1, R7, P0 ;  /* 0x0000000111137824 */ /* 0x040fe400000e0607 */
[----:B------:R-:W-:Y:S02]  /*aac20*/  IMAD.MOV.U32 R16, RZ, RZ, R14 ;  /* 0x000000ffff107224 */ /* 0x000fe400078e000e */
[----:B------:R-:W-:Y:S01]  /*aac30*/  IMAD.MOV.U32 R15, RZ, RZ, R38 ;  /* 0x000000ffff0f7224 */ /* 0x000fe200078e0026 */
[----:B------:R-:W-:Y:S01]  /*aac40*/  IADD3 R38, P2, PT, R24, R9, RZ ;  /* 0x0000000918267210 */ /* 0x000fe20007f5e0ff */
[----:B------:R-:W-:Y:S01]  /*aac50*/  IMAD.MOV.U32 R14, RZ, RZ, R39 ;  /* 0x000000ffff0e7224 */ /* 0x000fe200078e0027 */
[----:B0-----:R-:W2:Y:S01]  /*aac60*/  LDL.LU.64 R36, [R1+0x5940] ;  /* 0x0059400001247983 */ /* 0x001ea20000300a00 */
[----:B------:R-:W-:-:S03]  /*aac70*/  IMAD.X R23, R17, 0x1, R5, P1 ;  /* 0x0000000111177824 */ /* 0x000fc600008e0605 */
[----:B------:R-:W-:Y:S04]  /*aac80*/  STL.64 [R1+0x4ad0], R20 ;  /* 0x004ad01401007387 */ /* 0x000fe80000100a00 */
[----:B------:R0:W-:Y:S04]  /*aac90*/  STL.64 [R1+0x4ac8], R18 ;  /* 0x004ac81201007387 */ /* 0x0001e80000100a00 */
[----:B------:R1:W-:Y:S01]  /*aaca0*/  STL.64 [R1+0x4ac0], R22 ;  /* 0x004ac01601007387 */ /* 0x0003e20000100a00 */
[----:B0-----:R-:W-:Y:S01]  /*aacb0*/  SHF.R.S32.HI R19, RZ, 0x1f, R24 ;  /* 0x0000001fff137819 */ /* 0x001fe20000011418 */
[----:B------:R-:W-:-:S02]  /*aacc0*/  IMAD.MOV.U32 R18, RZ, RZ, R16 ;  /* 0x000000ffff127224 */ /* 0x000fc400078e0010 */
[----:B------:R-:W-:Y:S01]  /*aacd0*/  IMAD.MOV.U32 R16, RZ, RZ, R14 ;  /* 0x000000ffff107224 */ /* 0x000fe200078e000e */
[C---:B------:R-:W-:Y:S01]  /*aace0*/  IADD3 R20, P0, PT, R24.reuse, R8, RZ ;  /* 0x0000000818147210 */ /* 0x040fe20007f1e0ff */
[----:B------:R-:W-:Y:S01]  /*aacf0*/  IMAD.X R39, R19, 0x1, R10, P2 ;  /* 0x0000000113277824 */ /* 0x000fe200010e060a */
[C---:B-1----:R-:W-:Y:S01]  /*aad00*/  IADD3 R22, P1, PT, R24.reuse, R6, RZ ;  /* 0x0000000618167210 */ /* 0x042fe20007f3e0ff */
[----:B------:R-:W-:Y:S01]  /*aad10*/  IMAD.MOV.U32 R14, RZ, RZ, R40 ;  /* 0x000000ffff0e7224 */ /* 0x000fe200078e0028 */
[----:B------:R-:W-:Y:S01]  /*aad20*/  IADD3 R40, P2, PT, R24, R4, RZ ;  /* 0x0000000418287210 */ /* 0x000fe20007f5e0ff */
[----:B------:R-:W-:Y:S02]  /*aad30*/  IMAD.MOV.U32 R24, RZ, RZ, R19 ;  /* 0x000000ffff187224 */ /* 0x000fe400078e0013 */
[----:B------:R-:W-:Y:S02]  /*aad40*/  IMAD.MOV.U32 R17, RZ, RZ, R15 ;  /* 0x000000ffff117224 */ /* 0x000fe400078e000f */
[----:B------:R-:W-:-:S02]  /*aad50*/  IMAD.X R21, R24, 0x1, R11, P0 ;  /* 0x0000000118157824 */ /* 0x000fc400000e060b */
[----:B------:R-:W-:Y:S02]  /*aad60*/  IMAD.MOV.U32 R15, RZ, RZ, R41 ;  /* 0x000000ffff0f7224 */ /* 0x000fe400078e0029 */
[C---:B------:R-:W-:Y:S01]  /*aad70*/  IMAD.X R23, R24.reuse, 0x1, R7, P1 ;  /* 0x0000000118177824 */ /* 0x040fe200008e0607 */
[----:B------:R0:W-:Y:S01]  /*aad80*/  STL.64 [R1+0x4ab8], R38 ;  /* 0x004ab82601007387 */ /* 0x0001e20000100a00 */
[----:B------:R-:W-:-:S03]  /*aad90*/  IMAD.X R41, R24, 0x1, R5, P2 ;  /* 0x0000000118297824 */ /* 0x000fc600010e0605 */
[----:B0-----:R-:W2:Y:S04]  /*aada0*/  LDL.LU.64 R38, [R1+0x5938] ;  /* 0x0059380001267983 */ /* 0x001ea80000300a00 */
        /* <DEDUP_REMOVED lines=30> */
[C---:B------:R-:W-:Y:S02]  /*aaf90*/  IMAD.X R25, R26.reuse, 0x1, R11, P2 ;  /* 0x000000011a197824 */ /* 0x040fe400010e060b */
[----:B------:R-:W-:-:S03]  /*aafa0*/  IMAD.X R21, R26, 0x1, R7, P0 ;  /* 0x000000011a157824 */ /* 0x000fc600000e0607 */
[----:B------:R0:W-:Y:S04]  /*aafb0*/  STL.64 [R1+0x4a70], R24 ;  /* 0x004a701801007387 */ /* 0x0001e80000100a00 */
[----:B------:R1:W-:Y:S01]  /*aafc0*/  STL.64 [R1+0x4a68], R20 ;  /* 0x004a681401007387 */ /* 0x0003e20000100a00 */
[----:B------:R-:W-:Y:S01]  /*aafd0*/  IMAD.X R23, R26, 0x1, R5, P1 ;  /* 0x000000011a177824 */ /* 0x000fe200008e0605 */
[----:B0-----:R-:W-:Y:S02]  /*aafe0*/  IADD3 R24, P2, PT, R27, R9, RZ ;  /* 0x000000091b187210 */ /* 0x001fe40007f5e0ff */
[----:B-1----:R-:W-:Y:S01]  /*aaff0*/  SHF.R.S32.HI R21, RZ, 0x1f, R27 ;  /* 0x0000001fff157819 */ /* 0x002fe2000001141b */
[----:B------:R-:W-:Y:S02]  /*ab000*/  IMAD.MOV.U32 R19, RZ, RZ, R18 ;  /* 0x000000ffff137224 */ /* 0x000fe400078e0012 */
[----:B------:R-:W-:-:S02]  /*ab010*/  IMAD.MOV.U32 R18, RZ, RZ, R16 ;  /* 0x000000ffff127224 */ /* 0x000fc400078e0010 */
[----:B------:R-:W-:Y:S01]  /*ab020*/  IMAD.X R25, R21, 0x1, R10, P2 ;  /* 0x0000000115197824 */ /* 0x000fe200010e060a */
[----:B------:R0:W-:Y:S01]  /*ab030*/  STL.64 [R1+0x4a60], R22 ;  /* 0x004a601601007387 */ /* 0x0001e20000100a00 */
[----:B------:R-:W-:Y:S02]  /*ab040*/  IMAD.MOV.U32 R16, RZ, RZ, R14 ;  /* 0x000000ffff107224 */ /* 0x000fe400078e000e */
[----:B------:R-:W-:Y:S01]  /*ab050*/  IMAD.MOV.U32 R14, RZ, RZ, R42 ;  /* 0x000000ffff0e7224 */ /* 0x000fe200078e002a */
[C---:B------:R-:W-:Y:S01]  /*ab060*/  IADD3 R42, P0, PT, R27.reuse, R8, RZ ;  /* 0x000000081b2a7210 */ /* 0x040fe20007f1e0ff */
[----:B------:R1:W-:Y:S01]  /*ab070*/  STL.64 [R1+0x4a58], R24 ;  /* 0x004a581801007387 */ /* 0x0003e20000100a00 */
[----:B------:R-:W-:Y:S02]  /*ab080*/  IMAD.MOV.U32 R20, RZ, RZ, R17 ;  /* 0x000000ffff147224 */ /* 0x000fe400078e0011 */
[----:B------:R-:W-:Y:S02]  /*ab090*/  IMAD.MOV.U32 R17, RZ, RZ, R15 ;  /* 0x000000ffff117224 */ /* 0x000fe400078e000f */
[----:B------:R-:W-:Y:S01]  /*ab0a0*/  IMAD.MOV.U32 R15, RZ, RZ, R13 ;  /* 0x000000ffff0f7224 */ /* 0x000fe200078e000d */
[----:B0-----:R-:W-:Y:S01]  /*ab0b0*/  IADD3 R22, P1, PT, R27, R6, RZ ;  /* 0x000000061b167210 */ /* 0x001fe20007f3e0ff */
[----:B------:R-:W-:-:S02]  /*ab0c0*/  IMAD.MOV.U32 R13, RZ, RZ, R43 ;  /* 0x000000ffff0d7224 */ /* 0x000fc400078e002b */
[----:B-1----:R-:W-:-:S04]  /*ab0d0*/  IMAD.MOV.U32 R25, RZ, RZ, R21 ;  /* 0x000000ffff197224 */ /* 0x002fc800078e0015 */
[C---:B------:R-:W-:Y:S02]  /*ab0e0*/  IMAD.X R43, R25.reuse, 0x1, R11, P0 ;  /* 0x00000001192b7824 */ /* 0x040fe400000e060b */
[----:B------:R-:W-:Y:S01]  /*ab0f0*/  IMAD.X R23, R25, 0x1, R7, P1 ;  /* 0x0000000119177824 */ /* 0x000fe200008e0607 */
[----:B------:R-:W-:Y:S02]  /*ab100*/  IADD3 R24, P2, PT, R27, R4, RZ ;  /* 0x000000041b187210 */ /* 0x000fe40007f5e0ff */
[----:B------:R0:W-:Y:S01]  /*ab110*/  STL.64 [R1+0x4a50], R42 ;  /* 0x004a502a01007387 */ /* 0x0001e20000100a00 */
[----:B------:R-:W-:Y:S02]  /*ab120*/  IADD3 R26, P0, PT, R28, R9, RZ ;  /* 0x000000091c1a7210 */ /* 0x000fe40007f1e0ff */
[----:B------:R-:W-:Y:S01]  /*ab130*/  IMAD.X R25, R25, 0x1, R5, P2 ;  /* 0x0000000119197824 */ /* 0x000fe200010e0605 */
[----:B0-----:R-:W2:Y:S04]  /*ab140*/  LDL.LU.64 R42, [R1+0x5920] ;  /* 0x00592000012a7983 */ /* 0x001ea80000300a00 */
[----:B------:R0:W-:Y:S02]  /*ab150*/  STL.64 [R1+0x4a48], R22 ;  /* 0x004a481601007387 */ /* 0x0001e40000100a00 */
[----:B0-----:R-:W-:Y:S01]  /*ab160*/  SHF.R.S32.HI R23, RZ, 0x1f, R28 ;  /* 0x0000001fff177819 */ /* 0x001fe2000001141c */
[----:B------:R-:W-:-:S04]  /*ab170*/  IMAD.MOV.U32 R22, RZ, RZ, R20 ;  /* 0x000000ffff167224 */ /* 0x000fc800078e0014 */
[----:B------:R-:W-:Y:S01]  /*ab180*/  IMAD.X R27, R23, 0x1, R10, P0 ;  /* 0x00000001171b7824 */ /* 0x000fe200000e060a */
[----:B------:R0:W-:Y:S01]  /*ab190*/  STL.64 [R1+0x4a40], R24 ;  /* 0x004a401801007387 */ /* 0x0001e20000100a00 */
[----:B------:R-:W-:Y:S02]  /*ab1a0*/  IMAD.MOV.U32 R20, RZ, RZ, R16 ;  /* 0x000000ffff147224 */ /* 0x000fe400078e0010 */
[----:B------:R-:W-:Y:S01]  /*ab1b0*/  IMAD.MOV.U32 R16, RZ, RZ, R14 ;  /* 0x000000ffff107224 */ /* 0x000fe200078e000e */
[----:B------:R1:W-:Y:S01]  /*ab1c0*/  STL.64 [R1+0x4a38], R26 ;  /* 0x004a381a01007387 */ /* 0x0003e20000100a00 */
[----:B------:R-:W-:Y:S01]  /*ab1d0*/  IMAD.MOV.U32 R14, RZ, RZ, R44 ;  /* 0x000000ffff0e7224 */ /* 0x000fe200078e002c */
[C---:B------:R-:W-:Y:S01]  /*ab1e0*/  IADD3 R44, P1, PT, R28.reuse, R8, RZ ;  /* 0x000000081c2c7210 */ /* 0x040fe20007f3e0ff */
[----:B------:R-:W-:Y:S02]  /*ab1f0*/  IMAD.MOV.U32 R21, RZ, RZ, R18 ;  /* 0x000000ffff157224 */ /* 0x000fe400078e0012 */
[----:B------:R-:W-:Y:S01]  /*ab200*/  IMAD.MOV.U32 R18, RZ, RZ, R15 ;  /* 0x000000ffff127224 */ /* 0x000fe200078e000f */
[C---:B0-----:R-:W-:Y:S01]  /*ab210*/  IADD3 R24, P2, PT, R28.reuse, R6, RZ ;  /* 0x000000061c187210 */ /* 0x041fe20007f5e0ff */
[----:B------:R-:W-:Y:S01]  /*ab220*/  IMAD.MOV.U32 R15, RZ, RZ, R13 ;  /* 0x000000ffff0f7224 */ /* 0x000fe200078e000d */
[----:B-1----:R-:W-:Y:S01]  /*ab230*/  IADD3 R26, P0, PT, R28, R4, RZ ;  /* 0x000000041c1a7210 */ /* 0x002fe20007f1e0ff */
[----:B------:R-:W-:-:S02]  /*ab240*/  IMAD.MOV.U32 R28, RZ, RZ, R23 ;  /* 0x000000ffff1c7224 */ /* 0x000fc400078e0017 */
[----:B------:R-:W-:Y:S02]  /*ab250*/  IMAD.MOV.U32 R13, RZ, RZ, R45 ;  /* 0x000000ffff0d7224 */ /* 0x000fe400078e002d */
        /* <DEDUP_REMOVED lines=14> */
[----:B------:R-:W-:-:S02]  /*ab340*/  IMAD.X R25, R29, 0x1, R11, P2 ;  /* 0x000000011d197824 */ /* 0x000fc400010e060b */
[C---:B------:R-:W-:Y:S02]  /*ab350*/  IMAD.X R27, R29.reuse, 0x1, R7, P0 ;  /* 0x000000011d1b7824 */ /* 0x040fe400000e0607 */
[----:B------:R-:W-:Y:S01]  /*ab360*/  IMAD.X R29, R29, 0x1, R5, P1 ;  /* 0x000000011d1d7824 */ /* 0x000fe200008e0605 */
[----:B------:R-:W-:Y:S01]  /*ab370*/  SHF.R.S32.HI R23, RZ, 0x1f, R30 ;  /* 0x0000001fff177819 */ /* 0x000fe2000001141e */
[----:B0-----:R-:W2:Y:S04]  /*ab380*/  LDL.LU.64 R44, [R1+0x5918] ;  /* 0x00591800012c7983 */ /* 0x001ea80000300a00 */
[----:B------:R0:W-:Y:S04]  /*ab390*/  STL.64 [R1+0x4a10], R24 ;  /* 0x004a101801007387 */ /* 0x0001e80000100a00 */
[----:B------:R1:W-:Y:S04]  /*ab3a0*/  STL.64 [R1+0x4a08], R26 ;  /* 0x004a081a01007387 */ /* 0x0003e80000100a00 */
[----:B------:R3:W-:Y:S01]  /*ab3b0*/  STL.64 [R1+0x4a00], R28 ;  /* 0x004a001c01007387 */ /* 0x0007e20000100a00 */
[----:B0-----:R-:W-:-:S02]  /*ab3c0*/  IADD3 R24, P2, PT, R30, R9, RZ ;  /* 0x000000091e187210 */ /* 0x001fc40007f5e0ff */
[----:B-1----:R-:W-:-:S03]  /*ab3d0*/  IADD3 R26, P0, PT, R30, R8, RZ ;  /* 0x000000081e1a7210 */ /* 0x002fc60007f1e0ff */
[C---:B------:R-:W-:Y:S01]  /*ab3e0*/  IMAD.X R25, R23.reuse, 0x1, R10, P2 ;  /* 0x0000000117197824 */ /* 0x040fe200010e060a */
[----:B---3--:R-:W-:Y:S01]  /*ab3f0*/  IADD3 R28, P1, PT, R30, R6, RZ ;  /* 0x000000061e1c7210 */ /* 0x008fe20007f3e0ff */
[----:B------:R-:W-:-:S03]  /*ab400*/  IMAD.X R27, R23, 0x1, R11, P0 ;  /* 0x00000001171b7824 */ /* 0x000fc600000e060b */
[----:B------:R0:W-:Y:S01]  /*ab410*/  STL.64 [R1+0x49f8], R24 ;  /* 0x0049f81801007387 */ /* 0x0001e20000100a00 */
[----:B------:R-:W-:-:S03]  /*ab420*/  IMAD.X R29, R23, 0x1, R7, P1 ;  /* 0x00000001171d7824 */ /* 0x000fc600008e0607 */
[----:B------:R1:W-:Y:S04]  /*ab430*/  STL.64 [R1+0x49f0], R26 ;  /* 0x0049f01a01007387 */ /* 0x0003e80000100a00 */
[----:B------:R3:W-:Y:S01]  /*ab440*/  STL.64 [R1+0x49e8], R28 ;  /* 0x0049e81c01007387 */ /* 0x0007e20000100a00 */
[----:B0-----:R-:W-:Y:S02]  /*ab450*/  IADD3 R24, P2, PT, R30, R4, RZ ;  /* 0x000000041e187210 */ /* 0x001fe40007f5e0ff */
[----:B------:R-:W-:Y:S02]  /*ab460*/  SHF.R.S32.HI R30, RZ, 0x1f, R31 ;  /* 0x0000001fff1e7819 */ /* 0x000fe4000001141f */
[----:B-1----:R-:W-:Y:S01]  /*ab470*/  IADD3 R26, P0, PT, R31, R9, RZ ;  /* 0x000000091f1a7210 */ /* 0x002fe20007f1e0ff */
[----:B------:R-:W-:Y:S01]  /*ab480*/  IMAD.X R25, R23, 0x1, R5, P2 ;  /* 0x0000000117197824 */ /* 0x000fe200010e0605 */
[----:B---3--:R-:W-:-:S03]  /*ab490*/  IADD3 R28, P1, PT, R31, R8, RZ ;  /* 0x000000081f1c7210 */ /* 0x008fc60007f3e0ff */
[C---:B------:R-:W-:Y:S01]  /*ab4a0*/  IMAD.X R27, R30.reuse, 0x1, R10, P0 ;  /* 0x000000011e1b7824 */ /* 0x040fe200000e060a */
[----:B------:R0:W-:Y:S01]  /*ab4b0*/  STL.64 [R1+0x49e0], R24 ;  /* 0x0049e01801007387 */ /* 0x0001e20000100a00 */
[----:B------:R-:W-:-:S03]  /*ab4c0*/  IMAD.X R29, R30, 0x1, R11, P1 ;  /* 0x000000011e1d7824 */ /* 0x000fc600008e060b */
[----:B------:R1:W-:Y:S01]  /*ab4d0*/  STL.64 [R1+0x49d8], R26 ;  /* 0x0049d81a01007387 */ /* 0x0003e20000100a00 */
[----:B------:R-:W-:-:S03]  /*ab4e0*/  SHF.R.S32.HI R23, RZ, 0x1f, R33 ;  /* 0x0000001fff177819 */ /* 0x000fc60000011421 */
[----:B------:R3:W-:Y:S01]  /*ab4f0*/  STL.64 [R1+0x49d0], R28 ;  /* 0x0049d01c01007387 */ /* 0x0007e20000100a00 */
[C---:B0-----:R-:W-:Y:S02]  /*ab500*/  IADD3 R24, P2, PT, R31.reuse, R6, RZ ;  /* 0x000000061f187210 */ /* 0x041fe40007f5e0ff */
        /* <DEDUP_REMOVED lines=8> */
[C---:B0-----:R-:W-:Y:S02]  /*ab590*/  IADD3 R24, P2, PT, R33.reuse, R8, RZ ;  /* 0x0000000821187210 */ /* 0x041fe40007f5e0ff */
[----:B-1----:R-:W-:-:S03]  /*ab5a0*/  IADD3 R26, P0, PT, R33, R6, RZ ;  /* 0x00000006211a7210 */ /* 0x002fc60007f1e0ff */
[----:B------:R-:W-:Y:S01]  /*ab5b0*/  IMAD.X R25, R23, 0x1, R11, P2 ;  /* 0x0000000117197824 */ /* 0x000fe200010e060b */
[----:B---3--:R-:W-:Y:S01]  /*ab5c0*/  IADD3 R28, P1, PT, R33, R4, RZ ;  /* 0x00000004211c7210 */ /* 0x008fe20007f3e0ff */
[----:B------:R-:W-:-:S03]  /*ab5d0*/  IMAD.X R27, R23, 0x1, R7, P0 ;  /* 0x00000001171b7824 */ /* 0x000fc600000e0607 */
[----:B------:R0:W-:Y:S01]  /*ab5e0*/  STL.64 [R1+0x49b0], R24 ;  /* 0x0049b01801007387 */ /* 0x0001e20000100a00 */
[----:B------:R-:W-:-:S03]  /*ab5f0*/  IMAD.X R29, R23, 0x1, R5, P1 ;  /* 0x00000001171d7824 */ /* 0x000fc600008e0605 */
[----:B------:R1:W-:Y:S01]  /*ab600*/  STL.64 [R1+0x49a8], R26 ;  /* 0x0049a81a01007387 */ /* 0x0003e20000100a00 */
[----:B----4-:R-:W-:-:S03]  /*ab610*/  IADD3 R30, P0, PT, R34, R8, RZ ;  /* 0x00000008221e7210 */ /* 0x010fc60007f1e0ff */
[----:B------:R3:W-:Y:S01]  /*ab620*/  STL.64 [R1+0x49a0], R28 ;  /* 0x0049a01c01007387 */ /* 0x0007e20000100a00 */
[C---:B0-----:R-:W-:Y:S02]  /*ab630*/  IADD3 R24, P2, PT, R34.reuse, R9, RZ ;  /* 0x0000000922187210 */ /* 0x041fe40007f5e0ff */
[----:B-1----:R-:W-:Y:S02]  /*ab640*/  SHF.R.S32.HI R27, RZ, 0x1f, R34 ;  /* 0x0000001fff1b7819 */ /* 0x002fe40000011422 */
[----:B---3--:R-:W-:-:S03]  /*ab650*/  IADD3 R28, P1, PT, R34, R6, RZ ;  /* 0x00000006221c7210 */ /* 0x008fc60007f3e0ff */
[C---:B------:R-:W-:Y:S02]  /*ab660*/  IMAD.X R25, R27.reuse, 0x1, R10, P2 ;  /* 0x000000011b197824 */ /* 0x040fe400010e060a */
[C---:B------:R-:W-:Y:S02]  /*ab670*/  IMAD.X R31, R27.reuse, 0x1, R11, P0 ;  /* 0x000000011b1f7824 */ /* 0x040fe400000e060b */
[----:B------:R-:W-:Y:S01]  /*ab680*/  IMAD.X R29, R27, 0x1, R7, P1 ;  /* 0x000000011b1d7824 */ /* 0x000fe200008e0607 */
[----:B------:R0:W-:Y:S01]  /*ab690*/  STL.64 [R1+0x4998], R24 ;  /* 0x0049981801007387 */ /* 0x0001e20000100a00 */
[----:B------:R-:W-:Y:S02]  /*ab6a0*/  IMAD.MOV.U32 R26, RZ, RZ, R22 ;  /* 0x000000ffff1a7224 */ /* 0x000fe400078e0016 */
[----:B------:R-:W-:Y:S01]  /*ab6b0*/  IMAD.MOV.U32 R23, RZ, RZ, R16 ;  /* 0x000000ffff177224 */ /* 0x000fe200078e0010 */
[----:B------:R-:W-:Y:S01]  /*ab6c0*/  STL.64 [R1+0x4990], R30 ;  /* 0x0049901e01007387 */ /* 0x000fe20000100a00 */
[----:B------:R-:W-:-:S02]  /*ab6d0*/  IMAD.MOV.U32 R22, RZ, RZ, R14 ;  /* 0x000000ffff167224 */ /* 0x000fc400078e000e */
[----:B------:R-:W-:Y:S01]  /*ab6e0*/  IMAD.MOV.U32 R14, RZ, RZ, R13 ;  /* 0x000000ffff0e7224 */ /* 0x000fe200078e000d */
[----:B------:R1:W-:Y:S01]  /*ab6f0*/  STL.64 [R1+0x4988], R28 ;  /* 0x0049881c01007387 */ /* 0x0003e20000100a00 */
[----:B------:R-:W-:Y:S01]  /*ab700*/  IMAD.MOV.U32 R16, RZ, RZ, R48 ;  /* 0x000000ffff107224 */ /* 0x000fe200078e0030 */
[----:B------:R-:W-:Y:S01]  /*ab710*/  IADD3 R48, P2, PT, R34, R4, RZ ;  /* 0x0000000422307210 */ /* 0x000fe20007f5e0ff */
[----:B------:R-:W-:Y:S01]  /*ab720*/  IMAD.MOV.U32 R13, RZ, RZ, R46 ;  /* 0x000000ffff0d7224 */ /* 0x000fe200078e002e */
[----:B------:R-:W-:Y:S01]  /*ab730*/  IADD3 R46, P0, PT, R35, R9, RZ ;  /* 0x00000009232e7210 */ /* 0x000fe20007f1e0ff */
[----:B0-----:R-:W-:Y:S02]  /*ab740*/  IMAD.MOV.U32 R24, RZ, RZ, R18 ;  /* 0x000000ffff187224 */ /* 0x001fe400078e0012 */
[----:B------:R-:W-:Y:S02]  /*ab750*/  IMAD.MOV.U32 R18, RZ, RZ, R15 ;  /* 0x000000ffff127224 */ /* 0x000fe400078e000f */
[----:B------:R-:W-:Y:S01]  /*ab760*/  IMAD.MOV.U32 R25, RZ, RZ, R20 ;  /* 0x000000ffff197224 */ /* 0x000fe200078e0014 */
[----:B-1----:R-:W-:Y:S01]  /*ab770*/  SHF.R.S32.HI R29, RZ, 0x1f, R35 ;  /* 0x0000001fff1d7819 */ /* 0x002fe20000011423 */
[----:B------:R-:W-:-:S02]  /*ab780*/  IMAD.MOV.U32 R15, RZ, RZ, R49 ;  /* 0x000000ffff0f7224 */ /* 0x000fc400078e0031 */
[----:B------:R-:W-:Y:S02]  /*ab790*/  IMAD.MOV.U32 R20, RZ, RZ, R47 ;  /* 0x000000ffff147224 */ /* 0x000fe400078e002f */
[----:B------:R-:W-:Y:S02]  /*ab7a0*/  IMAD.X R49, R27, 0x1, R5, P2 ;  /* 0x000000011b317824 */ /* 0x000fe400010e0605 */
[----:B------:R-:W-:-:S03]  /*ab7b0*/  IMAD.X R47, R29, 0x1, R10, P0 ;  /* 0x000000011d2f7824 */ /* 0x000fc600000e060a */
[----:B------:R-:W-:Y:S04]  /*ab7c0*/  STL.64 [R1+0x4980], R48 ;  /* 0x0049803001007387 */ /* 0x000fe80000100a00 */
[----:B------:R0:W-:Y:S04]  /*ab7d0*/  STL.64 [R1+0x4978], R46 ;  /* 0x0049782e01007387 */ /* 0x0001e80000100a00 */
[----:B0-----:R-:W3:Y:S01]  /*ab7e0*/  LDL.LU.64 R46, [R1+0x5910] ;  /* 0x00591000012e7983 */ /* 0x001ee20000300a00 */
[C---:B------:R-:W-:Y:S02]  /*ab7f0*/  IADD3 R30, P1, PT, R35.reuse, R8, RZ ;  /* 0x00000008231e7210 */ /* 0x040fe40007f3e0ff */
[----:B------:R-:W-:-:S03]  /*ab800*/  IADD3 R48, P2, PT, R35, R6, RZ ;  /* 0x0000000623307210 */ /* 0x000fc60007f5e0ff */
[----:B------:R-:W-:Y:S01]  /*ab810*/  IMAD.X R31, R29, 0x1, R11, P1 ;  /* 0x000000011d1f7824 */ /* 0x000fe200008e060b */
[----:B------:R-:W-:Y:S01]  /*ab820*/  IADD3 R34, P0, PT, R35, R4, RZ ;  /* 0x0000000423227210 */ /* 0x000fe20007f1e0ff */
[----:B------:R-:W-:Y:S01]  /*ab830*/  IMAD.MOV.U32 R27, RZ, RZ, R26 ;  /* 0x000000ffff1b7224 */ /* 0x000fe200078e001a */
[----:B------:R-:W-:Y:S02]  /*ab840*/  SHF.R.S32.HI R33, RZ, 0x1f, R36 ;  /* 0x0000001fff217819 */ /* 0x000fe40000011424 */
[----:B------:R0:W-:Y:S01]  /*ab850*/  STL.64 [R1+0x4970], R30 ;  /* 0x0049701e01007387 */ /* 0x0001e20000100a00 */
[----:B------:R-:W-:Y:S02]  /*ab860*/  IMAD.X R49, R29, 0x1, R7, P2 ;  /* 0x000000011d317824 */ /* 0x000fe400010e0607 */
[----:B------:R-:W-:Y:S02]  /*ab870*/  IMAD.MOV.U32 R26, RZ, RZ, R25 ;  /* 0x000000ffff1a7224 */ /* 0x000fe400078e0019 */
[----:B------:R-:W-:-:S02]  /*ab880*/  IMAD.MOV.U32 R25, RZ, RZ, R24 ;  /* 0x000000ffff197224 */ /* 0x000fc400078e0018 */
[----:B------:R-:W-:Y:S01]  /*ab890*/  IMAD.MOV.U32 R24, RZ, RZ, R23 ;  /* 0x000000ffff187224 */ /* 0x000fe200078e0017 */
[C---:B0-----:R-:W-:Y:S01]  /*ab8a0*/  IADD3 R30, P1, PT, R36.reuse, R9, RZ ;  /* 0x00000009241e7210 */ /* 0x041fe20007f3e0ff */
[----:B------:R-:W-:Y:S02]  /*ab8b0*/  IMAD.X R35, R29, 0x1, R5, P0 ;  /* 0x000000011d237824 */ /* 0x000fe400000e0605 */
[----:B------:R-:W-:Y:S02]  /*ab8c0*/  IMAD.MOV.U32 R23, RZ, RZ, R15 ;  /* 0x000000ffff177224 */ /* 0x000fe400078e000f */
[----:B------:R-:W-:Y:S01]  /*ab8d0*/  IMAD.X R31, R33, 0x1, R10, P1 ;  /* 0x00000001211f7824 */ /* 0x000fe200008e060a */
[----:B------:R0:W-:Y:S01]  /*ab8e0*/  STL.64 [R1+0x4968], R48 ;  /* 0x0049683001007387 */ /* 0x0001e20000100a00 */
[----:B------:R-:W-:Y:S01]  /*ab8f0*/  IMAD.MOV.U32 R15, RZ, RZ, R50 ;  /* 0x000000ffff0f7224 */ /* 0x000fe200078e0032 */
[----:B------:R-:W-:Y:S01]  /*ab900*/  IADD3 R50, P2, PT, R36, R8, RZ ;  /* 0x0000000824327210 */ /* 0x000fe20007f5e0ff */
[----:B------:R-:W-:-:S02]  /*ab910*/  IMAD.MOV.U32 R28, RZ, RZ, R16 ;  /* 0x000000ffff1c7224 */ /* 0x000fc400078e0010 */
[----:B------:R-:W-:Y:S02]  /*ab920*/  IMAD.MOV.U32 R16, RZ, RZ, R51 ;  /* 0x000000ffff107224 */ /* 0x000fe400078e0033 */
[----:B------:R-:W-:Y:S01]  /*ab930*/  IMAD.X R51, R33, 0x1, R11, P2 ;  /* 0x0000000121337824 */ /* 0x000fe200010e060b */
[----:B0-----:R-:W4:Y:S04]  /*ab940*/  LDL.LU.64 R48, [R1+0x5908] ;  /* 0x0059080001307983 */ /* 0x001f280000300a00 */
[----:B------:R0:W-:Y:S04]  /*ab950*/  STL.64 [R1+0x4960], R34 ;  /* 0x0049602201007387 */ /* 0x0001e80000100a00 */
[----:B------:R1:W-:Y:S01]  /*ab960*/  STL.64 [R1+0x4958], R30 ;  /* 0x0049581e01007387 */ /* 0x0003e20000100a00 */
[----:B------:R-:W-:-:S02]  /*ab970*/  IMAD.MOV.U32 R29, RZ, RZ, R23 ;  /* 0x000000ffff1d7224 */ /* 0x000fc400078e0017 */
[----:B------:R-:W-:Y:S01]  /*ab980*/  IMAD.MOV.U32 R23, RZ, RZ, R16 ;  /* 0x000000ffff177224 */ /* 0x000fe200078e0010 */
[C---:B0-----:R-:W-:Y:S01]  /*ab990*/  IADD3 R34, P0, PT, R36.reuse, R6, RZ ;  /* 0x0000000624227210 */ /* 0x041fe20007f1e0ff */
[----:B-1----:R-:W-:Y:S02]  /*ab9a0*/  IMAD.MOV.U32 R30, RZ, RZ, R28 ;  /* 0x000000ffff1e7224 */ /* 0x002fe400078e001c */
[----:B------:R-:W-:Y:S01]  /*ab9b0*/  IMAD.MOV.U32 R28, RZ, RZ, R52 ;  /* 0x000000ffff1c7224 */ /* 0x000fe200078e0034 */
[----:B------:R-:W-:Y:S01]  /*ab9c0*/  IADD3 R52, P1, PT, R36, R4, RZ ;  /* 0x0000000424347210 */ /* 0x000fe20007f3e0ff */
[----:B------:R-:W-:Y:S01]  /*ab9d0*/  IMAD.MOV.U32 R16, RZ, RZ, R53 ;  /* 0x000000ffff107224 */ /* 0x000fe200078e0035 */
[----:B------:R0:W-:Y:S01]  /*ab9e0*/  STL.64 [R1+0x4950], R50 ;  /* 0x0049503201007387 */ /* 0x0001e20000100a00 */
[C---:B------:R-:W-:Y:S01]  /*ab9f0*/  IMAD.X R35, R33.reuse, 0x1, R7, P0 ;  /* 0x0000000121237824 */ /* 0x040fe200000e0607 */
[----:B------:R-:W-:Y:S01]  /*aba00*/  SHF.R.S32.HI R31, RZ, 0x1f, R37 ;  /* 0x0000001fff1f7819 */ /* 0x000fe20000011425 */
[----:B------:R-:W-:-:S03]  /*aba10*/  IMAD.X R53, R33, 0x1, R5, P1 ;  /* 0x0000000121357824 */ /* 0x000fc600008e0605 */
[----:B------:R1:W-:Y:S01]  /*aba20*/  STL.64 [R1+0x4948], R34 ;  /* 0x0049482201007387 */ /* 0x0003e20000100a00 */
[----:B0-----:R-:W-:-:S03]  /*aba30*/  IADD3 R50, P2, PT, R37, R9, RZ ;  /* 0x0000000925327210 */ /* 0x001fc60007f5e0ff */
[----:B------:R0:W-:Y:S02]  /*aba40*/  STL.64 [R1+0x4940], R52 ;  /* 0x0049403401007387 */ /* 0x0001e40000100a00 */
[----:B------:R-:W-:Y:S01]  /*aba50*/  IMAD.X R51, R31, 0x1, R10, P2 ;  /* 0x000000011f337824 */ /* 0x000fe200010e060a */
[C---:B-1----:R-:W-:Y:S02]  /*aba60*/  IADD3 R34, P0, PT, R37.reuse, R8, RZ ;  /* 0x0000000825227210 */ /* 0x042fe40007f1e0ff */
[C---:B------:R-:W-:Y:S02]  /*aba70*/  IADD3 R36, P2, PT, R37.reuse, R4, RZ ;  /* 0x0000000425247210 */ /* 0x040fe40007f5e0ff */
[----:B0-----:R-:W-:Y:S01]  /*aba80*/  IADD3 R52, P1, PT, R37, R6, RZ ;  /* 0x0000000625347210 */ /* 0x001fe20007f3e0ff */
[----:B------:R-:W-:Y:S01]  /*aba90*/  IMAD.MOV.U32 R37, RZ, RZ, R31 ;  /* 0x000000ffff257224 */ /* 0x000fe200078e001f */
[----:B------:R0:W-:Y:S03]  /*abaa0*/  STL.64 [R1+0x4938], R50 ;  /* 0x0049383201007387 */ /* 0x0001e60000100a00 */
[----:B------:R-:W-:-:S02]  /*abab0*/  IMAD.X R35, R37, 0x1, R11, P0 ;  /* 0x0000000125237824 */ /* 0x000fc400000e060b */
[----:B------:R-:W-:Y:S02]  /*abac0*/  IMAD.MOV.U32 R31, RZ, RZ, R28 ;  /* 0x000000ffff1f7224 */ /* 0x000fe400078e001c */
[----:B------:R-:W-:Y:S02]  /*abad0*/  IMAD.MOV.U32 R28, RZ, RZ, R16 ;  /* 0x000000ffff1c7224 */ /* 0x000fe400078e0010 */
[----:B------:R-:W-:Y:S01]  /*abae0*/  IMAD.MOV.U32 R16, RZ, RZ, R55 ;  /* 0x000000ffff107224 */ /* 0x000fe200078e0037 */
[----:B------:R-:W-:Y:S01]  /*abaf0*/  SHF.R.S32.HI R55, RZ, 0x1f, R38 ;  /* 0x0000001fff377819 */ /* 0x000fe20000011426 */
[----:B0-----:R-:W3:Y:S01]  /*abb00*/  LDL.LU.64 R50, [R1+0x5900] ;  /* 0x0059000001327983 */ /* 0x001ee20000300a00 */
[----:B------:R-:W-:-:S03]  /*abb10*/  IMAD.X R53, R37, 0x1, R7, P1 ;  /* 0x0000000125357824 */ /* 0x000fc600008e0607 */
[----:B------:R0:W-:Y:S01]  /*abb20*/  STL.64 [R1+0x4930], R34 ;  /* 0x0049302201007387 */ /* 0x0001e20000100a00 */
[----:B------:R-:W-:-:S03]  /*abb30*/  IMAD.X R37, R37, 0x1, R5, P2 ;  /* 0x0000000125257824 */ /* 0x000fc600010e0605 */
[----:B------:R1:W-:Y:S01]  /*abb40*/  STL.64 [R1+0x4928], R52 ;  /* 0x0049283401007387 */ /* 0x0003e20000100a00 */
[C---:B0-----:R-:W-:Y:S01]  /*abb50*/  IADD3 R34, P0, PT, R38.reuse, R9, RZ ;  /* 0x0000000926227210 */ /* 0x041fe20007f1e0ff */
[----:B------:R-:W-:Y:S02]  /*abb60*/  IMAD.MOV.U32 R33, RZ, RZ, R29 ;  /* 0x000000ffff217224 */ /* 0x000fe400078e001d */
[----:B-1----:R-:W3:Y:S02]  /*abb70*/  LDL.LU.64 R52, [R1+0x58f8] ;  /* 0x0058f80001347983 */ /* 0x002ee40000300a00 */
[----:B------:R-:W-:Y:S02]  /*abb80*/  IMAD.X R35, R55, 0x1, R10, P0 ;  /* 0x0000000137237824 */ /* 0x000fe400000e060a */
[----:B------:R-:W-:Y:S01]  /*abb90*/  IMAD.MOV.U32 R29, RZ, RZ, R54 ;  /* 0x000000ffff1d7224 */ /* 0x000fe200078e0036 */
        /* <DEDUP_REMOVED lines=8> */
[----:B------:R0:W-:Y:S01]  /*abc20*/  STL.64 [R1+0x4910], R54 ;  /* 0x0049103601007387 */ /* 0x0001e20000100a00 */
[----:B------:R-:W-:-:S03]  /*abc30*/  IMAD.X R35, R38, 0x1, R5, P0 ;  /* 0x0000000126237824 */ /* 0x000fc600000e0605 */
[----:B------:R1:W-:Y:S01]  /*abc40*/  STL.64 [R1+0x4908], R36 ;  /* 0x0049082401007387 */ /* 0x0003e20000100a00 */
[C---:B0-----:R-:W-:Y:S02]  /*abc50*/  IADD3 R54, P1, PT, R39.reuse, R9, RZ ;  /* 0x0000000927367210 */ /* 0x041fe40007f3e0ff */
[----:B-1----:R-:W-:Y:S01]  /*abc60*/  SHF.R.S32.HI R37, RZ, 0x1f, R39 ;  /* 0x0000001fff257819 */ /* 0x002fe20000011427 */
[----:B------:R0:W-:Y:S01]  /*abc70*/  STL.64 [R1+0x4900], R34 ;  /* 0x0049002201007387 */ /* 0x0001e20000100a00 */
[----:B------:R-:W-:-:S03]  /*abc80*/  IADD3 R36, P2, PT, R39, R8, RZ ;  /* 0x0000000827247210 */ /* 0x000fc60007f5e0ff */
[----:B------:R-:W-:Y:S01]  /*abc90*/  IMAD.X R55, R37, 0x1, R10, P1 ;  /* 0x0000000125377824 */ /* 0x000fe200008e060a */
[C---:B------:R-:W-:Y:S02]  /*abca0*/  IADD3 R38, P1, PT, R39.reuse, R4, RZ ;  /* 0x0000000427267210 */ /* 0x040fe40007f3e0ff */
[----:B0-----:R-:W-:Y:S01]  /*abcb0*/  IADD3 R34, P0, PT, R39, R6, RZ ;  /* 0x0000000627227210 */ /* 0x001fe20007f1e0ff */
[----:B------:R-:W-:Y:S01]  /*abcc0*/  IMAD.MOV.U32 R39, RZ, RZ, R37 ;  /* 0x000000ffff277224 */ /* 0x000fe200078e0025 */
[----:B------:R0:W-:Y:S03]  /*abcd0*/  STL.64 [R1+0x48f8], R54 ;  /* 0x0048f83601007387 */ /* 0x0001e60000100a00 */
[C---:B------:R-:W-:Y:S02]  /*abce0*/  IMAD.X R37, R39.reuse, 0x1, R11, P2 ;  /* 0x0000000127257824 */ /* 0x040fe400010e060b */
[C---:B------:R-:W-:Y:S01]  /*abcf0*/  IMAD.X R35, R39.reuse, 0x1, R7, P0 ;  /* 0x0000000127237824 */ /* 0x040fe200000e0607 */
[----:B0-----:R-:W4:Y:S04]  /*abd00*/  LDL.LU.64 R54, [R1+0x58f0] ;  /* 0x0058f00001367983 */ /* 0x001f280000300a00 */
[----:B------:R2:W-:Y:S04]  /*abd10*/  STL.64 [R1+0x48f0], R36 ;  /* 0x0048f02401007387 */ /* 0x0005e80000100a00 */
[----:B------:R0:W-:Y:S01]  /*abd20*/  STL.64 [R1+0x48e8], R34 ;  /* 0x0048e82201007387 */ /* 0x0001e20000100a00 */
[----:B------:R-:W-:Y:S01]  /*abd30*/  IMAD.X R39, R39, 0x1, R5, P1 ;  /* 0x0000000127277824 */ /* 0x000fe200008e0605 */
[----:B--2---:R-:W-:Y:S01]  /*abd40*/  IADD3 R36, P2, PT, R40, R9, RZ ;  /* 0x0000000928247210 */ /* 0x004fe20007f5e0ff */
[----:B0-----:R-:W-:Y:S01]  /*abd50*/  IMAD.MOV.U32 R35, RZ, RZ, R57 ;  /* 0x000000ffff237224 */ /* 0x001fe200078e0039 */
[----:B------:R-:W-:Y:S01]  /*abd60*/  SHF.R.S32.HI R57, RZ, 0x1f, R40 ;  /* 0x0000001fff397819 */ /* 0x000fe20000011428 */
[----:B------:R-:W-:-:S02]  /*abd70*/  IMAD.MOV.U32 R34, RZ, RZ, R33 ;  /* 0x000000ffff227224 */ /* 0x000fc400078e0021 */
[----:B------:R-:W-:Y:S02]  /*abd80*/  IMAD.MOV.U32 R33, RZ, RZ, R31 ;  /* 0x000000ffff217224 */ /* 0x000fe400078e001f */
[----:B------:R-:W-:Y:S01]  /*abd90*/  IMAD.X R37, R57, 0x1, R10, P2 ;  /* 0x0000000139257824 */ /* 0x000fe200010e060a */
[----:B------:R0:W-:Y:S01]  /*abda0*/  STL.64 [R1+0x48e0], R38 ;  /* 0x0048e02601007387 */ /* 0x0001e20000100a00 */
[----:B------:R-:W-:Y:S02]  /*abdb0*/  IMAD.MOV.U32 R31, RZ, RZ, R29 ;  /* 0x000000ffff1f7224 */ /* 0x000fe400078e001d */
[----:B------:R-:W-:Y:S01]  /*abdc0*/  IMAD.MOV.U32 R29, RZ, RZ, R27 ;  /* 0x000000ffff1d7224 */ /* 0x000fe200078e001b */
[----:B------:R1:W-:Y:S01]  /*abdd0*/  STL.64 [R1+0x48d8], R36 ;  /* 0x0048d82401007387 */ /* 0x0003e20000100a00 */
[----:B------:R-:W-:Y:S01]  /*abde0*/  IMAD.MOV.U32 R27, RZ, RZ, R56 ;  /* 0x000000ffff1b7224 */ /* 0x000fe200078e0038 */
[C---:B------:R-:W-:Y:S02]  /*abdf0*/  IADD3 R56, P0, PT, R40.reuse, R8, RZ ;  /* 0x0000000828387210 */ /* 0x040fe40007f1e0ff */
[----:B0-----:R-:W-:-:S02]  /*abe00*/  IADD3 R38, P1, PT, R40, R6, RZ ;  /* 0x0000000628267210 */ /* 0x001fc40007f3e0ff */
        /* <DEDUP_REMOVED lines=18> */
[----:B0-----:R-:W2:Y:S04]  /*abf30*/  LDL.LU.64 R56, [R1+0x58e8] ;  /* 0x0058e80001387983 */ /* 0x001ea80000300a00 */
[----:B------:R0:W-:Y:S04]  /*abf40*/  STL.64 [R1+0x48b0], R38 ;  /* 0x0048b02601007387 */ /* 0x0001e80000100a00 */
[----:B------:R1:W-:Y:S01]  /*abf50*/  STL.64 [R1+0x48a8], R36 ;  /* 0x0048a82401007387 */ /* 0x0003e20000100a00 */
[----:B------:R-:W-:Y:S01]  /*abf60*/  IMAD.X R41, R41, 0x1, R5, P0 ;  /* 0x0000000129297824 */ /* 0x000fe200000e0605 */
[----:B0-----:R-:W-:-:S02]  /*abf70*/  IADD3 R38, P1, PT, R42, R9, RZ ;  /* 0x000000092a267210 */ /* 0x001fc40007f3e0ff */
[----:B-1----:R-:W-:Y:S02]  /*abf80*/  SHF.R.S32.HI R37, RZ, 0x1f, R42 ;  /* 0x0000001fff257819 */ /* 0x002fe4000001142a */
[----:B------:R0:W-:Y:S03]  /*abf90*/  STL.64 [R1+0x48a0], R40 ;  /* 0x0048a02801007387 */ /* 0x0001e60000100a00 */
[----:B------:R-:W-:Y:S01]  /*abfa0*/  IMAD.X R39, R37, 0x1, R10, P1 ;  /* 0x0000000125277824 */ /* 0x000fe200008e060a */
[----:B------:R-:W-:-:S04]  /*abfb0*/  IADD3 R36, P2, PT, R42, R8, RZ ;  /* 0x000000082a247210 */ /* 0x000fc80007f5e0ff */
[----:B------:R1:W-:Y:S01]  /*abfc0*/  STL.64 [R1+0x4898], R38 ;  /* 0x0048982601007387 */ /* 0x0003e20000100a00 */
[----:B0-----:R-:W-:Y:S01]  /*abfd0*/  IADD3 R40, P0, PT, R42, R6, RZ ;  /* 0x000000062a287210 */ /* 0x001fe20007f1e0ff */
[----:B-1----:R-:W-:-:S04]  /*abfe0*/  IMAD.MOV.U32 R39, RZ, RZ, R37 ;  /* 0x000000ffff277224 */ /* 0x002fc800078e0025 */
[C---:B------:R-:W-:Y:S01]  /*abff0*/  IMAD.X R37, R39.reuse, 0x1, R11, P2 ;  /* 0x0000000127257824 */ /* 0x040fe200010e060b */
[----:B------:R-:W-:Y:S02]  /*ac000*/  IADD3 R38, P1, PT, R42, R4, RZ ;  /* 0x000000042a267210 */ /* 0x000fe40007f3e0ff */
[----:B------:R-:W-:Y:S02]  /*ac010*/  SHF.R.S32.HI R42, RZ, 0x1f, R43 ;  /* 0x0000001fff2a7819 */ /* 0x000fe4000001142b */
[----:B------:R0:W-:Y:S01]  /*ac020*/  STL.64 [R1+0x4890], R36 ;  /* 0x0048902401007387 */ /* 0x0001e20000100a00 */
[C---:B------:R-:W-:Y:S02]  /*ac030*/  IMAD.X R41, R39.reuse, 0x1, R7, P0 ;  /* 0x0000000127297824 */ /* 0x040fe400000e0607 */
[----:B------:R-:W-:Y:S01]  /*ac040*/  IMAD.X R39, R39, 0x1, R5, P1 ;  /* 0x0000000127277824 */ /* 0x000fe200008e0605 */
[C---:B0-----:R-:W-:Y:S02]  /*ac050*/  IADD3 R36, P2, PT, R43.reuse, R9, RZ ;  /* 0x000000092b247210 */ /* 0x041fe40007f5e0ff */
[----:B------:R0:W-:Y:S03]  /*ac060*/  STL.64 [R1+0x4888], R40 ;  /* 0x0048882801007387 */ /* 0x0001e60000100a00 */
[----:B------:R-:W-:Y:S01]  /*ac070*/  IMAD.X R37, R42, 0x1, R10, P2 ;  /* 0x000000012a257824 */ /* 0x000fe200010e060a */
[----:B------:R1:W-:Y:S04]  /*ac080*/  STL.64 [R1+0x4880], R38 ;  /* 0x0048802601007387 */ /* 0x0003e80000100a00 */
[----:B------:R1:W-:Y:S01]  /*ac090*/  STL.64 [R1+0x4878], R36 ;  /* 0x0048782401007387 */ /* 0x0003e20000100a00 */
[----:B0-----:R-:W-:-:S02]  /*ac0a0*/  IADD3 R40, P0, PT, R43, R8, RZ ;  /* 0x000000082b287210 */ /* 0x001fc40007f1e0ff */
[----:B-1----:R-:W-:-:S03]  /*ac0b0*/  IADD3 R38, P1, PT, R43, R6, RZ ;  /* 0x000000062b267210 */ /* 0x002fc60007f3e0ff */
[C---:B------:R-:W-:Y:S01]  /*ac0c0*/  IMAD.X R41, R42.reuse, 0x1, R11, P0 ;  /* 0x000000012a297824 */ /* 0x040fe200000e060b */
[----:B------:R-:W-:Y:S01]  /*ac0d0*/  IADD3 R36, P2, PT, R43, R4, RZ ;  /* 0x000000042b247210 */ /* 0x000fe20007f5e0ff */
[----:B------:R-:W-:-:S03]  /*ac0e0*/  IMAD.X R39, R42, 0x1, R7, P1 ;  /* 0x000000012a277824 */ /* 0x000fc600008e0607 */
        /* <DEDUP_REMOVED lines=15> */
[----:B0-----:R-:W-:Y:S02]  /*ac1e0*/  IADD3 R40, P0, PT, R44, R4, RZ ;  /* 0x000000042c287210 */ /* 0x001fe40007f1e0ff */
[----:B-1----:R-:W-:-:S03]  /*ac1f0*/  IADD3 R38, P1, PT, R45, R9, RZ ;  /* 0x000000092d267210 */ /* 0x002fc60007f3e0ff */
[----:B------:R-:W-:Y:S01]  /*ac200*/  IMAD.X R41, R43, 0x1, R5, P0 ;  /* 0x000000012b297824 */ /* 0x000fe200000e0605 */
[----:B---3--:R-:W-:Y:S01]  /*ac210*/  IADD3 R36, P2, PT, R45, R8, RZ ;  /* 0x000000082d247210 */ /* 0x008fe20007f5e0ff */
        /* <DEDUP_REMOVED lines=13> */
[----:B------:R1:W-:Y:S04]  /*ac2f0*/  STL.64 [R1+0x4820], R38 ;  /* 0x0048202601007387 */ /* 0x0003e80000100a00 */
[----:B------:R3:W-:Y:S01]  /*ac300*/  STL.64 [R1+0x4818], R36 ;  /* 0x0048182401007387 */ /* 0x0007e20000100a00 */
[C---:B0-----:R-:W-:Y:S02]  /*ac310*/  IADD3 R40, P0, PT, R46.reuse, R8, RZ ;  /* 0x000000082e287210 */ /* 0x041fe40007f1e0ff */
[----:B-1----:R-:W-:Y:S01]  /*ac320*/  IADD3 R38, P1, PT, R46, R6, RZ ;  /* 0x000000062e267210 */ /* 0x002fe20007f3e0ff */
[----:B---3--:R-:W-:Y:S02]  /*ac330*/  IMAD.MOV.U32 R36, RZ, RZ, R26 ;  /* 0x000000ffff247224 */ /* 0x008fe400078e001a */
[----:B------:R-:W-:-:S02]  /*ac340*/  IMAD.MOV.U32 R26, RZ, RZ, R25 ;  /* 0x000000ffff1a7224 */ /* 0x000fc400078e0019 */
[----:B------:R-:W-:Y:S02]  /*ac350*/  IMAD.MOV.U32 R25, RZ, RZ, R14 ;  /* 0x000000ffff197224 */ /* 0x000fe400078e000e */
[----:B------:R-:W-:Y:S01]  /*ac360*/  IMAD.MOV.U32 R14, RZ, RZ, R58 ;  /* 0x000000ffff0e7224 */ /* 0x000fe200078e003a */
[----:B------:R-:W-:Y:S01]  /*ac370*/  IADD3 R58, P2, PT, R46, R4, RZ ;  /* 0x000000042e3a7210 */ /* 0x000fe20007f5e0ff */
[----:B------:R-:W-:Y:S02]  /*ac380*/  IMAD.MOV.U32 R37, RZ, RZ, R35 ;  /* 0x000000ffff257224 */ /* 0x000fe400078e0023 */
[----:B------:R-:W-:Y:S02]  /*ac390*/  IMAD.MOV.U32 R35, RZ, RZ, R24 ;  /* 0x000000ffff237224 */ /* 0x000fe400078e0018 */
[----:B------:R-:W-:Y:S02]  /*ac3a0*/  IMAD.MOV.U32 R24, RZ, RZ, R22 ;  /* 0x000000ffff187224 */ /* 0x000fe400078e0016 */
[----:B------:R-:W-:-:S02]  /*ac3b0*/  IMAD.X R41, R43, 0x1, R11, P0 ;  /* 0x000000012b297824 */ /* 0x000fc400000e060b */
[----:B------:R-:W-:Y:S02]  /*ac3c0*/  IMAD.MOV.U32 R22, RZ, RZ, R59 ;  /* 0x000000ffff167224 */ /* 0x000fe400078e003b */
[C---:B------:R-:W-:Y:S02]  /*ac3d0*/  IMAD.X R39, R43.reuse, 0x1, R7, P1 ;  /* 0x000000012b277824 */ /* 0x040fe400008e0607 */
[----:B------:R-:W-:Y:S01]  /*ac3e0*/  IMAD.X R59, R43, 0x1, R5, P2 ;  /* 0x000000012b3b7824 */ /* 0x000fe200010e0605 */
[----:B------:R-:W-:Y:S04]  /*ac3f0*/  STL.64 [R1+0x4810], R40 ;  /* 0x0048102801007387 */ /* 0x000fe80000100a00 */
[----:B------:R-:W-:Y:S04]  /*ac400*/  STL.64 [R1+0x4808], R38 ;  /* 0x0048082601007387 */ /* 0x000fe80000100a00 */
[----:B------:R0:W-:Y:S04]  /*ac410*/  STL.64 [R1+0x4800], R58 ;  /* 0x0048003a01007387 */ /* 0x0001e80000100a00 */
[----:B0-----:R-:W3:Y:S01]  /*ac420*/  LDL.LU R59, [R1+0x58e0] ;  /* 0x0058e000013b7983 */ /* 0x001ee20000300800 */
[----:B------:R-:W-:-:S02]  /*ac430*/  IADD3 R40, P0, PT, R47, R9, RZ ;  /* 0x000000092f287210 */ /* 0x000fc40007f1e0ff */
[----:B------:R-:W-:Y:S02]  /*ac440*/  SHF.R.S32.HI R42, RZ, 0x1f, R47 ;  /* 0x0000001fff2a7819 */ /* 0x000fe4000001142f */
[C---:B------:R-:W-:Y:S02]  /*ac450*/  IADD3 R38, P1, PT, R47.reuse, R8, RZ ;  /* 0x000000082f267210 */ /* 0x040fe40007f3e0ff */
[----:B------:R-:W-:Y:S01]  /*ac460*/  IADD3 R58, P2, PT, R47, R6, RZ ;  /* 0x000000062f3a7210 */ /* 0x000fe20007f5e0ff */
[C---:B------:R-:W-:Y:S02]  /*ac470*/  IMAD.X R41, R42.reuse, 0x1, R10, P0 ;  /* 0x000000012a297824 */ /* 0x040fe400000e060a */
[----:B------:R-:W-:Y:S02]  /*ac480*/  IMAD.X R39, R42, 0x1, R11, P1 ;  /* 0x000000012a277824 */ /* 0x000fe400008e060b */
[----:B------:R-:W-:Y:S01]  /*ac490*/  STL [R1+0x47e8], R58 ;  /* 0x0047e83a01007387 */ /* 0x000fe20000100800 */
[----:B------:R-:W-:-:S03]  /*ac4a0*/  IMAD.MOV.U32 R46, RZ, RZ, R58 ;  /* 0x000000ffff2e7224 */ /* 0x000fc600078e003a */
[----:B------:R0:W-:Y:S01]  /*ac4b0*/  STL.64 [R1+0x47f8], R40 ;  /* 0x0047f82801007387 */ /* 0x0001e20000100a00 */
[----:B----4-:R-:W-:Y:S02]  /*ac4c0*/  SHF.R.S32.HI R44, RZ, 0x1f, R48 ;  /* 0x0000001fff2c7819 */ /* 0x010fe40000011430 */
[----:B0-----:R-:W-:-:S05]  /*ac4d0*/  IADD3 R40, P0, PT, R47, R4, RZ ;  /* 0x000000042f287210 */ /* 0x001fca0007f1e0ff */
[C---:B------:R-:W-:Y:S02]  /*ac4e0*/  IMAD.X R41, R42.reuse, 0x1, R5, P0 ;  /* 0x000000012a297824 */ /* 0x040fe400000e0605 */
[----:B---3--:R-:W-:Y:S02]  /*ac4f0*/  IMAD.MOV.U32 R47, RZ, RZ, R59 ;  /* 0x000000ffff2f7224 */ /* 0x008fe400078e003b */
[----:B------:R-:W3:Y:S01]  /*ac500*/  LDL.LU.64 R58, [R1+0x58d8] ;  /* 0x0058d800013a7983 */ /* 0x000ee20000300a00 */
[----:B------:R-:W-:Y:S01]  /*ac510*/  IMAD.X R47, R42, 0x1, R7, P2 ;  /* 0x000000012a2f7824 */ /* 0x000fe200010e0607 */
[C---:B------:R-:W-:Y:S02]  /*ac520*/  IADD3 R46, P2, PT, R48.reuse, R8, RZ ;  /* 0x00000008302e7210 */ /* 0x040fe40007f5e0ff */
[----:B------:R0:W-:Y:S01]  /*ac530*/  STL.64 [R1+0x47f0], R38 ;  /* 0x0047f02601007387 */ /* 0x0001e20000100a00 */
[----:B------:R-:W-:-:S03]  /*ac540*/  IADD3 R42, P0, PT, R48, R6, RZ ;  /* 0x00000006302a7210 */ /* 0x000fc60007f1e0ff */
[----:B------:R1:W-:Y:S01]  /*ac550*/  STL [R1+0x47ec], R47 ;  /* 0x0047ec2f01007387 */ /* 0x0003e20000100800 */
[----:B0-----:R-:W-:-:S03]  /*ac560*/  IADD3 R38, P1, PT, R48, R9, RZ ;  /* 0x0000000930267210 */ /* 0x001fc60007f3e0ff */
[----:B------:R0:W-:Y:S01]  /*ac570*/  STL.64 [R1+0x47e0], R40 ;  /* 0x0047e02801007387 */ /* 0x0001e20000100a00 */
[C---:B-1----:R-:W-:Y:S02]  /*ac580*/  IMAD.X R47, R44.reuse, 0x1, R11, P2 ;  /* 0x000000012c2f7824 */ /* 0x042fe400010e060b */
[C---:B------:R-:W-:Y:S02]  /*ac590*/  IMAD.X R39, R44.reuse, 0x1, R10, P1 ;  /* 0x000000012c277824 */ /* 0x040fe400008e060a */
[----:B------:R-:W-:-:S03]  /*ac5a0*/  IMAD.X R43, R44, 0x1, R7, P0 ;  /* 0x000000012c2b7824 */ /* 0x000fc600000e0607 */
[----:B------:R1:W-:Y:S01]  /*ac5b0*/  STL.64 [R1+0x47d8], R38 ;  /* 0x0047d82601007387 */ /* 0x0003e20000100a00 */
[----:B0-----:R-:W-:Y:S02]  /*ac5c0*/  IMAD.MOV.U32 R40, RZ, RZ, R37 ;  /* 0x000000ffff287224 */ /* 0x001fe400078e0025 */
[----:B------:R-:W-:Y:S02]  /*ac5d0*/  IMAD.MOV.U32 R37, RZ, RZ, R25 ;  /* 0x000000ffff257224 */ /* 0x000fe400078e0019 */
[----:B------:R-:W-:Y:S01]  /*ac5e0*/  IMAD.MOV.U32 R25, RZ, RZ, R22 ;  /* 0x000000ffff197224 */ /* 0x000fe200078e0016 */
[----:B------:R0:W-:Y:S01]  /*ac5f0*/  STL.64 [R1+0x47d0], R46 ;  /* 0x0047d02e01007387 */ /* 0x0001e20000100a00 */
[----:B------:R-:W-:Y:S01]  /*ac600*/  IMAD.MOV.U32 R22, RZ, RZ, R60 ;  /* 0x000000ffff167224 */ /* 0x000fe200078e003c */
[----:B------:R-:W-:Y:S02]  /*ac610*/  IADD3 R60, P1, PT, R48, R4, RZ ;  /* 0x00000004303c7210 */ /* 0x000fe40007f3e0ff */
[----:B------:R4:W-:Y:S01]  /*ac620*/  STL.64 [R1+0x47c8], R42 ;  /* 0x0047c82a01007387 */ /* 0x0009e20000100a00 */
[----:B-1----:R-:W-:-:S02]  /*ac630*/  IMAD.MOV.U32 R39, RZ, RZ, R36 ;  /* 0x000000ffff277224 */ /* 0x002fc400078e0024 */
[----:B------:R-:W-:Y:S02]  /*ac640*/  IMAD.MOV.U32 R36, RZ, RZ, R14 ;  /* 0x000000ffff247224 */ /* 0x000fe400078e000e */
[----:B------:R-:W-:Y:S01]  /*ac650*/  IMAD.MOV.U32 R14, RZ, RZ, R61 ;  /* 0x000000ffff0e7224 */ /* 0x000fe200078e003d */
[----:B0-----:R-:W-:Y:S01]  /*ac660*/  IADD3 R46, P2, PT, R49, R9, RZ ;  /* 0x00000009312e7210 */ /* 0x001fe20007f5e0ff */
[----:B------:R-:W-:Y:S01]  /*ac670*/  IMAD.X R61, R44, 0x1, R5, P1 ;  /* 0x000000012c3d7824 */ /* 0x000fe200008e0605 */
[----:B----4-:R-:W-:Y:S01]  /*ac680*/  SHF.R.S32.HI R43, RZ, 0x1f, R49 ;  /* 0x0000001fff2b7819 */ /* 0x010fe20000011431 */
[----:B------:R-:W-:-:S03]  /*ac690*/  IMAD.MOV.U32 R41, RZ, RZ, R39 ;  /* 0x000000ffff297224 */ /* 0x000fc600078e0027 */
[----:B------:R0:W-:Y:S01]  /*ac6a0*/  STL.64 [R1+0x47c0], R60 ;  /* 0x0047c03c01007387 */ /* 0x0001e20000100a00 */
[----:B------:R-:W-:Y:S02]  /*ac6b0*/  IMAD.MOV.U32 R39, RZ, RZ, R37 ;  /* 0x000000ffff277224 */ /* 0x000fe400078e0025 */
[----:B------:R-:W-:Y:S02]  /*ac6c0*/  IMAD.X R47, R43, 0x1, R10, P2 ;  /* 0x000000012b2f7824 */ /* 0x000fe400010e060a */
[----:B------:R-:W-:Y:S02]  /*ac6d0*/  IMAD.MOV.U32 R38, RZ, RZ, R35 ;  /* 0x000000ffff267224 */ /* 0x000fe400078e0023 */
[----:B------:R-:W-:Y:S02]  /*ac6e0*/  IMAD.MOV.U32 R37, RZ, RZ, R14 ;  /* 0x000000ffff257224 */ /* 0x000fe400078e000e */
[----:B------:R-:W-:Y:S01]  /*ac6f0*/  IMAD.MOV.U32 R14, RZ, RZ, R2 ;  /* 0x000000ffff0e7224 */ /* 0x000fe200078e0002 */
[----:B------:R-:W-:Y:S01]  /*ac700*/  IADD3 R2, P0, PT, R49, R8, RZ ;  /* 0x0000000831027210 */ /* 0x000fe20007f1e0ff */
[----:B0-----:R-:W4:Y:S01]  /*ac710*/  LDL.LU.64 R60, [R1+0x58d0] ;  /* 0x0058d000013c7983 */ /* 0x001f220000300a00 */
[----:B------:R-:W-:-:S03]  /*ac720*/  IMAD.MOV.U32 R42, RZ, RZ, R40 ;  /* 0x000000ffff2a7224 */ /* 0x000fc600078e0028 */
[----:B------:R0:W-:Y:S01]  /*ac730*/  STL.64 [R1+0x47b8], R46 ;  /* 0x0047b82e01007387 */ /* 0x0001e20000100a00 */
[----:B------:R-:W-:Y:S01]  /*ac740*/  IMAD.MOV.U32 R40, RZ, RZ, R38 ;  /* 0x000000ffff287224 */ /* 0x000fe200078e0026 */
[--C-:B------:R-:W-:Y:S01]  /*ac750*/  SHF.R.S32.HI R35, RZ, 0x1f, R3.reuse ;  /* 0x0000001fff237819 */ /* 0x100fe20000011403 */
[----:B------:R-:W-:Y:S01]  /*ac760*/  IMAD.MOV.U32 R38, RZ, RZ, R36 ;  /* 0x000000ffff267224 */ /* 0x000fe200078e0024 */
[----:B------:R-:W-:Y:S01]  /*ac770*/  IADD3 R44, P1, PT, R49, R6, RZ ;  /* 0x00000006312c7210 */ /* 0x000fe20007f3e0ff */
[----:B------:R-:W-:Y:S02]  /*ac780*/  IMAD.MOV.U32 R36, RZ, RZ, R3 ;  /* 0x000000ffff247224 */ /* 0x000fe400078e0003 */
[----:B0-----:R-:W-:-:S04]  /*ac790*/  IMAD.MOV.U32 R47, RZ, RZ, R43 ;  /* 0x000000ffff2f7224 */ /* 0x001fc800078e002b */
[----:B------:R-:W-:Y:S01]  /*ac7a0*/  IMAD.X R3, R47, 0x1, R11, P0 ;  /* 0x000000012f037824 */ /* 0x000fe200000e060b */
[----:B------:R-:W-:Y:S04]  /*ac7b0*/  STL [R1+0x47a8], R44 ;  /* 0x0047a82c01007387 */ /* 0x000fe80000100800 */
[----:B------:R0:W-:Y:S04]  /*ac7c0*/  STL.64 [R1+0x47b0], R2 ;  /* 0x0047b00201007387 */ /* 0x0001e80000100a00 */
[----:B0-----:R-:W4:Y:S01]  /*ac7d0*/  LDL.LU.64 R2, [R1+0x58c8] ;  /* 0x0058c80001027983 */ /* 0x001f220000300a00 */
[----:B------:R-:W-:Y:S01]  /*ac7e0*/  IADD3 R46, P2, PT, R49, R4, RZ ;  /* 0x00000004312e7210 */ /* 0x000fe20007f5e0ff */
[----:B------:R-:W-:Y:S01]  /*ac7f0*/  IMAD.MOV.U32 R48, RZ, RZ, R44 ;  /* 0x000000ffff307224 */ /* 0x000fe200078e002c */
[----:B------:R-:W-:-:S02]  /*ac800*/  IADD3 R44, P0, PT, R50, R9, RZ ;  /* 0x00000009322c7210 */ /* 0x000fc40007f1e0ff */
[----:B------:R-:W-:Y:S01]  /*ac810*/  SHF.R.S32.HI R43, RZ, 0x1f, R50 ;  /* 0x0000001fff2b7819 */ /* 0x000fe20000011432 */
[----:B------:R-:W-:Y:S02]  /*ac820*/  IMAD.MOV.U32 R49, RZ, RZ, R45 ;  /* 0x000000ffff317224 */ /* 0x000fe400078e002d */
[C---:B------:R-:W-:Y:S02]  /*ac830*/  IMAD.X R49, R47.reuse, 0x1, R7, P1 ;  /* 0x000000012f317824 */ /* 0x040fe400008e0607 */
[----:B------:R-:W-:Y:S02]  /*ac840*/  IMAD.X R47, R47, 0x1, R5, P2 ;  /* 0x000000012f2f7824 */ /* 0x000fe400010e0605 */
[----:B------:R-:W-:Y:S01]  /*ac850*/  IMAD.X R45, R43, 0x1, R10, P0 ;  /* 0x000000012b2d7824 */ /* 0x000fe200000e060a */
[----:B------:R-:W-:Y:S01]  /*ac860*/  STL [R1+0x47ac], R49 ;  /* 0x0047ac3101007387 */ /* 0x000fe20000100800 */
[----:B------:R-:W-:-:S03]  /*ac870*/  IADD3 R48, P1, PT, R50, R8, RZ ;  /* 0x0000000832307210 */ /* 0x000fc60007f3e0ff */
[----:B------:R0:W-:Y:S04]  /*ac880*/  STL.64 [R1+0x47a0], R46 ;  /* 0x0047a02e01007387 */ /* 0x0001e80000100a00 */
        /* <DEDUP_REMOVED lines=14> */
[----:B--2---:R-:W-:Y:S01]  /*ac970*/  IADD3 R44, P0, PT, R51, R6, RZ ;  /* 0x00000006332c7210 */ /* 0x004fe20007f1e0ff */
        /* <DEDUP_REMOVED lines=19> */
[----:B--2---:R-:W-:Y:S01]  /*acab0*/  IADD3 R44, P0, PT, R53, R9, RZ ;  /* 0x00000009352c7210 */ /* 0x004fe20007f1e0ff */
        /* <DEDUP_REMOVED lines=62> */
[----:B------:R-:W-:-:S03]  /*acea0*/  IADD3 R50, P1, PT, R57, R4, RZ ;  /* 0x0000000439327210 */ /* 0x000fc60007f3e0ff */
[----:B------:R1:W-:Y:S01]  /*aceb0*/  STL.64 [R1+0x46a8], R44 ;  /* 0x0046a82c01007387 */ /* 0x0003e20000100a00 */
[C---:B---3--:R-:W-:Y:S02]  /*acec0*/  IADD3 R48, P0, PT, R58.reuse, R8, RZ ;  /* 0x000000083a307210 */ /* 0x048fe40007f1e0ff */
[----:B0-----:R-:W-:Y:S02]  /*aced0*/  IADD3 R46, P2, PT, R58, R9, RZ ;  /* 0x000000093a2e7210 */ /* 0x001fe40007f5e0ff */
[----:B-1----:R-:W-:Y:S01]  /*acee0*/  SHF.R.S32.HI R44, RZ, 0x1f, R58 ;  /* 0x0000001fff2c7819 */ /* 0x002fe2000001143a */
[----:B------:R-:W-:-:S04]  /*acef0*/  IMAD.X R51, R43, 0x1, R5, P1 ;  /* 0x000000012b337824 */ /* 0x000fc800008e0605 */
[C---:B------:R-:W-:Y:S02]  /*acf00*/  IMAD.X R47, R44.reuse, 0x1, R10, P2 ;  /* 0x000000012c2f7824 */ /* 0x040fe400010e060a */
[----:B------:R-:W-:Y:S01]  /*acf10*/  IMAD.X R49, R44, 0x1, R11, P0 ;  /* 0x000000012c317824 */ /* 0x000fe200000e060b */
[----:B------:R0:W-:Y:S01]  /*acf20*/  STL.64 [R1+0x46a0], R50 ;  /* 0x0046a03201007387 */ /* 0x0001e20000100a00 */
[----:B------:R-:W-:Y:S02]  /*acf30*/  IMAD.MOV.U32 R43, RZ, RZ, R42 ;  /* 0x000000ffff2b7224 */ /* 0x000fe400078e002a */
[----:B------:R-:W-:Y:S01]  /*acf40*/  IMAD.MOV.U32 R42, RZ, RZ, R41 ;  /* 0x000000ffff2a7224 */ /* 0x000fe200078e0029 */
[----:B------:R-:W-:Y:S01]  /*acf50*/  STL.64 [R1+0x4698], R46 ;  /* 0x0046982e01007387 */ /* 0x000fe20000100a00 */
[----:B------:R-:W-:Y:S02]  /*acf60*/  IMAD.MOV.U32 R41, RZ, RZ, R40 ;  /* 0x000000ffff297224 */ /* 0x000fe400078e0028 */
[----:B------:R-:W-:Y:S01]  /*acf70*/  IMAD.MOV.U32 R40, RZ, RZ, R39 ;  /* 0x000000ffff287224 */ /* 0x000fe200078e0027 */
[----:B------:R1:W-:Y:S01]  /*acf80*/  STL.64 [R1+0x4690], R48 ;  /* 0x0046903001007387 */ /* 0x0003e20000100a00 */
[----:B------:R-:W-:-:S02]  /*acf90*/  IMAD.MOV.U32 R39, RZ, RZ, R38 ;  /* 0x000000ffff277224 */ /* 0x000fc400078e0026 */
[----:B------:R-:W-:Y:S02]  /*acfa0*/  IMAD.MOV.U32 R38, RZ, RZ, R37 ;  /* 0x000000ffff267224 */ /* 0x000fe400078e0025 */
[----:B------:R-:W-:Y:S01]  /*acfb0*/  IMAD.MOV.U32 R37, RZ, RZ, R36 ;  /* 0x000000ffff257224 */ /* 0x000fe200078e0024 */
[----:B0-----:R-:W-:Y:S01]  /*acfc0*/  IADD3 R50, P1, PT, R58, R6, RZ ;  /* 0x000000063a327210 */ /* 0x001fe20007f3e0ff */
[----:B------:R-:W-:Y:S02]  /*acfd0*/  IMAD.MOV.U32 R36, RZ, RZ, R35 ;  /* 0x000000ffff247224 */ /* 0x000fe400078e0023 */
[----:B-1----:R-:W-:Y:S02]  /*acfe0*/  IMAD.MOV.U32 R49, RZ, RZ, R43 ;  /* 0x000000ffff317224 */ /* 0x002fe400078e002b */
[----:B------:R-:W-:Y:S02]  /*acff0*/  IMAD.MOV.U32 R43, RZ, RZ, R42 ;  /* 0x000000ffff2b7224 */ /* 0x000fe400078e002a */
[----:B------:R-:W-:-:S02]  /*ad000*/  IMAD.MOV.U32 R42, RZ, RZ, R41 ;  /* 0x000000ffff2a7224 */ /* 0x000fc400078e0029 */
[----:B------:R-:W-:Y:S02]  /*ad010*/  IMAD.MOV.U32 R41, RZ, RZ, R40 ;  /* 0x000000ffff297224 */ /* 0x000fe400078e0028 */
[----:B------:R-:W-:Y:S02]  /*ad020*/  IMAD.MOV.U32 R35, RZ, RZ, R34 ;  /* 0x000000ffff237224 */ /* 0x000fe400078e0022 */
[----:B------:R-:W-:Y:S01]  /*ad030*/  IMAD.MOV.U32 R40, RZ, RZ, R39 ;  /* 0x000000ffff287224 */ /* 0x000fe200078e0027 */
[----:B------:R-:W-:Y:S01]  /*ad040*/  IADD3 R46, P2, PT, R58, R4, RZ ;  /* 0x000000043a2e7210 */ /* 0x000fe20007f5e0ff */
        /* <DEDUP_REMOVED lines=9> */
[C---:B------:R-:W-:Y:S02]  /*ad0e0*/  IMAD.X R51, R44.reuse, 0x1, R7, P1 ;  /* 0x000000012c337824 */ /* 0x040fe400008e0607 */
[----:B------:R-:W-:Y:S02]  /*ad0f0*/  IMAD.MOV.U32 R43, RZ, RZ, R42 ;  /* 0x000000ffff2b7224 */ /* 0x000fe400078e002a */
[----:B------:R-:W-:Y:S02]  /*ad100*/  IMAD.MOV.U32 R34, RZ, RZ, R33 ;  /* 0x000000ffff227224 */ /* 0x000fe400078e0021 */
[----:B------:R-:W-:Y:S01]  /*ad110*/  IMAD.MOV.U32 R42, RZ, RZ, R41 ;  /* 0x000000ffff2a7224 */ /* 0x000fe200078e0029 */
[----:B----4-:R-:W-:Y:S01]  /*ad120*/  SHF.R.S32.HI R29, RZ, 0x1f, R2 ;  /* 0x0000001fff1d7819 */ /* 0x010fe20000011402 */
[----:B------:R-:W-:Y:S02]  /*ad130*/  IMAD.MOV.U32 R33, RZ, RZ, R31 ;  /* 0x000000ffff217224 */ /* 0x000fe400078e001f */
[----:B------:R-:W-:-:S02]  /*ad140*/  IMAD.X R47, R44, 0x1, R5, P2 ;  /* 0x000000012c2f7824 */ /* 0x000fc400010e0605 */
[----:B------:R-:W-:Y:S02]  /*ad150*/  IMAD.MOV.U32 R41, RZ, RZ, R40 ;  /* 0x000000ffff297224 */ /* 0x000fe400078e0028 */
[----:B------:R-:W-:Y:S02]  /*ad160*/  IMAD.MOV.U32 R31, RZ, RZ, R2 ;  /* 0x000000ffff1f7224 */ /* 0x000fe400078e0002 */
[----:B------:R-:W-:Y:S01]  /*ad170*/  IMAD.MOV.U32 R40, RZ, RZ, R39 ;  /* 0x000000ffff287224 */ /* 0x000fe200078e0027 */
[----:B------:R-:W2:Y:S01]  /*ad180*/  LDL.LU R2, [R1+0x58c0] ;  /* 0x0058c00001027983 */ /* 0x000ea20000300800 */
[----:B------:R-:W-:Y:S01]  /*ad190*/  IMAD.MOV.U32 R39, RZ, RZ, R38 ;  /* 0x000000ffff277224 */ /* 0x000fe200078e0026 */
[----:B------:R-:W-:Y:S01]  /*ad1a0*/  IADD3 R54, P0, PT, R59, R9, RZ ;  /* 0x000000093b367210 */ /* 0x000fe20007f1e0ff */
[----:B------:R-:W-:Y:S01]  /*ad1b0*/  IMAD.MOV.U32 R44, RZ, RZ, R43 ;  /* 0x000000ffff2c7224 */ /* 0x000fe200078e002b */
[----:B------:R0:W-:Y:S01]  /*ad1c0*/  STL.64 [R1+0x4688], R50 ;  /* 0x0046883201007387 */ /* 0x0001e20000100a00 */
[----:B------:R-:W-:Y:S01]  /*ad1d0*/  SHF.R.S32.HI R45, RZ, 0x1f, R59 ;  /* 0x0000001fff2d7819 */ /* 0x000fe2000001143b */
[----:B------:R-:W-:-:S02]  /*ad1e0*/  IMAD.MOV.U32 R38, RZ, RZ, R37 ;  /* 0x000000ffff267224 */ /* 0x000fc400078e0025 */
[----:B------:R-:W-:Y:S01]  /*ad1f0*/  IMAD.MOV.U32 R43, RZ, RZ, R42 ;  /* 0x000000ffff2b7224 */ /* 0x000fe200078e002a */
[----:B------:R1:W-:Y:S01]  /*ad200*/  STL.64 [R1+0x4680], R46 ;  /* 0x0046802e01007387 */ /* 0x0003e20000100a00 */
[----:B------:R-:W-:Y:S02]  /*ad210*/  IMAD.MOV.U32 R37, RZ, RZ, R36 ;  /* 0x000000ffff257224 */ /* 0x000fe400078e0024 */
[----:B------:R-:W-:Y:S02]  /*ad220*/  IMAD.MOV.U32 R42, RZ, RZ, R41 ;  /* 0x000000ffff2a7224 */ /* 0x000fe400078e0029 */
[----:B------:R-:W-:Y:S01]  /*ad230*/  IMAD.MOV.U32 R36, RZ, RZ, R35 ;  /* 0x000000ffff247224 */ /* 0x000fe200078e0023 */
[C---:B0-----:R-:W-:Y:S01]  /*ad240*/  IADD3 R50, P1, PT, R59.reuse, R8, RZ ;  /* 0x000000083b327210 */ /* 0x041fe20007f3e0ff */
[----:B------:R-:W-:Y:S02]  /*ad250*/  IMAD.MOV.U32 R41, RZ, RZ, R40 ;  /* 0x000000ffff297224 */ /* 0x000fe400078e0028 */
[----:B------:R-:W-:Y:S01]  /*ad260*/  IMAD.MOV.U32 R35, RZ, RZ, R34 ;  /* 0x000000ffff237224 */ /* 0x000fe200078e0022 */
[----:B-1----:R-:W-:Y:S01]  /*ad270*/  IADD3 R46, P2, PT, R59, R6, RZ ;  /* 0x000000063b2e7210 */ /* 0x002fe20007f5e0ff */
[----:B------:R-:W-:-:S02]  /*ad280*/  IMAD.MOV.U32 R40, RZ, RZ, R39 ;  /* 0x000000ffff287224 */ /* 0x000fc400078e0027 */
[----:B------:R-:W-:Y:S02]  /*ad290*/  IMAD.MOV.U32 R34, RZ, RZ, R33 ;  /* 0x000000ffff227224 */ /* 0x000fe400078e0021 */
[----:B------:R-:W-:Y:S02]  /*ad2a0*/  IMAD.MOV.U32 R39, RZ, RZ, R38 ;  /* 0x000000ffff277224 */ /* 0x000fe400078e0026 */
[----:B------:R-:W-:Y:S02]  /*ad2b0*/  IMAD.X R55, R45, 0x1, R10, P0 ;  /* 0x000000012d377824 */ /* 0x000fe400000e060a */
[----:B------:R-:W-:Y:S02]  /*ad2c0*/  IMAD.MOV.U32 R33, RZ, RZ, R31 ;  /* 0x000000ffff217224 */ /* 0x000fe400078e001f */
[----:B------:R-:W-:Y:S02]  /*ad2d0*/  IMAD.MOV.U32 R38, RZ, RZ, R37 ;  /* 0x000000ffff267224 */ /* 0x000fe400078e0025 */
[----:B------:R-:W-:-:S02]  /*ad2e0*/  IMAD.MOV.U32 R31, RZ, RZ, R29 ;  /* 0x000000ffff1f7224 */ /* 0x000fc400078e001d */
[C---:B------:R-:W-:Y:S02]  /*ad2f0*/  IMAD.X R51, R45.reuse, 0x1, R11, P1 ;  /* 0x000000012d337824 */ /* 0x040fe400008e060b */
[----:B------:R-:W-:Y:S02]  /*ad300*/  IMAD.MOV.U32 R37, RZ, RZ, R36 ;  /* 0x000000ffff257224 */ /* 0x000fe400078e0024 */
[----:B------:R-:W-:Y:S02]  /*ad310*/  IMAD.MOV.U32 R36, RZ, RZ, R35 ;  /* 0x000000ffff247224 */ /* 0x000fe400078e0023 */
[----:B------:R-:W-:Y:S02]  /*ad320*/  IMAD.MOV.U32 R35, RZ, RZ, R34 ;  /* 0x000000ffff237224 */ /* 0x000fe400078e0022 */
[----:B------:R-:W-:Y:S01]  /*ad330*/  IMAD.X R47, R45, 0x1, R7, P2 ;  /* 0x000000012d2f7824 */ /* 0x000fe200010e0607 */
[----:B------:R0:W-:Y:S01]  /*ad340*/  STL.64 [R1+0x4678], R54 ;  /* 0x0046783601007387 */ /* 0x0001e20000100a00 */
[----:B------:R-:W-:Y:S01]  /*ad350*/  IMAD.MOV.U32 R34, RZ, RZ, R33 ;  /* 0x000000ffff227224 */ /* 0x000fe200078e0021 */
[--C-:B------:R-:W-:Y:S01]  /*ad360*/  SHF.R.S32.HI R29, RZ, 0x1f, R0.reuse ;  /* 0x0000001fff1d7819 */ /* 0x100fe20000011400 */
[----:B------:R-:W-:Y:S01]  /*ad370*/  IMAD.MOV.U32 R33, RZ, RZ, R31 ;  /* 0x000000ffff217224 */ /* 0x000fe200078e001f */
[----:B------:R1:W-:Y:S01]  /*ad380*/  STL.64 [R1+0x4670], R50 ;  /* 0x0046703201007387 */ /* 0x0003e20000100a00 */
[----:B------:R-:W-:Y:S01]  /*ad390*/  IMAD.MOV.U32 R31, RZ, RZ, R0 ;  /* 0x000000ffff1f7224 */ /* 0x000fe200078e0000 */
[----:B------:R-:W-:-:S02]  /*ad3a0*/  IADD3 R56, P0, PT, R59, R4, RZ ;  /* 0x000000043b387210 */ /* 0x000fc40007f1e0ff */
[----:B------:R-:W3:Y:S04]  /*ad3b0*/  LDL.LU R0, [R1+0x58bc] ;  /* 0x0058bc0001007983 */ /* 0x000ee80000300800 */
[----:B------:R4:W-:Y:S01]  /*ad3c0*/  STL.64 [R1+0x4668], R46 ;  /* 0x0046682e01007387 */ /* 0x0009e20000100a00 */
[C---:B0-----:R-:W-:Y:S02]  /*ad3d0*/  IADD3 R54, P1, PT, R60.reuse, R9, RZ ;  /* 0x000000093c367210 */ /* 0x041fe40007f3e0ff */
[----:B-1----:R-:W-:Y:S01]  /*ad3e0*/  IADD3 R50, P2, PT, R60, R8, RZ ;  /* 0x000000083c327210 */ /* 0x002fe20007f5e0ff */
[----:B------:R-:W-:Y:S01]  /*ad3f0*/  IMAD.X R57, R45, 0x1, R5, P0 ;  /* 0x000000012d397824 */ /* 0x000fe200000e0605 */
[----:B----4-:R-:W-:Y:S01]  /*ad400*/  SHF.R.S32.HI R47, RZ, 0x1f, R60 ;  /* 0x0000001fff2f7819 */ /* 0x010fe2000001143c */
[----:B------:R-:W-:-:S02]  /*ad410*/  IMAD.MOV.U32 R46, RZ, RZ, R43 ;  /* 0x000000ffff2e7224 */ /* 0x000fc400078e002b */
[----:B------:R-:W-:Y:S02]  /*ad420*/  IMAD.MOV.U32 R43, RZ, RZ, R42 ;  /* 0x000000ffff2b7224 */ /* 0x000fe400078e002a */
[----:B------:R-:W-:Y:S02]  /*ad430*/  IMAD.MOV.U32 R42, RZ, RZ, R41 ;  /* 0x000000ffff2a7224 */ /* 0x000fe400078e0029 */
[----:B------:R-:W-:Y:S02]  /*ad440*/  IMAD.MOV.U32 R41, RZ, RZ, R40 ;  /* 0x000000ffff297224 */ /* 0x000fe400078e0028 */
[----:B------:R-:W-:Y:S02]  /*ad450*/  IMAD.X R55, R47, 0x1, R10, P1 ;  /* 0x000000012f377824 */ /* 0x000fe400008e060a */
[----:B------:R-:W-:Y:S02]  /*ad460*/  IMAD.MOV.U32 R40, RZ, RZ, R39 ;  /* 0x000000ffff287224 */ /* 0x000fe400078e0027 */
[----:B------:R-:W-:-:S02]  /*ad470*/  IMAD.MOV.U32 R39, RZ, RZ, R38 ;  /* 0x000000ffff277224 */ /* 0x000fc400078e0026 */
[----:B------:R-:W-:Y:S02]  /*ad480*/  IMAD.X R51, R47, 0x1, R11, P2 ;  /* 0x000000012f337824 */ /* 0x000fe400010e060b */
[----:B------:R-:W-:Y:S02]  /*ad490*/  IMAD.MOV.U32 R48, RZ, RZ, R43 ;  /* 0x000000ffff307224 */ /* 0x000fe400078e002b */
[----:B------:R-:W-:Y:S02]  /*ad4a0*/  IMAD.MOV.U32 R38, RZ, RZ, R37 ;  /* 0x000000ffff267224 */ /* 0x000fe400078e0025 */
[----:B------:R-:W-:Y:S01]  /*ad4b0*/  IMAD.MOV.U32 R43, RZ, RZ, R42 ;  /* 0x000000ffff2b7224 */ /* 0x000fe200078e002a */
[----:B------:R0:W-:Y:S01]  /*ad4c0*/  STL.64 [R1+0x4660], R56 ;  /* 0x0046603801007387 */ /* 0x0001e20000100a00 */
[----:B------:R-:W-:Y:S02]  /*ad4d0*/  IMAD.MOV.U32 R37, RZ, RZ, R36 ;  /* 0x000000ffff257224 */ /* 0x000fe400078e0024 */
[----:B------:R-:W-:Y:S01]  /*ad4e0*/  IMAD.MOV.U32 R42, RZ, RZ, R41 ;  /* 0x000000ffff2a7224 */ /* 0x000fe200078e0029 */
[----:B------:R1:W-:Y:S01]  /*ad4f0*/  STL.64 [R1+0x4658], R54 ;  /* 0x0046583601007387 */ /* 0x0003e20000100a00 */
[----:B------:R-:W-:-:S02]  /*ad500*/  IMAD.MOV.U32 R36, RZ, RZ, R35 ;  /* 0x000000ffff247224 */ /* 0x000fc400078e0023 */
[----:B------:R-:W-:Y:S01]  /*ad510*/  IMAD.MOV.U32 R41, RZ, RZ, R40 ;  /* 0x000000ffff297224 */ /* 0x000fe200078e0028 */
[----:B------:R4:W-:Y:S01]  /*ad520*/  STL.64 [R1+0x4650], R50 ;  /* 0x0046503201007387 */ /* 0x0009e20000100a00 */
[----:B------:R-:W-:Y:S02]  /*ad530*/  IMAD.MOV.U32 R35, RZ, RZ, R34 ;  /* 0x000000ffff237224 */ /* 0x000fe400078e0022 */
[----:B------:R-:W-:Y:S01]  /*ad540*/  IMAD.MOV.U32 R40, RZ, RZ, R39 ;  /* 0x000000ffff287224 */ /* 0x000fe200078e0027 */
[C---:B0-----:R-:W-:Y:S01]  /*ad550*/  IADD3 R56, P0, PT, R60.reuse, R6, RZ ;  /* 0x000000063c387210 */ /* 0x041fe20007f1e0ff */
[----:B------:R-:W-:Y:S01]  /*ad560*/  IMAD.MOV.U32 R34, RZ, RZ, R33 ;  /* 0x000000ffff227224 */ /* 0x000fe200078e0021 */
[----:B------:R-:W-:Y:S01]  /*ad570*/  SHF.R.S32.HI R45, RZ, 0x1f, R61 ;  /* 0x0000001fff2d7819 */ /* 0x000fe2000001143d */
[----:B------:R-:W-:Y:S01]  /*ad580*/  IMAD.MOV.U32 R39, RZ, RZ, R38 ;  /* 0x000000ffff277224 */ /* 0x000fe200078e0026 */
[----:B-1----:R-:W-:Y:S01]  /*ad590*/  IADD3 R54, P1, PT, R60, R4, RZ ;  /* 0x000000043c367210 */ /* 0x002fe20007f3e0ff */
[----:B------:R-:W-:-:S02]  /*ad5a0*/  IMAD.MOV.U32 R33, RZ, RZ, R31 ;  /* 0x000000ffff217224 */ /* 0x000fc400078e001f */
[----:B------:R-:W-:Y:S01]  /*ad5b0*/  IMAD.MOV.U32 R38, RZ, RZ, R37 ;  /* 0x000000ffff267224 */ /* 0x000fe200078e0025 */
[----:B----4-:R-:W-:Y:S01]  /*ad5c0*/  IADD3 R50, P2, PT, R61, R9, RZ ;  /* 0x000000093d327210 */ /* 0x010fe20007f5e0ff */
[----:B------:R-:W-:Y:S02]  /*ad5d0*/  IMAD.MOV.U32 R31, RZ, RZ, R29 ;  /* 0x000000ffff1f7224 */ /* 0x000fe400078e001d */
[----:B------:R-:W-:Y:S02]  /*ad5e0*/  IMAD.MOV.U32 R37, RZ, RZ, R36 ;  /* 0x000000ffff257224 */ /* 0x000fe400078e0024 */
[----:B------:R-:W-:Y:S02]  /*ad5f0*/  IMAD.MOV.U32 R36, RZ, RZ, R35 ;  /* 0x000000ffff247224 */ /* 0x000fe400078e0023 */
[----:B------:R-:W-:Y:S02]  /*ad600*/  IMAD.MOV.U32 R35, RZ, RZ, R34 ;  /* 0x000000ffff237224 */ /* 0x000fe400078e0022 */
[----:B------:R-:W-:-:S02]  /*ad610*/  IMAD.X R57, R47, 0x1, R7, P0 ;  /* 0x000000012f397824 */ /* 0x000fc400000e0607 */
[----:B------:R-:W-:Y:S02]  /*ad620*/  IMAD.MOV.U32 R34, RZ, RZ, R33 ;  /* 0x000000ffff227224 */ /* 0x000fe400078e0021 */
[----:B------:R-:W-:Y:S01]  /*ad630*/  IMAD.X R55, R47, 0x1, R5, P1 ;  /* 0x000000012f377824 */ /* 0x000fe200008e0605 */
[----:B------:R-:W-:Y:S01]  /*ad640*/  SHF.R.S32.HI R29, RZ, 0x1f, R3 ;  /* 0x0000001fff1d7819 */ /* 0x000fe20000011403 */
[----:B------:R-:W-:Y:S02]  /*ad650*/  IMAD.MOV.U32 R33, RZ, RZ, R31 ;  /* 0x000000ffff217224 */ /* 0x000fe400078e001f */
[----:B------:R-:W-:Y:S02]  /*ad660*/  IMAD.X R51, R45, 0x1, R10, P2 ;  /* 0x000000012d337824 */ /* 0x000fe400010e060a */
[----:B------:R-:W-:Y:S02]  /*ad670*/  IMAD.MOV.U32 R31, RZ, RZ, R3 ;  /* 0x000000ffff1f7224 */ /* 0x000fe400078e0003 */
[----:B------:R-:W4:Y:S01]  /*ad680*/  LDL.LU R3, [R1+0x58b8] ;  /* 0x0058b80001037983 */ /* 0x000f220000300800 */
[----:B------:R-:W-:-:S02]  /*ad690*/  IMAD.MOV.U32 R52, RZ, RZ, R43 ;  /* 0x000000ffff347224 */ /* 0x000fc400078e002b */
[----:B------:R-:W-:Y:S01]  /*ad6a0*/  IMAD.MOV.U32 R43, RZ, RZ, R42 ;  /* 0x000000ffff2b7224 */ /* 0x000fe200078e002a */
[----:B------:R0:W-:Y:S01]  /*ad6b0*/  STL.64 [R1+0x4648], R56 ;  /* 0x0046483801007387 */ /* 0x0001e20000100a00 */
[----:B------:R-:W-:Y:S02]  /*ad6c0*/  IMAD.MOV.U32 R42, RZ, RZ, R41 ;  /* 0x000000ffff2a7224 */ /* 0x000fe400078e0029 */
[----:B------:R-:W-:Y:S01]  /*ad6d0*/  IMAD.MOV.U32 R41, RZ, RZ, R40 ;  /* 0x000000ffff297224 */ /* 0x000fe200078e0028 */
[----:B------:R1:W-:Y:S01]  /*ad6e0*/  STL.64 [R1+0x4640], R54 ;  /* 0x0046403601007387 */ /* 0x0003e20000100a00 */
[----:B------:R-:W-:-:S03]  /*ad6f0*/  IMAD.MOV.U32 R40, RZ, RZ, R39 ;  /* 0x000000ffff287224 */ /* 0x000fc600078e0027 */
[----:B------:R1:W-:Y:S01]  /*ad700*/  STL.64 [R1+0x4638], R50 ;  /* 0x0046383201007387 */ /* 0x0003e20000100a00 */
[----:B------:R-:W-:Y:S01]  /*ad710*/  IMAD.MOV.U32 R39, RZ, RZ, R38 ;  /* 0x000000ffff277224 */ /* 0x000fe200078e0026 */
[C---:B0-----:R-:W-:Y:S01]  /*ad720*/  IADD3 R56, P0, PT, R61.reuse, R8, RZ ;  /* 0x000000083d387210 */ /* 0x041fe20007f1e0ff */
[----:B------:R-:W-:Y:S01]  /*ad730*/  IMAD.MOV.U32 R47, RZ, RZ, R43 ;  /* 0x000000ffff2f7224 */ /* 0x000fe200078e002b */
[C---:B-1----:R-:W-:Y:S01]  /*ad740*/  IADD3 R54, P1, PT, R61.reuse, R6, RZ ;  /* 0x000000063d367210 */ /* 0x042fe20007f3e0ff */
[----:B------:R-:W-:Y:S01]  /*ad750*/  IMAD.MOV.U32 R38, RZ, RZ, R37 ;  /* 0x000000ffff267224 */ /* 0x000fe200078e0025 */
[----:B------:R-:W-:Y:S01]  /*ad760*/  IADD3 R50, P2, PT, R61, R4, RZ ;  /* 0x000000043d327210 */ /* 0x000fe20007f5e0ff */
[----:B------:R-:W-:Y:S02]  /*ad770*/  IMAD.MOV.U32 R43, RZ, RZ, R42 ;  /* 0x000000ffff2b7224 */ /* 0x000fe400078e002a */
[----:B------:R-:W-:Y:S02]  /*ad780*/  IMAD.MOV.U32 R37, RZ, RZ, R36 ;  /* 0x000000ffff257224 */ /* 0x000fe400078e0024 */
[----:B------:R-:W-:-:S02]  /*ad790*/  IMAD.MOV.U32 R42, RZ, RZ, R41 ;  /* 0x000000ffff2a7224 */ /* 0x000fc400078e0029 */
[----:B------:R-:W-:Y:S02]  /*ad7a0*/  IMAD.MOV.U32 R36, RZ, RZ, R35 ;  /* 0x000000ffff247224 */ /* 0x000fe400078e0023 */
[C---:B------:R-:W-:Y:S02]  /*ad7b0*/  IMAD.X R57, R45.reuse, 0x1, R11, P0 ;  /* 0x000000012d397824 */ /* 0x040fe400000e060b */
[----:B------:R-:W-:Y:S02]  /*ad7c0*/  IMAD.MOV.U32 R41, RZ, RZ, R40 ;  /* 0x000000ffff297224 */ /* 0x000fe400078e0028 */
[----:B------:R-:W-:Y:S02]  /*ad7d0*/  IMAD.MOV.U32 R35, RZ, RZ, R34 ;  /* 0x000000ffff237224 */ /* 0x000fe400078e0022 */
[----:B------:R-:W-:Y:S02]  /*ad7e0*/  IMAD.MOV.U32 R40, RZ, RZ, R39 ;  /* 0x000000ffff287224 */ /* 0x000fe400078e0027 */
[----:B------:R-:W-:-:S02]  /*ad7f0*/  IMAD.X R55, R45, 0x1, R7, P1 ;  /* 0x000000012d377824 */ /* 0x000fc400008e0607 */
[----:B------:R-:W-:Y:S02]  /*ad800*/  IMAD.X R51, R45, 0x1, R5, P2 ;  /* 0x000000012d337824 */ /* 0x000fe400010e0605 */
[----:B------:R-:W-:Y:S02]  /*ad810*/  IMAD.MOV.U32 R34, RZ, RZ, R33 ;  /* 0x000000ffff227224 */ /* 0x000fe400078e0021 */
[----:B------:R-:W-:Y:S02]  /*ad820*/  IMAD.MOV.U32 R39, RZ, RZ, R38 ;  /* 0x000000ffff277224 */ /* 0x000fe400078e0026 */
[----:B------:R-:W-:Y:S02]  /*ad830*/  IMAD.MOV.U32 R45, RZ, RZ, R43 ;  /* 0x000000ffff2d7224 */ /* 0x000fe400078e002b */
[----:B------:R-:W-:Y:S02]  /*ad840*/  IMAD.MOV.U32 R33, RZ, RZ, R31 ;  /* 0x000000ffff217224 */ /* 0x000fe400078e001f */
[----:B------:R-:W-:-:S02]  /*ad850*/  IMAD.MOV.U32 R38, RZ, RZ, R37 ;  /* 0x000000ffff267224 */ /* 0x000fc400078e0025 */
[----:B------:R-:W-:Y:S01]  /*ad860*/  IMAD.MOV.U32 R43, RZ, RZ, R42 ;  /* 0x000000ffff2b7224 */ /* 0x000fe200078e002a */
[----:B------:R0:W-:Y:S01]  /*ad870*/  STL.64 [R1+0x4630], R56 ;  /* 0x0046303801007387 */ /* 0x0001e20000100a00 */
[----:B------:R-:W-:Y:S02]  /*ad880*/  IMAD.MOV.U32 R31, RZ, RZ, R29 ;  /* 0x000000ffff1f7224 */ /* 0x000fe400078e001d */
[----:B------:R-:W-:Y:S02]  /*ad890*/  IMAD.MOV.U32 R37, RZ, RZ, R36 ;  /* 0x000000ffff257224 */ /* 0x000fe400078e0024 */
[----:B------:R-:W-:Y:S02]  /*ad8a0*/  IMAD.MOV.U32 R42, RZ, RZ, R41 ;  /* 0x000000ffff2a7224 */ /* 0x000fe400078e0029 */
[----:B------:R-:W-:Y:S02]  /*ad8b0*/  IMAD.MOV.U32 R36, RZ, RZ, R35 ;  /* 0x000000ffff247224 */ /* 0x000fe400078e0023 */
[----:B------:R-:W-:-:S02]  /*ad8c0*/  IMAD.MOV.U32 R41, RZ, RZ, R40 ;  /* 0x000000ffff297224 */ /* 0x000fc400078e0028 */
[----:B------:R-:W-:Y:S01]  /*ad8d0*/  IMAD.MOV.U32 R35, RZ, RZ, R34 ;  /* 0x000000ffff237224 */ /* 0x000fe200078e0022 */
[----:B0-----:R-:W-:Y:S01]  /*ad8e0*/  IADD3 R56, P0, PT, R49, R9, RZ ;  /* 0x0000000931387210 */ /* 0x001fe20007f1e0ff */
[----:B------:R-:W-:Y:S02]  /*ad8f0*/  IMAD.MOV.U32 R40, RZ, RZ, R39 ;  /* 0x000000ffff287224 */ /* 0x000fe400078e0027 */
[----:B------:R-:W-:Y:S02]  /*ad900*/  IMAD.MOV.U32 R34, RZ, RZ, R33 ;  /* 0x000000ffff227224 */ /* 0x000fe400078e0021 */
[----:B------:R-:W-:Y:S01]  /*ad910*/  IMAD.MOV.U32 R39, RZ, RZ, R38 ;  /* 0x000000ffff277224 */ /* 0x000fe200078e0026 */
[----:B------:R-:W-:Y:S01]  /*ad920*/  SHF.R.S32.HI R29, RZ, 0x1f, R32 ;  /* 0x0000001fff1d7819 */ /* 0x000fe20000011420 */
[----:B------:R-:W-:Y:S02]  /*ad930*/  IMAD.MOV.U32 R33, RZ, RZ, R31 ;  /* 0x000000ffff217224 */ /* 0x000fe400078e001f */
[----:B------:R-:W-:-:S02]  /*ad940*/  IMAD.MOV.U32 R38, RZ, RZ, R37 ;  /* 0x000000ffff267224 */ /* 0x000fc400078e0025 */
[----:B------:R-:W-:Y:S02]  /*ad950*/  IMAD.MOV.U32 R31, RZ, RZ, R32 ;  /* 0x000000ffff1f7224 */ /* 0x000fe400078e0020 */
[----:B------:R-:W-:Y:S01]  /*ad960*/  IMAD.MOV.U32 R37, RZ, RZ, R36 ;  /* 0x000000ffff257224 */ /* 0x000fe200078e0024 */
[----:B------:R-:W2:Y:S01]  /*ad970*/  LDL.LU R32, [R1+0x58b4] ;  /* 0x0058b40001207983 */ /* 0x000ea20000300800 */
[----:B------:R-:W-:Y:S02]  /*ad980*/  IMAD.MOV.U32 R36, RZ, RZ, R35 ;  /* 0x000000ffff247224 */ /* 0x000fe400078e0023 */
[----:B------:R-:W-:Y:S02]  /*ad990*/  IMAD.MOV.U32 R35, RZ, RZ, R34 ;  /* 0x000000ffff237224 */ /* 0x000fe400078e0022 */
[----:B------:R-:W-:Y:S01]  /*ad9a0*/  IMAD.X R57, R53, 0x1, R10, P0 ;  /* 0x0000000135397824 */ /* 0x000fe200000e060a */
[----:B------:R0:W-:Y:S01]  /*ad9b0*/  STL.64 [R1+0x4628], R54 ;  /* 0x0046283601007387 */ /* 0x0001e20000100a00 */
[----:B------:R-:W-:-:S02]  /*ad9c0*/  IMAD.MOV.U32 R34, RZ, RZ, R33 ;  /* 0x000000ffff227224 */ /* 0x000fc400078e0021 */
[----:B------:R-:W-:Y:S01]  /*ad9d0*/  IMAD.MOV.U32 R33, RZ, RZ, R31 ;  /* 0x000000ffff217224 */ /* 0x000fe200078e001f */
[----:B------:R1:W-:Y:S01]  /*ad9e0*/  STL.64 [R1+0x4620], R50 ;  /* 0x0046203201007387 */ /* 0x0003e20000100a00 */
[----:B------:R-:W-:-:S03]  /*ad9f0*/  IMAD.MOV.U32 R31, RZ, RZ, R29 ;  /* 0x000000ffff1f7224 */ /* 0x000fc600078e001d */
[----:B------:R-:W2:Y:S04]  /*ada00*/  LDL.LU R29, [R1+0x40] ;  /* 0x00004000011d7983 */ /* 0x000ea80000300800 */
[----:B------:R1:W-:Y:S01]  /*ada10*/  STL.64 [R1+0x4618], R56 ;  /* 0x0046183801007387 */ /* 0x0003e20000100a00 */
[C---:B0-----:R-:W-:Y:S02]  /*ada20*/  IADD3 R54, P1, PT, R49.reuse, R8, RZ ;  /* 0x0000000831367210 */ /* 0x041fe40007f3e0ff */
[C---:B-1----:R-:W-:Y:S02]  /*ada30*/  IADD3 R50, P2, PT, R49.reuse, R6, RZ ;  /* 0x0000000631327210 */ /* 0x042fe40007f5e0ff */
[----:B------:R-:W-:Y:S01]  /*ada40*/  IADD3 R56, P0, PT, R49, R4, RZ ;  /* 0x0000000431387210 */ /* 0x000fe20007f1e0ff */
[----:B------:R-:W-:-:S02]  /*ada50*/  IMAD.MOV.U32 R49, RZ, RZ, R43 ;  /* 0x000000ffff317224 */ /* 0x000fc400078e002b */
[----:B------:R-:W-:Y:S02]  /*ada60*/  IMAD.MOV.U32 R43, RZ, RZ, R42 ;  /* 0x000000ffff2b7224 */ /* 0x000fe400078e002a */
[----:B------:R-:W-:Y:S02]  /*ada70*/  IMAD.MOV.U32 R42, RZ, RZ, R41 ;  /* 0x000000ffff2a7224 */ /* 0x000fe400078e0029 */
[----:B------:R-:W-:Y:S02]  /*ada80*/  IMAD.MOV.U32 R41, RZ, RZ, R40 ;  /* 0x000000ffff297224 */ /* 0x000fe400078e0028 */
[----:B------:R-:W-:Y:S02]  /*ada90*/  IMAD.MOV.U32 R40, RZ, RZ, R39 ;  /* 0x000000ffff287224 */ /* 0x000fe400078e0027 */
[----:B------:R-:W-:Y:S02]  /*adaa0*/  IMAD.MOV.U32 R39, RZ, RZ, R38 ;  /* 0x000000ffff277224 */ /* 0x000fe400078e0026 */
[----:B------:R-:W-:-:S02]  /*adab0*/  IMAD.MOV.U32 R38, RZ, RZ, R37 ;  /* 0x000000ffff267224 */ /* 0x000fc400078e0025 */
[----:B------:R-:W-:Y:S02]  /*adac0*/  IMAD.X R55, R53, 0x1, R11, P1 ;  /* 0x0000000135377824 */ /* 0x000fe400008e060b */
[----:B------:R-:W-:Y:S02]  /*adad0*/  IMAD.MOV.U32 R37, RZ, RZ, R36 ;  /* 0x000000ffff257224 */ /* 0x000fe400078e0024 */
[----:B------:R-:W-:Y:S02]  /*adae0*/  IMAD.MOV.U32 R36, RZ, RZ, R35 ;  /* 0x000000ffff247224 */ /* 0x000fe400078e0023 */
[----:B------:R-:W-:Y:S02]  /*adaf0*/  IMAD.MOV.U32 R35, RZ, RZ, R34 ;  /* 0x000000ffff237224 */ /* 0x000fe400078e0022 */
[----:B------:R-:W-:Y:S01]  /*adb00*/  IMAD.MOV.U32 R34, RZ, RZ, R33 ;  /* 0x000000ffff227224 */ /* 0x000fe200078e0021 */
[----:B------:R0:W-:Y:S01]  /*adb10*/  STL.64 [R1+0x4610], R54 ;  /* 0x0046103601007387 */ /* 0x0001e20000100a00 */
[----:B------:R-:W-:-:S02]  /*adb20*/  IMAD.MOV.U32 R33, RZ, RZ, R31 ;  /* 0x000000ffff217224 */ /* 0x000fc400078e001f */
[----:B------:R-:W-:Y:S02]  /*adb30*/  IMAD.MOV.U32 R31, RZ, RZ, R30 ;  /* 0x000000ffff1f7224 */ /* 0x000fe400078e001e */
[----:B------:R-:W2:Y:S01]  /*adb40*/  LDL.LU R30, [R1+0x8c8] ;  /* 0x0008c800011e7983 */ /* 0x000ea20000300800 */
[C---:B------:R-:W-:Y:S02]  /*adb50*/  IMAD.X R51, R53.reuse, 0x1, R7, P2 ;  /* 0x0000000135337824 */ /* 0x040fe400010e0607 */
[----:B------:R-:W-:Y:S02]  /*adb60*/  IMAD.X R57, R53, 0x1, R5, P0 ;  /* 0x0000000135397824 */ /* 0x000fe400000e0605 */
[----:B------:R-:W-:Y:S02]  /*adb70*/  IMAD.MOV.U32 R53, RZ, RZ, R43 ;  /* 0x000000ffff357224 */ /* 0x000fe400078e002b */
[----:B------:R-:W-:Y:S02]  /*adb80*/  IMAD.MOV.U32 R43, RZ, RZ, R42 ;  /* 0x000000ffff2b7224 */ /* 0x000fe400078e002a */
[----:B------:R-:W-:-:S02]  /*adb90*/  IMAD.MOV.U32 R42, RZ, RZ, R41 ;  /* 0x000000ffff2a7224 */ /* 0x000fc400078e0029 */
[----:B------:R-:W-:Y:S01]  /*adba0*/  IMAD.MOV.U32 R41, RZ, RZ, R40 ;  /* 0x000000ffff297224 */ /* 0x000fe200078e0028 */
[----:B0-----:R-:W-:Y:S01]  /*adbb0*/  IADD3 R54, P1, PT, R44, R9, RZ ;  /* 0x000000092c367210 */ /* 0x001fe20007f3e0ff */
[----:B------:R-:W-:Y:S02]  /*adbc0*/  IMAD.MOV.U32 R40, RZ, RZ, R39 ;  /* 0x000000ffff287224 */ /* 0x000fe400078e0027 */
[----:B------:R-:W-:Y:S02]  /*adbd0*/  IMAD.MOV.U32 R39, RZ, RZ, R38 ;  /* 0x000000ffff277224 */ /* 0x000fe400078e0026 */
[----:B------:R-:W-:Y:S02]  /*adbe0*/  IMAD.MOV.U32 R38, RZ, RZ, R37 ;  /* 0x000000ffff267224 */ /* 0x000fe400078e0025 */
[----:B------:R-:W-:Y:S02]  /*adbf0*/  IMAD.MOV.U32 R37, RZ, RZ, R36 ;  /* 0x000000ffff257224 */ /* 0x000fe400078e0024 */
[----:B------:R-:W-:-:S02]  /*adc00*/  IMAD.MOV.U32 R36, RZ, RZ, R35 ;  /* 0x000000ffff247224 */ /* 0x000fc400078e0023 */
[----:B------:R-:W-:Y:S02]  /*adc10*/  IMAD.MOV.U32 R35, RZ, RZ, R34 ;  /* 0x000000ffff237224 */ /* 0x000fe400078e0022 */
[----:B------:R-:W-:Y:S02]  /*adc20*/  IMAD.MOV.U32 R34, RZ, RZ, R33 ;  /* 0x000000ffff227224 */ /* 0x000fe400078e0021 */
[----:B------:R-:W-:Y:S01]  /*adc30*/  IMAD.X R55, R46, 0x1, R10, P1 ;  /* 0x000000012e377824 */ /* 0x000fe200008e060a */
[----:B------:R0:W-:Y:S01]  /*adc40*/  STL.64 [R1+0x4608], R50 ;  /* 0x0046083201007387 */ /* 0x0001e20000100a00 */
[----:B------:R-:W-:-:S03]  /*adc50*/  IMAD.MOV.U32 R33, RZ, RZ, R31 ;  /* 0x000000ffff217224 */ /* 0x000fc600078e001f */
[----:B------:R1:W-:Y:S01]  /*adc60*/  STL.64 [R1+0x4600], R56 ;  /* 0x0046003801007387 */ /* 0x0003e20000100a00 */
[C---:B0-----:R-:W-:Y:S02]  /*adc70*/  IADD3 R50, P2, PT, R44.reuse, R8, RZ ;  /* 0x000000082c327210 */ /* 0x041fe40007f5e0ff */
[----:B-1----:R-:W-:-:S03]  /*adc80*/  IADD3 R56, P0, PT, R44, R6, RZ ;  /* 0x000000062c387210 */ /* 0x002fc60007f1e0ff */
[----:B------:R-:W-:Y:S02]  /*adc90*/  IMAD.X R51, R46, 0x1, R11, P2 ;  /* 0x000000012e337824 */ /* 0x000fe400010e060b */
[----:B--2---:R-:W-:Y:S02]  /*adca0*/  IMAD.MOV.U32 R31, RZ, RZ, R30 ;  /* 0x000000ffff1f7224 */ /* 0x004fe400078e001e */
[----:B------:R-:W-:Y:S02]  /*adcb0*/  IMAD.MOV.U32 R30, RZ, RZ, R23 ;  /* 0x000000ffff1e7224 */ /* 0x000fe400078e0017 */
[----:B------:R-:W2:Y:S04]  /*adcc0*/  LDL.LU R23, [R1+0x82c] ;  /* 0x00082c0001177983 */ /* 0x000ea80000300800 */
[----:B------:R0:W-:Y:S02]  /*adcd0*/  STL.64 [R1+0x45f8], R54 ;  /* 0x0045f83601007387 */ /* 0x0001e40000100a00 */
[----:B0-----:R-:W-:Y:S01]  /*adce0*/  IADD3 R54, P1, PT, R44, R4, RZ ;  /* 0x000000042c367210 */ /* 0x001fe20007f3e0ff */
[----:B------:R-:W-:-:S02]  /*adcf0*/  IMAD.MOV.U32 R44, RZ, RZ, R42 ;  /* 0x000000ffff2c7224 */ /* 0x000fc400078e002a */
        /* <DEDUP_REMOVED lines=8> */
[----:B------:R-:W-:Y:S01]  /*add80*/  IMAD.MOV.U32 R34, RZ, RZ, R33 ;  /* 0x000000ffff227224 */ /* 0x000fe200078e0021 */
[----:B------:R0:W-:Y:S01]  /*add90*/  STL.64 [R1+0x45f0], R50 ;  /* 0x0045f03201007387 */ /* 0x0001e20000100a00 */
[----:B------:R-:W-:Y:S02]  /*adda0*/  IMAD.MOV.U32 R33, RZ, RZ, R30 ;  /* 0x000000ffff217224 */ /* 0x000fe400078e001e */
[----:B------:R-:W-:Y:S02]  /*addb0*/  IMAD.MOV.U32 R30, RZ, RZ, R28 ;  /* 0x000000ffff1e7224 */ /* 0x000fe400078e001c */
[----:B------:R-:W2:Y:S01]  /*addc0*/  LDL.LU R28, [R1+0x60] ;  /* 0x00006000011c7983 */ /* 0x000ea20000300800 */
[----:B------:R-:W-:-:S02]  /*addd0*/  IMAD.X R57, R46, 0x1, R7, P0 ;  /* 0x000000012e397824 */ /* 0x000fc400000e0607 */
[----:B------:R-:W-:Y:S02]  /*adde0*/  IMAD.X R55, R46, 0x1, R5, P1 ;  /* 0x000000012e377824 */ /* 0x000fe400008e0605 */
[----:B------:R-:W-:Y:S02]  /*addf0*/  IMAD.MOV.U32 R46, RZ, RZ, R44 ;  /* 0x000000ffff2e7224 */ /* 0x000fe400078e002c */
[----:B------:R-:W-:Y:S02]  /*ade00*/  IMAD.MOV.U32 R44, RZ, RZ, R42 ;  /* 0x000000ffff2c7224 */ /* 0x000fe400078e002a */
[----:B------:R-:W-:Y:S01]  /*ade10*/  IMAD.MOV.U32 R42, RZ, RZ, R41 ;  /* 0x000000ffff2a7224 */ /* 0x000fe200078e0029 */
[----:B0-----:R-:W-:Y:S01]  /*ade20*/  IADD3 R50, P2, PT, R48, R9, RZ ;  /* 0x0000000930327210 */ /* 0x001fe20007f5e0ff */
[----:B------:R-:W-:Y:S02]  /*ade30*/  IMAD.MOV.U32 R41, RZ, RZ, R40 ;  /* 0x000000ffff297224 */ /* 0x000fe400078e0028 */
[----:B------:R-:W-:-:S02]  /*ade40*/  IMAD.MOV.U32 R40, RZ, RZ, R39 ;  /* 0x000000ffff287224 */ /* 0x000fc400078e0027 */
[----:B------:R-:W-:Y:S02]  /*ade50*/  IMAD.MOV.U32 R39, RZ, RZ, R38 ;  /* 0x000000ffff277224 */ /* 0x000fe400078e0026 */
[----:B------:R-:W-:Y:S02]  /*ade60*/  IMAD.MOV.U32 R38, RZ, RZ, R37 ;  /* 0x000000ffff267224 */ /* 0x000fe400078e0025 */
[----:B------:R-:W-:Y:S02]  /*ade70*/  IMAD.MOV.U32 R37, RZ, RZ, R36 ;  /* 0x000000ffff257224 */ /* 0x000fe400078e0024 */
[----:B------:R-:W-:Y:S02]  /*ade80*/  IMAD.MOV.U32 R36, RZ, RZ, R35 ;  /* 0x000000ffff247224 */ /* 0x000fe400078e0023 */
[----:B------:R-:W-:Y:S02]  /*ade90*/  IMAD.MOV.U32 R35, RZ, RZ, R34 ;  /* 0x000000ffff237224 */ /* 0x000fe400078e0022 */
[----:B------:R-:W-:Y:S01]  /*adea0*/  IMAD.X R51, R52, 0x1, R10, P2 ;  /* 0x0000000134337824 */ /* 0x000fe200010e060a */
[----:B------:R0:W-:Y:S01]  /*adeb0*/  STL.64 [R1+0x45e8], R56 ;  /* 0x0045e83801007387 */ /* 0x0001e20000100a00 */
[----:B------:R-:W-:-:S02]  /*adec0*/  IMAD.MOV.U32 R34, RZ, RZ, R33 ;  /* 0x000000ffff227224 */ /* 0x000fc400078e0021 */
[----:B------:R-:W-:Y:S01]  /*aded0*/  IMAD.MOV.U32 R33, RZ, RZ, R30 ;  /* 0x000000ffff217224 */ /* 0x000fe200078e001e */
[----:B------:R1:W-:Y:S01]  /*adee0*/  STL.64 [R1+0x45e0], R54 ;  /* 0x0045e03601007387 */ /* 0x0003e20000100a00 */
[C---:B0-----:R-:W-:Y:S02]  /*adef0*/  IADD3 R56, P0, PT, R48.reuse, R8, RZ ;  /* 0x0000000830387210 */ /* 0x041fe40007f1e0ff */
[----:B-1----:R-:W-:-:S03]  /*adf00*/  IADD3 R54, P1, PT, R48, R6, RZ ;  /* 0x0000000630367210 */ /* 0x002fc60007f3e0ff */
[C---:B------:R-:W-:Y:S02]  /*adf10*/  IMAD.X R57, R52.reuse, 0x1, R11, P0 ;  /* 0x0000000134397824 */ /* 0x040fe400000e060b */
[----:B------:R-:W-:Y:S02]  /*adf20*/  IMAD.X R55, R52, 0x1, R7, P1 ;  /* 0x0000000134377824 */ /* 0x000fe400008e0607 */
[----:B--2---:R-:W-:Y:S02]  /*adf30*/  IMAD.MOV.U32 R30, RZ, RZ, R28 ;  /* 0x000000ffff1e7224 */ /* 0x004fe400078e001c */
[----:B------:R-:W2:Y:S04]  /*adf40*/  LDL.LU R28, [R1+0x888] ;  /* 0x00088800011c7983 */ /* 0x000ea80000300800 */
[----:B------:R0:W-:Y:S04]  /*adf50*/  STL.64 [R1+0x45d8], R50 ;  /* 0x0045d83201007387 */ /* 0x0001e80000100a00 */
[----:B------:R1:W-:Y:S01]  /*adf60*/  STL.64 [R1+0x45d0], R56 ;  /* 0x0045d03801007387 */ /* 0x0003e20000100a00 */
[----:B0-----:R-:W-:Y:S01]  /*adf70*/  IADD3 R50, P2, PT, R48, R4, RZ ;  /* 0x0000000430327210 */ /* 0x001fe20007f5e0ff */
[----:B------:R-:W-:-:S02]  /*adf80*/  IMAD.MOV.U32 R48, RZ, RZ, R44 ;  /* 0x000000ffff307224 */ /* 0x000fc400078e002c */
[----:B------:R-:W-:Y:S02]  /*adf90*/  IMAD.MOV.U32 R44, RZ, RZ, R42 ;  /* 0x000000ffff2c7224 */ /* 0x000fe400078e002a */
[----:B------:R-:W-:Y:S02]  /*adfa0*/  IMAD.MOV.U32 R42, RZ, RZ, R41 ;  /* 0x000000ffff2a7224 */ /* 0x000fe400078e0029 */
[----:B------:R-:W-:Y:S02]  /*adfb0*/  IMAD.MOV.U32 R41, RZ, RZ, R40 ;  /* 0x000000ffff297224 */ /* 0x000fe400078e0028 */
[----:B------:R-:W-:Y:S02]  /*adfc0*/  IMAD.MOV.U32 R40, RZ, RZ, R39 ;  /* 0x000000ffff287224 */ /* 0x000fe400078e0027 */
[----:B------:R-:W-:Y:S02]  /*adfd0*/  IMAD.X R51, R52, 0x1, R5, P2 ;  /* 0x0000000134337824 */ /* 0x000fe400010e0605 */
[----:B------:R-:W-:-:S02]  /*adfe0*/  IMAD.MOV.U32 R39, RZ, RZ, R38 ;  /* 0x000000ffff277224 */ /* 0x000fc400078e0026 */
[----:B------:R-:W-:Y:S02]  /*adff0*/  IMAD.MOV.U32 R52, RZ, RZ, R44 ;  /* 0x000000ffff347224 */ /* 0x000fe400078e002c */
[----:B------:R-:W-:Y:S02]  /*ae000*/  IMAD.MOV.U32 R38, RZ, RZ, R37 ;  /* 0x000000ffff267224 */ /* 0x000fe400078e0025 */
[----:B------:R-:W-:Y:S01]  /*ae010*/  IMAD.MOV.U32 R44, RZ, RZ, R42 ;  /* 0x000000ffff2c7224 */ /* 0x000fe200078e002a */
[----:B-1----:R-:W-:Y:S01]  /*ae020*/  IADD3 R56, P0, PT, R47, R9, RZ ;  /* 0x000000092f387210 */ /* 0x002fe20007f1e0ff */
        /* <DEDUP_REMOVED lines=9> */
[----:B------:R-:W-:Y:S01]  /*ae0c0*/  IMAD.MOV.U32 R38, RZ, RZ, R37 ;  /* 0x000000ffff267224 */ /* 0x000fe200078e0025 */
[----:B------:R-:W2:Y:S01]  /*ae0d0*/  LDL.LU R27, [R1+0x64] ;  /* 0x00006400011b7983 */ /* 0x000ea20000300800 */
[----:B------:R-:W-:Y:S02]  /*ae0e0*/  IMAD.MOV.U32 R37, RZ, RZ, R36 ;  /* 0x000000ffff257224 */ /* 0x000fe400078e0024 */
[----:B------:R-:W-:Y:S02]  /*ae0f0*/  IMAD.MOV.U32 R36, RZ, RZ, R35 ;  /* 0x000000ffff247224 */ /* 0x000fe400078e0023 */
[----:B------:R-:W-:Y:S01]  /*ae100*/  IMAD.X R57, R45, 0x1, R10, P0 ;  /* 0x000000012d397824 */ /* 0x000fe200000e060a */
[----:B------:R0:W-:Y:S01]  /*ae110*/  STL.64 [R1+0x45c8], R54 ;  /* 0x0045c83601007387 */ /* 0x0001e20000100a00 */
[----:B------:R-:W-:Y:S02]  /*ae120*/  IMAD.MOV.U32 R35, RZ, RZ, R34 ;  /* 0x000000ffff237224 */ /* 0x000fe400078e0022 */
[----:B------:R-:W-:Y:S01]  /*ae130*/  IMAD.MOV.U32 R34, RZ, RZ, R33 ;  /* 0x000000ffff227224 */ /* 0x000fe200078e0021 */
[----:B------:R1:W-:Y:S01]  /*ae140*/  STL.64 [R1+0x45c0], R50 ;  /* 0x0045c03201007387 */ /* 0x0003e20000100a00 */
[----:B------:R-:W-:-:S03]  /*ae150*/  IMAD.MOV.U32 R33, RZ, RZ, R17 ;  /* 0x000000ffff217224 */ /* 0x000fc600078e0011 */
[----:B------:R-:W2:Y:S01]  /*ae160*/  LDL.LU R17, [R1+0x884] ;  /* 0x0008840001117983 */ /* 0x000ea20000300800 */
[----:B0-----:R-:W-:-:S03]  /*ae170*/  IADD3 R54, P1, PT, R47, R8, RZ ;  /* 0x000000082f367210 */ /* 0x001fc60007f3e0ff */
[----:B------:R0:W-:Y:S01]  /*ae180*/  STL.64 [R1+0x45b8], R56 ;  /* 0x0045b83801007387 */ /* 0x0001e20000100a00 */
[----:B-1----:R-:W-:Y:S01]  /*ae190*/  IADD3 R50, P2, PT, R47, R6, RZ ;  /* 0x000000062f327210 */ /* 0x002fe20007f5e0ff */
[----:B------:R-:W-:Y:S01]  /*ae1a0*/  IMAD.X R55, R45, 0x1, R11, P1 ;  /* 0x000000012d377824 */ /* 0x000fe200008e060b */
[----:B0-----:R-:W-:Y:S01]  /*ae1b0*/  IADD3 R56, P0, PT, R47, R4, RZ ;  /* 0x000000042f387210 */ /* 0x001fe20007f1e0ff */
[----:B------:R-:W-:Y:S02]  /*ae1c0*/  IMAD.MOV.U32 R47, RZ, RZ, R44 ;  /* 0x000000ffff2f7224 */ /* 0x000fe400078e002c */
[----:B------:R-:W-:Y:S02]  /*ae1d0*/  IMAD.MOV.U32 R44, RZ, RZ, R42 ;  /* 0x000000ffff2c7224 */ /* 0x000fe400078e002a */
[----:B------:R-:W-:Y:S02]  /*ae1e0*/  IMAD.MOV.U32 R42, RZ, RZ, R41 ;  /* 0x000000ffff2a7224 */ /* 0x000fe400078e0029 */
[----:B------:R-:W-:-:S02]  /*ae1f0*/  IMAD.MOV.U32 R41, RZ, RZ, R40 ;  /* 0x000000ffff297224 */ /* 0x000fc400078e0028 */
[----:B------:R-:W-:Y:S02]  /*ae200*/  IMAD.MOV.U32 R40, RZ, RZ, R39 ;  /* 0x000000ffff287224 */ /* 0x000fe400078e0027 */
[----:B------:R-:W-:Y:S02]  /*ae210*/  IMAD.MOV.U32 R39, RZ, RZ, R38 ;  /* 0x000000ffff277224 */ /* 0x000fe400078e0026 */
[C---:B------:R-:W-:Y:S02]  /*ae220*/  IMAD.X R51, R45.reuse, 0x1, R7, P2 ;  /* 0x000000012d337824 */ /* 0x040fe400010e0607 */
[----:B------:R-:W-:Y:S01]  /*ae230*/  IMAD.X R57, R45, 0x1, R5, P0 ;  /* 0x000000012d397824 */ /* 0x000fe200000e0605 */
[----:B------:R0:W-:Y:S01]  /*ae240*/  STL.64 [R1+0x45b0], R54 ;  /* 0x0045b03601007387 */ /* 0x0001e20000100a00 */
[----:B------:R-:W-:Y:S02]  /*ae250*/  IMAD.MOV.U32 R38, RZ, RZ, R37 ;  /* 0x000000ffff267224 */ /* 0x000fe400078e0025 */
[----:B------:R-:W-:-:S02]  /*ae260*/  IMAD.MOV.U32 R45, RZ, RZ, R42 ;  /* 0x000000ffff2d7224 */ /* 0x000fc400078e002a */
[----:B------:R-:W-:Y:S02]  /*ae270*/  IMAD.MOV.U32 R37, RZ, RZ, R36 ;  /* 0x000000ffff257224 */ /* 0x000fe400078e0024 */
        /* <DEDUP_REMOVED lines=9> */
[----:B------:R-:W-:Y:S01]  /*ae310*/  IMAD.MOV.U32 R38, RZ, RZ, R37 ;  /* 0x000000ffff267224 */ /* 0x000fe200078e0025 */
[----:B------:R-:W2:Y:S01]  /*ae320*/  LDL.LU R26, [R1+0x68] ;  /* 0x00006800011a7983 */ /* 0x000ea20000300800 */
[----:B------:R-:W-:Y:S02]  /*ae330*/  IMAD.MOV.U32 R37, RZ, RZ, R36 ;  /* 0x000000ffff257224 */ /* 0x000fe400078e0024 */
[----:B------:R-:W-:Y:S01]  /*ae340*/  IMAD.MOV.U32 R36, RZ, RZ, R35 ;  /* 0x000000ffff247224 */ /* 0x000fe200078e0023 */
[----:B------:R0:W-:Y:S01]  /*ae350*/  STL.64 [R1+0x45a8], R50 ;  /* 0x0045a83201007387 */ /* 0x0001e20000100a00 */
[----:B------:R-:W-:-:S02]  /*ae360*/  IMAD.X R55, R53, 0x1, R10, P1 ;  /* 0x0000000135377824 */ /* 0x000fc400008e060a */
[----:B------:R-:W-:Y:S01]  /*ae370*/  IMAD.MOV.U32 R35, RZ, RZ, R34 ;  /* 0x000000ffff237224 */ /* 0x000fe200078e0022 */
[----:B------:R1:W-:Y:S01]  /*ae380*/  STL.64 [R1+0x45a0], R56 ;  /* 0x0045a03801007387 */ /* 0x0003e20000100a00 */
[----:B------:R-:W-:Y:S02]  /*ae390*/  IMAD.MOV.U32 R34, RZ, RZ, R33 ;  /* 0x000000ffff227224 */ /* 0x000fe400078e0021 */
[----:B------:R-:W-:Y:S02]  /*ae3a0*/  IMAD.MOV.U32 R33, RZ, RZ, R24 ;  /* 0x000000ffff217224 */ /* 0x000fe400078e0018 */
        /* <DEDUP_REMOVED lines=8> */
[----:B------:R-:W-:Y:S01]  /*ae430*/  IMAD.MOV.U32 R42, RZ, RZ, R41 ;  /* 0x000000ffff2a7224 */ /* 0x000fe200078e0029 */
[----:B------:R0:W-:Y:S01]  /*ae440*/  STL.64 [R1+0x4590], R50 ;  /* 0x0045903201007387 */ /* 0x0001e20000100a00 */
[----:B------:R-:W-:-:S02]  /*ae450*/  IMAD.MOV.U32 R41, RZ, RZ, R40 ;  /* 0x000000ffff297224 */ /* 0x000fc400078e0028 */
[----:B------:R-:W-:Y:S02]  /*ae460*/  IMAD.MOV.U32 R40, RZ, RZ, R39 ;  /* 0x000000ffff287224 */ /* 0x000fe400078e0027 */
[----:B------:R-:W-:Y:S02]  /*ae470*/  IMAD.MOV.U32 R39, RZ, RZ, R38 ;  /* 0x000000ffff277224 */ /* 0x000fe400078e0026 */
[----:B------:R-:W-:Y:S02]  /*ae480*/  IMAD.MOV.U32 R38, RZ, RZ, R37 ;  /* 0x000000ffff267224 */ /* 0x000fe400078e0025 */
[----:B------:R-:W-:Y:S01]  /*ae490*/  IMAD.MOV.U32 R37, RZ, RZ, R36 ;  /* 0x000000ffff257224 */ /* 0x000fe200078e0024 */
[----:B0-----:R-:W-:Y:S01]  /*ae4a0*/  IADD3 R50, P2, PT, R43, R9, RZ ;  /* 0x000000092b327210 */ /* 0x001fe20007f5e0ff */
[----:B------:R-:W-:Y:S02]  /*ae4b0*/  IMAD.MOV.U32 R36, RZ, RZ, R35 ;  /* 0x000000ffff247224 */ /* 0x000fe400078e0023 */
[----:B------:R-:W-:-:S02]  /*ae4c0*/  IMAD.X R57, R53, 0x1, R7, P0 ;  /* 0x0000000135397824 */ /* 0x000fc400000e0607 */
[----:B------:R-:W-:Y:S02]  /*ae4d0*/  IMAD.MOV.U32 R35, RZ, RZ, R34 ;  /* 0x000000ffff237224 */ /* 0x000fe400078e0022 */
[----:B------:R-:W-:Y:S02]  /*ae4e0*/  IMAD.X R55, R53, 0x1, R5, P1 ;  /* 0x0000000135377824 */ /* 0x000fe400008e0605 */
[----:B------:R-:W-:Y:S02]  /*ae4f0*/  IMAD.MOV.U32 R34, RZ, RZ, R33 ;  /* 0x000000ffff227224 */ /* 0x000fe400078e0021 */
[----:B------:R-:W-:Y:S02]  /*ae500*/  IMAD.X R51, R46, 0x1, R10, P2 ;  /* 0x000000012e337824 */ /* 0x000fe400010e060a */
[----:B------:R-:W-:Y:S02]  /*ae510*/  IMAD.MOV.U32 R33, RZ, RZ, R25 ;  /* 0x000000ffff217224 */ /* 0x000fe400078e0019 */
[----:B------:R-:W2:Y:S04]  /*ae520*/  LDL.LU R25, [R1+0x6c] ;  /* 0x00006c0001197983 */ /* 0x000ea80000300800 */
[----:B------:R0:W-:Y:S04]  /*ae530*/  STL.64 [R1+0x4588], R56 ;  /* 0x0045883801007387 */ /* 0x0001e80000100a00 */
[----:B------:R1:W-:Y:S04]  /*ae540*/  STL.64 [R1+0x4580], R54 ;  /* 0x0045803601007387 */ /* 0x0003e80000100a00 */
[----:B------:R3:W-:Y:S01]  /*ae550*/  STL.64 [R1+0x4578], R50 ;  /* 0x0045783201007387 */ /* 0x0007e20000100a00 */
[----:B0-----:R-:W-:-:S02]  /*ae560*/  IADD3 R56, P0, PT, R43, R8, RZ ;  /* 0x000000082b387210 */ /* 0x001fc40007f1e0ff */
[C---:B-1----:R-:W-:Y:S02]  /*ae570*/  IADD3 R54, P1, PT, R43.reuse, R6, RZ ;  /* 0x000000062b367210 */ /* 0x042fe40007f3e0ff */
[----:B---3--:R-:W-:Y:S01]  /*ae580*/  IADD3 R50, P2, PT, R43, R4, RZ ;  /* 0x000000042b327210 */ /* 0x008fe20007f5e0ff */
        /* <DEDUP_REMOVED lines=10> */
[----:B------:R-:W-:-:S02]  /*ae630*/  IMAD.X R57, R46, 0x1, R11, P0 ;  /* 0x000000012e397824 */ /* 0x000fc400000e060b */
[----:B------:R-:W-:Y:S02]  /*ae640*/  IMAD.MOV.U32 R42, RZ, RZ, R41 ;  /* 0x000000ffff2a7224 */ /* 0x000fe400078e0029 */
[----:B------:R-:W-:Y:S02]  /*ae650*/  IMAD.MOV.U32 R36, RZ, RZ, R35 ;  /* 0x000000ffff247224 */ /* 0x000fe400078e0023 */
[----:B------:R-:W-:Y:S02]  /*ae660*/  IMAD.MOV.U32 R41, RZ, RZ, R40 ;  /* 0x000000ffff297224 */ /* 0x000fe400078e0028 */
[----:B------:R-:W-:Y:S02]  /*ae670*/  IMAD.MOV.U32 R35, RZ, RZ, R34 ;  /* 0x000000ffff237224 */ /* 0x000fe400078e0022 */
[----:B------:R-:W-:Y:S02]  /*ae680*/  IMAD.MOV.U32 R40, RZ, RZ, R39 ;  /* 0x000000ffff287224 */ /* 0x000fe400078e0027 */
[----:B------:R-:W-:-:S02]  /*ae690*/  IMAD.X R55, R46, 0x1, R7, P1 ;  /* 0x000000012e377824 */ /* 0x000fc400008e0607 */
[----:B------:R-:W-:Y:S02]  /*ae6a0*/  IMAD.X R51, R46, 0x1, R5, P2 ;  /* 0x000000012e337824 */ /* 0x000fe400010e0605 */
[----:B------:R-:W-:Y:S02]  /*ae6b0*/  IMAD.MOV.U32 R34, RZ, RZ, R33 ;  /* 0x000000ffff227224 */ /* 0x000fe400078e0021 */
[----:B------:R-:W-:Y:S02]  /*ae6c0*/  IMAD.MOV.U32 R39, RZ, RZ, R38 ;  /* 0x000000ffff277224 */ /* 0x000fe400078e0026 */
[----:B------:R-:W-:Y:S01]  /*ae6d0*/  IMAD.MOV.U32 R46, RZ, RZ, R43 ;  /* 0x000000ffff2e7224 */ /* 0x000fe200078e002b */
        /* <DEDUP_REMOVED lines=11> */
[----:B------:R-:W-:Y:S01]  /*ae790*/  IMAD.MOV.U32 R22, RZ, RZ, R14 ;  /* 0x000000ffff167224 */ /* 0x000fe200078e000e */
[----:B------:R-:W-:Y:S01]  /*ae7a0*/  SHF.R.S32.HI R14, RZ, 0x1f, R2 ;  /* 0x0000001fff0e7819 */ /* 0x000fe20000011402 */
[----:B------:R-:W-:Y:S02]  /*ae7b0*/  IMAD.MOV.U32 R34, RZ, RZ, R33 ;  /* 0x000000ffff227224 */ /* 0x000fe400078e0021 */
[----:B------:R-:W-:Y:S02]  /*ae7c0*/  IMAD.MOV.U32 R39, RZ, RZ, R38 ;  /* 0x000000ffff277224 */ /* 0x000fe400078e0026 */
[----:B------:R-:W-:Y:S02]  /*ae7d0*/  IMAD.MOV.U32 R33, RZ, RZ, R2 ;  /* 0x000000ffff217224 */ /* 0x000fe400078e0002 */
[----:B------:R-:W-:Y:S01]  /*ae7e0*/  IMAD.MOV.U32 R38, RZ, RZ, R37 ;  /* 0x000000ffff267224 */ /* 0x000fe200078e0025 */
[----:B------:R-:W3:Y:S01]  /*ae7f0*/  LDL.LU R2, [R1+0x58b0] ;  /* 0x0058b00001027983 */ /* 0x000ee20000300800 */
[----:B------:R-:W-:-:S02]  /*ae800*/  IMAD.MOV.U32 R37, RZ, RZ, R36 ;  /* 0x000000ffff257224 */ /* 0x000fc400078e0024 */
[----:B------:R-:W-:Y:S02]  /*ae810*/  IMAD.MOV.U32 R36, RZ, RZ, R35 ;  /* 0x000000ffff247224 */ /* 0x000fe400078e0023 */
[----:B------:R-:W-:Y:S01]  /*ae820*/  IMAD.X R57, R52, 0x1, R10, P0 ;  /* 0x0000000134397824 */ /* 0x000fe200000e060a */
[----:B------:R0:W-:Y:S01]  /*ae830*/  STL.64 [R1+0x4568], R54 ;  /* 0x0045683601007387 */ /* 0x0001e20000100a00 */
[----:B------:R-:W-:Y:S02]  /*ae840*/  IMAD.MOV.U32 R35, RZ, RZ, R34 ;  /* 0x000000ffff237224 */ /* 0x000fe400078e0022 */
[----:B------:R-:W-:Y:S01]  /*ae850*/  IMAD.MOV.U32 R34, RZ, RZ, R33 ;  /* 0x000000ffff227224 */ /* 0x000fe200078e0021 */
[----:B------:R1:W-:Y:S01]  /*ae860*/  STL.64 [R1+0x4560], R50 ;  /* 0x0045603201007387 */ /* 0x0003e20000100a00 */
[----:B------:R-:W-:-:S03]  /*ae870*/  IMAD.MOV.U32 R33, RZ, RZ, R14 ;  /* 0x000000ffff217224 */ /* 0x000fc600078e000e */
[----:B------:R-:W2:Y:S04]  /*ae880*/  LDL.LU R14, [R1+0x58] ;  /* 0x00005800010e7983 */ /* 0x000ea80000300800 */
[----:B------:R4:W-:Y:S01]  /*ae890*/  STL.64 [R1+0x4558], R56 ;  /* 0x0045583801007387 */ /* 0x0009e20000100a00 */
[C---:B0-----:R-:W-:Y:S02]  /*ae8a0*/  IADD3 R54, P1, PT, R48.reuse, R8, RZ ;  /* 0x0000000830367210 */ /* 0x041fe40007f3e0ff */
[----:B-1----:R-:W-:-:S03]  /*ae8b0*/  IADD3 R50, P2, PT, R48, R6, RZ ;  /* 0x0000000630327210 */ /* 0x002fc60007f5e0ff */
[----:B------:R-:W-:Y:S01]  /*ae8c0*/  IMAD.X R55, R52, 0x1, R11, P1 ;  /* 0x0000000134377824 */ /* 0x000fe200008e060b */
[----:B----4-:R-:W-:Y:S01]  /*ae8d0*/  IADD3 R56, P0, PT, R48, R4, RZ ;  /* 0x0000000430387210 */ /* 0x010fe20007f1e0ff */
[----:B------:R-:W-:Y:S02]  /*ae8e0*/  IMAD.MOV.U32 R48, RZ, RZ, R43 ;  /* 0x000000ffff307224 */ /* 0x000fe400078e002b */
[----:B------:R-:W-:Y:S02]  /*ae8f0*/  IMAD.MOV.U32 R43, RZ, RZ, R42 ;  /* 0x000000ffff2b7224 */ /* 0x000fe400078e002a */
[----:B------:R-:W-:Y:S02]  /*ae900*/  IMAD.MOV.U32 R42, RZ, RZ, R41 ;  /* 0x000000ffff2a7224 */ /* 0x000fe400078e0029 */
[----:B------:R-:W-:Y:S02]  /*ae910*/  IMAD.MOV.U32 R41, RZ, RZ, R40 ;  /* 0x000000ffff297224 */ /* 0x000fe400078e0028 */
[----:B------:R-:W-:-:S02]  /*ae920*/  IMAD.MOV.U32 R40, RZ, RZ, R39 ;  /* 0x000000ffff287224 */ /* 0x000fc400078e0027 */
[C---:B------:R-:W-:Y:S02]  /*ae930*/  IMAD.X R51, R52.reuse, 0x1, R7, P2 ;  /* 0x0000000134337824 */ /* 0x040fe400010e0607 */
[----:B------:R-:W-:Y:S02]  /*ae940*/  IMAD.X R57, R52, 0x1, R5, P0 ;  /* 0x0000000134397824 */ /* 0x000fe400000e0605 */
        /* <DEDUP_REMOVED lines=13> */
[----:B------:R-:W-:Y:S01]  /*aea20*/  IMAD.MOV.U32 R38, RZ, RZ, R37 ;  /* 0x000000ffff267224 */ /* 0x000fe200078e0025 */
[----:B------:R0:W-:Y:S01]  /*aea30*/  STL.64 [R1+0x4550], R54 ;  /* 0x0045503601007387 */ /* 0x0001e20000100a00 */
[----:B------:R-:W-:Y:S02]  /*aea40*/  IMAD.MOV.U32 R37, RZ, RZ, R36 ;  /* 0x000000ffff257224 */ /* 0x000fe400078e0024 */
[----:B------:R-:W-:Y:S01]  /*aea50*/  IMAD.MOV.U32 R36, RZ, RZ, R35 ;  /* 0x000000ffff247224 */ /* 0x000fe200078e0023 */
[----:B------:R-:W4:Y:S01]  /*aea60*/  LDL.LU R29, [R1+0x8a0] ;  /* 0x0008a000011d7983 */ /* 0x000f220000300800 */
[----:B------:R-:W-:-:S02]  /*aea70*/  IMAD.MOV.U32 R35, RZ, RZ, R34 ;  /* 0x000000ffff237224 */ /* 0x000fc400078e0022 */
[----:B------:R-:W-:Y:S01]  /*aea80*/  IMAD.MOV.U32 R34, RZ, RZ, R33 ;  /* 0x000000ffff227224 */ /* 0x000fe200078e0021 */
[----:B------:R1:W-:Y:S01]  /*aea90*/  STL.64 [R1+0x4548], R50 ;  /* 0x0045483201007387 */ /* 0x0003e20000100a00 */
[----:B------:R-:W-:-:S03]  /*aeaa0*/  IMAD.MOV.U32 R33, RZ, RZ, R31 ;  /* 0x000000ffff217224 */ /* 0x000fc600078e001f */
[----:B------:R1:W-:Y:S04]  /*aeab0*/  STL.64 [R1+0x4540], R56 ;  /* 0x0045403801007387 */ /* 0x0003e80000100a00 */
[----:B------:R-:W2:Y:S01]  /*aeac0*/  LDL.LU R31, [R1+0x44] ;  /* 0x00004400011f7983 */ /* 0x000ea20000300800 */
[----:B0-----:R-:W-:-:S05]  /*aead0*/  IADD3 R54, P1, PT, R47, R9, RZ ;  /* 0x000000092f367210 */ /* 0x001fca0007f3e0ff */
[C---:B------:R-:W-:Y:S01]  /*aeae0*/  IMAD.X R55, R44.reuse, 0x1, R10, P1 ;  /* 0x000000012c377824 */ /* 0x040fe200008e060a */
[C---:B-1----:R-:W-:Y:S02]  /*aeaf0*/  IADD3 R50, P2, PT, R47.reuse, R8, RZ ;  /* 0x000000082f327210 */ /* 0x042fe40007f5e0ff */
[C---:B------:R-:W-:Y:S02]  /*aeb00*/  IADD3 R56, P0, PT, R47.reuse, R6, RZ ;  /* 0x000000062f387210 */ /* 0x040fe40007f1e0ff */
[----:B------:R0:W-:Y:S01]  /*aeb10*/  STL.64 [R1+0x4538], R54 ;  /* 0x0045383601007387 */ /* 0x0001e20000100a00 */
[C---:B------:R-:W-:Y:S02]  /*aeb20*/  IMAD.X R51, R44.reuse, 0x1, R11, P2 ;  /* 0x000000012c337824 */ /* 0x040fe400010e060b */
[----:B------:R-:W-:Y:S01]  /*aeb30*/  IMAD.X R57, R44, 0x1, R7, P0 ;  /* 0x000000012c397824 */ /* 0x000fe200000e0607 */
        /* <DEDUP_REMOVED lines=11> */
[----:B------:R0:W-:Y:S01]  /*aebf0*/  STL.64 [R1+0x4530], R50 ;  /* 0x0045303201007387 */ /* 0x0001e20000100a00 */
[----:B------:R-:W-:Y:S02]  /*aec00*/  IMAD.MOV.U32 R37, RZ, RZ, R36 ;  /* 0x000000ffff257224 */ /* 0x000fe400078e0024 */
[----:B------:R-:W-:Y:S02]  /*aec10*/  IMAD.MOV.U32 R42, RZ, RZ, R41 ;  /* 0x000000ffff2a7224 */ /* 0x000fe400078e0029 */
[----:B------:R-:W-:-:S02]  /*aec20*/  IMAD.MOV.U32 R36, RZ, RZ, R35 ;  /* 0x000000ffff247224 */ /* 0x000fc400078e0023 */
[----:B------:R-:W-:Y:S02]  /*aec30*/  IMAD.MOV.U32 R41, RZ, RZ, R40 ;  /* 0x000000ffff297224 */ /* 0x000fe400078e0028 */
[----:B------:R-:W-:Y:S02]  /*aec40*/  IMAD.MOV.U32 R35, RZ, RZ, R34 ;  /* 0x000000ffff237224 */ /* 0x000fe400078e0022 */
[----:B------:R-:W-:Y:S01]  /*aec50*/  IMAD.MOV.U32 R40, RZ, RZ, R39 ;  /* 0x000000ffff287224 */ /* 0x000fe200078e0027 */
[----:B0-----:R-:W-:Y:S01]  /*aec60*/  IADD3 R50, P2, PT, R49, R9, RZ ;  /* 0x0000000931327210 */ /* 0x001fe20007f5e0ff */
[----:B------:R-:W-:Y:S02]  /*aec70*/  IMAD.MOV.U32 R34, RZ, RZ, R33 ;  /* 0x000000ffff227224 */ /* 0x000fe400078e0021 */
[----:B------:R-:W-:Y:S02]  /*aec80*/  IMAD.MOV.U32 R39, RZ, RZ, R38 ;  /* 0x000000ffff277224 */ /* 0x000fe400078e0026 */
[----:B------:R-:W-:-:S02]  /*aec90*/  IMAD.MOV.U32 R38, RZ, RZ, R37 ;  /* 0x000000ffff267224 */ /* 0x000fc400078e0025 */
[----:B------:R-:W-:Y:S02]  /*aeca0*/  IMAD.MOV.U32 R37, RZ, RZ, R36 ;  /* 0x000000ffff257224 */ /* 0x000fe400078e0024 */
[----:B------:R-:W-:Y:S02]  /*aecb0*/  IMAD.MOV.U32 R36, RZ, RZ, R35 ;  /* 0x000000ffff247224 */ /* 0x000fe400078e0023 */
[----:B------:R-:W-:Y:S02]  /*aecc0*/  IMAD.MOV.U32 R35, RZ, RZ, R34 ;  /* 0x000000ffff237224 */ /* 0x000fe400078e0022 */
[----:B------:R-:W-:Y:S02]  /*aecd0*/  IMAD.X R51, R53, 0x1, R10, P2 ;  /* 0x0000000135337824 */ /* 0x000fe400010e060a */
[----:B--2---:R-:W-:Y:S02]  /*aece0*/  IMAD.MOV.U32 R33, RZ, RZ, R31 ;  /* 0x000000ffff217224 */ /* 0x004fe400078e001f */
[----:B------:R-:W-:-:S02]  /*aecf0*/  IMAD.MOV.U32 R31, RZ, RZ, R0 ;  /* 0x000000ffff1f7224 */ /* 0x000fc400078e0000 */
[----:B------:R-:W2:Y:S01]  /*aed00*/  LDL.LU R0, [R1+0x58ac] ;  /* 0x0058ac0001007983 */ /* 0x000ea20000300800 */
[----:B------:R-:W-:Y:S02]  /*aed10*/  IMAD.MOV.U32 R34, RZ, RZ, R33 ;  /* 0x000000ffff227224 */ /* 0x000fe400078e0021 */
[----:B------:R-:W-:Y:S01]  /*aed20*/  IMAD.MOV.U32 R33, RZ, RZ, R31 ;  /* 0x000000ffff217224 */ /* 0x000fe200078e001f */
[----:B------:R0:W-:Y:S01]  /*aed30*/  STL.64 [R1+0x4528], R56 ;  /* 0x0045283801007387 */ /* 0x0001e20000100a00 */
[----:B------:R-:W-:-:S03]  /*aed40*/  IMAD.MOV.U32 R31, RZ, RZ, R16 ;  /* 0x000000ffff1f7224 */ /* 0x000fc600078e0010 */
[----:B------:R1:W-:Y:S04]  /*aed50*/  STL.64 [R1+0x4520], R54 ;  /* 0x0045203601007387 */ /* 0x0003e80000100a00 */
[----:B------:R-:W2:Y:S04]  /*aed60*/  LDL.LU R16, [R1+0x78c] ;  /* 0x00078c0001107983 */ /* 0x000ea80000300800 */
[----:B------:R3:W-:Y:S01]  /*aed70*/  STL.64 [R1+0x4518], R50 ;  /* 0x0045183201007387 */ /* 0x0007e20000100a00 */
[C---:B0-----:R-:W-:Y:S02]  /*aed80*/  IADD3 R56, P0, PT, R49.reuse, R8, RZ ;  /* 0x0000000831387210 */ /* 0x041fe40007f1e0ff */
[----:B-1----:R-:W-:-:S02]  /*aed90*/  IADD3 R54, P1, PT, R49, R6, RZ ;  /* 0x0000000631367210 */ /* 0x002fc40007f3e0ff */
[----:B---3--:R-:W-:Y:S01]  /*aeda0*/  IADD3 R50, P2, PT, R49, R4, RZ ;  /* 0x0000000431327210 */ /* 0x008fe20007f5e0ff */
        /* <DEDUP_REMOVED lines=8> */
[----:B------:R-:W-:Y:S02]  /*aee30*/  IMAD.X R57, R53, 0x1, R11, P0 ;  /* 0x0000000135397824 */ /* 0x000fe400000e060b */
[----:B------:R-:W-:Y:S02]  /*aee40*/  IMAD.MOV.U32 R37, RZ, RZ, R36 ;  /* 0x000000ffff257224 */ /* 0x000fe400078e0024 */
[----:B------:R-:W-:Y:S02]  /*aee50*/  IMAD.MOV.U32 R36, RZ, RZ, R35 ;  /* 0x000000ffff247224 */ /* 0x000fe400078e0023 */
[----:B------:R-:W-:-:S02]  /*aee60*/  IMAD.MOV.U32 R35, RZ, RZ, R34 ;  /* 0x000000ffff237224 */ /* 0x000fc400078e0022 */
[----:B------:R-:W-:Y:S01]  /*aee70*/  IMAD.MOV.U32 R34, RZ, RZ, R33 ;  /* 0x000000ffff227224 */ /* 0x000fe200078e0021 */
[----:B------:R0:W-:Y:S01]  /*aee80*/  STL.64 [R1+0x4510], R56 ;  /* 0x0045103801007387 */ /* 0x0001e20000100a00 */
[----:B------:R-:W-:Y:S02]  /*aee90*/  IMAD.MOV.U32 R33, RZ, RZ, R31 ;  /* 0x000000ffff217224 */ /* 0x000fe400078e001f */
[----:B------:R-:W-:Y:S02]  /*aeea0*/  IMAD.MOV.U32 R31, RZ, RZ, R3 ;  /* 0x000000ffff1f7224 */ /* 0x000fe400078e0003 */
[----:B------:R-:W3:Y:S01]  /*aeeb0*/  LDL.LU R3, [R1+0x58a8] ;  /* 0x0058a80001037983 */ /* 0x000ee20000300800 */
[C---:B------:R-:W-:Y:S02]  /*aeec0*/  IMAD.X R55, R53.reuse, 0x1, R7, P1 ;  /* 0x0000000135377824 */ /* 0x040fe400008e0607 */
[----:B------:R-:W-:Y:S02]  /*aeed0*/  IMAD.X R51, R53, 0x1, R5, P2 ;  /* 0x0000000135337824 */ /* 0x000fe400010e0605 */
[----:B------:R-:W-:-:S02]  /*aeee0*/  IMAD.MOV.U32 R53, RZ, RZ, R44 ;  /* 0x000000ffff357224 */ /* 0x000fc400078e002c */
[----:B------:R-:W-:Y:S02]  /*aeef0*/  IMAD.MOV.U32 R44, RZ, RZ, R42 ;  /* 0x000000ffff2c7224 */ /* 0x000fe400078e002a */
[----:B------:R-:W-:Y:S01]  /*aef00*/  IMAD.MOV.U32 R42, RZ, RZ, R41 ;  /* 0x000000ffff2a7224 */ /* 0x000fe200078e0029 */
[----:B0-----:R-:W-:Y:S01]  /*aef10*/  IADD3 R56, P0, PT, R45, R9, RZ ;  /* 0x000000092d387210 */ /* 0x001fe20007f1e0ff */
[----:B------:R-:W-:Y:S02]  /*aef20*/  IMAD.MOV.U32 R41, RZ, RZ, R40 ;  /* 0x000000ffff297224 */ /* 0x000fe400078e0028 */
[----:B------:R-:W-:Y:S02]  /*aef30*/  IMAD.MOV.U32 R40, RZ, RZ, R39 ;  /* 0x000000ffff287224 */ /* 0x000fe400078e0027 */
[----:B------:R-:W-:Y:S02]  /*aef40*/  IMAD.MOV.U32 R39, RZ, RZ, R38 ;  /* 0x000000ffff277224 */ /* 0x000fe400078e0026 */
[----:B------:R-:W-:-:S02]  /*aef50*/  IMAD.MOV.U32 R38, RZ, RZ, R37 ;  /* 0x000000ffff267224 */ /* 0x000fc400078e0025 */
[----:B------:R-:W-:Y:S02]  /*aef60*/  IMAD.MOV.U32 R37, RZ, RZ, R36 ;  /* 0x000000ffff257224 */ /* 0x000fe400078e0024 */
        /* <DEDUP_REMOVED lines=11> */
[C---:B-1----:R-:W-:Y:S01]  /*af020*/  IADD3 R50, P2, PT, R45.reuse, R6, RZ ;  /* 0x000000062d327210 */ /* 0x042fe20007f5e0ff */
[----:B------:R-:W-:Y:S01]  /*af030*/  IMAD.X R55, R46, 0x1, R11, P1 ;  /* 0x000000012e377824 */ /* 0x000fe200008e060b */
[----:B0-----:R-:W-:Y:S01]  /*af040*/  IADD3 R56, P0, PT, R45, R4, RZ ;  /* 0x000000042d387210 */ /* 0x001fe20007f1e0ff */
[----:B------:R-:W-:Y:S02]  /*af050*/  IMAD.MOV.U32 R45, RZ, RZ, R44 ;  /* 0x000000ffff2d7224 */ /* 0x000fe400078e002c */
[----:B------:R-:W-:Y:S02]  /*af060*/  IMAD.MOV.U32 R44, RZ, RZ, R42 ;  /* 0x000000ffff2c7224 */ /* 0x000fe400078e002a */
[----:B------:R-:W-:Y:S02]  /*af070*/  IMAD.MOV.U32 R42, RZ, RZ, R41 ;  /* 0x000000ffff2a7224 */ /* 0x000fe400078e0029 */
[----:B------:R-:W-:-:S02]  /*af080*/  IMAD.MOV.U32 R41, RZ, RZ, R40 ;  /* 0x000000ffff297224 */ /* 0x000fc400078e0028 */
[----:B------:R-:W-:Y:S02]  /*af090*/  IMAD.MOV.U32 R40, RZ, RZ, R39 ;  /* 0x000000ffff287224 */ /* 0x000fe400078e0027 */
[C---:B------:R-:W-:Y:S02]  /*af0a0*/  IMAD.X R51, R46.reuse, 0x1, R7, P2 ;  /* 0x000000012e337824 */ /* 0x040fe400010e0607 */
        /* <DEDUP_REMOVED lines=39> */
[----:B------:R-:W-:Y:S02]  /*af320*/  IMAD.MOV.U32 R40, RZ, RZ, R39 ;  /* 0x000000ffff287224 */ /* 0x000fe400078e0027 */
[----:B------:R-:W-:Y:S02]  /*af330*/  IMAD.MOV.U32 R39, RZ, RZ, R38 ;  /* 0x000000ffff277224 */ /* 0x000fe400078e0026 */
[C---:B------:R-:W-:Y:S02]  /*af340*/  IMAD.X R57, R52.reuse, 0x1, R7, P0 ;  /* 0x0000000134397824 */ /* 0x040fe400000e0607 */
[----:B------:R-:W-:Y:S02]  /*af350*/  IMAD.X R55, R52, 0x1, R5, P1 ;  /* 0x0000000134377824 */ /* 0x000fe400008e0605 */
[----:B------:R-:W-:Y:S02]  /*af360*/  IMAD.MOV.U32 R38, RZ, RZ, R37 ;  /* 0x000000ffff267224 */ /* 0x000fe400078e0025 */
[----:B------:R-:W-:-:S02]  /*af370*/  IMAD.MOV.U32 R52, RZ, RZ, R46 ;  /* 0x000000ffff347224 */ /* 0x000fc400078e002e */
[----:B------:R-:W-:Y:S02]  /*af380*/  IMAD.MOV.U32 R37, RZ, RZ, R36 ;  /* 0x000000ffff257224 */ /* 0x000fe400078e0024 */
[----:B------:R-:W-:Y:S01]  /*af390*/  IMAD.MOV.U32 R46, RZ, RZ, R42 ;  /* 0x000000ffff2e7224 */ /* 0x000fe200078e002a */
[----:B------:R0:W-:Y:S01]  /*af3a0*/  STL.64 [R1+0x44d0], R50 ;  /* 0x0044d03201007387 */ /* 0x0001e20000100a00 */
[----:B------:R-:W-:Y:S02]  /*af3b0*/  IMAD.MOV.U32 R36, RZ, RZ, R35 ;  /* 0x000000ffff247224 */ /* 0x000fe400078e0023 */
[----:B------:R-:W-:Y:S02]  /*af3c0*/  IMAD.MOV.U32 R42, RZ, RZ, R41 ;  /* 0x000000ffff2a7224 */ /* 0x000fe400078e0029 */
[----:B------:R-:W-:Y:S02]  /*af3d0*/  IMAD.MOV.U32 R35, RZ, RZ, R34 ;  /* 0x000000ffff237224 */ /* 0x000fe400078e0022 */
[----:B------:R-:W-:-:S02]  /*af3e0*/  IMAD.MOV.U32 R41, RZ, RZ, R40 ;  /* 0x000000ffff297224 */ /* 0x000fc400078e0028 */
[----:B------:R-:W-:Y:S02]  /*af3f0*/  IMAD.MOV.U32 R34, RZ, RZ, R33 ;  /* 0x000000ffff227224 */ /* 0x000fe400078e0021 */
[----:B------:R-:W-:Y:S01]  /*af400*/  IMAD.MOV.U32 R40, RZ, RZ, R39 ;  /* 0x000000ffff287224 */ /* 0x000fe200078e0027 */
[----:B0-----:R-:W-:Y:S01]  /*af410*/  IADD3 R50, P2, PT, R47, R9, RZ ;  /* 0x000000092f327210 */ /* 0x001fe20007f5e0ff */
[----:B------:R-:W-:Y:S02]  /*af420*/  IMAD.MOV.U32 R33, RZ, RZ, R31 ;  /* 0x000000ffff217224 */ /* 0x000fe400078e001f */
[----:B------:R-:W-:Y:S02]  /*af430*/  IMAD.MOV.U32 R39, RZ, RZ, R38 ;  /* 0x000000ffff277224 */ /* 0x000fe400078e0026 */
[----:B------:R-:W-:Y:S02]  /*af440*/  IMAD.MOV.U32 R31, RZ, RZ, R2 ;  /* 0x000000ffff1f7224 */ /* 0x000fe400078e0002 */
[----:B------:R-:W-:Y:S01]  /*af450*/  IMAD.MOV.U32 R38, RZ, RZ, R37 ;  /* 0x000000ffff267224 */ /* 0x000fe200078e0025 */
[----:B------:R-:W4:Y:S01]  /*af460*/  LDL.LU R2, [R1+0x58a0] ;  /* 0x0058a00001027983 */ /* 0x000f220000300800 */
[----:B------:R-:W-:-:S02]  /*af470*/  IMAD.MOV.U32 R37, RZ, RZ, R36 ;  /* 0x000000ffff257224 */ /* 0x000fc400078e0024 */
[----:B------:R-:W-:Y:S01]  /*af480*/  IMAD.MOV.U32 R36, RZ, RZ, R35 ;  /* 0x000000ffff247224 */ /* 0x000fe200078e0023 */
[----:B------:R0:W-:Y:S01]  /*af490*/  STL.64 [R1+0x44c8], R56 ;  /* 0x0044c83801007387 */ /* 0x0001e20000100a00 */
[----:B------:R-:W-:Y:S02]  /*af4a0*/  IMAD.MOV.U32 R35, RZ, RZ, R34 ;  /* 0x000000ffff237224 */ /* 0x000fe400078e0022 */
[----:B------:R-:W-:Y:S02]  /*af4b0*/  IMAD.X R51, R19, 0x1, R10, P2 ;  /* 0x0000000113337824 */ /* 0x000fe400010e060a */
[----:B------:R-:W-:Y:S01]  /*af4c0*/  IMAD.MOV.U32 R34, RZ, RZ, R33 ;  /* 0x000000ffff227224 */ /* 0x000fe200078e0021 */
[----:B------:R1:W-:Y:S01]  /*af4d0*/  STL.64 [R1+0x44c0], R54 ;  /* 0x0044c03601007387 */ /* 0x0003e20000100a00 */
[----:B------:R-:W-:Y:S02]  /*af4e0*/  IMAD.MOV.U32 R33, RZ, RZ, R31 ;  /* 0x000000ffff217224 */ /* 0x000fe400078e001f */
[----:B------:R-:W-:-:S02]  /*af4f0*/  IMAD.MOV.U32 R31, RZ, RZ, R13 ;  /* 0x000000ffff1f7224 */ /* 0x000fc400078e000d */
[----:B------:R-:W4:Y:S01]  /*af500*/  LDL.LU R13, [R1+0x88] ;  /* 0x00008800010d7983 */ /* 0x000f220000300800 */
[----:B0-----:R-:W-:-:S03]  /*af510*/  IADD3 R56, P0, PT, R47, R8, RZ ;  /* 0x000000082f387210 */ /* 0x001fc60007f1e0ff */
[----:B------:R0:W-:Y:S02]  /*af520*/  STL.64 [R1+0x44b8], R50 ;  /* 0x0044b83201007387 */ /* 0x0001e40000100a00 */
[----:B------:R-:W-:Y:S01]  /*af530*/  IMAD.X R57, R19, 0x1, R11, P0 ;  /* 0x0000000113397824 */ /* 0x000fe200000e060b */
[----:B-1----:R-:W-:-:S04]  /*af540*/  IADD3 R54, P1, PT, R47, R6, RZ ;  /* 0x000000062f367210 */ /* 0x002fc80007f3e0ff */
[----:B------:R1:W-:Y:S01]  /*af550*/  STL.64 [R1+0x44b0], R56 ;  /* 0x0044b03801007387 */ /* 0x0003e20000100a00 */
[----:B0-----:R-:W-:Y:S01]  /*af560*/  IADD3 R50, P2, PT, R47, R4, RZ ;  /* 0x000000042f327210 */ /* 0x001fe20007f5e0ff */
[----:B------:R-:W-:Y:S02]  /*af570*/  IMAD.MOV.U32 R47, RZ, RZ, R42 ;  /* 0x000000ffff2f7224 */ /* 0x000fe400078e002a */
[----:B------:R-:W-:Y:S02]  /*af580*/  IMAD.MOV.U32 R42, RZ, RZ, R41 ;  /* 0x000000ffff2a7224 */ /* 0x000fe400078e0029 */
[----:B------:R-:W-:Y:S02]  /*af590*/  IMAD.MOV.U32 R41, RZ, RZ, R40 ;  /* 0x000000ffff297224 */ /* 0x000fe400078e0028 */
[----:B------:R-:W-:Y:S01]  /*af5a0*/  IMAD.MOV.U32 R40, RZ, RZ, R39 ;  /* 0x000000ffff287224 */ /* 0x000fe200078e0027 */
[----:B-1----:R-:W-:Y:S01]  /*af5b0*/  IADD3 R56, P0, PT, R49, R9, RZ ;  /* 0x0000000931387210 */ /* 0x002fe20007f1e0ff */
[----:B------:R-:W-:-:S02]  /*af5c0*/  IMAD.MOV.U32 R39, RZ, RZ, R38 ;  /* 0x000000ffff277224 */ /* 0x000fc400078e0026 */
[C---:B------:R-:W-:Y:S02]  /*af5d0*/  IMAD.X R55, R19.reuse, 0x1, R7, P1 ;  /* 0x0000000113377824 */ /* 0x040fe400008e0607 */
[----:B------:R-:W-:Y:S02]  /*af5e0*/  IMAD.MOV.U32 R38, RZ, RZ, R37 ;  /* 0x000000ffff267224 */ /* 0x000fe400078e0025 */
[----:B------:R-:W-:Y:S02]  /*af5f0*/  IMAD.MOV.U32 R37, RZ, RZ, R36 ;  /* 0x000000ffff257224 */ /* 0x000fe400078e0024 */
[----:B------:R-:W-:Y:S02]  /*af600*/  IMAD.X R51, R19, 0x1, R5, P2 ;  /* 0x0000000113337824 */ /* 0x000fe400010e0605 */
[----:B------:R-:W-:Y:S02]  /*af610*/  IMAD.MOV.U32 R36, RZ, RZ, R35 ;  /* 0x000000ffff247224 */ /* 0x000fe400078e0023 */
[----:B------:R-:W-:Y:S01]  /*af620*/  IMAD.MOV.U32 R35, RZ, RZ, R34 ;  /* 0x000000ffff237224 */ /* 0x000fe200078e0022 */
[----:B------:R0:W-:Y:S01]  /*af630*/  STL.64 [R1+0x44a8], R54 ;  /* 0x0044a83601007387 */ /* 0x0001e20000100a00 */
[----:B------:R-:W-:-:S02]  /*af640*/  IMAD.MOV.U32 R34, RZ, RZ, R33 ;  /* 0x000000ffff227224 */ /* 0x000fc400078e0021 */
[----:B------:R-:W-:Y:S02]  /*af650*/  IMAD.X R57, R53, 0x1, R10, P0 ;  /* 0x0000000135397824 */ /* 0x000fe400000e060a */
[----:B------:R-:W-:Y:S01]  /*af660*/  IMAD.MOV.U32 R33, RZ, RZ, R31 ;  /* 0x000000ffff217224 */ /* 0x000fe200078e001f */
[----:B------:R1:W-:Y:S01]  /*af670*/  STL.64 [R1+0x44a0], R50 ;  /* 0x0044a03201007387 */ /* 0x0003e20000100a00 */
[----:B------:R-:W-:Y:S01]  /*af680*/  IMAD.MOV.U32 R31, RZ, RZ, R20 ;  /* 0x000000ffff1f7224 */ /* 0x000fe200078e0014 */
[----:B0-----:R-:W-:-:S05]  /*af690*/  IADD3 R54, P1, PT, R49, R8, RZ ;  /* 0x0000000831367210 */ /* 0x001fca0007f3e0ff */
[----:B------:R-:W-:Y:S01]  /*af6a0*/  IMAD.X R55, R53, 0x1, R11, P1 ;  /* 0x0000000135377824 */ /* 0x000fe200008e060b */
[----:B-1----:R-:W-:-:S05]  /*af6b0*/  IADD3 R50, P2, PT, R49, R6, RZ ;  /* 0x0000000631327210 */ /* 0x002fca0007f5e0ff */
[----:B------:R-:W-:Y:S01]  /*af6c0*/  IMAD.X R51, R53, 0x1, R7, P2 ;  /* 0x0000000135337824 */ /* 0x000fe200010e0607 */
[--C-:B---3--:R-:W-:Y:S01]  /*af6d0*/  SHF.R.S32.HI R19, RZ, 0x1f, R3.reuse ;  /* 0x0000001fff137819 */ /* 0x108fe20000011403 */
[----:B------:R-:W-:Y:S02]  /*af6e0*/  IMAD.MOV.U32 R20, RZ, RZ, R3 ;  /* 0x000000ffff147224 */ /* 0x000fe400078e0003 */
[----:B------:R-:W3:Y:S04]  /*af6f0*/  LDL.LU R3, [R1+0x589c] ;  /* 0x00589c0001037983 */ /* 0x000ee80000300800 */
[----:B------:R0:W-:Y:S04]  /*af700*/  STL.64 [R1+0x4498], R56 ;  /* 0x0044983801007387 */ /* 0x0001e80000100a00 */
[----:B------:R1:W-:Y:S01]  /*af710*/  STL.64 [R1+0x4490], R54 ;  /* 0x0044903601007387 */ /* 0x0003e20000100a00 */
[----:B0-----:R-:W-:Y:S01]  /*af720*/  IADD3 R56, P0, PT, R49, R4, RZ ;  /* 0x0000000431387210 */ /* 0x001fe20007f1e0ff */
[----:B------:R-:W-:-:S02]  /*af730*/  IMAD.MOV.U32 R49, RZ, RZ, R47 ;  /* 0x000000ffff317224 */ /* 0x000fc400078e002f */
[----:B------:R-:W-:Y:S02]  /*af740*/  IMAD.MOV.U32 R47, RZ, RZ, R42 ;  /* 0x000000ffff2f7224 */ /* 0x000fe400078e002a */
[----:B------:R-:W-:Y:S02]  /*af750*/  IMAD.MOV.U32 R42, RZ, RZ, R41 ;  /* 0x000000ffff2a7224 */ /* 0x000fe400078e0029 */
[----:B------:R-:W-:Y:S02]  /*af760*/  IMAD.MOV.U32 R41, RZ, RZ, R40 ;  /* 0x000000ffff297224 */ /* 0x000fe400078e0028 */
[----:B------:R-:W-:Y:S01]  /*af770*/  IMAD.MOV.U32 R40, RZ, RZ, R39 ;  /* 0x000000ffff287224 */ /* 0x000fe200078e0027 */
[----:B-1----:R-:W-:Y:S01]  /*af780*/  IADD3 R54, P1, PT, R43, R9, RZ ;  /* 0x000000092b367210 */ /* 0x002fe20007f3e0ff */
[----:B------:R-:W-:Y:S02]  /*af790*/  IMAD.MOV.U32 R39, RZ, RZ, R38 ;  /* 0x000000ffff277224 */ /* 0x000fe400078e0026 */
[----:B------:R-:W-:-:S02]  /*af7a0*/  IMAD.MOV.U32 R38, RZ, RZ, R37 ;  /* 0x000000ffff267224 */ /* 0x000fc400078e0025 */
[----:B------:R-:W-:Y:S02]  /*af7b0*/  IMAD.MOV.U32 R37, RZ, RZ, R36 ;  /* 0x000000ffff257224 */ /* 0x000fe400078e0024 */
[----:B------:R-:W-:Y:S02]  /*af7c0*/  IMAD.MOV.U32 R36, RZ, RZ, R35 ;  /* 0x000000ffff247224 */ /* 0x000fe400078e0023 */
[----:B------:R-:W-:Y:S02]  /*af7d0*/  IMAD.MOV.U32 R35, RZ, RZ, R34 ;  /* 0x000000ffff237224 */ /* 0x000fe400078e0022 */
[----:B------:R-:W-:Y:S02]  /*af7e0*/  IMAD.MOV.U32 R34, RZ, RZ, R33 ;  /* 0x000000ffff227224 */ /* 0x000fe400078e0021 */
[----:B------:R-:W-:Y:S02]  /*af7f0*/  IMAD.X R57, R53, 0x1, R5, P0 ;  /* 0x0000000135397824 */ /* 0x000fe400000e0605 */
[----:B------:R-:W-:-:S02]  /*af800*/  IMAD.MOV.U32 R33, RZ, RZ, R31 ;  /* 0x000000ffff217224 */ /* 0x000fc400078e001f */
[----:B------:R-:W-:Y:S02]  /*af810*/  IMAD.X R55, R45, 0x1, R10, P1 ;  /* 0x000000012d377824 */ /* 0x000fe400008e060a */
[----:B------:R-:W-:Y:S02]  /*af820*/  IMAD.MOV.U32 R31, RZ, RZ, R14 ;  /* 0x000000ffff1f7224 */ /* 0x000fe400078e000e */
[----:B------:R-:W3:Y:S04]  /*af830*/  LDL.LU R14, [R1+0x8c] ;  /* 0x00008c00010e7983 */ /* 0x000ee80000300800 */
[----:B------:R0:W-:Y:S04]  /*af840*/  STL.64 [R1+0x4488], R50 ;  /* 0x0044883201007387 */ /* 0x0001e80000100a00 */
[----:B------:R1:W-:Y:S04]  /*af850*/  STL.64 [R1+0x4480], R56 ;  /* 0x0044803801007387 */ /* 0x0003e80000100a00 */
[----:B------:R1:W-:Y:S01]  /*af860*/  STL.64 [R1+0x4478], R54 ;  /* 0x0044783601007387 */ /* 0x0003e20000100a00 */
[----:B0-----:R-:W-:-:S02]  /*af870*/  IADD3 R50, P2, PT, R43, R8, RZ ;  /* 0x000000082b327210 */ /* 0x001fc40007f5e0ff */
[C---:B-1----:R-:W-:Y:S02]  /*af880*/  IADD3 R56, P0, PT, R43.reuse, R6, RZ ;  /* 0x000000062b387210 */ /* 0x042fe40007f1e0ff */
[----:B------:R-:W-:Y:S01]  /*af890*/  IADD3 R54, P1, PT, R43, R4, RZ ;  /* 0x000000042b367210 */ /* 0x000fe20007f3e0ff */
        /* <DEDUP_REMOVED lines=35> */
[----:B--2---:R-:W-:Y:S01]  /*afad0*/  SHF.R.S32.HI R29, RZ, 0x1f, R0 ;  /* 0x0000001fff1d7819 */ /* 0x004fe20000011400 */
        /* <DEDUP_REMOVED lines=1694> */
[----:B------:R-:W-:Y:S02]  /*b64c0*/  IMAD.MOV.U32 R42, RZ, RZ, R41 ;  /* 0x000000ffff2a7224 */ /* 0x000fe400078e0029 */
[----:B------:R-:W-:Y:S01]  /*b64d0*/  IMAD.MOV.U32 R41, RZ, RZ, R40 ;  /* 0x000000ffff297224 */ /* 0x000fe200078e0028 */
        /* <DEDUP_REMOVED lines=8> */
[----:B------:R-:W-:Y:S01]  /*b6560*/  IMAD.X R55, R52, 0x1, R10, P1 ;  /* 0x0000000134377824 */ /* 0x000fe200008e060a */
[----:B------:R0:W-:Y:S01]  /*b6570*/  STL.64 [R1+0x39e8], R50 ;  /* 0x0039e83201007387 */ /* 0x0001e20000100a00 */
[----:B------:R-:W-:-:S03]  /*b6580*/  IMAD.MOV.U32 R33, RZ, RZ, R30 ;  /* 0x000000ffff217224 */ /* 0x000fc600078e001e */
[----:B------:R1:W-:Y:S01]  /*b6590*/  STL.64 [R1+0x39e0], R56 ;  /* 0x0039e03801007387 */ /* 0x0003e20000100a00 */
[C---:B0-----:R-:W-:Y:S02]  /*b65a0*/  IADD3 R50, P2, PT, R48.reuse, R8, RZ ;  /* 0x0000000830327210 */ /* 0x041fe40007f5e0ff */
[----:B-1----:R-:W-:-:S03]  /*b65b0*/  IADD3 R56, P0, PT, R48, R6, RZ ;  /* 0x0000000630387210 */ /* 0x002fc60007f1e0ff */
[C---:B------:R-:W-:Y:S02]  /*b65c0*/  IMAD.X R51, R52.reuse, 0x1, R11, P2 ;  /* 0x0000000134337824 */ /* 0x040fe400010e060b */
[----:B------:R-:W-:Y:S02]  /*b65d0*/  IMAD.X R57, R52, 0x1, R7, P0 ;  /* 0x0000000134397824 */ /* 0x000fe400000e0607 */
[----:B--2---:R-:W-:Y:S02]  /*b65e0*/  IMAD.MOV.U32 R30, RZ, RZ, R20 ;  /* 0x000000ffff1e7224 */ /* 0x004fe400078e0014 */
[----:B------:R-:W-:Y:S02]  /*b65f0*/  IMAD.MOV.U32 R20, RZ, RZ, R19 ;  /* 0x000000ffff147224 */ /* 0x000fe400078e0013 */
        /* <DEDUP_REMOVED lines=1254> */
[----:B------:R-:W-:Y:S01]  /*bb460*/  IMAD.MOV.U32 R38, RZ, RZ, R37 ;  /* 0x000000ffff267224 */ /* 0x000fe200078e0025 */
[----:B------:R-:W2:Y:S01]  /*bb470*/  LDL.LU R29, [R1+0x668] ;  /* 0x00066800011d7983 */ /* 0x000ea20000300800 */
[----:B------:R-:W-:-:S02]  /*bb480*/  IMAD.MOV.U32 R37, RZ, RZ, R36 ;  /* 0x000000ffff257224 */ /* 0x000fc400078e0024 */
        /* <DEDUP_REMOVED lines=37> */
[----:B----4-:R-:W-:-:S02]  /*bb6e0*/  IMAD.MOV.U32 R31, RZ, RZ, R0 ;  /* 0x000000ffff1f7224 */ /* 0x010fc400078e0000 */
[----:B------:R-:W-:Y:S01]  /*bb6f0*/  IMAD.MOV.U32 R37, RZ, RZ, R36 ;  /* 0x000000ffff257224 */ /* 0x000fe200078e0024 */
[----:B------:R-:W4:Y:S01]  /*bb700*/  LDL.LU R0, [R1+0x5800] ;  /* 0x0058000001007983 */ /* 0x000f220000300800 */
        /* <DEDUP_REMOVED lines=8> */
[----:B------:R-:W4:Y:S04]  /*bb790*/  LDL.LU R16, [R1+0x564] ;  /* 0x0005640001107983 */ /* 0x000f280000300800 */
        /* <DEDUP_REMOVED lines=20> */
[----:B------:R-:W4:Y:S01]  /*bb8e0*/  LDL.LU R32, [R1+0x57fc] ;  /* 0x0057fc0001207983 */ /* 0x000f220000300800 */
[C---:B------:R-:W-:Y:S02]  /*bb8f0*/  IMAD.X R55, R53.reuse, 0x1, R7, P1 ;  /* 0x0000000135377824 */ /* 0x040fe400008e0607 */
[----:B------:R-:W-:Y:S02]  /*bb900*/  IMAD.X R51, R53, 0x1, R5, P2 ;  /* 0x0000000135337824 */ /* 0x000fe400010e0605 */
        /* <DEDUP_REMOVED lines=13> */
[----:B------:R-:W-:Y:S02]  /*bb9e0*/  IMAD.MOV.U32 R34, RZ, RZ, R33 ;  /* 0x000000ffff227224 */ /* 0x000fe400078e0021 */
[----:B------:R-:W-:Y:S01]  /*bb9f0*/  IMAD.MOV.U32 R33, RZ, RZ, R31 ;  /* 0x000000ffff217224 */ /* 0x000fe200078e001f */
[----:B------:R1:W-:Y:S01]  /*bba00*/  STL.64 [R1+0x3580], R50 ;  /* 0x0035803201007387 */ /* 0x0003e20000100a00 */
[----:B------:R-:W-:-:S03]  /*bba10*/  IMAD.MOV.U32 R31, RZ, RZ, R24 ;  /* 0x000000ffff1f7224 */ /* 0x000fc600078e0018 */
[----:B------:R-:W4:Y:S01]  /*bba20*/  LDL.LU R24, [R1+0x1d4] ;  /* 0x0001d40001187983 */ /* 0x000f220000300800 */
        /* <DEDUP_REMOVED lines=28> */
[----:B---3--:R-:W-:-:S02]  /*bbbf0*/  IMAD.MOV.U32 R31, RZ, RZ, R2 ;  /* 0x000000ffff1f7224 */ /* 0x008fc400078e0002 */
[----:B------:R-:W-:Y:S01]  /*bbc00*/  IMAD.MOV.U32 R37, RZ, RZ, R36 ;  /* 0x000000ffff257224 */ /* 0x000fe200078e0024 */
[----:B------:R-:W3:Y:S01]  /*bbc10*/  LDL.LU R2, [R1+0x57f8] ;  /* 0x0057f80001027983 */ /* 0x000ee20000300800 */
        /* <DEDUP_REMOVED lines=8> */
[----:B------:R-:W3:Y:S04]  /*bbca0*/  LDL.LU R18, [R1+0x1d8] ;  /* 0x0001d80001127983 */ /* 0x000ee80000300800 */
[----:B------:R1:W-:Y:S01]  /*bbcb0*/  STL.64 [R1+0x3558], R54 ;  /* 0x0035583601007387 */ /* 0x0003e20000100a00 */
[C---:B0-----:R-:W-:Y:S02]  /*bbcc0*/  IADD3 R50, P2, PT, R48.reuse, R8, RZ ;  /* 0x0000000830327210 */ /* 0x041fe40007f5e0ff */
[----:B-1----:R-:W-:-:S03]  /*bbcd0*/  IADD3 R56, P0, PT, R48, R6, RZ ;  /* 0x0000000630387210 */ /* 0x002fc60007f1e0ff */
[----:B------:R-:W-:Y:S01]  /*bbce0*/  IMAD.X R51, R52, 0x1, R11, P2 ;  /* 0x0000000134337824 */ /* 0x000fe200010e060b */
[----:B------:R-:W-:Y:S01]  /*bbcf0*/  IADD3 R54, P1, PT, R48, R4, RZ ;  /* 0x0000000430367210 */ /* 0x000fe20007f3e0ff */
[----:B------:R-:W-:Y:S02]  /*bbd00*/  IMAD.MOV.U32 R48, RZ, RZ, R46 ;  /* 0x000000ffff307224 */ /* 0x000fe400078e002e */
        /* <DEDUP_REMOVED lines=25> */
[----:B--2---:R-:W-:Y:S02]  /*bbea0*/  IMAD.MOV.U32 R31, RZ, RZ, R3 ;  /* 0x000000ffff1f7224 */ /* 0x004fe400078e0003 */
[----:B------:R-:W-:Y:S01]  /*bbeb0*/  IMAD.MOV.U32 R35, RZ, RZ, R34 ;  /* 0x000000ffff237224 */ /* 0x000fe200078e0022 */
[----:B------:R-:W2:Y:S01]  /*bbec0*/  LDL.LU R3, [R1+0x57f4] ;  /* 0x0057f40001037983 */ /* 0x000ea20000300800 */
[----:B------:R-:W-:Y:S02]  /*bbed0*/  IMAD.X R51, R21, 0x1, R10, P2 ;  /* 0x0000000115337824 */ /* 0x000fe400010e060a */
[----:B------:R-:W-:Y:S01]  /*bbee0*/  IMAD.MOV.U32 R34, RZ, RZ, R33 ;  /* 0x000000ffff227224 */ /* 0x000fe200078e0021 */
[----:B------:R0:W-:Y:S01]  /*bbef0*/  STL.64 [R1+0x3548], R56 ;  /* 0x0035483801007387 */ /* 0x0001e20000100a00 */
[----:B------:R-:W-:-:S02]  /*bbf00*/  IMAD.MOV.U32 R33, RZ, RZ, R31 ;  /* 0x000000ffff217224 */ /* 0x000fc400078e001f */
[----:B------:R-:W-:Y:S01]  /*bbf10*/  IMAD.MOV.U32 R31, RZ, RZ, R13 ;  /* 0x000000ffff1f7224 */ /* 0x000fe200078e000d */
[----:B------:R1:W-:Y:S04]  /*bbf20*/  STL.64 [R1+0x3540], R54 ;  /* 0x0035403601007387 */ /* 0x0003e80000100a00 */
[----:B------:R-:W2:Y:S04]  /*bbf30*/  LDL.LU R13, [R1+0x1dc] ;  /* 0x0001dc00010d7983 */ /* 0x000ea80000300800 */
[----:B------:R1:W-:Y:S01]  /*bbf40*/  STL.64 [R1+0x3538], R50 ;  /* 0x0035383201007387 */ /* 0x0003e20000100a00 */
[----:B0-----:R-:W-:-:S02]  /*bbf50*/  IADD3 R56, P0, PT, R47, R8, RZ ;  /* 0x000000082f387210 */ /* 0x001fc40007f1e0ff */
        /* <DEDUP_REMOVED lines=11> */
[----:B------:R-:W-:Y:S02]  /*bc010*/  IMAD.X R51, R21, 0x1, R5, P2 ;  /* 0x0000000115337824 */ /* 0x000fe400010e0605 */
[----:B------:R-:W-:Y:S02]  /*bc020*/  IMAD.MOV.U32 R36, RZ, RZ, R35 ;  /* 0x000000ffff247224 */ /* 0x000fe400078e0023 */
[----:B------:R-:W-:Y:S01]  /*bc030*/  IMAD.MOV.U32 R35, RZ, RZ, R34 ;  /* 0x000000ffff237224 */ /* 0x000fe200078e0022 */
[----:B------:R0:W-:Y:S01]  /*bc040*/  STL.64 [R1+0x3530], R56 ;  /* 0x0035303801007387 */ /* 0x0001e20000100a00 */
[----:B------:R-:W-:-:S02]  /*bc050*/  IMAD.MOV.U32 R34, RZ, RZ, R33 ;  /* 0x000000ffff227224 */ /* 0x000fc400078e0021 */
[----:B------:R-:W-:Y:S01]  /*bc060*/  IMAD.MOV.U32 R33, RZ, RZ, R31 ;  /* 0x000000ffff217224 */ /* 0x000fe200078e001f */
[----:B------:R1:W-:Y:S01]  /*bc070*/  STL.64 [R1+0x3528], R54 ;  /* 0x0035283601007387 */ /* 0x0003e20000100a00 */
[----:B------:R-:W-:-:S03]  /*bc080*/  IMAD.MOV.U32 R31, RZ, RZ, R19 ;  /* 0x000000ffff1f7224 */ /* 0x000fc600078e0013 */
[----:B------:R0:W-:Y:S01]  /*bc090*/  STL.64 [R1+0x3520], R50 ;  /* 0x0035203201007387 */ /* 0x0001e20000100a00 */
[--C-:B----4-:R-:W-:Y:S01]  /*bc0a0*/  SHF.R.S32.HI R21, RZ, 0x1f, R32.reuse ;  /* 0x0000001fff157819 */ /* 0x110fe20000011420 */
[----:B------:R-:W-:Y:S02]  /*bc0b0*/  IMAD.MOV.U32 R19, RZ, RZ, R32 ;  /* 0x000000ffff137224 */ /* 0x000fe400078e0020 */
[----:B------:R-:W4:Y:S01]  /*bc0c0*/  LDL.LU R32, [R1+0x57f0] ;  /* 0x0057f00001207983 */ /* 0x000f220000300800 */
[C---:B0-----:R-:W-:Y:S02]  /*bc0d0*/  IADD3 R56, P0, PT, R49.reuse, R9, RZ ;  /* 0x0000000931387210 */ /* 0x041fe40007f1e0ff */
[----:B-1----:R-:W-:-:S03]  /*bc0e0*/  IADD3 R54, P1, PT, R49, R8, RZ ;  /* 0x0000000831367210 */ /* 0x002fc60007f3e0ff */
[----:B------:R-:W-:Y:S01]  /*bc0f0*/  IMAD.X R57, R53, 0x1, R10, P0 ;  /* 0x0000000135397824 */ /* 0x000fe200000e060a */
[----:B------:R-:W-:Y:S01]  /*bc100*/  IADD3 R50, P2, PT, R49, R6, RZ ;  /* 0x0000000631327210 */ /* 0x000fe20007f5e0ff */
[----:B------:R-:W-:-:S03]  /*bc110*/  IMAD.X R55, R53, 0x1, R11, P1 ;  /* 0x0000000135377824 */ /* 0x000fc600008e060b */
[----:B------:R0:W-:Y:S04]  /*bc120*/  STL.64 [R1+0x3518], R56 ;  /* 0x0035183801007387 */ /* 0x0001e80000100a00 */
[----:B------:R1:W-:Y:S01]  /*bc130*/  STL.64 [R1+0x3510], R54 ;  /* 0x0035103601007387 */ /* 0x0003e20000100a00 */
[----:B0-----:R-:W-:Y:S01]  /*bc140*/  IADD3 R56, P0, PT, R49, R4, RZ ;  /* 0x0000000431387210 */ /* 0x001fe20007f1e0ff */
[----:B------:R-:W-:Y:S02]  /*bc150*/  IMAD.MOV.U32 R49, RZ, RZ, R47 ;  /* 0x000000ffff317224 */ /* 0x000fe400078e002f */
[----:B------:R-:W-:Y:S02]  /*bc160*/  IMAD.MOV.U32 R47, RZ, RZ, R42 ;  /* 0x000000ffff2f7224 */ /* 0x000fe400078e002a */
[----:B------:R-:W-:-:S02]  /*bc170*/  IMAD.MOV.U32 R42, RZ, RZ, R41 ;  /* 0x000000ffff2a7224 */ /* 0x000fc400078e0029 */
[----:B------:R-:W-:Y:S02]  /*bc180*/  IMAD.MOV.U32 R41, RZ, RZ, R40 ;  /* 0x000000ffff297224 */ /* 0x000fe400078e0028 */
[----:B------:R-:W-:Y:S01]  /*bc190*/  IMAD.MOV.U32 R40, RZ, RZ, R39 ;  /* 0x000000ffff287224 */ /* 0x000fe200078e0027 */
[----:B-1----:R-:W-:Y:S01]  /*bc1a0*/  IADD3 R54, P1, PT, R43, R9, RZ ;  /* 0x000000092b367210 */ /* 0x002fe20007f3e0ff */
        /* <DEDUP_REMOVED lines=9> */
[----:B------:R-:W-:-:S02]  /*bc240*/  IMAD.X R55, R45, 0x1, R10, P1 ;  /* 0x000000012d377824 */ /* 0x000fc400008e060a */
[----:B------:R-:W-:Y:S02]  /*bc250*/  IMAD.MOV.U32 R31, RZ, RZ, R14 ;  /* 0x000000ffff1f7224 */ /* 0x000fe400078e000e */
[----:B------:R-:W2:Y:S04]  /*bc260*/  LDL.LU R14, [R1+0x1e0] ;  /* 0x0001e000010e7983 */ /* 0x000ea80000300800 */
        /* <DEDUP_REMOVED lines=20> */
[C---:B------:R-:W-:Y:S02]  /*bc3b0*/  IMAD.X R51, R45.reuse, 0x1, R11, P2 ;  /* 0x000000012d337824 */ /* 0x040fe400010e060b */
        /* <DEDUP_REMOVED lines=20> */
[----:B------:R-:W-:Y:S01]  /*bc500*/  IMAD.MOV.U32 R33, RZ, RZ, R31 ;  /* 0x000000ffff217224 */ /* 0x000fe200078e001f */
[----:B------:R-:W-:Y:S01]  /*bc510*/  SHF.R.S32.HI R29, RZ, 0x1f, R0 ;  /* 0x0000001fff1d7819 */ /* 0x000fe20000011400 */
[----:B------:R-:W-:-:S02]  /*bc520*/  IMAD.MOV.U32 R38, RZ, RZ, R37 ;  /* 0x000000ffff267224 */ /* 0x000fc400078e0025 */
[----:B------:R-:W-:Y:S02]  /*bc530*/  IMAD.MOV.U32 R31, RZ, RZ, R0 ;  /* 0x000000ffff1f7224 */ /* 0x000fe400078e0000 */
[----:B------:R-:W-:Y:S01]  /*bc540*/  IMAD.MOV.U32 R37, RZ, RZ, R36 ;  /* 0x000000ffff257224 */ /* 0x000fe200078e0024 */
[----:B------:R-:W3:Y:S01]  /*bc550*/  LDL.LU R0, [R1+0x57ec] ;  /* 0x0057ec0001007983 */ /* 0x000ee20000300800 */
        /* <DEDUP_REMOVED lines=12> */
[----:B----4-:R-:W-:Y:S02]  /*bc620*/  IMAD.MOV.U32 R29, RZ, RZ, R32 ;  /* 0x000000ffff1d7224 */ /* 0x010fe400078e0020 */
[----:B------:R-:W4:Y:S04]  /*bc630*/  LDL.LU R32, [R1+0x57e8] ;  /* 0x0057e80001207983 */ /* 0x000f280000300800 */
[----:B------:R0:W-:Y:S02]  /*bc640*/  STL.64 [R1+0x34d8], R50 ;  /* 0x0034d83201007387 */ /* 0x0001e40000100a00 */
        /* <DEDUP_REMOVED lines=25> */
[----:B--2---:R-:W-:Y:S02]  /*bc7e0*/  IMAD.MOV.U32 R30, RZ, RZ, R3 ;  /* 0x000000ffff1e7224 */ /* 0x004fe400078e0003 */
[----:B------:R-:W-:Y:S01]  /*bc7f0*/  IMAD.MOV.U32 R36, RZ, RZ, R35 ;  /* 0x000000ffff247224 */ /* 0x000fe200078e0023 */
[----:B------:R-:W2:Y:S01]  /*bc800*/  LDL.LU R3, [R1+0x57e4] ;  /* 0x0057e40001037983 */ /* 0x000ea20000300800 */
        /* <DEDUP_REMOVED lines=23> */
[----:B------:R-:W-:Y:S01]  /*bc980*/  IMAD.MOV.U32 R34, RZ, RZ, R33 ;  /* 0x000000ffff227224 */ /* 0x000fe200078e0021 */
[----:B------:R0:W-:Y:S01]  /*bc990*/  STL.64 [R1+0x34b0], R54 ;  /* 0x0034b03601007387 */ /* 0x0001e20000100a00 */
[----:B------:R-:W-:Y:S02]  /*bc9a0*/  IMAD.MOV.U32 R33, RZ, RZ, R30 ;  /* 0x000000ffff217224 */ /* 0x000fe400078e001e */
[----:B------:R-:W-:-:S02]  /*bc9b0*/  IMAD.MOV.U32 R30, RZ, RZ, R27 ;  /* 0x000000ffff1e7224 */ /* 0x000fc400078e001b */
[----:B------:R-:W2:Y:S01]  /*bc9c0*/  LDL.LU R27, [R1+0x1ec] ;  /* 0x0001ec00011b7983 */ /* 0x000ea20000300800 */
        /* <DEDUP_REMOVED lines=200> */
[----:B------:R-:W-:Y:S01]  /*bd650*/  IMAD.MOV.U32 R35, RZ, RZ, R34 ;  /* 0x000000ffff237224 */ /* 0x000fe200078e0022 */
[----:B------:R-:W4:Y:S01]  /*bd660*/  LDL.LU R29, [R1+0x600] ;  /* 0x00060000011d7983 */ /* 0x000f220000300800 */
[----:B------:R-:W-:Y:S02]  /*bd670*/  IMAD.MOV.U32 R34, RZ, RZ, R33 ;  /* 0x000000ffff227224 */ /* 0x000fe400078e0021 */
        /* <DEDUP_REMOVED lines=36> */
[----:B------:R-:W-:Y:S01]  /*bd8c0*/  IMAD.MOV.U32 R37, RZ, RZ, R36 ;  /* 0x000000ffff257224 */ /* 0x000fe200078e0024 */
[----:B------:R-:W4:Y:S01]  /*bd8d0*/  LDL.LU R0, [R1+0x57d8] ;  /* 0x0057d80001007983 */ /* 0x000f220000300800 */
        /* <DEDUP_REMOVED lines=109> */
[----:B--2---:R-:W-:Y:S02]  /*bdfb0*/  IMAD.MOV.U32 R31, RZ, RZ, R32 ;  /* 0x000000ffff1f7224 */ /* 0x004fe400078e0020 */
        /* <DEDUP_REMOVED lines=15> */
[C---:B------:R-:W-:Y:S02]  /*be0b0*/  IMAD.X R55, R22.reuse, 0x1, R10, P1 ;  /* 0x0000000116377824 */ /* 0x040fe400008e060a */
[----:B------:R-:W-:Y:S01]  /*be0c0*/  IMAD.MOV.U32 R34, RZ, RZ, R33 ;  /* 0x000000ffff227224 */ /* 0x000fe200078e0021 */
[C---:B0-----:R-:W-:Y:S01]  /*be0d0*/  IADD3 R50, P2, PT, R47.reuse, R8, RZ ;  /* 0x000000082f327210 */ /* 0x041fe20007f5e0ff */
[----:B------:R-:W-:Y:S01]  /*be0e0*/  IMAD.MOV.U32 R33, RZ, RZ, R31 ;  /* 0x000000ffff217224 */ /* 0x000fe200078e001f */
[----:B------:R0:W-:Y:S01]  /*be0f0*/  STL.64 [R1+0x3378], R56 ;  /* 0x0033783801007387 */ /* 0x0001e20000100a00 */
[----:B------:R-:W-:Y:S02]  /*be100*/  IMAD.MOV.U32 R31, RZ, RZ, R14 ;  /* 0x000000ffff1f7224 */ /* 0x000fe400078e000e */
[----:B------:R-:W-:Y:S01]  /*be110*/  IMAD.X R51, R22, 0x1, R11, P2 ;  /* 0x0000000116337824 */ /* 0x000fe200010e060b */
[----:B------:R-:W2:Y:S04]  /*be120*/  LDL.LU R14, [R1+0x214] ;  /* 0x00021400010e7983 */ /* 0x000ea80000300800 */
[----:B------:R1:W-:Y:S01]  /*be130*/  STL.64 [R1+0x3370], R54 ;  /* 0x0033703601007387 */ /* 0x0003e20000100a00 */
[----:B0-----:R-:W-:-:S03]  /*be140*/  IADD3 R56, P0, PT, R47, R6, RZ ;  /* 0x000000062f387210 */ /* 0x001fc60007f1e0ff */
[----:B------:R0:W-:Y:S01]  /*be150*/  STL.64 [R1+0x3368], R50 ;  /* 0x0033683201007387 */ /* 0x0001e20000100a00 */
[----:B-1----:R-:W-:Y:S01]  /*be160*/  IADD3 R54, P1, PT, R47, R4, RZ ;  /* 0x000000042f367210 */ /* 0x002fe20007f3e0ff */
[----:B------:R-:W-:Y:S02]  /*be170*/  IMAD.MOV.U32 R47, RZ, RZ, R42 ;  /* 0x000000ffff2f7224 */ /* 0x000fe400078e002a */
[----:B------:R-:W-:Y:S02]  /*be180*/  IMAD.MOV.U32 R42, RZ, RZ, R41 ;  /* 0x000000ffff2a7224 */ /* 0x000fe400078e0029 */
[----:B------:R-:W-:Y:S01]  /*be190*/  IMAD.MOV.U32 R41, RZ, RZ, R40 ;  /* 0x000000ffff297224 */ /* 0x000fe200078e0028 */
[----:B0-----:R-:W-:Y:S01]  /*be1a0*/  IADD3 R50, P2, PT, R48, R9, RZ ;  /* 0x0000000930327210 */ /* 0x001fe20007f5e0ff */
[----:B------:R-:W-:Y:S02]  /*be1b0*/  IMAD.MOV.U32 R40, RZ, RZ, R39 ;  /* 0x000000ffff287224 */ /* 0x000fe400078e0027 */
        /* <DEDUP_REMOVED lines=17> */
[--C-:B----4-:R-:W-:Y:S01]  /*be2d0*/  SHF.R.S32.HI R22, RZ, 0x1f, R3.reuse ;  /* 0x0000001fff167819 */ /* 0x110fe20000011403 */
[----:B------:R-:W-:Y:S02]  /*be2e0*/  IMAD.MOV.U32 R23, RZ, RZ, R3 ;  /* 0x000000ffff177224 */ /* 0x000fe400078e0003 */
[----:B------:R-:W4:Y:S04]  /*be2f0*/  LDL.LU R3, [R1+0x57c8] ;  /* 0x0057c80001037983 */ /* 0x000f280000300800 */
        /* <DEDUP_REMOVED lines=66> */
[----:B------:R-:W3:Y:S01]  /*be720*/  LDL.LU R0, [R1+0x57c4] ;  /* 0x0057c40001007983 */ /* 0x000ee20000300800 */
        /* <DEDUP_REMOVED lines=39> */
[----:B--2---:R-:W-:Y:S02]  /*be9a0*/  IMAD.MOV.U32 R30, RZ, RZ, R32 ;  /* 0x000000ffff1e7224 */ /* 0x004fe400078e0020 */
        /* <DEDUP_REMOVED lines=393> */
[----:B--2---:R-:W-:Y:S02]  /*c0240*/  IMAD.MOV.U32 R31, RZ, RZ, R0 ;  /* 0x000000ffff1f7224 */ /* 0x004fe400078e0000 */
[----:B------:R-:W2:Y:S01]  /*c0250*/  LDL.LU R0, [R1+0x57a8] ;  /* 0x0057a80001007983 */ /* 0x000ea20000300800 */
        /* <DEDUP_REMOVED lines=14> */
[----:B------:R-:W-:Y:S01]  /*c0340*/  IMAD.MOV.U32 R42, RZ, RZ, R41 ;  /* 0x000000ffff2a7224 */ /* 0x000fe200078e0029 */
[----:B------:R0:W-:Y:S01]  /*c0350*/  STL.64 [R1+0x31b8], R54 ;  /* 0x0031b83601007387 */ /* 0x0001e20000100a00 */
[----:B------:R-:W-:Y:S02]  /*c0360*/  IMAD.MOV.U32 R41, RZ, RZ, R40 ;  /* 0x000000ffff297224 */ /* 0x000fe400078e0028 */
[----:B------:R-:W-:-:S02]  /*c0370*/  IMAD.MOV.U32 R40, RZ, RZ, R39 ;  /* 0x000000ffff287224 */ /* 0x000fc400078e0027 */
[----:B------:R-:W-:Y:S02]  /*c0380*/  IMAD.MOV.U32 R39, RZ, RZ, R38 ;  /* 0x000000ffff277224 */ /* 0x000fe400078e0026 */
[C---:B------:R-:W-:Y:S02]  /*c0390*/  IMAD.X R51, R26.reuse, 0x1, R7, P2 ;  /* 0x000000011a337824 */ /* 0x040fe400010e0607 */
[----:B------:R-:W-:Y:S01]  /*c03a0*/  IMAD.MOV.U32 R38, RZ, RZ, R37 ;  /* 0x000000ffff267224 */ /* 0x000fe200078e0025 */
[----:B0-----:R-:W-:Y:S01]  /*c03b0*/  IADD3 R54, P1, PT, R49, R9, RZ ;  /* 0x0000000931367210 */ /* 0x001fe20007f3e0ff */
[----:B------:R-:W-:Y:S02]  /*c03c0*/  IMAD.MOV.U32 R37, RZ, RZ, R36 ;  /* 0x000000ffff257224 */ /* 0x000fe400078e0024 */
[----:B------:R-:W-:Y:S02]  /*c03d0*/  IMAD.X R57, R26, 0x1, R5, P0 ;  /* 0x000000011a397824 */ /* 0x000fe400000e0605 */
[----:B------:R-:W-:-:S02]  /*c03e0*/  IMAD.MOV.U32 R36, RZ, RZ, R35 ;  /* 0x000000ffff247224 */ /* 0x000fc400078e0023 */
[----:B------:R-:W-:Y:S01]  /*c03f0*/  IMAD.MOV.U32 R35, RZ, RZ, R34 ;  /* 0x000000ffff237224 */ /* 0x000fe200078e0022 */
[----:B------:R0:W-:Y:S01]  /*c0400*/  STL.64 [R1+0x31a0], R50 ;  /* 0x0031a03201007387 */ /* 0x0001e20000100a00 */
[----:B------:R-:W-:Y:S02]  /*c0410*/  IMAD.MOV.U32 R34, RZ, RZ, R33 ;  /* 0x000000ffff227224 */ /* 0x000fe400078e0021 */
        /* <DEDUP_REMOVED lines=90> */
[----:B---3--:R-:W-:Y:S01]  /*c09c0*/  IADD3 R56, P0, PT, R48, R4, RZ ;  /* 0x0000000430387210 */ /* 0x008fe20007f1e0ff */
        /* <DEDUP_REMOVED lines=15> */
[----:B------:R-:W3:Y:S01]  /*c0ac0*/  LDL.LU R30, [R1+0x548] ;  /* 0x00054800011e7983 */ /* 0x000ee20000300800 */
        /* <DEDUP_REMOVED lines=21> */
[----:B---3--:R-:W-:Y:S02]  /*c0c20*/  IMAD.MOV.U32 R31, RZ, RZ, R30 ;  /* 0x000000ffff1f7224 */ /* 0x008fe400078e001e */
[----:B------:R-:W-:Y:S02]  /*c0c30*/  IMAD.MOV.U32 R30, RZ, RZ, R20 ;  /* 0x000000ffff1e7224 */ /* 0x000fe400078e0014 */
[----:B------:R-:W3:Y:S04]  /*c0c40*/  LDL.LU R20, [R1+0x4bc] ;  /* 0x0004bc0001147983 */ /* 0x000ee80000300800 */
        /* <DEDUP_REMOVED lines=2144> */
[----:B------:R-:W-:Y:S01]  /*c9250*/  IMAD.MOV.U32 R34, RZ, RZ, R33 ;  /* 0x000000ffff227224 */ /* 0x000fe200078e0021 */
[----:B------:R1:W-:Y:S01]  /*c9260*/  STL.64 [R1+0x2a40], R54 ;  /* 0x002a403601007387 */ /* 0x0003e20000100a00 */
[----:B------:R-:W-:-:S03]  /*c9270*/  IMAD.MOV.U32 R33, RZ, RZ, R31 ;  /* 0x000000ffff217224 */ /* 0x000fc600078e001f */
[----:B------:R0:W-:Y:S01]  /*c9280*/  STL.64 [R1+0x2a28], R50 ;  /* 0x002a283201007387 */ /* 0x0001e20000100a00 */
[----:B--2---:R-:W-:Y:S02]  /*c9290*/  IMAD.MOV.U32 R31, RZ, RZ, R30 ;  /* 0x000000ffff1f7224 */ /* 0x004fe400078e001e */
[----:B------:R-:W-:Y:S02]  /*c92a0*/  IMAD.MOV.U32 R30, RZ, RZ, R28 ;  /* 0x000000ffff1e7224 */ /* 0x000fe400078e001c */
[----:B------:R-:W2:Y:S01]  /*c92b0*/  LDL.LU R28, [R1+0x237c] ;  /* 0x00237c00011c7983 */ /* 0x000ea20000300800 */
[----:B0-----:R-:W-:-:S05]  /*c92c0*/  IADD3 R56, P0, PT, R44, R9, RZ ;  /* 0x000000092c387210 */ /* 0x001fca0007f1e0ff */
[----:B------:R-:W-:Y:S01]  /*c92d0*/  IMAD.X R57, R46, 0x1, R10, P0 ;  /* 0x000000012e397824 */ /* 0x000fe200000e060a */
[C---:B-1----:R-:W-:Y:S02]  /*c92e0*/  IADD3 R54, P1, PT, R44.reuse, R8, RZ ;  /* 0x000000082c367210 */ /* 0x042fe40007f3e0ff */
[----:B------:R-:W-:Y:S02]  /*c92f0*/  IADD3 R50, P2, PT, R44, R6, RZ ;  /* 0x000000062c327210 */ /* 0x000fe40007f5e0ff */
[----:B------:R0:W-:Y:S01]  /*c9300*/  STL.64 [R1+0x2a30], R56 ;  /* 0x002a303801007387 */ /* 0x0001e20000100a00 */
[----:B------:R-:W-:Y:S01]  /*c9310*/  IMAD.X R55, R46, 0x1, R11, P1 ;  /* 0x000000012e377824 */ /* 0x000fe200008e060b */
        /* <DEDUP_REMOVED lines=13> */
[----:B--2---:R-:W-:Y:S02]  /*c93f0*/  IMAD.MOV.U32 R30, RZ, RZ, R28 ;  /* 0x000000ffff1e7224 */ /* 0x004fe400078e001c */
[----:B------:R-:W-:Y:S02]  /*c9400*/  IMAD.MOV.U32 R28, RZ, RZ, R27 ;  /* 0x000000ffff1c7224 */ /* 0x000fe400078e001b */
[----:B------:R-:W2:Y:S01]  /*c9410*/  LDL.LU R27, [R1+0x234c] ;  /* 0x00234c00011b7983 */ /* 0x000ea20000300800 */
[----:B------:R-:W-:-:S02]  /*c9420*/  IMAD.X R51, R46, 0x1, R7, P2 ;  /* 0x000000012e337824 */ /* 0x000fc400010e0607 */
[----:B------:R-:W-:Y:S02]  /*c9430*/  IMAD.X R57, R46, 0x1, R5, P0 ;  /* 0x000000012e397824 */ /* 0x000fe400000e0605 */
        /* <DEDUP_REMOVED lines=14> */
[----:B------:R0:W-:Y:S04]  /*c9520*/  STL.64 [R1+0x2a20], R50 ;  /* 0x002a203201007387 */ /* 0x0001e80000100a00 */
[----:B------:R1:W-:Y:S01]  /*c9530*/  STL.64 [R1+0x2a08], R56 ;  /* 0x002a083801007387 */ /* 0x0003e20000100a00 */
[C---:B0-----:R-:W-:Y:S02]  /*c9540*/  IADD3 R50, P2, PT, R49.reuse, R8, RZ ;  /* 0x0000000831327210 */ /* 0x041fe40007f5e0ff */
[----:B-1----:R-:W-:-:S03]  /*c9550*/  IADD3 R56, P0, PT, R49, R6, RZ ;  /* 0x0000000631387210 */ /* 0x002fc60007f1e0ff */
[C---:B------:R-:W-:Y:S02]  /*c9560*/  IMAD.X R51, R53.reuse, 0x1, R11, P2 ;  /* 0x0000000135337824 */ /* 0x040fe400010e060b */
[----:B------:R-:W-:Y:S02]  /*c9570*/  IMAD.X R57, R53, 0x1, R7, P0 ;  /* 0x0000000135397824 */ /* 0x000fe400000e0607 */
[----:B--2---:R-:W-:Y:S02]  /*c9580*/  IMAD.MOV.U32 R28, RZ, RZ, R27 ;  /* 0x000000ffff1c7224 */ /* 0x004fe400078e001b */
[----:B------:R-:W-:Y:S02]  /*c9590*/  IMAD.MOV.U32 R27, RZ, RZ, R26 ;  /* 0x000000ffff1b7224 */ /* 0x000fe400078e001a */
        /* <DEDUP_REMOVED lines=230> */
[----:B-1----:R-:W-:-:S03]  /*ca400*/  IADD3 R56, P0, PT, R48, R6, RZ ;  /* 0x0000000630387210 */ /* 0x002fc60007f1e0ff */
[----:B------:R-:W-:Y:S01]  /*ca410*/  IMAD.X R51, R52, 0x1, R11, P2 ;  /* 0x0000000134337824 */ /* 0x000fe200010e060b */
[----:B---3--:R-:W-:Y:S01]  /*ca420*/  IADD3 R54, P1, PT, R48, R4, RZ ;  /* 0x0000000430367210 */ /* 0x008fe20007f3e0ff */
        /* <DEDUP_REMOVED lines=39> */
[----:B----4-:R-:W-:Y:S01]  /*ca6a0*/  IADD3 R50, P2, PT, R45, R4, RZ ;  /* 0x000000042d327210 */ /* 0x010fe20007f5e0ff */
        /* <DEDUP_REMOVED lines=77> */
[----:B------:R-:W2:Y:S01]  /*cab80*/  LDL.LU R14, [R1+0x23cc] ;  /* 0x0023cc00010e7983 */ /* 0x000ea20000300800 */
        /* <DEDUP_REMOVED lines=77> */
[----:B------:R-:W-:Y:S02]  /*cb060*/  IMAD.X R55, R46, 0x1, R11, P1 ;  /* 0x000000012e377824 */ /* 0x000fe400008e060b */
[----:B------:R-:W-:Y:S02]  /*cb070*/  IMAD.MOV.U32 R37, RZ, RZ, R36 ;  /* 0x000000ffff257224 */ /* 0x000fe400078e0024 */
[----:B------:R-:W-:-:S02]  /*cb080*/  IMAD.MOV.U32 R36, RZ, RZ, R35 ;  /* 0x000000ffff247224 */ /* 0x000fc400078e0023 */
[----:B------:R-:W-:Y:S02]  /*cb090*/  IMAD.MOV.U32 R35, RZ, RZ, R34 ;  /* 0x000000ffff237224 */ /* 0x000fe400078e0022 */
[----:B------:R-:W-:Y:S01]  /*cb0a0*/  IMAD.MOV.U32 R34, RZ, RZ, R33 ;  /* 0x000000ffff227224 */ /* 0x000fe200078e0021 */
[--C-:B--2---:R-:W-:Y:S01]  /*cb0b0*/  SHF.R.S32.HI R29, RZ, 0x1f, R2.reuse ;  /* 0x0000001fff1d7819 */ /* 0x104fe20000011402 */
[----:B------:R-:W-:Y:S01]  /*cb0c0*/  IMAD.MOV.U32 R33, RZ, RZ, R31 ;  /* 0x000000ffff217224 */ /* 0x000fe200078e001f */
[----:B------:R0:W-:Y:S01]  /*cb0d0*/  STL.64 [R1+0x28b8], R54 ;  /* 0x0028b83601007387 */ /* 0x0001e20000100a00 */
[----:B------:R-:W-:-:S03]  /*cb0e0*/  IMAD.MOV.U32 R31, RZ, RZ, R2 ;  /* 0x000000ffff1f7224 */ /* 0x000fc600078e0002 */
        /* <DEDUP_REMOVED lines=52> */
[----:B------:R-:W-:Y:S02]  /*cb430*/  IMAD.MOV.U32 R36, RZ, RZ, R35 ;  /* 0x000000ffff247224 */ /* 0x000fe400078e0023 */
[----:B----4-:R-:W-:Y:S02]  /*cb440*/  IMAD.MOV.U32 R28, RZ, RZ, R0 ;  /* 0x000000ffff1c7224 */ /* 0x010fe400078e0000 */
[----:B------:R-:W-:Y:S01]  /*cb450*/  IMAD.MOV.U32 R35, RZ, RZ, R34 ;  /* 0x000000ffff237224 */ /* 0x000fe200078e0022 */
[----:B------:R-:W4:Y:S01]  /*cb460*/  LDL.LU R0, [R1+0x570c] ;  /* 0x00570c0001007983 */ /* 0x000f220000300800 */
[----:B------:R-:W-:-:S02]  /*cb470*/  IMAD.X R51, R45, 0x1, R10, P2 ;  /* 0x000000012d337824 */ /* 0x000fc400010e060a */
[----:B------:R-:W-:Y:S01]  /*cb480*/  IMAD.MOV.U32 R34, RZ, RZ, R33 ;  /* 0x000000ffff227224 */ /* 0x000fe200078e0021 */
[----:B------:R0:W-:Y:S01]  /*cb490*/  STL.64 [R1+0x2880], R56 ;  /* 0x0028803801007387 */ /* 0x0001e20000100a00 */
[----:B------:R-:W-:Y:S02]  /*cb4a0*/  IMAD.MOV.U32 R33, RZ, RZ, R31 ;  /* 0x000000ffff217224 */ /* 0x000fe400078e001f */
[----:B------:R-:W-:Y:S01]  /*cb4b0*/  IMAD.MOV.U32 R31, RZ, RZ, R25 ;  /* 0x000000ffff1f7224 */ /* 0x000fe200078e0019 */
[----:B------:R1:W-:Y:S04]  /*cb4c0*/  STL.64 [R1+0x2868], R54 ;  /* 0x0028683601007387 */ /* 0x0003e80000100a00 */
        /* <DEDUP_REMOVED lines=71> */
[----:B------:R-:W3:Y:S01]  /*cb940*/  LDL R17, [R1+0x124] ;  /* 0x0001240001117983 */ /* 0x000ee20000100800 */
        /* <DEDUP_REMOVED lines=40> */
[----:B------:R-:W3:Y:S01]  /*cbbd0*/  LDL.LU R15, [R1+0x3bc4] ;  /* 0x003bc400010f7983 */ /* 0x000ee20000300800 */
[----:B------:R-:W-:-:S02]  /*cbbe0*/  IMAD.MOV.U32 R33, RZ, RZ, R31 ;  /* 0x000000ffff217224 */ /* 0x000fc400078e001f */
[----:B------:R-:W-:Y:S01]  /*cbbf0*/  IMAD.MOV.U32 R31, RZ, RZ, R24 ;  /* 0x000000ffff1f7224 */ /* 0x000fe200078e0018 */
[----:B------:R1:W-:Y:S04]  /*cbc00*/  STL.64 [R1+0x2820], R56 ;  /* 0x0028203801007387 */ /* 0x0003e80000100a00 */
[----:B------:R0:W-:Y:S01]  /*cbc10*/  STL.64 [R1+0x2808], R54 ;  /* 0x0028083601007387 */ /* 0x0001e20000100a00 */
[----:B--2---:R-:W-:-:S03]  /*cbc20*/  IMAD.MOV.U32 R24, RZ, RZ, R32 ;  /* 0x000000ffff187224 */ /* 0x004fc600078e0020 */
[----:B------:R-:W2:Y:S01]  /*cbc30*/  LDL.LU R32, [R1+0x5704] ;  /* 0x0057040001207983 */ /* 0x000ea20000300800 */
        /* <DEDUP_REMOVED lines=11> */
[----:B------:R-:W-:Y:S01]  /*cbcf0*/  IMAD.MOV.U32 R40, RZ, RZ, R39 ;  /* 0x000000ffff287224 */ /* 0x000fe200078e0027 */
[----:B-1----:R-:W-:Y:S01]  /*cbd00*/  IADD3 R56, P0, PT, R43, R9, RZ ;  /* 0x000000092b387210 */ /* 0x002fe20007f1e0ff */
[----:B------:R-:W-:Y:S02]  /*cbd10*/  IMAD.MOV.U32 R39, RZ, RZ, R38 ;  /* 0x000000ffff277224 */ /* 0x000fe400078e0026 */
[----:B------:R-:W-:Y:S02]  /*cbd20*/  IMAD.MOV.U32 R38, RZ, RZ, R37 ;  /* 0x000000ffff267224 */ /* 0x000fe400078e0025 */
[----:B------:R-:W-:Y:S02]  /*cbd30*/  IMAD.MOV.U32 R37, RZ, RZ, R36 ;  /* 0x000000ffff257224 */ /* 0x000fe400078e0024 */
[----:B------:R-:W-:Y:S02]  /*cbd40*/  IMAD.MOV.U32 R36, RZ, RZ, R35 ;  /* 0x000000ffff247224 */ /* 0x000fe400078e0023 */
[----:B------:R-:W-:-:S02]  /*cbd50*/  IMAD.MOV.U32 R35, RZ, RZ, R34 ;  /* 0x000000ffff237224 */ /* 0x000fc400078e0022 */
[C---:B------:R-:W-:Y:S02]  /*cbd60*/  IMAD.X R55, R53.reuse, 0x1, R7, P1 ;  /* 0x0000000135377824 */ /* 0x040fe400008e0607 */
[----:B------:R-:W-:Y:S02]  /*cbd70*/  IMAD.MOV.U32 R34, RZ, RZ, R33 ;  /* 0x000000ffff227224 */ /* 0x000fe400078e0021 */
[----:B------:R-:W-:Y:S02]  /*cbd80*/  IMAD.X R51, R53, 0x1, R5, P2 ;  /* 0x0000000135337824 */ /* 0x000fe400010e0605 */
[----:B------:R-:W-:Y:S02]  /*cbd90*/  IMAD.MOV.U32 R33, RZ, RZ, R31 ;  /* 0x000000ffff217224 */ /* 0x000fe400078e001f */
[----:B------:R-:W-:Y:S02]  /*cbda0*/  IMAD.X R57, R45, 0x1, R10, P0 ;  /* 0x000000012d397824 */ /* 0x000fe400000e060a */
[----:B------:R-:W-:-:S02]  /*cbdb0*/  IMAD.MOV.U32 R31, RZ, RZ, R23 ;  /* 0x000000ffff1f7224 */ /* 0x000fc400078e0017 */
[----:B------:R-:W3:Y:S04]  /*cbdc0*/  LDL.LU R23, [R1+0x2410] ;  /* 0x0024100001177983 */ /* 0x000ee80000300800 */
[----:B------:R0:W-:Y:S04]  /*cbdd0*/  STL.64 [R1+0x2800], R54 ;  /* 0x0028003601007387 */ /* 0x0001e80000100a00 */
[----:B------:R1:W-:Y:S04]  /*cbde0*/  STL.64 [R1+0x27e0], R50 ;  /* 0x0027e03201007387 */ /* 0x0003e80000100a00 */
[----:B------:R4:W-:Y:S01]  /*cbdf0*/  STL.64 [R1+0x27e8], R56 ;  /* 0x0027e83801007387 */ /* 0x0009e20000100a00 */
[----:B0-----:R-:W-:-:S02]  /*cbe00*/  IADD3 R54, P1, PT, R43, R8, RZ ;  /* 0x000000082b367210 */ /* 0x001fc40007f3e0ff */
[C---:B-1----:R-:W-:Y:S02]  /*cbe10*/  IADD3 R50, P2, PT, R43.reuse, R6, RZ ;  /* 0x000000062b327210 */ /* 0x042fe40007f5e0ff */
        /* <DEDUP_REMOVED lines=37> */
[----:B------:R-:W-:Y:S01]  /*cc070*/  IMAD.MOV.U32 R38, RZ, RZ, R37 ;  /* 0x000000ffff267224 */ /* 0x000fe200078e0025 */
[--C-:B------:R-:W-:Y:S01]  /*cc080*/  SHF.R.S32.HI R26, RZ, 0x1f, R3.reuse ;  /* 0x0000001fff1a7819 */ /* 0x100fe20000011403 */
[----:B------:R-:W-:-:S02]  /*cc090*/  IMAD.MOV.U32 R31, RZ, RZ, R3 ;  /* 0x000000ffff1f7224 */ /* 0x000fc400078e0003 */
[----:B------:R-:W-:Y:S01]  /*cc0a0*/  IMAD.MOV.U32 R37, RZ, RZ, R36 ;  /* 0x000000ffff257224 */ /* 0x000fe200078e0024 */
[----:B------:R-:W4:Y:S01]  /*cc0b0*/  LDL.LU R3, [R1+0x5700] ;  /* 0x0057000001037983 */ /* 0x000f220000300800 */
        /* <DEDUP_REMOVED lines=46> */
[----:B------:R-:W-:Y:S02]  /*cc3a0*/  IMAD.X R51, R46, 0x1, R10, P2 ;  /* 0x000000012e337824 */ /* 0x000fe400010e060a */
[----:B--2---:R-:W-:Y:S02]  /*cc3b0*/  IMAD.MOV.U32 R29, RZ, RZ, R32 ;  /* 0x000000ffff1d7224 */ /* 0x004fe400078e0020 */
[----:B------:R-:W2:Y:S02]  /*cc3c0*/  LDL.LU R32, [R1+0x56fc] ;  /* 0x0056fc0001207983 */ /* 0x000ea40000300800 */
[----:B------:R-:W-:Y:S02]  /*cc3d0*/  IMAD.MOV.U32 R30, RZ, RZ, R29 ;  /* 0x000000ffff1e7224 */ /* 0x000fe400078e001d */
        /* <DEDUP_REMOVED lines=48> */
[----:B------:R-:W-:Y:S01]  /*cc6e0*/  IMAD.X R57, R53, 0x1, R10, P0 ;  /* 0x0000000135397824 */ /* 0x000fe200000e060a */
[----:B------:R0:W-:Y:S04]  /*cc6f0*/  STL.64 [R1+0x27a0], R54 ;  /* 0x0027a03601007387 */ /* 0x0001e80000100a00 */
[----:B------:R1:W-:Y:S01]  /*cc700*/  STL.64 [R1+0x2788], R50 ;  /* 0x0027883201007387 */ /* 0x0003e20000100a00 */
[----:B0-----:R-:W-:-:S02]  /*cc710*/  IADD3 R54, P1, PT, R44, R8, RZ ;  /* 0x000000082c367210 */ /* 0x001fc40007f3e0ff */
[----:B-1----:R-:W-:-:S03]  /*cc720*/  IADD3 R50, P2, PT, R44, R6, RZ ;  /* 0x000000062c327210 */ /* 0x002fc60007f5e0ff */
[C---:B------:R-:W-:Y:S02]  /*cc730*/  IMAD.X R55, R53.reuse, 0x1, R11, P1 ;  /* 0x0000000135377824 */ /* 0x040fe400008e060b */
[----:B------:R-:W-:Y:S02]  /*cc740*/  IMAD.X R51, R53, 0x1, R7, P2 ;  /* 0x0000000135337824 */ /* 0x000fe400010e0607 */
[----:B--2---:R-:W-:Y:S02]  /*cc750*/  IMAD.MOV.U32 R27, RZ, RZ, R25 ;  /* 0x000000ffff1b7224 */ /* 0x004fe400078e0019 */
[----:B------:R-:W-:Y:S02]  /*cc760*/  IMAD.MOV.U32 R25, RZ, RZ, R20 ;  /* 0x000000ffff197224 */ /* 0x000fe400078e0014 */
[----:B------:R-:W-:Y:S02]  /*cc770*/  IMAD.MOV.U32 R20, RZ, RZ, R18 ;  /* 0x000000ffff147224 */ /* 0x000fe400078e0012 */
[----:B----4-:R-:W-:-:S02]  /*cc780*/  IMAD.MOV.U32 R18, RZ, RZ, R3 ;  /* 0x000000ffff127224 */ /* 0x010fc400078e0003 */
[----:B------:R-:W2:Y:S04]  /*cc790*/  LDL.LU R3, [R1+0x56f4] ;  /* 0x0056f40001037983 */ /* 0x000ea80000300800 */
[----:B------:R0:W-:Y:S02]  /*cc7a0*/  STL.64 [R1+0x2790], R56 ;  /* 0x0027903801007387 */ /* 0x0001e40000100a00 */
        /* <DEDUP_REMOVED lines=22> */
[----:B------:R-:W-:Y:S02]  /*cc910*/  IMAD.X R57, R53, 0x1, R5, P0 ;  /* 0x0000000135397824 */ /* 0x000fe400000e0605 */
[----:B------:R-:W-:Y:S02]  /*cc920*/  IMAD.MOV.U32 R42, RZ, RZ, R41 ;  /* 0x000000ffff2a7224 */ /* 0x000fe400078e0029 */
[----:B------:R-:W-:-:S02]  /*cc930*/  IMAD.MOV.U32 R18, RZ, RZ, R13 ;  /* 0x000000ffff127224 */ /* 0x000fc400078e000d */
[----:B------:R-:W-:Y:S01]  /*cc940*/  IMAD.X R55, R45, 0x1, R10, P1 ;  /* 0x000000012d377824 */ /* 0x000fe200008e060a */
[----:B------:R-:W4:Y:S01]  /*cc950*/  LDL.LU R13, [R1+0x23d4] ;  /* 0x0023d400010d7983 */ /* 0x000f220000300800 */
        /* <DEDUP_REMOVED lines=9> */
[----:B------:R-:W-:Y:S01]  /*cc9f0*/  IMAD.MOV.U32 R33, RZ, RZ, R31 ;  /* 0x000000ffff217224 */ /* 0x000fe200078e001f */
[C---:B0-----:R-:W-:Y:S01]  /*cca00*/  IADD3 R50, P2, PT, R49.reuse, R8, RZ ;  /* 0x0000000831327210 */ /* 0x041fe20007f5e0ff */
[----:B------:R-:W-:Y:S01]  /*cca10*/  IMAD.MOV.U32 R31, RZ, RZ, R30 ;  /* 0x000000ffff1f7224 */ /* 0x000fe200078e001e */
[C---:B-1----:R-:W-:Y:S01]  /*cca20*/  IADD3 R56, P0, PT, R49.reuse, R6, RZ ;  /* 0x0000000631387210 */ /* 0x042fe20007f1e0ff */
[----:B------:R-:W-:Y:S01]  /*cca30*/  IMAD.MOV.U32 R30, RZ, RZ, R29 ;  /* 0x000000ffff1e7224 */ /* 0x000fe200078e001d */
[----:B---3--:R-:W-:Y:S01]  /*cca40*/  IADD3 R54, P1, PT, R49, R4, RZ ;  /* 0x0000000431367210 */ /* 0x008fe20007f3e0ff */
[----:B------:R-:W-:Y:S02]  /*cca50*/  IMAD.MOV.U32 R49, RZ, RZ, R43 ;  /* 0x000000ffff317224 */ /* 0x000fe400078e002b */
[----:B------:R-:W-:-:S02]  /*cca60*/  IMAD.X R51, R45, 0x1, R11, P2 ;  /* 0x000000012d337824 */ /* 0x000fc400010e060b */
[----:B------:R-:W-:Y:S02]  /*cca70*/  IMAD.MOV.U32 R43, RZ, RZ, R42 ;  /* 0x000000ffff2b7224 */ /* 0x000fe400078e002a */
        /* <DEDUP_REMOVED lines=8> */
[C---:B------:R-:W-:Y:S01]  /*ccb00*/  IMAD.X R57, R45.reuse, 0x1, R7, P0 ;  /* 0x000000012d397824 */ /* 0x040fe200000e0607 */
[----:B------:R0:W-:Y:S01]  /*ccb10*/  STL.64 [R1+0x2778], R50 ;  /* 0x0027783201007387 */ /* 0x0001e20000100a00 */
[----:B------:R-:W-:Y:S02]  /*ccb20*/  IMAD.X R55, R45, 0x1, R5, P1 ;  /* 0x000000012d377824 */ /* 0x000fe400008e0605 */
        /* <DEDUP_REMOVED lines=35> */
[----:B------:R-:W2:Y:S01]  /*ccd60*/  LDL.LU R24, [R1+0x23a0] ;  /* 0x0023a00001187983 */ /* 0x000ea20000300800 */
[C---:B------:R-:W-:Y:S02]  /*ccd70*/  IMAD.X R57, R52.reuse, 0x1, R11, P0 ;  /* 0x0000000134397824 */ /* 0x040fe400000e060b */
[C---:B------:R-:W-:Y:S02]  /*ccd80*/  IMAD.X R55, R52.reuse, 0x1, R7, P1 ;  /* 0x0000000134377824 */ /* 0x040fe400008e0607 */
[----:B------:R-:W-:Y:S01]  /*ccd90*/  IMAD.X R51, R52, 0x1, R5, P2 ;  /* 0x0000000134337824 */ /* 0x000fe200010e0605 */
[----:B------:R-:W-:Y:S04]  /*ccda0*/  STL.64 [R1+0x2758], R56 ;  /* 0x0027583801007387 */ /* 0x000fe80000100a00 */
[----:B------:R-:W-:Y:S04]  /*ccdb0*/  STL.64 [R1+0x2740], R54 ;  /* 0x0027403601007387 */ /* 0x000fe80000100a00 */
[----:B------:R0:W-:Y:S02]  /*ccdc0*/  STL.64 [R1+0x2728], R50 ;  /* 0x0027283201007387 */ /* 0x0001e40000100a00 */
[----:B0-----:R-:W-:-:S02]  /*ccdd0*/  IMAD.MOV.U32 R51, RZ, RZ, R43 ;  /* 0x000000ffff337224 */ /* 0x001fc400078e002b */
        /* <DEDUP_REMOVED lines=8> */
[----:B--2---:R-:W-:Y:S02]  /*cce60*/  IMAD.MOV.U32 R27, RZ, RZ, R24 ;  /* 0x000000ffff1b7224 */ /* 0x004fe400078e0018 */
[----:B------:R-:W2:Y:S01]  /*cce70*/  LDL.LU R24, [R1+0x23a4] ;  /* 0x0023a40001187983 */ /* 0x000ea20000300800 */
[C---:B------:R-:W-:Y:S01]  /*cce80*/  IADD3 R56, P0, PT, R47.reuse, R9, RZ ;  /* 0x000000092f387210 */ /* 0x040fe20007f1e0ff */
[----:B------:R-:W-:Y:S01]  /*cce90*/  IMAD.MOV.U32 R50, RZ, RZ, R43 ;  /* 0x000000ffff327224 */ /* 0x000fe200078e002b */
[----:B------:R-:W-:Y:S01]  /*ccea0*/  IADD3 R54, P1, PT, R47, R8, RZ ;  /* 0x000000082f367210 */ /* 0x000fe20007f3e0ff */
[----:B------:R-:W-:-:S02]  /*cceb0*/  IMAD.MOV.U32 R43, RZ, RZ, R42 ;  /* 0x000000ffff2b7224 */ /* 0x000fc400078e002a */
[----:B------:R-:W-:Y:S02]  /*ccec0*/  IMAD.X R57, R46, 0x1, R10, P0 ;  /* 0x000000012e397824 */ /* 0x000fe400000e060a */
[----:B------:R-:W-:Y:S02]  /*cced0*/  IMAD.MOV.U32 R42, RZ, RZ, R41 ;  /* 0x000000ffff2a7224 */ /* 0x000fe400078e0029 */
[----:B------:R-:W-:Y:S01]  /*ccee0*/  IMAD.MOV.U32 R41, RZ, RZ, R40 ;  /* 0x000000ffff297224 */ /* 0x000fe200078e0028 */
[----:B------:R0:W-:Y:S01]  /*ccef0*/  STL.64 [R1+0x2730], R56 ;  /* 0x0027303801007387 */ /* 0x0001e20000100a00 */
[----:B------:R-:W-:Y:S01]  /*ccf00*/  IMAD.MOV.U32 R40, RZ, RZ, R39 ;  /* 0x000000ffff287224 */ /* 0x000fe200078e0027 */
[----:B------:R-:W-:Y:S01]  /*ccf10*/  IADD3 R52, P2, PT, R47, R6, RZ ;  /* 0x000000062f347210 */ /* 0x000fe20007f5e0ff */
[----:B------:R-:W-:Y:S02]  /*ccf20*/  IMAD.MOV.U32 R39, RZ, RZ, R38 ;  /* 0x000000ffff277224 */ /* 0x000fe400078e0026 */
[----:B------:R-:W-:-:S02]  /*ccf30*/  IMAD.MOV.U32 R38, RZ, RZ, R37 ;  /* 0x000000ffff267224 */ /* 0x000fc400078e0025 */
[----:B------:R-:W-:Y:S02]  /*ccf40*/  IMAD.MOV.U32 R37, RZ, RZ, R36 ;  /* 0x000000ffff257224 */ /* 0x000fe400078e0024 */
        /* <DEDUP_REMOVED lines=25> */
[----:B--2---:R-:W-:Y:S02]  /*cd0e0*/  IMAD.MOV.U32 R27, RZ, RZ, R24 ;  /* 0x000000ffff1b7224 */ /* 0x004fe400078e0018 */
[----:B------:R-:W-:Y:S02]  /*cd0f0*/  IMAD.MOV.U32 R24, RZ, RZ, R22 ;  /* 0x000000ffff187224 */ /* 0x000fe400078e0016 */
[----:B------:R-:W2:Y:S04]  /*cd100*/  LDL.LU R22, [R1+0x2408] ;  /* 0x0024080001167983 */ /* 0x000ea80000300800 */
[----:B------:R0:W-:Y:S04]  /*cd110*/  STL.64 [R1+0x2738], R54 ;  /* 0x0027383601007387 */ /* 0x0001e80000100a00 */
[----:B------:R1:W-:Y:S04]  /*cd120*/  STL.64 [R1+0x2720], R52 ;  /* 0x0027203401007387 */ /* 0x0003e80000100a00 */
[----:B------:R-:W2:Y:S01]  /*cd130*/  LDL.LU R3, [R1+0x56ec] ;  /* 0x0056ec0001037983 */ /* 0x000ea20000300800 */
[----:B0-----:R-:W-:-:S03]  /*cd140*/  IADD3 R54, P1, PT, R44, R9, RZ ;  /* 0x000000092c367210 */ /* 0x001fc60007f3e0ff */
[----:B------:R0:W-:Y:S02]  /*cd150*/  STL.64 [R1+0x2708], R56 ;  /* 0x0027083801007387 */ /* 0x0001e40000100a00 */
[----:B------:R-:W-:Y:S02]  /*cd160*/  IMAD.X R55, R58, 0x1, R10, P1 ;  /* 0x000000013a377824 */ /* 0x000fe400008e060a */
[----:B------:R-:W2:Y:S01]  /*cd170*/  LDL.LU R26, [R1+0x23b8] ;  /* 0x0023b800011a7983 */ /* 0x000ea20000300800 */
[----:B-1----:R-:W-:-:S03]  /*cd180*/  IADD3 R52, P2, PT, R44, R8, RZ ;  /* 0x000000082c347210 */ /* 0x002fc60007f5e0ff */
[----:B------:R1:W-:Y:S01]  /*cd190*/  STL.64 [R1+0x2710], R54 ;  /* 0x0027103601007387 */ /* 0x0003e20000100a00 */
[----:B0-----:R-:W-:Y:S01]  /*cd1a0*/  IADD3 R56, P0, PT, R44, R6, RZ ;  /* 0x000000062c387210 */ /* 0x001fe20007f1e0ff */
[----:B------:R-:W-:Y:S01]  /*cd1b0*/  IMAD.X R53, R58, 0x1, R11, P2 ;  /* 0x000000013a357824 */ /* 0x000fe200010e060b */
[----:B-1----:R-:W-:Y:S01]  /*cd1c0*/  IADD3 R54, P1, PT, R44, R4, RZ ;  /* 0x000000042c367210 */ /* 0x002fe20007f3e0ff */
        /* <DEDUP_REMOVED lines=20> */
[C---:B-1----:R-:W-:Y:S02]  /*cd310*/  IADD3 R54, P1, PT, R49.reuse, R6, RZ ;  /* 0x0000000631367210 */ /* 0x042fe40007f3e0ff */
[----:B---3--:R-:W-:Y:S01]  /*cd320*/  IADD3 R52, P2, PT, R49, R4, RZ ;  /* 0x0000000431347210 */ /* 0x008fe20007f5e0ff */
[C---:B------:R-:W-:Y:S02]  /*cd330*/  IMAD.X R57, R45.reuse, 0x1, R11, P0 ;  /* 0x000000012d397824 */ /* 0x040fe400000e060b */
[C---:B------:R-:W-:Y:S02]  /*cd340*/  IMAD.X R55, R45.reuse, 0x1, R7, P1 ;  /* 0x000000012d377824 */ /* 0x040fe400008e0607 */
        /* <DEDUP_REMOVED lines=13> */
[----:B------:R-:W-:Y:S01]  /*cd420*/  IMAD.MOV.U32 R31, RZ, RZ, R30 ;  /* 0x000000ffff1f7224 */ /* 0x000fe200078e001e */
[----:B------:R1:W-:Y:S01]  /*cd430*/  STL.64 [R1+0x26e0], R54 ;  /* 0x0026e03601007387 */ /* 0x0003e20000100a00 */
[----:B------:R-:W-:-:S03]  /*cd440*/  IMAD.MOV.U32 R30, RZ, RZ, R29 ;  /* 0x000000ffff1e7224 */ /* 0x000fc600078e001d */
[----:B------:R3:W-:Y:S01]  /*cd450*/  STL.64 [R1+0x26c8], R52 ;  /* 0x0026c83401007387 */ /* 0x0007e20000100a00 */
[----:B--2---:R-:W-:-:S03]  /*cd460*/  IMAD.MOV.U32 R29, RZ, RZ, R0 ;  /* 0x000000ffff1d7224 */ /* 0x004fc600078e0000 */
[----:B------:R-:W2:Y:S01]  /*cd470*/  LDL.LU R0, [R1+0x56e4] ;  /* 0x0056e40001007983 */ /* 0x000ea20000300800 */
[C---:B0-----:R-:W-:Y:S02]  /*cd480*/  IADD3 R56, P0, PT, R48.reuse, R9, RZ ;  /* 0x0000000930387210 */ /* 0x041fe40007f1e0ff */
[C---:B-1----:R-:W-:Y:S02]  /*cd490*/  IADD3 R54, P1, PT, R48.reuse, R8, RZ ;  /* 0x0000000830367210 */ /* 0x042fe40007f3e0ff */
[C---:B---3--:R-:W-:Y:S01]  /*cd4a0*/  IADD3 R52, P2, PT, R48.reuse, R6, RZ ;  /* 0x0000000630347210 */ /* 0x048fe20007f5e0ff */
[C---:B------:R-:W-:Y:S01]  /*cd4b0*/  IMAD.X R57, R51.reuse, 0x1, R10, P0 ;  /* 0x0000000133397824 */ /* 0x040fe200000e060a */
[----:B------:R-:W-:Y:S01]  /*cd4c0*/  IADD3 R48, P0, PT, R48, R4, RZ ;  /* 0x0000000430307210 */ /* 0x000fe20007f1e0ff */
[C---:B------:R-:W-:Y:S02]  /*cd4d0*/  IMAD.X R55, R51.reuse, 0x1, R11, P1 ;  /* 0x0000000133377824 */ /* 0x040fe400008e060b */
[----:B------:R-:W-:-:S02]  /*cd4e0*/  IMAD.X R53, R51, 0x1, R7, P2 ;  /* 0x0000000133357824 */ /* 0x000fc400010e0607 */
[----:B------:R-:W-:Y:S01]  /*cd4f0*/  IMAD.X R49, R51, 0x1, R5, P0 ;  /* 0x0000000133317824 */ /* 0x000fe200000e0605 */
[----:B------:R-:W-:Y:S04]  /*cd500*/  STL.64 [R1+0x26d0], R56 ;  /* 0x0026d03801007387 */ /* 0x000fe80000100a00 */
        /* <DEDUP_REMOVED lines=9> */
[C---:B------:R-:W-:Y:S01]  /*cd5a0*/  IMAD.X R49, R47.reuse, 0x1, R7, P0 ;  /* 0x000000012f317824 */ /* 0x040fe200000e0607 */
[----:B------:R-:W-:Y:S02]  /*cd5b0*/  IADD3 R50, P1, PT, R50, R4, RZ ;  /* 0x0000000432327210 */ /* 0x000fe40007f3e0ff */
[----:B------:R-:W-:Y:S04]  /*cd5c0*/  STL.64 [R1+0x26b8], R52 ;  /* 0x0026b83401007387 */ /* 0x000fe80000100a00 */
[----:B------:R1:W-:Y:S01]  /*cd5d0*/  STL.64 [R1+0x26a0], R48 ;  /* 0x0026a03001007387 */ /* 0x0003e20000100a00 */
[----:B0-----:R-:W-:Y:S01]  /*cd5e0*/  IADD3 R54, P2, PT, R46, R9, RZ ;  /* 0x000000092e367210 */ /* 0x001fe20007f5e0ff */
[----:B------:R-:W-:-:S04]  /*cd5f0*/  IMAD.X R51, R47, 0x1, R5, P1 ;  /* 0x000000012f337824 */ /* 0x000fc800008e0605 */
[----:B------:R-:W-:Y:S02]  /*cd600*/  IMAD.X R55, R44, 0x1, R10, P2 ;  /* 0x000000012c377824 */ /* 0x000fe400010e060a */
[----:B-1----:R-:W-:Y:S02]  /*cd610*/  IMAD.MOV.U32 R49, RZ, RZ, R43 ;  /* 0x000000ffff317224 */ /* 0x002fe400078e002b */
[----:B------:R-:W-:Y:S02]  /*cd620*/  IMAD.MOV.U32 R43, RZ, RZ, R33 ;  /* 0x000000ffff2b7224 */ /* 0x000fe400078e0021 */
[----:B------:R-:W-:Y:S02]  /*cd630*/  IMAD.MOV.U32 R33, RZ, RZ, R31 ;  /* 0x000000ffff217224 */ /* 0x000fe400078e001f */
[----:B------:R-:W-:Y:S02]  /*cd640*/  IMAD.MOV.U32 R31, RZ, RZ, R29 ;  /* 0x000000ffff1f7224 */ /* 0x000fe400078e001d */
[----:B------:R-:W-:-:S02]  /*cd650*/  IMAD.MOV.U32 R29, RZ, RZ, R20 ;  /* 0x000000ffff1d7224 */ /* 0x000fc400078e0014 */
[----:B--2---:R-:W-:Y:S02]  /*cd660*/  IMAD.MOV.U32 R20, RZ, RZ, R0 ;  /* 0x000000ffff147224 */ /* 0x004fe400078e0000 */
[----:B------:R-:W2:Y:S04]  /*cd670*/  LDL.LU R0, [R1+0x56e0] ;  /* 0x0056e00001007983 */ /* 0x000ea80000300800 */
[----:B------:R0:W-:Y:S04]  /*cd680*/  STL.64 [R1+0x2688], R50 ;  /* 0x0026883201007387 */ /* 0x0001e80000100a00 */
[----:B------:R-:W-:Y:S04]  /*cd690*/  STL.64 [R1+0x2690], R54 ;  /* 0x0026903601007387 */ /* 0x000fe80000100a00 */
[----:B------:R-:W3:Y:S01]  /*cd6a0*/  LDL.LU R47, [R1+0x3d58] ;  /* 0x003d5800012f7983 */ /* 0x000ee20000300800 */
[----:B------:R-:W-:-:S05]  /*cd6b0*/  IADD3 R52, P0, PT, R46, R8, RZ ;  /* 0x000000082e347210 */ /* 0x000fca0007f1e0ff */
[----:B------:R-:W-:-:S05]  /*cd6c0*/  IMAD.X R53, R44, 0x1, R11, P0 ;  /* 0x000000012c357824 */ /* 0x000fca00000e060b */
[----:B------:R1:W-:Y:S01]  /*cd6d0*/  STL.64 [R1+0x2698], R52 ;  /* 0x0026983401007387 */ /* 0x0003e20000100a00 */
[----:B0-----:R-:W-:Y:S02]  /*cd6e0*/  IADD3 R50, P1, PT, R46, R6, RZ ;  /* 0x000000062e327210 */ /* 0x001fe40007f3e0ff */
[----:B---3--:R-:W-:Y:S01]  /*cd6f0*/  ISETP.GE.AND P2, PT, R47, UR72, PT ;  /* 0x000000482f007c0c */ /* 0x008fe2000bf46270 */
        /* <DEDUP_REMOVED lines=8> */
[----:B------:R-:W3:Y:S01]  /*cd780*/  LDL.LU R36, [R1+0x23b0] ;  /* 0x0023b00001247983 */ /* 0x000ee20000300800 */
[----:B-1----:R-:W-:Y:S01]  /*cd790*/  IADD3 R52, P0, PT, R46, R4, RZ ;  /* 0x000000042e347210 */ /* 0x002fe20007f1e0ff */
[----:B------:R-:W-:-:S04]  /*cd7a0*/  IMAD.X R51, R44, 0x1, R7, P1 ;  /* 0x000000012c337824 */ /* 0x000fc800008e0607 */
[----:B------:R-:W-:Y:S01]  /*cd7b0*/  IMAD.X R53, R44, 0x1, R5, P0 ;  /* 0x000000012c357824 */ /* 0x000fe200000e0605 */
[----:B------:R0:W-:Y:S01]  /*cd7c0*/  STL.64 [R1+0x2680], R50 ;  /* 0x0026803201007387 */ /* 0x0001e20000100a00 */
[----:B------:R-:W-:Y:S02]  /*cd7d0*/  SHF.R.S32.HI R44, RZ, 0x1f, R12 ;  /* 0x0000001fff2c7819 */ /* 0x000fe4000001140c */
[----:B0-----:R-:W-:-:S05]  /*cd7e0*/  IADD3 R50, P1, PT, R12, R9, RZ ;  /* 0x000000090c327210 */ /* 0x001fca0007f3e0ff */
[----:B------:R-:W-:Y:S02]  /*cd7f0*/  IMAD.X R51, R44, 0x1, R10, P1 ;  /* 0x000000012c337824 */ /* 0x000fe400008e060a */
[----:B------:R-:W-:Y:S02]  /*cd800*/  IMAD.MOV.U32 R44, RZ, RZ, R43 ;  /* 0x000000ffff2c7224 */ /* 0x000fe400078e002b */
[----:B------:R-:W-:Y:S02]  /*cd810*/  IMAD.MOV.U32 R43, RZ, RZ, R42 ;  /* 0x000000ffff2b7224 */ /* 0x000fe400078e002a */
[----:B------:R-:W-:Y:S02]  /*cd820*/  IMAD.MOV.U32 R42, RZ, RZ, R40 ;  /* 0x000000ffff2a7224 */ /* 0x000fe400078e0028 */
[----:B------:R-:W-:Y:S02]  /*cd830*/  IMAD.MOV.U32 R40, RZ, RZ, R39 ;  /* 0x000000ffff287224 */ /* 0x000fe400078e0027 */
[----:B------:R-:W-:-:S02]  /*cd840*/  IMAD.MOV.U32 R39, RZ, RZ, R38 ;  /* 0x000000ffff277224 */ /* 0x000fc400078e0026 */
[----:B------:R-:W-:Y:S01]  /*cd850*/  IMAD.MOV.U32 R38, RZ, RZ, R37 ;  /* 0x000000ffff267224 */ /* 0x000fe200078e0025 */
[----:B------:R-:W-:Y:S01]  /*cd860*/  STL.64 [R1+0x2678], R52 ;  /* 0x0026783401007387 */ /* 0x000fe20000100a00 */
[----:B------:R-:W-:Y:S02]  /*cd870*/  IMAD.MOV.U32 R48, RZ, RZ, R44 ;  /* 0x000000ffff307224 */ /* 0x000fe400078e002c */
[----:B------:R-:W-:Y:S01]  /*cd880*/  IMAD.MOV.U32 R44, RZ, RZ, R43 ;  /* 0x000000ffff2c7224 */ /* 0x000fe200078e002b */
[----:B------:R0:W-:Y:S01]  /*cd890*/  STL.64 [R1+0x4160], R50 ;  /* 0x0041603201007387 */ /* 0x0001e20000100a00 */
[----:B------:R-:W-:Y:S02]  /*cd8a0*/  IMAD.MOV.U32 R43, RZ, RZ, R42 ;  /* 0x000000ffff2b7224 */ /* 0x000fe400078e002a */
[----:B------:R-:W-:Y:S02]  /*cd8b0*/  IMAD.MOV.U32 R42, RZ, RZ, R39 ;  /* 0x000000ffff2a7224 */ /* 0x000fe400078e0027 */
[----:B------:R-:W-:Y:S01]  /*cd8c0*/  IMAD.MOV.U32 R39, RZ, RZ, R38 ;  /* 0x000000ffff277224 */ /* 0x000fe200078e0026 */
[----:B0-----:R-:W-:-:S02]  /*cd8d0*/  IADD3 R50, P0, PT, R45, R9, RZ ;  /* 0x000000092d327210 */ /* 0x001fc40007f1e0ff */
[----:B------:R-:W-:Y:S01]  /*cd8e0*/  IADD3 R52, P1, PT, R45, R8, RZ ;  /* 0x000000082d347210 */ /* 0x000fe20007f3e0ff */
[----:B------:R-:W-:Y:S02]  /*cd8f0*/  VIADD R12, R12, UR71 ;  /* 0x000000470c0c7c36 */ /* 0x000fe40008000000 */
[----:B---3--:R-:W-:Y:S02]  /*cd900*/  IMAD.MOV.U32 R37, RZ, RZ, R36 ;  /* 0x000000ffff257224 */ /* 0x008fe400078e0024 */
[----:B------:R-:W-:Y:S02]  /*cd910*/  IMAD.MOV.U32 R36, RZ, RZ, R33 ;  /* 0x000000ffff247224 */ /* 0x000fe400078e0021 */
[----:B------:R-:W-:Y:S02]  /*cd920*/  IMAD.MOV.U32 R33, RZ, RZ, R31 ;  /* 0x000000ffff217224 */ /* 0x000fe400078e001f */
[----:B------:R-:W-:Y:S02]  /*cd930*/  IMAD.MOV.U32 R31, RZ, RZ, R30 ;  /* 0x000000ffff1f7224 */ /* 0x000fe400078e001e */
[----:B------:R-:W-:-:S02]  /*cd940*/  IMAD.MOV.U32 R30, RZ, RZ, R29 ;  /* 0x000000ffff1e7224 */ /* 0x000fc400078e001d */
[----:B----4-:R-:W-:Y:S01]  /*cd950*/  IMAD.MOV.U32 R29, RZ, RZ, R13 ;  /* 0x000000ffff1d7224 */ /* 0x010fe200078e000d */
[----:B------:R-:W-:Y:S01]  /*cd960*/  SHF.R.S32.HI R13, RZ, 0x1f, R45 ;  /* 0x0000001fff0d7819 */ /* 0x000fe2000001142d */
[----:B------:R-:W-:Y:S02]  /*cd970*/  IMAD.MOV.U32 R38, RZ, RZ, R37 ;  /* 0x000000ffff267224 */ /* 0x000fe400078e0025 */
[----:B------:R-:W-:Y:S02]  /*cd980*/  IMAD.MOV.U32 R37, RZ, RZ, R36 ;  /* 0x000000ffff257224 */ /* 0x000fe400078e0024 */
        /* <DEDUP_REMOVED lines=8> */
[----:B------:R-:W3:Y:S01]  /*cda10*/  LDL.LU R32, [R1+0x56dc] ;  /* 0x0056dc0001207983 */ /* 0x000ee20000300800 */
[----:B------:R-:W-:-:S05]  /*cda20*/  IMAD.X R53, R13, 0x1, R11, P1 ;  /* 0x000000010d357824 */ /* 0x000fca00008e060b */
[----:B------:R1:W-:Y:S01]  /*cda30*/  STL.64 [R1+0x2660], R52 ;  /* 0x0026603401007387 */ /* 0x0003e20000100a00 */
[----:B0-----:R-:W-:-:S05]  /*cda40*/  IADD3 R50, P0, PT, R45, R6, RZ ;  /* 0x000000062d327210 */ /* 0x001fca0007f1e0ff */
[----:B------:R-:W-:Y:S01]  /*cda50*/  IMAD.X R51, R13, 0x1, R7, P0 ;  /* 0x000000010d337824 */ /* 0x000fe200000e0607 */
[----:B-1----:R-:W-:Y:S01]  /*cda60*/  IADD3 R52, P1, PT, R45, R4, RZ ;  /* 0x000000042d347210 */ /* 0x002fe20007f3e0ff */
        /* <DEDUP_REMOVED lines=10> */
[----:B------:R-:W4:Y:S01]  /*cdb10*/  LDL.LU R2, [R1+0x56d8] ;  /* 0x0056d80001027983 */ /* 0x000f220000300800 */
[----:B------:R-:W-:Y:S02]  /*cdb20*/  IMAD.MOV.U32 R31, RZ, RZ, R30 ;  /* 0x000000ffff1f7224 */ /* 0x000fe400078e001e */
[----:B------:R-:W-:Y:S01]  /*cdb30*/  IMAD.MOV.U32 R30, RZ, RZ, R17 ;  /* 0x000000ffff1e7224 */ /* 0x000fe200078e0011 */
[----:B0-----:R-:W-:Y:S01]  /*cdb40*/  IADD3 R50, P0, PT, R12, R4, RZ ;  /* 0x000000040c327210 */ /* 0x001fe20007f1e0ff */
[----:B------:R-:W-:Y:S01]  /*cdb50*/  IMAD.MOV.U32 R17, RZ, RZ, R15 ;  /* 0x000000ffff117224 */ /* 0x000fe200078e000f */
[----:B------:R-:W-:Y:S01]  /*cdb60*/  SHF.R.S32.HI R15, RZ, 0x1f, R12 ;  /* 0x0000001fff0f7819 */ /* 0x000fe2000001140c */
[----:B-1----:R-:W-:-:S04]  /*cdb70*/  IMAD.MOV.U32 R52, RZ, RZ, R45 ;  /* 0x000000ffff347224 */ /* 0x002fc800078e002d */
[----:B------:R-:W-:Y:S02]  /*cdb80*/  IMAD.X R51, R15, 0x1, R5, P0 ;  /* 0x000000010f337824 */ /* 0x000fe400000e0605 */
[----:B------:R-:W-:Y:S02]  /*cdb90*/  IMAD.MOV.U32 R45, RZ, RZ, R43 ;  /* 0x000000ffff2d7224 */ /* 0x000fe400078e002b */
[----:B------:R-:W-:Y:S01]  /*cdba0*/  IMAD.MOV.U32 R43, RZ, RZ, R30 ;  /* 0x000000ffff2b7224 */ /* 0x000fe200078e001e */
[----:B------:R0:W-:Y:S01]  /*cdbb0*/  STL.64 [R1+0x4118], R50 ;  /* 0x0041183201007387 */ /* 0x0001e20000100a00 */
[----:B------:R-:W-:Y:S02]  /*cdbc0*/  IMAD.MOV.U32 R30, RZ, RZ, R25 ;  /* 0x000000ffff1e7224 */ /* 0x000fe400078e0019 */
[----:B------:R-:W-:Y:S01]  /*cdbd0*/  IMAD.MOV.U32 R25, RZ, RZ, R14 ;  /* 0x000000ffff197224 */ /* 0x000fe200078e000e */
[----:B------:R-:W-:Y:S02]  /*cdbe0*/  SHF.R.S32.HI R14, RZ, 0x1f, R49 ;  /* 0x0000001fff0e7819 */ /* 0x000fe40000011431 */
[----:B0-----:R-:W-:-:S05]  /*cdbf0*/  IADD3 R50, P0, PT, R49, R9, RZ ;  /* 0x0000000931327210 */ /* 0x001fca0007f1e0ff */
[----:B------:R-:W-:Y:S01]  /*cdc00*/  IMAD.X R51, R14, 0x1, R10, P0 ;  /* 0x000000010e337824 */ /* 0x000fe200000e060a */
[----:B------:R-:W-:-:S04]  /*cdc10*/  IADD3 R54, P1, PT, R49, R8, RZ ;  /* 0x0000000831367210 */ /* 0x000fc80007f3e0ff */
[----:B------:R0:W-:Y:S01]  /*cdc20*/  STL.64 [R1+0x2640], R50 ;  /* 0x0026403201007387 */ /* 0x0001e20000100a00 */
[----:B------:R-:W-:Y:S01]  /*cdc30*/  IMAD.X R55, R14, 0x1, R11, P1 ;  /* 0x000000010e377824 */ /* 0x000fe200008e060b */
[----:B0-----:R-:W-:-:S04]  /*cdc40*/  IADD3 R50, P0, PT, R49, R6, RZ ;  /* 0x0000000631327210 */ /* 0x001fc80007f1e0ff */
[----:B------:R0:W-:Y:S01]  /*cdc50*/  STL.64 [R1+0x2648], R54 ;  /* 0x0026483601007387 */ /* 0x0001e20000100a00 */
[----:B------:R-:W-:Y:S01]  /*cdc60*/  IMAD.X R51, R14, 0x1, R7, P0 ;  /* 0x000000010e337824 */ /* 0x000fe200000e0607 */
[----:B------:R-:W-:-:S04]  /*cdc70*/  SHF.R.S32.HI R13, RZ, 0x1f, R47 ;  /* 0x0000001fff0d7819 */ /* 0x000fc8000001142f */
[----:B------:R1:W-:Y:S01]  /*cdc80*/  STL.64 [R1+0x2650], R50 ;  /* 0x0026503201007387 */ /* 0x0003e20000100a00 */
[----:B0-----:R-:W-:Y:S01]  /*cdc90*/  IADD3 R54, P1, PT, R49, R4, RZ ;  /* 0x0000000431367210 */ /* 0x001fe20007f3e0ff */
[----:B------:R-:W-:Y:S02]  /*cdca0*/  IMAD.MOV.U32 R49, RZ, RZ, R46 ;  /* 0x000000ffff317224 */ /* 0x000fe400078e002e */
[----:B------:R-:W-:Y:S02]  /*cdcb0*/  IMAD.MOV.U32 R46, RZ, RZ, R45 ;  /* 0x000000ffff2e7224 */ /* 0x000fe400078e002d */
[----:B------:R-:W-:Y:S01]  /*cdcc0*/  IMAD.MOV.U32 R45, RZ, RZ, R44 ;  /* 0x000000ffff2d7224 */ /* 0x000fe200078e002c */
[----:B-1----:R-:W-:Y:S01]  /*cdcd0*/  IADD3 R50, P0, PT, R47, R9, RZ ;  /* 0x000000092f327210 */ /* 0x002fe20007f1e0ff */
[----:B------:R-:W-:Y:S02]  /*cdce0*/  IMAD.X R55, R14, 0x1, R5, P1 ;  /* 0x000000010e377824 */ /* 0x000fe400008e0605 */
[----:B------:R-:W-:-:S02]  /*cdcf0*/  IMAD.MOV.U32 R44, RZ, RZ, R43 ;  /* 0x000000ffff2c7224 */ /* 0x000fc400078e002b */
[----:B------:R-:W-:Y:S02]  /*cdd00*/  IMAD.MOV.U32 R43, RZ, RZ, R42 ;  /* 0x000000ffff2b7224 */ /* 0x000fe400078e002a */
[----:B------:R-:W-:Y:S02]  /*cdd10*/  IMAD.MOV.U32 R42, RZ, RZ, R41 ;  /* 0x000000ffff2a7224 */ /* 0x000fe400078e0029 */
[----:B------:R-:W-:Y:S02]  /*cdd20*/  IMAD.X R51, R13, 0x1, R10, P0 ;  /* 0x000000010d337824 */ /* 0x000fe400000e060a */
[----:B------:R-:W-:Y:S01]  /*cdd30*/  IMAD.MOV.U32 R41, RZ, RZ, R27 ;  /* 0x000000ffff297224 */ /* 0x000fe200078e001b */
[----:B------:R0:W-:Y:S01]  /*cdd40*/  STL.64 [R1+0x2630], R54 ;  /* 0x0026303601007387 */ /* 0x0001e20000100a00 */
[----:B------:R-:W-:Y:S02]  /*cdd50*/  IMAD.MOV.U32 R27, RZ, RZ, R24 ;  /* 0x000000ffff1b7224 */ /* 0x000fe400078e0018 */
[----:B------:R-:W-:-:S02]  /*cdd60*/  IMAD.MOV.U32 R24, RZ, RZ, R22 ;  /* 0x000000ffff187224 */ /* 0x000fc400078e0016 */
[----:B------:R-:W2:Y:S04]  /*cdd70*/  LDL.LU R22, [R1+0x23f4] ;  /* 0x0023f40001167983 */ /* 0x000ea80000300800 */
[----:B------:R1:W-:Y:S01]  /*cdd80*/  STL.64 [R1+0x2638], R50 ;  /* 0x0026383201007387 */ /* 0x0003e20000100a00 */
[----:B0-----:R-:W-:-:S05]  /*cdd90*/  IADD3 R54, P1, PT, R47, R8, RZ ;  /* 0x000000082f367210 */ /* 0x001fca0007f3e0ff */
[----:B------:R-:W-:Y:S01]  /*cdda0*/  IMAD.X R55, R13, 0x1, R11, P1 ;  /* 0x000000010d377824 */ /* 0x000fe200008e060b */
[----:B-1----:R-:W-:-:S04]  /*cddb0*/  IADD3 R50, P0, PT, R47, R6, RZ ;  /* 0x000000062f327210 */ /* 0x002fc80007f1e0ff */
[----:B------:R0:W-:Y:S01]  /*cddc0*/  STL.64 [R1+0x2620], R54 ;  /* 0x0026203601007387 */ /* 0x0001e20000100a00 */
[----:B------:R-:W-:-:S05]  /*cddd0*/  IMAD.X R51, R13, 0x1, R7, P0 ;  /* 0x000000010d337824 */ /* 0x000fca00000e0607 */
[----:B------:R1:W-:Y:S01]  /*cdde0*/  STL.64 [R1+0x2628], R50 ;  /* 0x0026283201007387 */ /* 0x0003e20000100a00 */
[----:B0-----:R-:W-:Y:S01]  /*cddf0*/  IADD3 R54, P1, PT, R47, R4, RZ ;  /* 0x000000042f367210 */ /* 0x001fe20007f3e0ff */
[----:B------:R-:W-:Y:S02]  /*cde00*/  IMAD.MOV.U32 R47, RZ, RZ, R46 ;  /* 0x000000ffff2f7224 */ /* 0x000fe400078e002e */
[----:B------:R-:W-:Y:S02]  /*cde10*/  IMAD.MOV.U32 R46, RZ, RZ, R45 ;  /* 0x000000ffff2e7224 */ /* 0x000fe400078e002d */
[----:B------:R-:W-:Y:S01]  /*cde20*/  IMAD.X R55, R13, 0x1, R5, P1 ;  /* 0x000000010d377824 */ /* 0x000fe200008e0605 */
[----:B-1----:R-:W-:Y:S01]  /*cde30*/  IADD3 R50, P0, PT, R12, R6, RZ ;  /* 0x000000060c327210 */ /* 0x002fe20007f1e0ff */
[----:B------:R-:W-:Y:S02]  /*cde40*/  IMAD.MOV.U32 R45, RZ, RZ, R44 ;  /* 0x000000ffff2d7224 */ /* 0x000fe400078e002c */
[----:B------:R-:W-:-:S02]  /*cde50*/  IMAD.MOV.U32 R44, RZ, RZ, R43 ;  /* 0x000000ffff2c7224 */ /* 0x000fc400078e002b */
[----:B------:R-:W-:Y:S01]  /*cde60*/  IMAD.X R51, R15, 0x1, R7, P0 ;  /* 0x000000010f337824 */ /* 0x000fe200000e0607 */
[----:B------:R-:W-:Y:S01]  /*cde70*/  STL.64 [R1+0x2618], R54 ;  /* 0x0026183601007387 */ /* 0x000fe20000100a00 */
[----:B------:R-:W-:Y:S02]  /*cde80*/  IMAD.MOV.U32 R43, RZ, RZ, R40 ;  /* 0x000000ffff2b7224 */ /* 0x000fe400078e0028 */
[----:B------:R-:W-:Y:S02]  /*cde90*/  IMAD.MOV.U32 R40, RZ, RZ, R26 ;  /* 0x000000ffff287224 */ /* 0x000fe400078e001a */
[----:B------:R-:W2:Y:S01]  /*cdea0*/  LDL.LU R26, [R1+0x23fc] ;  /* 0x0023fc00011a7983 */ /* 0x000ea20000300800 */
[----:B------:R-:W-:-:S03]  /*cdeb0*/  SHF.R.S32.HI R14, RZ, 0x1f, R48 ;  /* 0x0000001fff0e7819 */ /* 0x000fc60000011430 */
[----:B------:R0:W-:Y:S02]  /*cdec0*/  STL.64 [R1+0x40c0], R50 ;  /* 0x0040c03201007387 */ /* 0x0001e40000100a00 */
        /* <DEDUP_REMOVED lines=10> */
[----:B0-----:R-:W-:-:S05]  /*cdf70*/  IADD3 R54, P1, PT, R48, R4, RZ ;  /* 0x0000000430367210 */ /* 0x001fca0007f3e0ff */
[----:B------:R-:W-:Y:S01]  /*cdf80*/  IMAD.X R55, R14, 0x1, R5, P1 ;  /* 0x000000010e377824 */ /* 0x000fe200008e0605 */
[----:B-1----:R-:W-:-:S04]  /*cdf90*/  IADD3 R50, P0, PT, R52, R9, RZ ;  /* 0x0000000934327210 */ /* 0x002fc80007f1e0ff */
[----:B------:R0:W-:Y:S01]  /*cdfa0*/  STL.64 [R1+0x25f0], R54 ;  /* 0x0025f03601007387 */ /* 0x0001e20000100a00 */
[----:B------:R-:W-:Y:S02]  /*cdfb0*/  IMAD.X R51, R13, 0x1, R10, P0 ;  /* 0x000000010d337824 */ /* 0x000fe400000e060a */
[----:B------:R-:W-:Y:S02]  /*cdfc0*/  IMAD.MOV.U32 R48, RZ, RZ, R46 ;  /* 0x000000ffff307224 */ /* 0x000fe400078e002e */
[----:B------:R-:W-:Y:S01]  /*cdfd0*/  IMAD.MOV.U32 R46, RZ, RZ, R45 ;  /* 0x000000ffff2e7224 */ /* 0x000fe200078e002d */
[----:B------:R1:W-:Y:S01]  /*cdfe0*/  STL.64 [R1+0x25f8], R50 ;  /* 0x0025f83201007387 */ /* 0x0003e20000100a00 */
[----:B------:R-:W-:Y:S01]  /*cdff0*/  IMAD.MOV.U32 R45, RZ, RZ, R44 ;  /* 0x000000ffff2d7224 */ /* 0x000fe200078e002c */
[----:B0-----:R-:W-:Y:S01]  /*ce000*/  IADD3 R54, P1, PT, R52, R8, RZ ;  /* 0x0000000834367210 */ /* 0x001fe20007f3e0ff */
[----:B------:R-:W-:Y:S02]  /*ce010*/  IMAD.MOV.U32 R44, RZ, RZ, R43 ;  /* 0x000000ffff2c7224 */ /* 0x000fe400078e002b */
[----:B------:R-:W-:-:S02]  /*ce020*/  IMAD.MOV.U32 R43, RZ, RZ, R39 ;  /* 0x000000ffff2b7224 */ /* 0x000fc400078e0027 */
[----:B------:R-:W-:Y:S01]  /*ce030*/  IMAD.MOV.U32 R39, RZ, RZ, R38 ;  /* 0x000000ffff277224 */ /* 0x000fe200078e0026 */
[C---:B-1----:R-:W-:Y:S01]  /*ce040*/  IADD3 R50, P0, PT, R52.reuse, R6, RZ ;  /* 0x0000000634327210 */ /* 0x042fe20007f1e0ff */
[C---:B------:R-:W-:Y:S02]  /*ce050*/  IMAD.X R55, R13.reuse, 0x1, R11, P1 ;  /* 0x000000010d377824 */ /* 0x040fe400008e060b */
[----:B------:R-:W-:Y:S02]  /*ce060*/  IMAD.MOV.U32 R38, RZ, RZ, R37 ;  /* 0x000000ffff267224 */ /* 0x000fe400078e0025 */
[C---:B------:R-:W-:Y:S02]  /*ce070*/  IMAD.X R51, R13.reuse, 0x1, R7, P0 ;  /* 0x000000010d337824 */ /* 0x040fe400000e0607 */
[----:B------:R-:W-:Y:S02]  /*ce080*/  IMAD.MOV.U32 R37, RZ, RZ, R36 ;  /* 0x000000ffff257224 */ /* 0x000fe400078e0024 */
[----:B------:R-:W-:Y:S01]  /*ce090*/  IMAD.MOV.U32 R36, RZ, RZ, R3 ;  /* 0x000000ffff247224 */ /* 0x000fe200078e0003 */
[----:B------:R-:W-:Y:S01]  /*ce0a0*/  IADD3 R52, P1, PT, R52, R4, RZ ;  /* 0x0000000434347210 */ /* 0x000fe20007f3e0ff */
[----:B------:R-:W2:Y:S04]  /*ce0b0*/  LDL.LU R3, [R1+0x56d4] ;  /* 0x0056d40001037983 */ /* 0x000ea80000300800 */
[----:B------:R-:W-:Y:S04]  /*ce0c0*/  STL.64 [R1+0x25e0], R54 ;  /* 0x0025e03601007387 */ /* 0x000fe80000100a00 */
[----:B------:R0:W-:Y:S01]  /*ce0d0*/  STL.64 [R1+0x25e8], R50 ;  /* 0x0025e83201007387 */ /* 0x0001e20000100a00 */
[----:B------:R-:W-:Y:S01]  /*ce0e0*/  IMAD.X R53, R13, 0x1, R5, P1 ;  /* 0x000000010d357824 */ /* 0x000fe200008e0605 */
[----:B------:R-:W-:-:S02]  /*ce0f0*/  SHF.R.S32.HI R14, RZ, 0x1f, R49 ;  /* 0x0000001fff0e7819 */ /* 0x000fc40000011431 */
[----:B0-----:R-:W-:Y:S02]  /*ce100*/  IADD3 R50, P0, PT, R12, R8, RZ ;  /* 0x000000080c327210 */ /* 0x001fe40007f1e0ff */
[----:B------:R0:W-:Y:S03]  /*ce110*/  STL.64 [R1+0x25d8], R52 ;  /* 0x0025d83401007387 */ /* 0x0001e60000100a00 */
[----:B------:R-:W-:-:S05]  /*ce120*/  IMAD.X R51, R15, 0x1, R11, P0 ;  /* 0x000000010f337824 */ /* 0x000fca00000e060b */
[----:B------:R1:W-:Y:S01]  /*ce130*/  STL.64 [R1+0x4070], R50 ;  /* 0x0040703201007387 */ /* 0x0003e20000100a00 */
[----:B0-----:R-:W-:-:S05]  /*ce140*/  IADD3 R52, P0, PT, R49, R9, RZ ;  /* 0x0000000931347210 */ /* 0x001fca0007f1e0ff */
[----:B------:R-:W-:Y:S01]  /*ce150*/  IMAD.X R53, R14, 0x1, R10, P0 ;  /* 0x000000010e357824 */ /* 0x000fe200000e060a */
[----:B-1----:R-:W-:-:S04]  /*ce160*/  IADD3 R50, P1, PT, R49, R8, RZ ;  /* 0x0000000831327210 */ /* 0x002fc80007f3e0ff */
[----:B------:R0:W-:Y:S01]  /*ce170*/  STL.64 [R1+0x25c8], R52 ;  /* 0x0025c83401007387 */ /* 0x0001e20000100a00 */
[----:B------:R-:W-:-:S05]  /*ce180*/  IMAD.X R51, R14, 0x1, R11, P1 ;  /* 0x000000010e337824 */ /* 0x000fca00008e060b */
[----:B------:R1:W-:Y:S01]  /*ce190*/  STL.64 [R1+0x25d0], R50 ;  /* 0x0025d03201007387 */ /* 0x0003e20000100a00 */
[----:B0-----:R-:W-:-:S05]  /*ce1a0*/  IADD3 R52, P0, PT, R49, R6, RZ ;  /* 0x0000000631347210 */ /* 0x001fca0007f1e0ff */
[----:B------:R-:W-:Y:S02]  /*ce1b0*/  IMAD.X R53, R14, 0x1, R7, P0 ;  /* 0x000000010e357824 */ /* 0x000fe400000e0607 */
[----:B-1----:R-:W-:Y:S02]  /*ce1c0*/  IMAD.MOV.U32 R51, RZ, RZ, R46 ;  /* 0x000000ffff337224 */ /* 0x002fe400078e002e */
[----:B------:R-:W-:Y:S02]  /*ce1d0*/  IMAD.MOV.U32 R46, RZ, RZ, R45 ;  /* 0x000000ffff2e7224 */ /* 0x000fe400078e002d */
[----:B------:R-:W-:Y:S02]  /*ce1e0*/  IMAD.MOV.U32 R45, RZ, RZ, R44 ;  /* 0x000000ffff2d7224 */ /* 0x000fe400078e002c */
[----:B------:R-:W-:Y:S02]  /*ce1f0*/  IMAD.MOV.U32 R44, RZ, RZ, R43 ;  /* 0x000000ffff2c7224 */ /* 0x000fe400078e002b */
[----:B------:R-:W-:-:S02]  /*ce200*/  IMAD.MOV.U32 R43, RZ, RZ, R36 ;  /* 0x000000ffff2b7224 */ /* 0x000fc400078e0024 */
[----:B------:R-:W-:Y:S02]  /*ce210*/  IMAD.MOV.U32 R36, RZ, RZ, R31 ;  /* 0x000000ffff247224 */ /* 0x000fe400078e001f */
[----:B------:R-:W-:Y:S01]  /*ce220*/  IMAD.MOV.U32 R31, RZ, RZ, R20 ;  /* 0x000000ffff1f7224 */ /* 0x000fe200078e0014 */
[----:B------:R-:W-:Y:S01]  /*ce230*/  IADD3 R54, P1, PT, R49, R4, RZ ;  /* 0x0000000431367210 */ /* 0x000fe20007f3e0ff */
[----:B------:R-:W2:Y:S01]  /*ce240*/  LDL.LU R20, [R1+0x346c] ;  /* 0x00346c0001147983 */ /* 0x000ea20000300800 */
[----:B------:R-:W-:-:S03]  /*ce250*/  SHF.R.S32.HI R13, RZ, 0x1f, R47 ;  /* 0x0000001fff0d7819 */ /* 0x000fc6000001142f */
[----:B------:R0:W-:Y:S01]  /*ce260*/  STL.64 [R1+0x25c0], R52 ;  /* 0x0025c03401007387 */ /* 0x0001e20000100a00 */
[----:B------:R-:W-:Y:S01]  /*ce270*/  IMAD.X R55, R14, 0x1, R5, P1 ;  /* 0x000000010e377824 */ /* 0x000fe200008e0605 */
[----:B0-----:R-:W-:-:S04]  /*ce280*/  IADD3 R52, P0, PT, R47, R9, RZ ;  /* 0x000000092f347210 */ /* 0x001fc80007f1e0ff */
[----:B------:R0:W-:Y:S01]  /*ce290*/  STL.64 [R1+0x25b0], R54 ;  /* 0x0025b03601007387 */ /* 0x0001e20000100a00 */
[----:B------:R-:W-:Y:S02]  /*ce2a0*/  IMAD.X R53, R13, 0x1, R10, P0 ;  /* 0x000000010d357824 */ /* 0x000fe400000e060a */
[----:B------:R-:W-:-:S03]  /*ce2b0*/  IMAD.MOV.U32 R50, RZ, RZ, R46 ;  /* 0x000000ffff327224 */ /* 0x000fc600078e002e */
        /* <DEDUP_REMOVED lines=8> */
[----:B------:R-:W-:Y:S02]  /*ce340*/  IMAD.X R53, R13, 0x1, R7, P0 ;  /* 0x000000010d357824 */ /* 0x000fe400000e0607 */
[----:B------:R-:W-:Y:S02]  /*ce350*/  IMAD.MOV.U32 R36, RZ, RZ, R25 ;  /* 0x000000ffff247224 */ /* 0x000fe400078e0019 */
[----:B------:R-:W2:Y:S04]  /*ce360*/  LDL.LU R25, [R1+0x23c4] ;  /* 0x0023c40001197983 */ /* 0x000ea80000300800 */
[----:B------:R0:W-:Y:S04]  /*ce370*/  STL.64 [R1+0x25a0], R54 ;  /* 0x0025a03601007387 */ /* 0x0001e80000100a00 */
[----:B------:R1:W-:Y:S01]  /*ce380*/  STL.64 [R1+0x25a8], R52 ;  /* 0x0025a83401007387 */ /* 0x0003e20000100a00 */
[----:B0-----:R-:W-:-:S02]  /*ce390*/  IADD3 R54, P1, PT, R47, R4, RZ ;  /* 0x000000042f367210 */ /* 0x001fc40007f3e0ff */
[----:B-1----:R-:W-:-:S03]  /*ce3a0*/  IADD3 R52, P0, PT, R12, R9, RZ ;  /* 0x000000090c347210 */ /* 0x002fc60007f1e0ff */
[----:B------:R-:W-:Y:S01]  /*ce3b0*/  IMAD.X R55, R13, 0x1, R5, P1 ;  /* 0x000000010d377824 */ /* 0x000fe200008e0605 */
[----:B------:R-:W-:Y:S01]  /*ce3c0*/  SHF.R.S32.HI R13, RZ, 0x1f, R48 ;  /* 0x0000001fff0d7819 */ /* 0x000fe20000011430 */
[----:B------:R-:W-:Y:S01]  /*ce3d0*/  IMAD.X R53, R15, 0x1, R10, P0 ;  /* 0x000000010f357824 */ /* 0x000fe200000e060a */
[----:B------:R-:W-:Y:S01]  /*ce3e0*/  IADD3 R14, P0, PT, R48, R9, RZ ;  /* 0x00000009300e7210 */ /* 0x000fe20007f1e0ff */
[----:B------:R-:W-:Y:S02]  /*ce3f0*/  IMAD.MOV.U32 R47, RZ, RZ, R46 ;  /* 0x000000ffff2f7224 */ /* 0x000fe400078e002e */
[----:B------:R-:W-:Y:S02]  /*ce400*/  IMAD.MOV.U32 R46, RZ, RZ, R45 ;  /* 0x000000ffff2e7224 */ /* 0x000fe400078e002d */
[----:B------:R-:W-:Y:S02]  /*ce410*/  IMAD.X R15, R13, 0x1, R10, P0 ;  /* 0x000000010d0f7824 */ /* 0x000fe400000e060a */
[----:B------:R-:W-:Y:S01]  /*ce420*/  IMAD.MOV.U32 R45, RZ, RZ, R44 ;  /* 0x000000ffff2d7224 */ /* 0x000fe200078e002c */
[----:B------:R-:W-:Y:S01]  /*ce430*/  STL.64 [R1+0x2598], R54 ;  /* 0x0025983601007387 */ /* 0x000fe20000100a00 */
[----:B------:R-:W-:-:S02]  /*ce440*/  IMAD.MOV.U32 R44, RZ, RZ, R43 ;  /* 0x000000ffff2c7224 */ /* 0x000fc400078e002b */
[----:B------:R-:W-:Y:S01]  /*ce450*/  IMAD.MOV.U32 R43, RZ, RZ, R42 ;  /* 0x000000ffff2b7224 */ /* 0x000fe200078e002a */
[----:B------:R0:W-:Y:S01]  /*ce460*/  STL.64 [R1+0x4038], R52 ;  /* 0x0040383401007387 */ /* 0x0001e20000100a00 */
[----:B------:R-:W-:Y:S02]  /*ce470*/  IMAD.MOV.U32 R42, RZ, RZ, R41 ;  /* 0x000000ffff2a7224 */ /* 0x000fe400078e0029 */
[----:B---3--:R-:W-:Y:S01]  /*ce480*/  IMAD.MOV.U32 R41, RZ, RZ, R32 ;  /* 0x000000ffff297224 */ /* 0x008fe200078e0020 */
[----:B------:R1:W-:Y:S04]  /*ce490*/  STL.64 [R1+0x2590], R14 ;  /* 0x0025900e01007387 */ /* 0x0003e80000100a00 */
[----:B------:R-:W3:Y:S01]  /*ce4a0*/  LDL.LU R32, [R1+0x56d0] ;  /* 0x0056d00001207983 */ /* 0x000ee20000300800 */
[----:B0-----:R-:W-:-:S05]  /*ce4b0*/  IADD3 R52, P1, PT, R48, R8, RZ ;  /* 0x0000000830347210 */ /* 0x001fca0007f3e0ff */
[----:B------:R-:W-:Y:S01]  /*ce4c0*/  IMAD.X R53, R13, 0x1, R11, P1 ;  /* 0x000000010d357824 */ /* 0x000fe200008e060b */
[----:B-1----:R-:W-:-:S04]  /*ce4d0*/  IADD3 R14, P0, PT, R48, R6, RZ ;  /* 0x00000006300e7210 */ /* 0x002fc80007f1e0ff */
[----:B------:R0:W-:Y:S01]  /*ce4e0*/  STL.64 [R1+0x2580], R52 ;  /* 0x0025803401007387 */ /* 0x0001e20000100a00 */
[----:B------:R-:W-:Y:S01]  /*ce4f0*/  IMAD.X R15, R13, 0x1, R7, P0 ;  /* 0x000000010d0f7824 */ /* 0x000fe200000e0607 */
[----:B0-----:R-:W-:-:S04]  /*ce500*/  IADD3 R52, P1, PT, R48, R4, RZ ;  /* 0x0000000430347210 */ /* 0x001fc80007f3e0ff */
[----:B------:R-:W-:Y:S01]  /*ce510*/  STL.64 [R1+0x2588], R14 ;  /* 0x0025880e01007387 */ /* 0x000fe20000100a00 */
[----:B------:R-:W-:-:S05]  /*ce520*/  IMAD.X R53, R13, 0x1, R5, P1 ;  /* 0x000000010d357824 */ /* 0x000fca00008e0605 */
[----:B------:R0:W-:Y:S02]  /*ce530*/  STL.64 [R1+0x2578], R52 ;  /* 0x0025783401007387 */ /* 0x0001e40000100a00 */
[----:B0-----:R-:W-:Y:S02]  /*ce540*/  IMAD.MOV.U32 R52, RZ, RZ, R46 ;  /* 0x000000ffff347224 */ /* 0x001fe400078e002e */
[----:B------:R-:W-:Y:S02]  /*ce550*/  IMAD.MOV.U32 R46, RZ, RZ, R45 ;  /* 0x000000ffff2e7224 */ /* 0x000fe400078e002d */
[----:B------:R-:W-:Y:S02]  /*ce560*/  IMAD.MOV.U32 R45, RZ, RZ, R44 ;  /* 0x000000ffff2d7224 */ /* 0x000fe400078e002c */
[----:B------:R-:W-:Y:S02]  /*ce570*/  IMAD.MOV.U32 R44, RZ, RZ, R43 ;  /* 0x000000ffff2c7224 */ /* 0x000fe400078e002b */
[----:B------:R-:W-:-:S02]  /*ce580*/  IMAD.MOV.U32 R43, RZ, RZ, R42 ;  /* 0x000000ffff2b7224 */ /* 0x000fc400078e002a */
[----:B------:R-:W-:Y:S02]  /*ce590*/  IMAD.MOV.U32 R42, RZ, RZ, R41 ;  /* 0x000000ffff2a7224 */ /* 0x000fe400078e0029 */
[----:B----4-:R-:W-:Y:S02]  /*ce5a0*/  IMAD.MOV.U32 R41, RZ, RZ, R2 ;  /* 0x000000ffff297224 */ /* 0x010fe400078e0002 */
[----:B------:R-:W4:Y:S01]  /*ce5b0*/  LDL.LU R2, [R1+0x56cc] ;  /* 0x0056cc0001027983 */ /* 0x000f220000300800 */
[----:B------:R-:W-:Y:S01]  /*ce5c0*/  VIADD R12, R12, UR6 ;  /* 0x000000060c0c7c36 */ /* 0x000fe20008000000 */
[----:B------:R-:W-:Y:S01]  /*ce5d0*/  SHF.R.S32.HI R14, RZ, 0x1f, R51 ;  /* 0x0000001fff0e7819 */ /* 0x000fe20000011433 */
[----:B------:R-:W0:Y:S03]  /*ce5e0*/  LDCU UR6, c[0x0][0x3b8] ;  /* 0x00007700ff0677ac */ /* 0x000e260008000800 */
[----:B------:R-:W-:-:S02]  /*ce5f0*/  SHF.R.S32.HI R15, RZ, 0x1f, R12 ;  /* 0x0000001fff0f7819 */ /* 0x000fc4000001140c */
[----:B------:R-:W-:-:S05]  /*ce600*/  IADD3 R48, P0, PT, R12, R4, RZ ;  /* 0x000000040c307210 */ /* 0x000fca0007f1e0ff */
[----:B------:R-:W-:-:S05]  /*ce610*/  IMAD.X R49, R15, 0x1, R5, P0 ;  /* 0x000000010f317824 */ /* 0x000fca00000e0605 */
[----:B------:R1:W-:Y:S01]  /*ce620*/  STL.64 [R1+0x3ff8], R48 ;  /* 0x003ff83001007387 */ /* 0x0003e20000100a00 */
[C---:B------:R-:W-:Y:S02]  /*ce630*/  IADD3 R54, P1, PT, R51.reuse, R8, RZ ;  /* 0x0000000833367210 */ /* 0x040fe40007f3e0ff */
[----:B-1----:R-:W-:-:S05]  /*ce640*/  IADD3 R48, P0, PT, R51, R9, RZ ;  /* 0x0000000933307210 */ /* 0x002fca0007f1e0ff */
[----:B------:R-:W-:-:S05]  /*ce650*/  IMAD.X R49, R14, 0x1, R10, P0 ;  /* 0x000000010e317824 */ /* 0x000fca00000e060a */
[----:B------:R1:W-:Y:S01]  /*ce660*/  STL.64 [R1+0x2560], R48 ;  /* 0x0025603001007387 */ /* 0x0003e20000100a00 */
[----:B------:R-:W-:Y:S01]  /*ce670*/  IMAD.X R55, R14, 0x1, R11, P1 ;  /* 0x000000010e377824 */ /* 0x000fe200008e060b */
[----:B-1----:R-:W-:-:S04]  /*ce680*/  IADD3 R48, P0, PT, R51, R6, RZ ;  /* 0x0000000633307210 */ /* 0x002fc80007f1e0ff */
[----:B------:R1:W-:Y:S01]  /*ce690*/  STL.64 [R1+0x2568], R54 ;  /* 0x0025683601007387 */ /* 0x0003e20000100a00 */
[----:B------:R-:W-:Y:S01]  /*ce6a0*/  IMAD.X R49, R14, 0x1, R7, P0 ;  /* 0x000000010e317824 */ /* 0x000fe200000e0607 */
[----:B------:R-:W-:-:S04]  /*ce6b0*/  SHF.R.S32.HI R13, RZ, 0x1f, R50 ;  /* 0x0000001fff0d7819 */ /* 0x000fc80000011432 */
[----:B------:R0:W-:Y:S01]  /*ce6c0*/  STL.64 [R1+0x2570], R48 ;  /* 0x0025703001007387 */ /* 0x0001e20000100a00 */
[----:B-1----:R-:W-:Y:S01]  /*ce6d0*/  IADD3 R54, P1, PT, R51, R4, RZ ;  /* 0x0000000433367210 */ /* 0x002fe20007f3e0ff */
[----:B------:R-:W-:Y:S02]  /*ce6e0*/  IMAD.MOV.U32 R51, RZ, RZ, R46 ;  /* 0x000000ffff337224 */ /* 0x000fe400078e002e */
[----:B------:R-:W-:Y:S02]  /*ce6f0*/  IMAD.MOV.U32 R46, RZ, RZ, R45 ;  /* 0x000000ffff2e7224 */ /* 0x000fe400078e002d */
[----:B------:R-:W-:Y:S02]  /*ce700*/  IMAD.MOV.U32 R45, RZ, RZ, R44 ;  /* 0x000000ffff2d7224 */ /* 0x000fe400078e002c */
[----:B------:R-:W-:Y:S01]  /*ce710*/  IMAD.MOV.U32 R44, RZ, RZ, R42 ;  /* 0x000000ffff2c7224 */ /* 0x000fe200078e002a */
[----:B0-----:R-:W-:Y:S01]  /*ce720*/  IADD3 R48, P0, PT, R50, R9, RZ ;  /* 0x0000000932307210 */ /* 0x001fe20007f1e0ff */
[----:B------:R-:W-:-:S02]  /*ce730*/  IMAD.X R55, R14, 0x1, R5, P1 ;  /* 0x000000010e377824 */ /* 0x000fc400008e0605 */
[----:B------:R-:W-:Y:S02]  /*ce740*/  IMAD.MOV.U32 R42, RZ, RZ, R41 ;  /* 0x000000ffff2a7224 */ /* 0x000fe400078e0029 */
[----:B------:R-:W-:Y:S02]  /*ce750*/  IMAD.MOV.U32 R41, RZ, RZ, R39 ;  /* 0x000000ffff297224 */ /* 0x000fe400078e0027 */
[----:B------:R-:W-:Y:S02]  /*ce760*/  IMAD.MOV.U32 R39, RZ, RZ, R38 ;  /* 0x000000ffff277224 */ /* 0x000fe400078e0026 */
[----:B------:R-:W-:Y:S02]  /*ce770*/  IMAD.X R49, R13, 0x1, R10, P0 ;  /* 0x000000010d317824 */ /* 0x000fe400000e060a */
[----:B------:R-:W-:Y:S01]  /*ce780*/  IMAD.MOV.U32 R38, RZ, RZ, R37 ;  /* 0x000000ffff267224 */ /* 0x000fe200078e0025 */
[----:B------:R0:W-:Y:S01]  /*ce790*/  STL.64 [R1+0x2550], R54 ;  /* 0x0025503601007387 */ /* 0x0001e20000100a00 */
[----:B------:R-:W-:-:S02]  /*ce7a0*/  IMAD.MOV.U32 R37, RZ, RZ, R33 ;  /* 0x000000ffff257224 */ /* 0x000fc400078e0021 */
[----:B--2---:R-:W-:Y:S02]  /*ce7b0*/  IMAD.MOV.U32 R33, RZ, RZ, R3 ;  /* 0x000000ffff217224 */ /* 0x004fe400078e0003 */
        /* <DEDUP_REMOVED lines=11> */
[----:B------:R-:W-:Y:S02]  /*ce870*/  IMAD.MOV.U32 R44, RZ, RZ, R42 ;  /* 0x000000ffff2c7224 */ /* 0x000fe400078e002a */
[----:B------:R-:W-:Y:S01]  /*ce880*/  IMAD.MOV.U32 R42, RZ, RZ, R41 ;  /* 0x000000ffff2a7224 */ /* 0x000fe200078e0029 */
[----:B-1----:R-:W-:Y:S01]  /*ce890*/  IADD3 R48, P0, PT, R12, R6, RZ ;  /* 0x000000060c307210 */ /* 0x002fe20007f1e0ff */
[----:B------:R-:W-:-:S02]  /*ce8a0*/  IMAD.X R55, R13, 0x1, R5, P1 ;  /* 0x000000010d377824 */ /* 0x000fc400008e0605 */
[----:B------:R-:W-:Y:S02]  /*ce8b0*/  IMAD.MOV.U32 R41, RZ, RZ, R39 ;  /* 0x000000ffff297224 */ /* 0x000fe400078e0027 */
[----:B------:R-:W-:Y:S02]  /*ce8c0*/  IMAD.MOV.U32 R39, RZ, RZ, R38 ;  /* 0x000000ffff277224 */ /* 0x000fe400078e0026 */
[----:B------:R-:W-:Y:S02]  /*ce8d0*/  IMAD.MOV.U32 R38, RZ, RZ, R37 ;  /* 0x000000ffff267224 */ /* 0x000fe400078e0025 */
[----:B------:R-:W-:Y:S02]  /*ce8e0*/  IMAD.X R49, R15, 0x1, R7, P0 ;  /* 0x000000010f317824 */ /* 0x000fe400000e0607 */
[----:B------:R-:W-:Y:S01]  /*ce8f0*/  IMAD.MOV.U32 R37, RZ, RZ, R33 ;  /* 0x000000ffff257224 */ /* 0x000fe200078e0021 */
[----:B------:R0:W-:Y:S01]  /*ce900*/  STL.64 [R1+0x2538], R54 ;  /* 0x0025383601007387 */ /* 0x0001e20000100a00 */
[----:B------:R-:W-:Y:S01]  /*ce910*/  IMAD.MOV.U32 R33, RZ, RZ, R29 ;  /* 0x000000ffff217224 */ /* 0x000fe200078e001d */
[----:B------:R-:W-:-:S02]  /*ce920*/  SHF.R.S32.HI R14, RZ, 0x1f, R47 ;  /* 0x0000001fff0e7819 */ /* 0x000fc4000001142f */
[----:B0-----:R-:W-:-:S05]  /*ce930*/  IADD3 R54, P1, PT, R47, R8, RZ ;  /* 0x000000082f367210 */ /* 0x001fca0007f3e0ff */
[----:B------:R-:W-:Y:S01]  /*ce940*/  IMAD.X R55, R14, 0x1, R11, P1 ;  /* 0x000000010e377824 */ /* 0x000fe200008e060b */
[----:B------:R-:W-:Y:S01]  /*ce950*/  SHF.R.S32.HI R13, RZ, 0x1f, R52 ;  /* 0x0000001fff0d7819 */ /* 0x000fe20000011434 */
[----:B---3--:R-:W-:Y:S02]  /*ce960*/  IMAD.MOV.U32 R29, RZ, RZ, R32 ;  /* 0x000000ffff1d7224 */ /* 0x008fe400078e0020 */
[----:B------:R-:W3:Y:S04]  /*ce970*/  LDL.LU R32, [R1+0x56c4] ;  /* 0x0056c40001207983 */ /* 0x000ee80000300800 */
[----:B------:R0:W-:Y:S02]  /*ce980*/  STL.64 [R1+0x3fa8], R48 ;  /* 0x003fa83001007387 */ /* 0x0001e40000100a00 */
[----:B0-----:R-:W-:-:S05]  /*ce990*/  IADD3 R48, P0, PT, R47, R9, RZ ;  /* 0x000000092f307210 */ /* 0x001fca0007f1e0ff */
[----:B------:R-:W-:-:S05]  /*ce9a0*/  IMAD.X R49, R14, 0x1, R10, P0 ;  /* 0x000000010e317824 */ /* 0x000fca00000e060a */
[----:B------:R0:W-:Y:S02]  /*ce9b0*/  STL.64 [R1+0x2520], R48 ;  /* 0x0025203001007387 */ /* 0x0001e40000100a00 */
        /* <DEDUP_REMOVED lines=8> */
[----:B------:R-:W-:Y:S02]  /*cea40*/  IMAD.X R49, R13, 0x1, R10, P0 ;  /* 0x000000010d317824 */ /* 0x000fe400000e060a */
[----:B------:R-:W-:-:S03]  /*cea50*/  IMAD.MOV.U32 R47, RZ, RZ, R46 ;  /* 0x000000ffff2f7224 */ /* 0x000fc600078e002e */
[----:B------:R1:W-:Y:S01]  /*cea60*/  STL.64 [R1+0x2518], R48 ;  /* 0x0025183001007387 */ /* 0x0003e20000100a00 */
[C---:B0-----:R-:W-:Y:S01]  /*cea70*/  IADD3 R54, P1, PT, R52.reuse, R8, RZ ;  /* 0x0000000834367210 */ /* 0x041fe20007f3e0ff */
[----:B------:R-:W-:Y:S02]  /*cea80*/  IMAD.MOV.U32 R46, RZ, RZ, R44 ;  /* 0x000000ffff2e7224 */ /* 0x000fe400078e002c */
[----:B------:R-:W-:Y:S02]  /*cea90*/  IMAD.MOV.U32 R44, RZ, RZ, R42 ;  /* 0x000000ffff2c7224 */ /* 0x000fe400078e002a */
[----:B------:R-:W-:Y:S01]  /*ceaa0*/  IMAD.MOV.U32 R42, RZ, RZ, R41 ;  /* 0x000000ffff2a7224 */ /* 0x000fe200078e0029 */
[----:B-1----:R-:W-:Y:S01]  /*ceab0*/  IADD3 R48, P0, PT, R52, R6, RZ ;  /* 0x0000000634307210 */ /* 0x002fe20007f1e0ff */
[----:B------:R-:W-:Y:S02]  /*ceac0*/  IMAD.X R55, R13, 0x1, R11, P1 ;  /* 0x000000010d377824 */ /* 0x000fe400008e060b */
[----:B------:R-:W-:-:S02]  /*cead0*/  IMAD.MOV.U32 R41, RZ, RZ, R39 ;  /* 0x000000ffff297224 */ /* 0x000fc400078e0027 */
[----:B------:R-:W-:Y:S02]  /*ceae0*/  IMAD.X R49, R13, 0x1, R7, P0 ;  /* 0x000000010d317824 */ /* 0x000fe400000e0607 */
[----:B------:R-:W-:Y:S02]  /*ceaf0*/  IMAD.MOV.U32 R39, RZ, RZ, R25 ;  /* 0x000000ffff277224 */ /* 0x000fe400078e0019 */
[----:B----4-:R-:W-:Y:S02]  /*ceb00*/  IMAD.MOV.U32 R25, RZ, RZ, R2 ;  /* 0x000000ffff197224 */ /* 0x010fe400078e0002 */
[----:B------:R-:W4:Y:S01]  /*ceb10*/  LDL.LU R2, [R1+0x56c0] ;  /* 0x0056c00001027983 */ /* 0x000f220000300800 */
[----:B------:R-:W-:-:S03]  /*ceb20*/  IADD3 R52, P1, PT, R52, R4, RZ ;  /* 0x0000000434347210 */ /* 0x000fc60007f3e0ff */
[----:B------:R-:W-:Y:S04]  /*ceb30*/  STL.64 [R1+0x2500], R54 ;  /* 0x0025003601007387 */ /* 0x000fe80000100a00 */
[----:B------:R0:W-:Y:S01]  /*ceb40*/  STL.64 [R1+0x2508], R48 ;  /* 0x0025083001007387 */ /* 0x0001e20000100a00 */
[----:B------:R-:W-:Y:S01]  /*ceb50*/  IMAD.X R53, R13, 0x1, R5, P1 ;  /* 0x000000010d357824 */ /* 0x000fe200008e0605 */
[----:B0-----:R-:W-:-:S04]  /*ceb60*/  IADD3 R48, P0, PT, R12, R8, RZ ;  /* 0x000000080c307210 */ /* 0x001fc80007f1e0ff */
[----:B------:R-:W-:Y:S01]  /*ceb70*/  STL.64 [R1+0x24f8], R52 ;  /* 0x0024f83401007387 */ /* 0x000fe20000100a00 */
[----:B------:R-:W-:Y:S01]  /*ceb80*/  IMAD.X R49, R15, 0x1, R11, P0 ;  /* 0x000000010f317824 */ /* 0x000fe200000e060b */
[----:B------:R-:W-:-:S04]  /*ceb90*/  SHF.R.S32.HI R14, RZ, 0x1f, R51 ;  /* 0x0000001fff0e7819 */ /* 0x000fc80000011433 */
        /* <DEDUP_REMOVED lines=18> */
[----:B------:R-:W-:Y:S01]  /*cecc0*/  IMAD.X R53, R13, 0x1, R11, P1 ;  /* 0x000000010d357824 */ /* 0x000fe200008e060b */
[----:B-1----:R-:W-:-:S04]  /*cecd0*/  IADD3 R48, P0, PT, R50, R6, RZ ;  /* 0x0000000632307210 */ /* 0x002fc80007f1e0ff */
[----:B------:R-:W-:Y:S01]  /*cece0*/  STL.64 [R1+0x24c0], R52 ;  /* 0x0024c03401007387 */ /* 0x000fe20000100a00 */
[----:B------:R-:W-:Y:S01]  /*cecf0*/  IMAD.X R49, R13, 0x1, R7, P0 ;  /* 0x000000010d317824 */ /* 0x000fe200000e0607 */
[----:B------:R-:W-:-:S04]  /*ced00*/  IADD3 R50, P1, PT, R50, R4, RZ ;  /* 0x0000000432327210 */ /* 0x000fc80007f3e0ff */
[----:B------:R0:W-:Y:S01]  /*ced10*/  STL.64 [R1+0x24c8], R48 ;  /* 0x0024c83001007387 */ /* 0x0001e20000100a00 */
[----:B------:R-:W-:Y:S01]  /*ced20*/  IMAD.X R51, R13, 0x1, R5, P1 ;  /* 0x000000010d337824 */ /* 0x000fe200008e0605 */
[----:B------:R-:W-:Y:S02]  /*ced30*/  SHF.R.S32.HI R13, RZ, 0x1f, R45 ;  /* 0x0000001fff0d7819 */ /* 0x000fe4000001142d */
[----:B0-----:R-:W-:-:S05]  /*ced40*/  IADD3 R48, P0, PT, R12, R9, RZ ;  /* 0x000000090c307210 */ /* 0x001fca0007f1e0ff */
[--C-:B------:R-:W-:Y:S01]  /*ced50*/  IMAD.X R49, R15, 0x1, R10.reuse, P0 ;  /* 0x000000010f317824 */ /* 0x100fe200000e060a */
[----:B------:R-:W-:Y:S01]  /*ced60*/  IADD3 R14, P0, PT, R45, R9, RZ ;  /* 0x000000092d0e7210 */ /* 0x000fe20007f1e0ff */
[----:B------:R-:W-:Y:S04]  /*ced70*/  STL.64 [R1+0x24b8], R50 ;  /* 0x0024b83201007387 */ /* 0x000fe80000100a00 */
[----:B------:R-:W-:Y:S01]  /*ced80*/  IMAD.X R15, R13, 0x1, R10, P0 ;  /* 0x000000010d0f7824 */ /* 0x000fe200000e060a */
[----:B------:R0:W-:Y:S04]  /*ced90*/  STL.64 [R1+0x3f18], R48 ;  /* 0x003f183001007387 */ /* 0x0001e80000100a00 */
[----:B------:R1:W-:Y:S01]  /*ceda0*/  STL.64 [R1+0x24b0], R14 ;  /* 0x0024b00e01007387 */ /* 0x0003e20000100a00 */
[----:B------:R-:W-:Y:S01]  /*cedb0*/  VIADD R12, R12, UR7 ;  /* 0x000000070c0c7c36 */ /* 0x000fe20008000000 */
[----:B------:R-:W2:Y:S01]  /*cedc0*/  LDCU UR7, c[0x0][0x3b8] ;  /* 0x00007700ff0777ac */ /* 0x000ea20008000800 */
[----:B0-----:R-:W-:-:S02]  /*cedd0*/  IADD3 R48, P1, PT, R45, R8, RZ ;  /* 0x000000082d307210 */ /* 0x001fc40007f3e0ff */
[----:B-1----:R-:W-:-:S03]  /*cede0*/  IADD3 R14, P0, PT, R45, R6, RZ ;  /* 0x000000062d0e7210 */ /* 0x002fc60007f1e0ff */
[----:B------:R-:W-:Y:S01]  /*cedf0*/  IMAD.X R49, R13, 0x1, R11, P1 ;  /* 0x000000010d317824 */ /* 0x000fe200008e060b */
[----:B------:R-:W-:Y:S01]  /*cee00*/  IADD3 R50, P1, PT, R45, R4, RZ ;  /* 0x000000042d327210 */ /* 0x000fe20007f3e0ff */
[----:B------:R-:W-:-:S03]  /*cee10*/  IMAD.X R15, R13, 0x1, R7, P0 ;  /* 0x000000010d0f7824 */ /* 0x000fc600000e0607 */
[----:B------:R0:W-:Y:S01]  /*cee20*/  STL.64 [R1+0x24a0], R48 ;  /* 0x0024a03001007387 */ /* 0x0001e20000100a00 */
[----:B------:R-:W-:-:S03]  /*cee30*/  IMAD.X R51, R13, 0x1, R5, P1 ;  /* 0x000000010d337824 */ /* 0x000fc600008e0605 */
[----:B------:R1:W-:Y:S01]  /*cee40*/  STL.64 [R1+0x24a8], R14 ;  /* 0x0024a80e01007387 */ /* 0x0003e20000100a00 */
[----:B0-----:R-:W-:Y:S02]  /*cee50*/  IADD3 R48, P0, PT, R12, R4, RZ ;  /* 0x000000040c307210 */ /* 0x001fe40007f1e0ff */
[----:B-1----:R-:W-:Y:S01]  /*cee60*/  SHF.R.S32.HI R15, RZ, 0x1f, R12 ;  /* 0x0000001fff0f7819 */ /* 0x002fe2000001140c */
[----:B------:R0:W-:Y:S01]  /*cee70*/  STL.64 [R1+0x2498], R50 ;  /* 0x0024983201007387 */ /* 0x0001e20000100a00 */
[----:B------:R-:W-:-:S03]  /*cee80*/  SHF.R.S32.HI R14, RZ, 0x1f, R43 ;  /* 0x0000001fff0e7819 */ /* 0x000fc6000001142b */
[----:B------:R-:W-:Y:S01]  /*cee90*/  IMAD.X R49, R15, 0x1, R5, P0 ;  /* 0x000000010f317824 */ /* 0x000fe200000e0605 */
[----:B0-----:R-:W-:-:S04]  /*ceea0*/  IADD3 R50, P0, PT, R43, R9, RZ ;  /* 0x000000092b327210 */ /* 0x001fc80007f1e0ff */
[----:B------:R0:W-:Y:S01]  /*ceeb0*/  STL.64 [R1+0x3ed8], R48 ;  /* 0x003ed83001007387 */ /* 0x0001e20000100a00 */
[----:B------:R-:W-:Y:S01]  /*ceec0*/  IMAD.X R51, R14, 0x1, R10, P0 ;  /* 0x000000010e337824 */ /* 0x000fe200000e060a */
[----:B0-----:R-:W-:-:S04]  /*ceed0*/  IADD3 R48, P1, PT, R43, R8, RZ ;  /* 0x000000082b307210 */ /* 0x001fc80007f3e0ff */
[----:B------:R0:W-:Y:S01]  /*ceee0*/  STL.64 [R1+0x2480], R50 ;  /* 0x0024803201007387 */ /* 0x0001e20000100a00 */
[C---:B------:R-:W-:Y:S02]  /*ceef0*/  IMAD.X R49, R14.reuse, 0x1, R11, P1 ;  /* 0x000000010e317824 */ /* 0x040fe400008e060b */
[----:B------:R-:W-:Y:S01]  /*cef00*/  IMAD.MOV.U32 R45, RZ, RZ, R44 ;  /* 0x000000ffff2d7224 */ /* 0x000fe200078e002c */
[----:B0-----:R-:W-:Y:S02]  /*cef10*/  IADD3 R50, P0, PT, R43, R6, RZ ;  /* 0x000000062b327210 */ /* 0x001fe40007f1e0ff */
[----:B------:R0:W-:Y:S01]  /*cef20*/  STL.64 [R1+0x2488], R48 ;  /* 0x0024883001007387 */ /* 0x0001e20000100a00 */
[----:B------:R-:W-:Y:S01]  /*cef30*/  IMAD.MOV.U32 R44, RZ, RZ, R42 ;  /* 0x000000ffff2c7224 */ /* 0x000fe200078e002a */
[----:B------:R-:W-:Y:S01]  /*cef40*/  SHF.R.S32.HI R13, RZ, 0x1f, R47 ;  /* 0x0000001fff0d7819 */ /* 0x000fe2000001142f */
[----:B------:R-:W-:Y:S01]  /*cef50*/  IMAD.X R51, R14, 0x1, R7, P0 ;  /* 0x000000010e337824 */ /* 0x000fe200000e0607 */
[----:B------:R-:W-:-:S02]  /*cef60*/  IADD3 R42, P0, PT, R47, R9, RZ ;  /* 0x000000092f2a7210 */ /* 0x000fc40007f1e0ff */
[----:B0-----:R-:W-:-:S03]  /*cef70*/  IADD3 R48, P1, PT, R43, R4, RZ ;  /* 0x000000042b307210 */ /* 0x001fc60007f3e0ff */
[----:B------:R-:W-:Y:S02]  /*cef80*/  IMAD.X R43, R13, 0x1, R10, P0 ;  /* 0x000000010d2b7824 */ /* 0x000fe400000e060a */
[----:B------:R-:W-:Y:S01]  /*cef90*/  IMAD.X R49, R14, 0x1, R5, P1 ;  /* 0x000000010e317824 */ /* 0x000fe200008e0605 */
[----:B------:R-:W-:Y:S04]  /*cefa0*/  STL.64 [R1+0x2490], R50 ;  /* 0x0024903201007387 */ /* 0x000fe80000100a00 */
[----:B------:R0:W-:Y:S04]  /*cefb0*/  STL.64 [R1+0x2470], R48 ;  /* 0x0024703001007387 */ /* 0x0001e80000100a00 */
[----:B------:R1:W-:Y:S01]  /*cefc0*/  STL.64 [R1+0x2478], R42 ;  /* 0x0024782a01007387 */ /* 0x0003e20000100a00 */
[----:B0-----:R-:W-:-:S02]  /*cefd0*/  IADD3 R48, P1, PT, R47, R8, RZ ;  /* 0x000000082f307210 */ /* 0x001fc40007f3e0ff */
[----:B-1----:R-:W-:-:S03]  /*cefe0*/  IADD3 R42, P0, PT, R47, R6, RZ ;  /* 0x000000062f2a7210 */ /* 0x002fc60007f1e0ff */
[C---:B------:R-:W-:Y:S02]  /*ceff0*/  IMAD.X R49, R13.reuse, 0x1, R11, P1 ;  /* 0x000000010d317824 */ /* 0x040fe400008e060b */
[----:B------:R-:W-:-:S03]  /*cf000*/  IMAD.X R43, R13, 0x1, R7, P0 ;  /* 0x000000010d2b7824 */ /* 0x000fc600000e0607 */
[----:B------:R0:W-:Y:S04]  /*cf010*/  STL.64 [R1+0x2460], R48 ;  /* 0x0024603001007387 */ /* 0x0001e80000100a00 */
[----:B------:R1:W-:Y:S01]  /*cf020*/  STL.64 [R1+0x2468], R42 ;  /* 0x0024682a01007387 */ /* 0x0003e20000100a00 */
[----:B0-----:R-:W-:Y:S02]  /*cf030*/  IADD3 R48, P1, PT, R47, R4, RZ ;  /* 0x000000042f307210 */ /* 0x001fe40007f3e0ff */
[----:B-1----:R-:W-:-:S03]  /*cf040*/  IADD3 R42, P0, PT, R12, R6, RZ ;  /* 0x000000060c2a7210 */ /* 0x002fc60007f1e0ff */
[----:B------:R-:W-:Y:S02]  /*cf050*/  IMAD.X R49, R13, 0x1, R5, P1 ;  /* 0x000000010d317824 */ /* 0x000fe400008e0605 */
[----:B------:R-:W-:-:S03]  /*cf060*/  IMAD.X R43, R15, 0x1, R7, P0 ;  /* 0x000000010f2b7824 */ /* 0x000fc600000e0607 */
[----:B------:R-:W-:Y:S01]  /*cf070*/  STL.64 [R1+0x2458], R48 ;  /* 0x0024583001007387 */ /* 0x000fe20000100a00 */
        /* <DEDUP_REMOVED lines=8> */
[----:B------:R-:W-:Y:S01]  /*cf100*/  STL.64 [R1+0x2448], R48 ;  /* 0x0024483001007387 */ /* 0x000fe20000100a00 */
[----:B------:R-:W-:Y:S01]  /*cf110*/  IMAD.X R43, R14, 0x1, R7, P0 ;  /* 0x000000010e2b7824 */ /* 0x000fe200000e0607 */
[----:B------:R-:W-:Y:S02]  /*cf120*/  IADD3 R46, P1, PT, R46, R4, RZ ;  /* 0x000000042e2e7210 */ /* 0x000fe40007f3e0ff */
[----:B------:R-:W-:Y:S02]  /*cf130*/  SHF.R.S32.HI R13, RZ, 0x1f, R45 ;  /* 0x0000001fff0d7819 */ /* 0x000fe4000001142d */
[----:B------:R0:W-:Y:S01]  /*cf140*/  STL.64 [R1+0x2450], R42 ;  /* 0x0024502a01007387 */ /* 0x0001e20000100a00 */
[----:B------:R-:W-:Y:S01]  /*cf150*/  IMAD.X R47, R14, 0x1, R5, P1 ;  /* 0x000000010e2f7824 */ /* 0x000fe200008e0605 */
[----:B0-----:R-:W-:-:S04]  /*cf160*/  IADD3 R42, P0, PT, R45, R9, RZ ;  /* 0x000000092d2a7210 */ /* 0x001fc80007f1e0ff */
[----:B------:R0:W-:Y:S01]  /*cf170*/  STL.64 [R1+0x2430], R46 ;  /* 0x0024302e01007387 */ /* 0x0001e20000100a00 */
[----:B------:R-:W-:-:S05]  /*cf180*/  IMAD.X R43, R13, 0x1, R10, P0 ;  /* 0x000000010d2b7824 */ /* 0x000fca00000e060a */
[----:B------:R1:W-:Y:S01]  /*cf190*/  STL.64 [R1+0x2438], R42 ;  /* 0x0024382a01007387 */ /* 0x0003e20000100a00 */
[----:B0-----:R-:W-:-:S05]  /*cf1a0*/  IADD3 R46, P1, PT, R45, R8, RZ ;  /* 0x000000082d2e7210 */ /* 0x001fca0007f3e0ff */
[----:B------:R-:W-:Y:S01]  /*cf1b0*/  IMAD.X R47, R13, 0x1, R11, P1 ;  /* 0x000000010d2f7824 */ /* 0x000fe200008e060b */
[----:B-1----:R-:W-:-:S04]  /*cf1c0*/  IADD3 R42, P0, PT, R45, R6, RZ ;  /* 0x000000062d2a7210 */ /* 0x002fc80007f1e0ff */
[----:B------:R-:W-:Y:S01]  /*cf1d0*/  STL.64 [R1+0x2420], R46 ;  /* 0x0024202e01007387 */ /* 0x000fe20000100a00 */
[----:B------:R-:W-:-:S05]  /*cf1e0*/  IMAD.X R43, R13, 0x1, R7, P0 ;  /* 0x000000010d2b7824 */ /* 0x000fca00000e0607 */
[----:B------:R0:W-:Y:S01]  /*cf1f0*/  STL.64 [R1+0x2428], R42 ;  /* 0x0024282a01007387 */ /* 0x0001e20000100a00 */
        /* <DEDUP_REMOVED lines=29> */
[----:B0-----:R-:W-:Y:S02]  /*cf3d0*/  IADD3 R44, P1, PT, R40, R4, RZ ;  /* 0x00000004282c7210 */ /* 0x001fe40007f3e0ff */
[----:B-1----:R-:W-:-:S03]  /*cf3e0*/  IADD3 R42, P0, PT, R12, R9, RZ ;  /* 0x000000090c2a7210 */ /* 0x002fc60007f1e0ff */
[----:B------:R-:W-:Y:S01]  /*cf3f0*/  IMAD.X R45, R13, 0x1, R5, P1 ;  /* 0x000000010d2d7824 */ /* 0x000fe200008e0605 */
[----:B------:R-:W-:Y:S01]  /*cf400*/  SHF.R.S32.HI R13, RZ, 0x1f, R38 ;  /* 0x0000001fff0d7819 */ /* 0x000fe20000011426 */
[--C-:B------:R-:W-:Y:S01]  /*cf410*/  IMAD.X R43, R15, 0x1, R10.reuse, P0 ;  /* 0x000000010f2b7824 */ /* 0x100fe200000e060a */
[C---:B------:R-:W-:Y:S02]  /*cf420*/  IADD3 R14, P0, PT, R38.reuse, R9, RZ ;  /* 0x00000009260e7210 */ /* 0x040fe40007f1e0ff */
[----:B------:R-:W-:Y:S03]  /*cf430*/  STL.64 [R1+0x2380], R44 ;  /* 0x0023802c01007387 */ /* 0x000fe60000100a00 */
[----:B------:R-:W-:Y:S01]  /*cf440*/  IMAD.X R15, R13, 0x1, R10, P0 ;  /* 0x000000010d0f7824 */ /* 0x000fe200000e060a */
[----:B------:R0:W-:Y:S04]  /*cf450*/  STL.64 [R1+0x3df0], R42 ;  /* 0x003df02a01007387 */ /* 0x0001e80000100a00 */
[----:B------:R1:W-:Y:S01]  /*cf460*/  STL.64 [R1+0x2378], R14 ;  /* 0x0023780e01007387 */ /* 0x0003e20000100a00 */
[----:B0-----:R-:W-:-:S02]  /*cf470*/  IADD3 R42, P1, PT, R38, R8, RZ ;  /* 0x00000008262a7210 */ /* 0x001fc40007f3e0ff */
[----:B-1----:R-:W-:-:S03]  /*cf480*/  IADD3 R14, P0, PT, R38, R6, RZ ;  /* 0x00000006260e7210 */ /* 0x002fc60007f1e0ff */
[C---:B------:R-:W-:Y:S02]  /*cf490*/  IMAD.X R43, R13.reuse, 0x1, R11, P1 ;  /* 0x000000010d2b7824 */ /* 0x040fe400008e060b */
[----:B------:R-:W-:Y:S01]  /*cf4a0*/  VIADD R12, R12, UR6 ;  /* 0x000000060c0c7c36 */ /* 0x000fe20008000000 */
[----:B------:R-:W0:Y:S01]  /*cf4b0*/  LDCU UR6, c[0x0][0x3b8] ;  /* 0x00007700ff0677ac */ /* 0x000e220008000800 */
[----:B------:R-:W-:Y:S01]  /*cf4c0*/  IMAD.X R15, R13, 0x1, R7, P0 ;  /* 0x000000010d0f7824 */ /* 0x000fe200000e0607 */
[----:B------:R1:W-:Y:S04]  /*cf4d0*/  STL.64 [R1+0x2368], R42 ;  /* 0x0023682a01007387 */ /* 0x0003e80000100a00 */
[----:B------:R0:W-:Y:S01]  /*cf4e0*/  STL.64 [R1+0x2370], R14 ;  /* 0x0023700e01007387 */ /* 0x0001e20000100a00 */
[----:B------:R-:W-:Y:S01]  /*cf4f0*/  IMAD.MOV.U32 R40, RZ, RZ, R39 ;  /* 0x000000ffff287224 */ /* 0x000fe200078e0027 */
[-C--:B-1----:R-:W-:Y:S01]  /*cf500*/  IADD3 R42, P1, PT, R38, R4.reuse, RZ ;  /* 0x00000004262a7210 */ /* 0x082fe20007f3e0ff */
[----:B------:R-:W-:Y:S01]  /*cf510*/  IMAD.MOV.U32 R38, RZ, RZ, R36 ;  /* 0x000000ffff267224 */ /* 0x000fe200078e0024 */
[----:B------:R-:W-:-:S02]  /*cf520*/  IADD3 R36, P0, PT, R12, R4, RZ ;  /* 0x000000040c247210 */ /* 0x000fc40007f1e0ff */
[----:B0-----:R-:W-:Y:S01]  /*cf530*/  SHF.R.S32.HI R15, RZ, 0x1f, R12 ;  /* 0x0000001fff0f7819 */ /* 0x001fe2000001140c */
[----:B------:R-:W-:Y:S02]  /*cf540*/  IMAD.MOV.U32 R39, RZ, RZ, R37 ;  /* 0x000000ffff277224 */ /* 0x000fe400078e0025 */
[--C-:B------:R-:W-:Y:S02]  /*cf550*/  IMAD.X R43, R13, 0x1, R5.reuse, P1 ;  /* 0x000000010d2b7824 */ /* 0x100fe400008e0605 */
[----:B------:R-:W-:Y:S01]  /*cf560*/  IMAD.X R37, R15, 0x1, R5, P0 ;  /* 0x000000010f257824 */ /* 0x000fe200000e0605 */
[----:B------:R-:W-:Y:S02]  /*cf570*/  SHF.R.S32.HI R14, RZ, 0x1f, R41 ;  /* 0x0000001fff0e7819 */ /* 0x000fe40000011429 */
[----:B------:R-:W-:Y:S04]  /*cf580*/  STL.64 [R1+0x2360], R42 ;  /* 0x0023602a01007387 */ /* 0x000fe80000100a00 */
        /* <DEDUP_REMOVED lines=23> */
[----:B------:R-:W-:Y:S02]  /*cf700*/  IADD3 R40, P1, PT, R40, R4, RZ ;  /* 0x0000000428287210 */ /* 0x000fe40007f3e0ff */
[----:B0-----:R-:W-:-:S05]  /*cf710*/  IADD3 R36, P0, PT, R12, R6, RZ ;  /* 0x000000060c247210 */ /* 0x001fca0007f1e0ff */
[----:B------:R-:W-:Y:S01]  /*cf720*/  IMAD.X R37, R15, 0x1, R7, P0 ;  /* 0x000000010f257824 */ /* 0x000fe200000e0607 */
[----:B------:R-:W-:-:S04]  /*cf730*/  SHF.R.S32.HI R14, RZ, 0x1f, R39 ;  /* 0x0000001fff0e7819 */ /* 0x000fc80000011427 */
        /* <DEDUP_REMOVED lines=19> */
[C---:B0-----:R-:W-:Y:S02]  /*cf870*/  IADD3 R40, P1, PT, R38.reuse, R8, RZ ;  /* 0x0000000826287210 */ /* 0x041fe40007f3e0ff */
[----:B-1----:R-:W-:-:S03]  /*cf880*/  IADD3 R36, P0, PT, R38, R6, RZ ;  /* 0x0000000626247210 */ /* 0x002fc60007f1e0ff */
[C---:B------:R-:W-:Y:S02]  /*cf890*/  IMAD.X R41, R13.reuse, 0x1, R11, P1 ;  /* 0x000000010d297824 */ /* 0x040fe400008e060b */
[----:B------:R-:W-:Y:S01]  /*cf8a0*/  IMAD.X R37, R13, 0x1, R7, P0 ;  /* 0x000000010d257824 */ /* 0x000fe200000e0607 */
[----:B------:R-:W-:-:S04]  /*cf8b0*/  IADD3 R38, P1, PT, R38, R4, RZ ;  /* 0x0000000426267210 */ /* 0x000fc80007f3e0ff */
[----:B------:R0:W-:Y:S01]  /*cf8c0*/  STL.64 [R1+0xb90], R36 ;  /* 0x000b902401007387 */ /* 0x0001e20000100a00 */
[----:B------:R-:W-:-:S03]  /*cf8d0*/  IMAD.X R39, R13, 0x1, R5, P1 ;  /* 0x000000010d277824 */ /* 0x000fc600008e0605 */
[----:B------:R-:W-:Y:S01]  /*cf8e0*/  STL.64 [R1+0xb88], R40 ;  /* 0x000b882801007387 */ /* 0x000fe20000100a00 */
[----:B0-----:R-:W-:-:S03]  /*cf8f0*/  IADD3 R36, P0, PT, R12, R8, RZ ;  /* 0x000000080c247210 */ /* 0x001fc60007f1e0ff */
[----:B------:R-:W-:Y:S02]  /*cf900*/  STL.64 [R1+0xb80], R38 ;  /* 0x000b802601007387 */ /* 0x000fe40000100a00 */
        /* <DEDUP_REMOVED lines=30> */
[----:B------:R-:W-:Y:S02]  /*cfaf0*/  IADD3 R14, P0, PT, R29, R9, RZ ;  /* 0x000000091d0e7210 */ /* 0x000fe40007f1e0ff */
[----:B------:R-:W-:Y:S03]  /*cfb00*/  STL.64 [R1+0xb40], R38 ;  /* 0x000b402601007387 */ /* 0x000fe60000100a00 */
[----:B------:R-:W-:Y:S01]  /*cfb10*/  IMAD.X R15, R13, 0x1, R10, P0 ;  /* 0x000000010d0f7824 */ /* 0x000fe200000e060a */
[----:B------:R0:W-:Y:S04]  /*cfb20*/  STL.64 [R1+0x3cd0], R36 ;  /* 0x003cd02401007387 */ /* 0x0001e80000100a00 */
[----:B------:R1:W-:Y:S01]  /*cfb30*/  STL.64 [R1+0xb38], R14 ;  /* 0x000b380e01007387 */ /* 0x0003e20000100a00 */
[----:B--2---:R-:W-:Y:S01]  /*cfb40*/  VIADD R12, R12, UR7 ;  /* 0x000000070c0c7c36 */ /* 0x004fe20008000000 */
[----:B0-----:R-:W-:-:S02]  /*cfb50*/  IADD3 R36, P1, PT, R29, R8, RZ ;  /* 0x000000081d247210 */ /* 0x001fc40007f3e0ff */
[----:B-1----:R-:W-:-:S03]  /*cfb60*/  IADD3 R14, P0, PT, R29, R6, RZ ;  /* 0x000000061d0e7210 */ /* 0x002fc60007f1e0ff */
[C---:B------:R-:W-:Y:S02]  /*cfb70*/  IMAD.X R37, R13.reuse, 0x1, R11, P1 ;  /* 0x000000010d257824 */ /* 0x040fe400008e060b */
[----:B------:R-:W-:-:S03]  /*cfb80*/  IMAD.X R15, R13, 0x1, R7, P0 ;  /* 0x000000010d0f7824 */ /* 0x000fc600000e0607 */
[----:B------:R0:W-:Y:S01]  /*cfb90*/  STL.64 [R1+0xb28], R36 ;  /* 0x000b282401007387 */ /* 0x0001e20000100a00 */
[----:B------:R-:W-:Y:S02]  /*cfba0*/  IMAD.MOV.U32 R33, RZ, RZ, R31 ;  /* 0x000000ffff217224 */ /* 0x000fe400078e001f */
[----:B------:R-:W-:Y:S01]  /*cfbb0*/  IMAD.MOV.U32 R31, RZ, RZ, R28 ;  /* 0x000000ffff1f7224 */ /* 0x000fe200078e001c */
[----:B------:R1:W-:Y:S01]  /*cfbc0*/  STL.64 [R1+0xb30], R14 ;  /* 0x000b300e01007387 */ /* 0x0003e20000100a00 */
[-C--:B------:R-:W-:Y:S02]  /*cfbd0*/  IADD3 R28, P0, PT, R12, R4.reuse, RZ ;  /* 0x000000040c1c7210 */ /* 0x080fe40007f1e0ff */
[----:B0-----:R-:W-:Y:S02]  /*cfbe0*/  IADD3 R36, P1, PT, R29, R4, RZ ;  /* 0x000000041d247210 */ /* 0x001fe40007f3e0ff */
[----:B-1----:R-:W-:-:S03]  /*cfbf0*/  SHF.R.S32.HI R15, RZ, 0x1f, R12 ;  /* 0x0000001fff0f7819 */ /* 0x002fc6000001140c */
[--C-:B------:R-:W-:Y:S02]  /*cfc00*/  IMAD.X R37, R13, 0x1, R5.reuse, P1 ;  /* 0x000000010d257824 */ /* 0x100fe400008e0605 */
        /* <DEDUP_REMOVED lines=51> */
[C---:B-1----:R-:W-:Y:S02]  /*cff40*/  IADD3 R28, P0, PT, R30.reuse, R6, RZ ;  /* 0x000000061e1c7210 */ /* 0x042fe40007f1e0ff */
[----:B------:R-:W-:-:S03]  /*cff50*/  IADD3 R30, P1, PT, R30, R4, RZ ;  /* 0x000000041e1e7210 */ /* 0x000fc60007f3e0ff */
[C---:B------:R-:W-:Y:S01]  /*cff60*/  IMAD.X R29, R13.reuse, 0x1, R7, P0 ;  /* 0x000000010d1d7824 */ /* 0x040fe200000e0607 */
[----:B------:R-:W-:Y:S01]  /*cff70*/  STL.64 [R1+0xa78], R34 ;  /* 0x000a782201007387 */ /* 0x000fe20000100a00 */
[----:B------:R-:W-:-:S03]  /*cff80*/  IMAD.X R31, R13, 0x1, R5, P1 ;  /* 0x000000010d1f7824 */ /* 0x000fc600008e0605 */
[----:B------:R0:W-:Y:S01]  /*cff90*/  STL.64 [R1+0xa90], R28 ;  /* 0x000a901c01007387 */ /* 0x0001e20000100a00 */
[----:B------:R-:W-:-:S03]  /*cffa0*/  SHF.R.S32.HI R14, RZ, 0x1f, R27 ;  /* 0x0000001fff0e7819 */ /* 0x000fc6000001141b */
        /* <DEDUP_REMOVED lines=22> */
[----:B-1----:R-:W-:Y:S01]  /*d0110*/  IADD3 R30, P0, PT, R25, R6, RZ ;  /* 0x00000006191e7210 */ /* 0x002fe20007f1e0ff */
[----:B------:R-:W-:Y:S02]  /*d0120*/  IMAD.MOV.U32 R27, RZ, RZ, R26 ;  /* 0x000000ffff1b7224 */ /* 0x000fe400078e001a */
[----:B------:R-:W-:Y:S01]  /*d0130*/  IMAD.MOV.U32 R26, RZ, RZ, R24 ;  /* 0x000000ffff1a7224 */ /* 0x000fe200078e0018 */
[----:B------:R0:W-:Y:S01]  /*d0140*/  STL.64 [R1+0xa08], R28 ;  /* 0x000a081c01007387 */ /* 0x0001e20000100a00 */
[----:B------:R-:W-:Y:S01]  /*d0150*/  IMAD.X R31, R13, 0x1, R7, P0 ;  /* 0x000000010d1f7824 */ /* 0x000fe200000e0607 */
[----:B------:R-:W-:Y:S02]  /*d0160*/  IADD3 R24, P0, PT, R12, R9, RZ ;  /* 0x000000090c187210 */ /* 0x000fe40007f1e0ff */
[----:B0-----:R-:W-:-:S03]  /*d0170*/  IADD3 R28, P1, PT, R25, R4, RZ ;  /* 0x00000004191c7210 */ /* 0x001fc60007f3e0ff */
[----:B------:R-:W-:Y:S02]  /*d0180*/  IMAD.X R25, R15, 0x1, R10, P0 ;  /* 0x000000010f197824 */ /* 0x000fe400000e060a */
[----:B------:R-:W-:Y:S01]  /*d0190*/  IMAD.X R29, R13, 0x1, R5, P1 ;  /* 0x000000010d1d7824 */ /* 0x000fe200008e0605 */
[----:B------:R-:W-:Y:S01]  /*d01a0*/  STL.64 [R1+0xa20], R30 ;  /* 0x000a201e01007387 */ /* 0x000fe20000100a00 */
[----:B------:R-:W-:-:S03]  /*d01b0*/  SHF.R.S32.HI R14, RZ, 0x1f, R22 ;  /* 0x0000001fff0e7819 */ /* 0x000fc60000011416 */
[----:B------:R-:W-:Y:S04]  /*d01c0*/  STL.64 [R1+0xa00], R28 ;  /* 0x000a001c01007387 */ /* 0x000fe80000100a00 */
[----:B------:R0:W-:Y:S02]  /*d01d0*/  STL.64 [R1+0x3b90], R24 ;  /* 0x003b901801007387 */ /* 0x0001e40000100a00 */
[----:B0-----:R-:W-:-:S05]  /*d01e0*/  IADD3 R24, P0, PT, R22, R9, RZ ;  /* 0x0000000916187210 */ /* 0x001fca0007f1e0ff */
[----:B------:R-:W-:Y:S01]  /*d01f0*/  IMAD.X R25, R14, 0x1, R10, P0 ;  /* 0x000000010e197824 */ /* 0x000fe200000e060a */
[----:B------:R-:W-:-:S04]  /*d0200*/  IADD3 R28, P1, PT, R22, R8, RZ ;  /* 0x00000008161c7210 */ /* 0x000fc80007f3e0ff */
[----:B------:R0:W-:Y:S01]  /*d0210*/  STL.64 [R1+0x9e8], R24 ;  /* 0x0009e81801007387 */ /* 0x0001e20000100a00 */
[----:B------:R-:W-:Y:S02]  /*d0220*/  IMAD.X R29, R14, 0x1, R11, P1 ;  /* 0x000000010e1d7824 */ /* 0x000fe400008e060b */
[----:B------:R-:W-:Y:S01]  /*d0230*/  VIADD R12, R12, UR6 ;  /* 0x000000060c0c7c36 */ /* 0x000fe20008000000 */
[----:B0-----:R-:W-:Y:S02]  /*d0240*/  IADD3 R24, P0, PT, R22, R6, RZ ;  /* 0x0000000616187210 */ /* 0x001fe40007f1e0ff */
[----:B------:R0:W-:Y:S03]  /*d0250*/  STL.64 [R1+0x9c8], R28 ;  /* 0x0009c81c01007387 */ /* 0x0001e60000100a00 */
[----:B------:R-:W-:Y:S01]  /*d0260*/  IMAD.X R25, R14, 0x1, R7, P0 ;  /* 0x000000010e197824 */ /* 0x000fe200000e0607 */
[----:B------:R-:W-:-:S04]  /*d0270*/  SHF.R.S32.HI R13, RZ, 0x1f, R12 ;  /* 0x0000001fff0d7819 */ /* 0x000fc8000001140c */
[----:B------:R1:W-:Y:S01]  /*d0280*/  STL.64 [R1+0x9e0], R24 ;  /* 0x0009e01801007387 */ /* 0x0003e20000100a00 */
[-C--:B0-----:R-:W-:Y:S02]  /*d0290*/  IADD3 R28, P1, PT, R22, R4.reuse, RZ ;  /* 0x00000004161c7210 */ /* 0x081fe40007f3e0ff */
[----:B-1----:R-:W-:-:S03]  /*d02a0*/  IADD3 R24, P0, PT, R12, R4, RZ ;  /* 0x000000040c187210 */ /* 0x002fc60007f1e0ff */
[--C-:B------:R-:W-:Y:S02]  /*d02b0*/  IMAD.X R29, R14, 0x1, R5.reuse, P1 ;  /* 0x000000010e1d7824 */ /* 0x100fe400008e0605 */
[----:B------:R-:W-:Y:S02]  /*d02c0*/  IMAD.X R25, R13, 0x1, R5, P0 ;  /* 0x000000010d197824 */ /* 0x000fe400000e0605 */
[----:B------:R-:W-:-:S03]  /*d02d0*/  IMAD.MOV.U32 R22, RZ, RZ, R20 ;  /* 0x000000ffff167224 */ /* 0x000fc600078e0014 */
[----:B------:R0:W-:Y:S04]  /*d02e0*/  STL.64 [R1+0x3b50], R24 ;  /* 0x003b501801007387 */ /* 0x0001e80000100a00 */
[----:B------:R1:W-:Y:S04]  /*d02f0*/  STL.64 [R1+0x9c0], R28 ;  /* 0x0009c01c01007387 */ /* 0x0003e80000100a00 */
[----:B------:R-:W2:Y:S01]  /*d0300*/  LDL.LU R20, [R1+0x3d5c] ;  /* 0x003d5c0001147983 */ /* 0x000ea20000300800 */
[----:B------:R-:W-:Y:S02]  /*d0310*/  SHF.R.S32.HI R14, RZ, 0x1f, R27 ;  /* 0x0000001fff0e7819 */ /* 0x000fe4000001141b */
[----:B0-----:R-:W-:-:S05]  /*d0320*/  IADD3 R24, P0, PT, R27, R9, RZ ;  /* 0x000000091b187210 */ /* 0x001fca0007f1e0ff */
[----:B------:R-:W-:Y:S01]  /*d0330*/  IMAD.X R25, R14, 0x1, R10, P0 ;  /* 0x000000010e197824 */ /* 0x000fe200000e060a */
[----:B-1----:R-:W-:-:S04]  /*d0340*/  IADD3 R28, P1, PT, R27, R8, RZ ;  /* 0x000000081b1c7210 */ /* 0x002fc80007f3e0ff */
[----:B------:R0:W-:Y:S01]  /*d0350*/  STL.64 [R1+0x988], R24 ;  /* 0x0009881801007387 */ /* 0x0001e20000100a00 */
[----:B------:R-:W-:-:S05]  /*d0360*/  IMAD.X R29, R14, 0x1, R11, P1 ;  /* 0x000000010e1d7824 */ /* 0x000fca00008e060b */
[----:B------:R1:W-:Y:S01]  /*d0370*/  STL.64 [R1+0x9a0], R28 ;  /* 0x0009a01c01007387 */ /* 0x0003e20000100a00 */
[----:B0-----:R-:W-:-:S05]  /*d0380*/  IADD3 R24, P0, PT, R27, R6, RZ ;  /* 0x000000061b187210 */ /* 0x001fca0007f1e0ff */
[C---:B------:R-:W-:Y:S01]  /*d0390*/  IMAD.X R25, R14.reuse, 0x1, R7, P0 ;  /* 0x000000010e197824 */ /* 0x040fe200000e0607 */
[----:B-1----:R-:W-:Y:S02]  /*d03a0*/  IADD3 R28, P1, PT, R27, R4, RZ ;  /* 0x000000041b1c7210 */ /* 0x002fe40007f3e0ff */
[----:B------:R-:W-:Y:S02]  /*d03b0*/  SHF.R.S32.HI R15, RZ, 0x1f, R26 ;  /* 0x0000001fff0f7819 */ /* 0x000fe4000001141a */
        /* <DEDUP_REMOVED lines=8> */
[C---:B0-----:R-:W-:Y:S02]  /*d0440*/  IADD3 R24, P0, PT, R26.reuse, R6, RZ ;  /* 0x000000061a187210 */ /* 0x041fe40007f1e0ff */
[----:B------:R-:W-:-:S03]  /*d0450*/  IADD3 R26, P1, PT, R26, R4, RZ ;  /* 0x000000041a1a7210 */ /* 0x000fc60007f3e0ff */
[C---:B------:R-:W-:Y:S02]  /*d0460*/  IMAD.X R25, R15.reuse, 0x1, R7, P0 ;  /* 0x000000010f197824 */ /* 0x040fe400000e0607 */
[----:B------:R-:W-:-:S03]  /*d0470*/  IMAD.X R27, R15, 0x1, R5, P1 ;  /* 0x000000010f1b7824 */ /* 0x000fc600008e0605 */
[----:B------:R0:W-:Y:S01]  /*d0480*/  STL.64 [R1+0x960], R24 ;  /* 0x0009601801007387 */ /* 0x0001e20000100a00 */
[----:B------:R-:W-:-:S03]  /*d0490*/  SHF.R.S32.HI R14, RZ, 0x1f, R23 ;  /* 0x0000001fff0e7819 */ /* 0x000fc60000011417 */
[----:B------:R-:W-:Y:S04]  /*d04a0*/  STL.64 [R1+0x948], R28 ;  /* 0x0009481c01007387 */ /* 0x000fe80000100a00 */
[----:B------:R1:W-:Y:S01]  /*d04b0*/  STL.64 [R1+0x940], R26 ;  /* 0x0009401a01007387 */ /* 0x0003e20000100a00 */
[----:B0-----:R-:W-:Y:S02]  /*d04c0*/  IADD3 R24, P0, PT, R12, R6, RZ ;  /* 0x000000060c187210 */ /* 0x001fe40007f1e0ff */
[----:B-1----:R-:W-:-:S03]  /*d04d0*/  IADD3 R26, P1, PT, R23, R9, RZ ;  /* 0x00000009171a7210 */ /* 0x002fc60007f3e0ff */
[----:B------:R-:W-:Y:S02]  /*d04e0*/  IMAD.X R25, R13, 0x1, R7, P0 ;  /* 0x000000010d197824 */ /* 0x000fe400000e0607 */
[----:B------:R-:W-:-:S03]  /*d04f0*/  IMAD.X R27, R14, 0x1, R10, P1 ;  /* 0x000000010e1b7824 */ /* 0x000fc600008e060a */
[----:B------:R0:W-:Y:S04]  /*d0500*/  STL.64 [R1+0x3b10], R24 ;  /* 0x003b101801007387 */ /* 0x0001e80000100a00 */
[----:B------:R1:W-:Y:S01]  /*d0510*/  STL.64 [R1+0x908], R26 ;  /* 0x0009081a01007387 */ /* 0x0003e20000100a00 */
[C---:B0-----:R-:W-:Y:S02]  /*d0520*/  IADD3 R24, P0, PT, R23.reuse, R8, RZ ;  /* 0x0000000817187210 */ /* 0x041fe40007f1e0ff */
[----:B-1----:R-:W-:-:S03]  /*d0530*/  IADD3 R26, P1, PT, R23, R6, RZ ;  /* 0x00000006171a7210 */ /* 0x002fc60007f3e0ff */
[C---:B------:R-:W-:Y:S01]  /*d0540*/  IMAD.X R25, R14.reuse, 0x1, R11, P0 ;  /* 0x000000010e197824 */ /* 0x040fe200000e060b */
[----:B------:R-:W-:Y:S01]  /*d0550*/  UMOV UR7, UR9 ;  /* 0x0000000900077c82 */ /* 0x000fe20008000000 */
[----:B------:R-:W-:-:S03]  /*d0560*/  IMAD.X R27, R14, 0x1, R7, P1 ;  /* 0x000000010e1b7824 */ /* 0x000fc600008e0607 */
[----:B------:R0:W-:Y:S04]  /*d0570*/  STL.64 [R1+0x920], R24 ;  /* 0x0009201801007387 */ /* 0x0001e80000100a00 */
[----:B------:R-:W-:Y:S01]  /*d0580*/  STL.64 [R1+0x928], R26 ;  /* 0x0009281a01007387 */ /* 0x000fe20000100a00 */
[----:B0-----:R-:W-:-:S05]  /*d0590*/  IADD3 R24, P0, PT, R23, R4, RZ ;  /* 0x0000000417187210 */ /* 0x001fca0007f1e0ff */
[----:B------:R-:W-:Y:S01]  /*d05a0*/  IMAD.X R25, R14, 0x1, R5, P0 ;  /* 0x000000010e197824 */ /* 0x000fe200000e0605 */
[----:B------:R-:W-:Y:S02]  /*d05b0*/  SHF.R.S32.HI R14, RZ, 0x1f, R21 ;  /* 0x0000001fff0e7819 */ /* 0x000fe40000011415 */
[----:B--2---:R-:W-:Y:S02]  /*d05c0*/  ISETP.GE.AND P1, PT, R20, UR7, PT ;  /* 0x0000000714007c0c */ /* 0x004fe4000bf26270 */
[----:B------:R-:W2:Y:S04]  /*d05d0*/  LDL.LU R20, [R1+0x3d68] ;  /* 0x003d680001147983 */ /* 0x000ea80000300800 */
[----:B------:R-:W3:Y:S04]  /*d05e0*/  LDL.LU R15, [R1+0x3d6c] ;  /* 0x003d6c00010f7983 */ /* 0x000ee80000300800 */
[----:B------:R0:W-:Y:S02]  /*d05f0*/  STL.64 [R1+0x900], R24 ;  /* 0x0009001801007387 */ /* 0x0001e40000100a00 */
[----:B0-----:R-:W-:-:S05]  /*d0600*/  IADD3 R24, P0, PT, R21, R9, RZ ;  /* 0x0000000915187210 */ /* 0x001fca0007f1e0ff */
[----:B------:R-:W-:-:S05]  /*d0610*/  IMAD.X R25, R14, 0x1, R10, P0 ;  /* 0x000000010e197824 */ /* 0x000fca00000e060a */
[----:B------:R0:W-:Y:S02]  /*d0620*/  STL.64 [R1+0x8c0], R24 ;  /* 0x0008c01801007387 */ /* 0x0001e40000100a00 */
[----:B0-----:R-:W-:-:S05]  /*d0630*/  IADD3 R24, P0, PT, R21, R8, RZ ;  /* 0x0000000815187210 */ /* 0x001fca0007f1e0ff */
[----:B------:R-:W-:-:S05]  /*d0640*/  IMAD.X R25, R14, 0x1, R11, P0 ;  /* 0x000000010e197824 */ /* 0x000fca00000e060b */
[----:B------:R0:W-:Y:S02]  /*d0650*/  STL.64 [R1+0x8c8], R24 ;  /* 0x0008c81801007387 */ /* 0x0001e40000100a00 */
[----:B0-----:R-:W-:-:S05]  /*d0660*/  IADD3 R24, P0, PT, R21, R6, RZ ;  /* 0x0000000615187210 */ /* 0x001fca0007f1e0ff */
[----:B------:R-:W-:-:S05]  /*d0670*/  IMAD.X R25, R14, 0x1, R7, P0 ;  /* 0x000000010e197824 */ /* 0x000fca00000e0607 */
[----:B------:R0:W-:Y:S02]  /*d0680*/  STL.64 [R1+0x8e0], R24 ;  /* 0x0008e01801007387 */ /* 0x0001e40000100a00 */
[----:B0-----:R-:W-:Y:S02]  /*d0690*/  IADD3 R24, P0, PT, R21, R4, RZ ;  /* 0x0000000415187210 */ /* 0x001fe40007f1e0ff */
[----:B------:R-:W4:Y:S03]  /*d06a0*/  LDL.LU R21, [R1+0x3d78] ;  /* 0x003d780001157983 */ /* 0x000f260000300800 */
[----:B------:R-:W-:Y:S01]  /*d06b0*/  IMAD.X R25, R14, 0x1, R5, P0 ;  /* 0x000000010e197824 */ /* 0x000fe200000e0605 */
[----:B------:R-:W-:-:S04]  /*d06c0*/  SHF.R.S32.HI R14, RZ, 0x1f, R22 ;  /* 0x0000001fff0e7819 */ /* 0x000fc80000011416 */
[----:B------:R0:W-:Y:S02]  /*d06d0*/  STL.64 [R1+0x8e8], R24 ;  /* 0x0008e81801007387 */ /* 0x0001e40000100a00 */
[----:B0-----:R-:W-:-:S05]  /*d06e0*/  IADD3 R24, P0, PT, R22, R9, RZ ;  /* 0x0000000916187210 */ /* 0x001fca0007f1e0ff */
[----:B------:R-:W-:-:S05]  /*d06f0*/  IMAD.X R25, R14, 0x1, R10, P0 ;  /* 0x000000010e197824 */ /* 0x000fca00000e060a */
[----:B------:R0:W-:Y:S01]  /*d0700*/  STL.64 [R1+0x880], R24 ;  /* 0x0008801801007387 */ /* 0x0001e20000100a00 */
[----:B------:R-:W-:Y:S01]  /*d0710*/  UMOV UR72, UR8 ;  /* 0x0000000800487c82 */ /* 0x000fe20008000000 */
[----:B------:R-:W1:Y:S01]  /*d0720*/  LDCU.64 UR8, c[0x0][0x398] ;  /* 0x00007300ff0877ac */ /* 0x000e620008000a00 */
[----:B0-----:R-:W-:-:S05]  /*d0730*/  IADD3 R24, P0, PT, R22, R8, RZ ;  /* 0x0000000816187210 */ /* 0x001fca0007f1e0ff */
[----:B------:R-:W-:-:S05]  /*d0740*/  IMAD.X R25, R14, 0x1, R11, P0 ;  /* 0x000000010e197824 */ /* 0x000fca00000e060b */
[----:B------:R0:W-:Y:S02]  /*d0750*/  STL.64 [R1+0x888], R24 ;  /* 0x0008881801007387 */ /* 0x0001e40000100a00 */
[----:B0-----:R-:W-:-:S05]  /*d0760*/  IADD3 R24, P0, PT, R22, R6, RZ ;  /* 0x0000000616187210 */ /* 0x001fca0007f1e0ff */
[----:B------:R-:W-:Y:S01]  /*d0770*/  IMAD.X R25, R14, 0x1, R7, P0 ;  /* 0x000000010e197824 */ /* 0x000fe200000e0607 */
[----:B------:R-:W-:Y:S02]  /*d0780*/  IADD3 R22, P0, PT, R22, R4, RZ ;  /* 0x0000000416167210 */ /* 0x000fe40007f1e0ff */
[----:B------:R-:W-:-:S03]  /*d0790*/  LOP3.LUT R0, R0, 0xfeffffff, RZ, 0xc0, !PT ;  /* 0xfeffffff00007812 */ /* 0x000fc600078ec0ff */
[----:B------:R-:W-:Y:S01]  /*d07a0*/  IMAD.X R23, R14, 0x1, R5, P0 ;  /* 0x000000010e177824 */ /* 0x000fe200000e0605 */
[----:B-1----:R-:W-:Y:S01]  /*d07b0*/  UMOV UR7, UR9 ;  /* 0x0000000900077c82 */ /* 0x002fe20008000000 */
[----:B------:R-:W-:Y:S01]  /*d07c0*/  STL.64 [R1+0x8a0], R24 ;  /* 0x0008a01801007387 */ /* 0x000fe20000100a00 */
[----:B------:R-:W-:-:S03]  /*d07d0*/  @P2 LOP3.LUT R0, R0, 0x1000000, RZ, 0xfc, !PT ;  /* 0x0100000000002812 */ /* 0x000fc600078efcff */
[----:B------:R0:W-:Y:S04]  /*d07e0*/  STL.64 [R1+0x8a8], R22 ;  /* 0x0008a81601007387 */ /* 0x0001e80000100a00 */
[----:B0-----:R-:W4:Y:S01]  /*d07f0*/  LDL.LU R22, [R1+0x3d7c] ;  /* 0x003d7c0001167983 */ /* 0x001f220000300800 */
[----:B------:R-:W-:Y:S01]  /*d0800*/  UMOV UR70, UR8 ;  /* 0x0000000800467c82 */ /* 0x000fe20008000000 */
[----:B------:R-:W0:Y:S01]  /*d0810*/  LDCU.64 UR8, c[0x0][0x398] ;  /* 0x00007300ff0877ac */ /* 0x000e220008000a00 */
[----:B------:R-:W-:Y:S02]  /*d0820*/  LOP3.LUT R0, R0, 0xff7fffff, RZ, 0xc0, !PT ;  /* 0xff7fffff00007812 */ /* 0x000fe400078ec0ff */
[----:B------:R-:W-:Y:S02]  /*d0830*/  IADD3 R14, P0, PT, R12, R8, RZ ;  /* 0x000000080c0e7210 */ /* 0x000fe40007f1e0ff */
[----:B------:R-:W-:Y:S01]  /*d0840*/  @P1 LOP3.LUT R0, R0, 0x800000, RZ, 0xfc, !PT ;  /* 0x0080000000001812 */ /* 0x000fe200078efcff */
[----:B0-----:R-:W-:Y:S01]  /*d0850*/  UMOV UR6, UR9 ;  /* 0x0000000900067c82 */ /* 0x001fe20008000000 */
[----:B------:R-:W-:Y:S01]  /*d0860*/  UMOV UR57, UR8 ;  /* 0x0000000800397c82 */ /* 0x000fe20008000000 */
[----:B------:R-:W0:Y:S01]  /*d0870*/  LDCU.64 UR8, c[0x0][0x398] ;  /* 0x00007300ff0877ac */ /* 0x000e220008000a00 */
[----:B------:R-:W-:-:S02]  /*d0880*/  LOP3.LUT R0, R0, 0xffbfffff, RZ, 0xc0, !PT ;  /* 0xffbfffff00007812 */ /* 0x000fc400078ec0ff */
[----:B--2---:R-:W-:Y:S02]  /*d0890*/  ISETP.GE.AND P2, PT, R20, UR7, PT ;  /* 0x0000000714007c0c */ /* 0x004fe4000bf46270 */
[----:B------:R-:W2:Y:S01]  /*d08a0*/  LDL.LU R20, [R1+0x3d80] ;  /* 0x003d800001147983 */ /* 0x000ea20000300800 */
[----:B---3--:R-:W-:Y:S01]  /*d08b0*/  ISETP.GE.AND P1, PT, R15, UR6, PT ;  /* 0x000000060f007c0c */ /* 0x008fe2000bf26270 */
[----:B------:R-:W-:-:S05]  /*d08c0*/  IMAD.X R15, R13, 0x1, R11, P0 ;  /* 0x000000010d0f7824 */ /* 0x000fca00000e060b */
[----:B------:R1:W-:Y:S01]  /*d08d0*/  STL.64 [R1+0x23c0], R14 ;  /* 0x0023c00e01007387 */ /* 0x0003e20000100a00 */
[----:B------:R-:W-:-:S03]  /*d08e0*/  IADD3 R24, P0, PT, R12, R9, RZ ;  /* 0x000000090c187210 */ /* 0x000fc60007f1e0ff */
[----:B-1----:R-:W3:Y:S01]  /*d08f0*/  LDL.LU R15, [R1+0x3d84] ;  /* 0x003d8400010f7983 */ /* 0x002ee20000300800 */
[----:B------:R-:W-:Y:S01]  /*d0900*/  @P2 LOP3.LUT R0, R0, 0x400000, RZ, 0xfc, !PT ;  /* 0x0040000000002812 */ /* 0x000fe200078efcff */
[----:B------:R-:W-:-:S03]  /*d0910*/  IMAD.X R25, R13, 0x1, R10, P0 ;  /* 0x000000010d197824 */ /* 0x000fc600000e060a */
[----:B------:R-:W-:Y:S01]  /*d0920*/  LOP3.LUT R0, R0, 0xffdfffff, RZ, 0xc0, !PT ;  /* 0xffdfffff00007812 */ /* 0x000fe200078ec0ff */
[----:B0-----:R-:W-:Y:S01]  /*d0930*/  UMOV UR6, UR9 ;  /* 0x0000000900067c82 */ /* 0x001fe20008000000 */
[----:B------:R-:W-:Y:S02]  /*d0940*/  STL.64 [R1+0x23d0], R24 ;  /* 0x0023d01801007387 */ /* 0x000fe40000100a00 */
[----:B------:R-:W-:Y:S02]  /*d0950*/  @P1 LOP3.LUT R0, R0, 0x200000, RZ, 0xfc, !PT ;  /* 0x0020000000001812 */ /* 0x000fe400078efcff */
[----:B----4-:R-:W-:Y:S01]  /*d0960*/  ISETP.GE.AND P1, PT, R21, UR6, PT ;  /* 0x0000000615007c0c */ /* 0x010fe2000bf26270 */
[----:B------:R-:W-:Y:S01]  /*d0970*/  UMOV UR9, UR13 ;  /* 0x0000000d00097c82 */ /* 0x000fe20008000000 */
[----:B------:R-:W4:Y:S01]  /*d0980*/  LDL.LU R21, [R1+0x3d88] ;  /* 0x003d880001157983 */ /* 0x000f220000300800 */
[----:B------:R-:W0:Y:S03]  /*d0990*/  LDCU.64 UR12, c[0x0][0x398] ;  /* 0x00007300ff0c77ac */ /* 0x000e260008000a00 */
[----:B------:R-:W4:Y:S01]  /*d09a0*/  LDL.LU R14, [R1+0x3d8c] ;  /* 0x003d8c00010e7983 */ /* 0x000f220000300800 */
[----:B------:R-:W-:Y:S01]  /*d09b0*/  UMOV UR69, UR8 ;  /* 0x0000000800457c82 */ /* 0x000fe20008000000 */
[----:B------:R-:W1:Y:S01]  /*d09c0*/  LDCU UR6, c[0x0][0x3b8] ;  /* 0x00007700ff0677ac */ /* 0x000e620008000800 */
[----:B0-----:R-:W-:Y:S01]  /*d09d0*/  UMOV UR8, UR13 ;  /* 0x0000000d00087c82 */ /* 0x001fe20008000000 */
[----:B------:R-:W-:Y:S01]  /*d09e0*/  UMOV UR62, UR12 ;  /* 0x0000000c003e7c82 */ /* 0x000fe20008000000 */
[----:B------:R-:W0:Y:S01]  /*d09f0*/  LDCU.64 UR12, c[0x0][0x398] ;  /* 0x00007300ff0c77ac */ /* 0x000e220008000a00 */
[----:B------:R-:W-:-:S04]  /*d0a00*/  LOP3.LUT R0, R0, 0xffefffff, RZ, 0xc0, !PT ;  /* 0xffefffff00007812 */ /* 0x000fc800078ec0ff */
[----:B------:R-:W-:-:S04]  /*d0a10*/  @P1 LOP3.LUT R0, R0, 0x100000, RZ, 0xfc, !PT ;  /* 0x0010000000001812 */ /* 0x000fc800078efcff */
[----:B------:R-:W-:Y:S01]  /*d0a20*/  LOP3.LUT R0, R0, 0xfff7ffff, RZ, 0xc0, !PT ;  /* 0xfff7ffff00007812 */ /* 0x000fe200078ec0ff */
[----:B0-----:R-:W-:Y:S01]  /*d0a30*/  UMOV UR7, UR13 ;  /* 0x0000000d00077c82 */ /* 0x001fe20008000000 */
[----:B-1----:R-:W-:-:S05]  /*d0a40*/  VIADD R12, R12, UR6 ;  /* 0x000000060c0c7c36 */ /* 0x002fca0008000000 */
[----:B------:R-:W-:Y:S02]  /*d0a50*/  SHF.R.S32.HI R13, RZ, 0x1f, R12 ;  /* 0x0000001fff0d7819 */ /* 0x000fe4000001140c */
[----:B------:R-:W-:-:S13]  /*d0a60*/  ISETP.GE.AND P0, PT, R22, UR9, PT ;  /* 0x0000000916007c0c */ /* 0x000fda000bf06270 */
[----:B------:R-:W-:-:S04]  /*d0a70*/  @P0 LOP3.LUT R0, R0, 0x80000, RZ, 0xfc, !PT ;  /* 0x0008000000000812 */ /* 0x000fc800078efcff */
[----:B------:R-:W-:Y:S02]  /*d0a80*/  LOP3.LUT R0, R0, 0xfffbffff, RZ, 0xc0, !PT ;  /* 0xfffbffff00007812 */ /* 0x000fe400078ec0ff */
[----:B------:R-:W-:-:S05]  /*d0a90*/  IADD3 R22, P0, PT, R12, R4, RZ ;  /* 0x000000040c167210 */ /* 0x000fca0007f1e0ff */
[----:B------:R-:W-:Y:S01]  /*d0aa0*/  IMAD.X R23, R13, 0x1, R5, P0 ;  /* 0x000000010d177824 */ /* 0x000fe200000e0605 */
[----:B--2---:R-:W-:Y:S01]  /*d0ab0*/  ISETP.GE.AND P2, PT, R20, UR8, PT ;  /* 0x0000000814007c0c */ /* 0x004fe2000bf46270 */
[----:B------:R-:W0:Y:S01]  /*d0ac0*/  LDCU.64 UR8, c[0x0][0x398] ;  /* 0x00007300ff0877ac */ /* 0x000e220008000a00 */
[----:B------:R-:W2:Y:S01]  /*d0ad0*/  LDL.LU R20, [R1+0x3d98] ;  /* 0x003d980001147983 */ /* 0x000ea20000300800 */
[----:B0-----:R-:W-:Y:S01]  /*d0ae0*/  UMOV UR41, UR8 ;  /* 0x0000000800297c82 */ /* 0x001fe20008000000 */
[----:B---3--:R-:W-:Y:S01]  /*d0af0*/  ISETP.GE.AND P1, PT, R15, UR7, PT ;  /* 0x000000070f007c0c */ /* 0x008fe2000bf26270 */
[----:B------:R-:W-:Y:S01]  /*d0b00*/  UMOV UR7, UR9 ;  /* 0x0000000900077c82 */ /* 0x000fe20008000000 */
[----:B------:R-:W3:Y:S01]  /*d0b10*/  LDL.LU R15, [R1+0x3d9c] ;  /* 0x003d9c00010f7983 */ /* 0x000ee20000300800 */
[----:B------:R-:W0:Y:S06]  /*d0b20*/  LDCU.64 UR8, c[0x0][0x398] ;  /* 0x00007300ff0877ac */ /* 0x000e2c0008000a00 */
[----:B------:R-:W-:-:S04]  /*d0b30*/  @P2 LOP3.LUT R0, R0, 0x40000, RZ, 0xfc, !PT ;  /* 0x0004000000002812 */ /* 0x000fc800078efcff */
[----:B------:R-:W-:Y:S01]  /*d0b40*/  LOP3.LUT R0, R0, 0xfffdffff, RZ, 0xc0, !PT ;  /* 0xfffdffff00007812 */ /* 0x000fe200078ec0ff */
[----:B------:R1:W-:Y:S03]  /*d0b50*/  STL.64 [R1+0x23b8], R22 ;  /* 0x0023b81601007387 */ /* 0x0003e60000100a00 */
[----:B------:R-:W-:Y:S01]  /*d0b60*/  @P1 LOP3.LUT R0, R0, 0x20000, RZ, 0xfc, !PT ;  /* 0x0002000000001812 */ /* 0x000fe200078efcff */
[----:B0-----:R-:W-:Y:S02]  /*d0b70*/  UMOV UR6, UR9 ;  /* 0x0000000900067c82 */ /* 0x001fe40008000000 */
[----:B----4-:R-:W-:Y:S02]  /*d0b80*/  ISETP.GE.AND P1, PT, R14, UR6, PT ;  /* 0x000000060e007c0c */ /* 0x010fe4000bf26270 */
[----:B------:R-:W4:Y:S01]  /*d0b90*/  LDL.LU R14, [R1+0x3db0] ;  /* 0x003db000010e7983 */ /* 0x000f220000300800 */
[----:B------:R-:W-:Y:S01]  /*d0ba0*/  UMOV UR75, UR8 ;  /* 0x00000008004b7c82 */ /* 0x000fe20008000000 */
[----:B------:R-:W0:Y:S01]  /*d0bb0*/  LDCU.64 UR8, c[0x0][0x398] ;  /* 0x00007300ff0877ac */ /* 0x000e220008000a00 */
[----:B------:R-:W-:-:S02]  /*d0bc0*/  ISETP.GE.AND P2, PT, R21, UR7, PT ;  /* 0x0000000715007c0c */ /* 0x000fc4000bf46270 */
[----:B-1----:R-:W-:Y:S02]  /*d0bd0*/  IADD3 R22, P0, PT, R12, R6, RZ ;  /* 0x000000060c167210 */ /* 0x002fe40007f1e0ff */
[----:B------:R-:W-:-:S03]  /*d0be0*/  LOP3.LUT R0, R0, 0xfffeffff, RZ, 0xc0, !PT ;  /* 0xfffeffff00007812 */ /* 0x000fc600078ec0ff */
[----:B------:R-:W-:-:S06]  /*d0bf0*/  IMAD.X R23, R13, 0x1, R7, P0 ;  /* 0x000000010d177824 */ /* 0x000fcc00000e0607 */
[----:B------:R-:W-:Y:S01]  /*d0c00*/  @P2 LOP3.LUT R0, R0, 0x10000, RZ, 0xfc, !PT ;  /* 0x0001000000002812 */ /* 0x000fe200078efcff */
[----:B0-----:R-:W-:Y:S01]  /*d0c10*/  UMOV UR7, UR9 ;  /* 0x0000000900077c82 */ /* 0x001fe20008000000 */
[----:B------:R0:W-:Y:S04]  /*d0c20*/  STL.64 [R1+0x23c8], R22 ;  /* 0x0023c81601007387 */ /* 0x0001e80000100a00 */
[----:B0-----:R-:W4:Y:S01]  /*d0c30*/  LDL.LU R22, [R1+0x3db4] ;  /* 0x003db40001167983 */ /* 0x001f220000300800 */
[----:B------:R-:W-:Y:S01]  /*d0c40*/  UMOV UR61, UR8 ;  /* 0x00000008003d7c82 */ /* 0x000fe20008000000 */
[----:B------:R-:W0:Y:S01]  /*d0c50*/  LDCU.64 UR8, c[0x0][0x398] ;  /* 0x00007300ff0877ac */ /* 0x000e220008000a00 */
[----:B------:R-:W-:-:S04]  /*d0c60*/  LOP3.LUT R0, R0, 0xffff7fff, RZ, 0xc0, !PT ;  /* 0xffff7fff00007812 */ /* 0x000fc800078ec0ff */
[----:B------:R-:W-:Y:S01]  /*d0c70*/  @P1 LOP3.LUT R0, R0, 0x8000, RZ, 0xfc, !PT ;  /* 0x0000800000001812 */ /* 0x000fe200078efcff */
[----:B0-----:R-:W-:Y:S01]  /*d0c80*/  UMOV UR6, UR9 ;  /* 0x0000000900067c82 */ /* 0x001fe20008000000 */
[----:B------:R-:W-:Y:S01]  /*d0c90*/  UMOV UR23, UR8 ;  /* 0x0000000800177c82 */ /* 0x000fe20008000000 */
[----:B------:R-:W0:Y:S01]  /*d0ca0*/  LDCU.64 UR8, c[0x0][0x398] ;  /* 0x00007300ff0877ac */ /* 0x000e220008000a00 */
[----:B------:R-:W-:Y:S02]  /*d0cb0*/  LOP3.LUT R0, R0, 0xffffbfff, RZ, 0xc0, !PT ;  /* 0xffffbfff00007812 */ /* 0x000fe400078ec0ff */
[----:B--2---:R-:W-:Y:S02]  /*d0cc0*/  ISETP.GE.AND P2, PT, R20, UR7, PT ;  /* 0x0000000714007c0c */ /* 0x004fe4000bf46270 */
[----:B------:R-:W-:-:S05]  /*d0cd0*/  IADD3 R20, P0, PT, R12, R8, RZ ;  /* 0x000000080c147210 */ /* 0x000fca0007f1e0ff */
[----:B------:R-:W-:-:S05]  /*d0ce0*/  IMAD.X R21, R13, 0x1, R11, P0 ;  /* 0x000000010d157824 */ /* 0x000fca00000e060b */
[----:B------:R1:W-:Y:S04]  /*d0cf0*/  STL.64 [R1+0x23e0], R20 ;  /* 0x0023e01401007387 */ /* 0x0003e80000100a00 */
[----:B-1----:R-:W2:Y:S01]  /*d0d00*/  LDL.LU R20, [R1+0x3db8] ;  /* 0x003db80001147983 */ /* 0x002ea20000300800 */
[----:B---3--:R-:W-:-:S03]  /*d0d10*/  ISETP.GE.AND P1, PT, R15, UR6, PT ;  /* 0x000000060f007c0c */ /* 0x008fc6000bf26270 */
[----:B------:R-:W3:Y:S01]  /*d0d20*/  LDL.LU R15, [R1+0x3dbc] ;  /* 0x003dbc00010f7983 */ /* 0x000ee20000300800 */
[----:B------:R-:W-:Y:S02]  /*d0d30*/  IADD3 R24, P0, PT, R12, R9, RZ ;  /* 0x000000090c187210 */ /* 0x000fe40007f1e0ff */
[----:B------:R-:W-:-:S03]  /*d0d40*/  @P2 LOP3.LUT R0, R0, 0x4000, RZ, 0xfc, !PT ;  /* 0x0000400000002812 */ /* 0x000fc600078efcff */
[----:B------:R-:W-:Y:S01]  /*d0d50*/  IMAD.X R25, R13, 0x1, R10, P0 ;  /* 0x000000010d197824 */ /* 0x000fe200000e060a */
[----:B------:R-:W-:Y:S01]  /*d0d60*/  LOP3.LUT R0, R0, 0xffffdfff, RZ, 0xc0, !PT ;  /* 0xffffdfff00007812 */ /* 0x000fe200078ec0ff */
[----:B0-----:R-:W-:-:S03]  /*d0d70*/  UMOV UR6, UR9 ;  /* 0x0000000900067c82 */ /* 0x001fc60008000000 */
[----:B------:R-:W-:Y:S01]  /*d0d80*/  @P1 LOP3.LUT R0, R0, 0x2000, RZ, 0xfc, !PT ;  /* 0x0000200000001812 */ /* 0x000fe200078efcff */
[----:B------:R-:W-:Y:S04]  /*d0d90*/  STL.64 [R1+0x23f0], R24 ;  /* 0x0023f01801007387 */ /* 0x000fe80000100a00 */
[----:B------:R-:W3:Y:S01]  /*d0da0*/  LDL.LU R21, [R1+0x3dc0] ;  /* 0x003dc00001157983 */ /* 0x000ee20000300800 */
[----:B----4-:R-:W-:Y:S01]  /*d0db0*/  ISETP.GE.AND P1, PT, R14, UR6, PT ;  /* 0x000000060e007c0c */ /* 0x010fe2000bf26270 */
[----:B------:R-:W-:Y:S02]  /*d0dc0*/  UMOV UR68, UR12 ;  /* 0x0000000c00447c82 */ /* 0x000fe40008000000 */
[----:B------:R-:W4:Y:S01]  /*d0dd0*/  LDL.LU R14, [R1+0x3dc4] ;  /* 0x003dc400010e7983 */ /* 0x000f220000300800 */
[----:B------:R-:W0:Y:S01]  /*d0de0*/  LDCU.64 UR12, c[0x0][0x398] ;  /* 0x00007300ff0c77ac */ /* 0x000e220008000a00 */
[----:B------:R-:W-:Y:S01]  /*d0df0*/  UMOV UR74, UR8 ;  /* 0x00000008004a7c82 */ /* 0x000fe20008000000 */
[----:B------:R-:W1:Y:S01]  /*d0e00*/  LDCU UR6, c[0x0][0x3b8] ;  /* 0x00007700ff0677ac */ /* 0x000e620008000800 */
[----:B0-----:R-:W-:Y:S01]  /*d0e10*/  UMOV UR9, UR13 ;  /* 0x0000000d00097c82 */ /* 0x001fe20008000000 */
[----:B------:R-:W-:Y:S01]  /*d0e20*/  UMOV UR18, UR12 ;  /* 0x0000000c00127c82 */ /* 0x000fe20008000000 */
[----:B------:R-:W0:Y:S02]  /*d0e30*/  LDCU.64 UR12, c[0x0][0x398] ;  /* 0x00007300ff0c77ac */ /* 0x000e240008000a00 */
[----:B0-----:R-:W-:Y:S01]  /*d0e40*/  UMOV UR8, UR13 ;  /* 0x0000000d00087c82 */ /* 0x001fe20008000000 */
[----:B------:R-:W-:Y:S01]  /*d0e50*/  UMOV UR46, UR12 ;  /* 0x0000000c002e7c82 */ /* 0x000fe20008000000 */
[----:B------:R-:W0:Y:S01]  /*d0e60*/  LDCU.64 UR12, c[0x0][0x398] ;  /* 0x00007300ff0c77ac */ /* 0x000e220008000a00 */
[----:B------:R-:W-:-:S02]  /*d0e70*/  ISETP.GE.AND P0, PT, R22, UR9, PT ;  /* 0x0000000916007c0c */ /* 0x000fc4000bf06270 */
[----:B------:R-:W-:-:S04]  /*d0e80*/  LOP3.LUT R0, R0, 0xffffefff, RZ, 0xc0, !PT ;  /* 0xffffefff00007812 */ /* 0x000fc800078ec0ff */
[----:B------:R-:W-:-:S04]  /*d0e90*/  @P1 LOP3.LUT R0, R0, 0x1000, RZ, 0xfc, !PT ;  /* 0x0000100000001812 */ /* 0x000fc800078efcff */
[----:B------:R-:W-:Y:S01]  /*d0ea0*/  LOP3.LUT R0, R0, 0xfffff7ff, RZ, 0xc0, !PT ;  /* 0xfffff7ff00007812 */ /* 0x000fe200078ec0ff */
[----:B0-----:R-:W-:-:S03]  /*d0eb0*/  UMOV UR7, UR13 ;  /* 0x0000000d00077c82 */ /* 0x001fc60008000000 */
[----:B------:R-:W-:Y:S01]  /*d0ec0*/  @P0 LOP3.LUT R0, R0, 0x800, RZ, 0xfc, !PT ;  /* 0x0000080000000812 */ /* 0x000fe200078efcff */
[----:B-1----:R-:W-:-:S03]  /*d0ed0*/  VIADD R12, R12, UR6 ;  /* 0x000000060c0c7c36 */ /* 0x002fc60008000000 */
[----:B------:R-:W-:Y:S02]  /*d0ee0*/  LOP3.LUT R0, R0, 0xfffffbff, RZ, 0xc0, !PT ;  /* 0xfffffbff00007812 */ /* 0x000fe400078ec0ff */
[----:B------:R-:W-:Y:S02]  /*d0ef0*/  SHF.R.S32.HI R13, RZ, 0x1f, R12 ;  /* 0x0000001fff0d7819 */ /* 0x000fe4000001140c */
[----:B------:R-:W-:-:S05]  /*d0f00*/  IADD3 R22, P0, PT, R12, R4, RZ ;  /* 0x000000040c167210 */ /* 0x000fca0007f1e0ff */
[----:B------:R-:W-:Y:S01]  /*d0f10*/  IMAD.X R23, R13, 0x1, R5, P0 ;  /* 0x000000010d177824 */ /* 0x000fe200000e0605 */
[----:B--2---:R-:W-:Y:S01]  /*d0f20*/  ISETP.GE.AND P2, PT, R20, UR8, PT ;  /* 0x0000000814007c0c */ /* 0x004fe2000bf46270 */
[----:B------:R-:W0:Y:S01]  /*d0f30*/  LDCU.64 UR8, c[0x0][0x398] ;  /* 0x00007300ff0877ac */ /* 0x000e220008000a00 */
[----:B------:R-:W2:Y:S01]  /*d0f40*/  LDL.LU R20, [R1+0x3dc8] ;  /* 0x003dc80001147983 */ /* 0x000ea20000300800 */
[----:B---3--:R-:W-:-:S03]  /*d0f50*/  ISETP.GE.AND P1, PT, R15, UR7, PT ;  /* 0x000000070f007c0c */ /* 0x008fc6000bf26270 */
[----:B------:R-:W3:Y:S01]  /*d0f60*/  LDL.LU R15, [R1+0x3dcc] ;  /* 0x003dcc00010f7983 */ /* 0x000ee20000300800 */
[----:B0-----:R-:W-:Y:S01]  /*d0f70*/  UMOV UR7, UR9 ;  /* 0x0000000900077c82 */ /* 0x001fe20008000000 */
[----:B------:R-:W-:Y:S01]  /*d0f80*/  UMOV UR73, UR8 ;  /* 0x0000000800497c82 */ /* 0x000fe20008000000 */
[----:B------:R-:W0:Y:S04]  /*d0f90*/  LDCU.64 UR8, c[0x0][0x398] ;  /* 0x00007300ff0877ac */ /* 0x000e280008000a00 */
        /* <DEDUP_REMOVED lines=20> */
[----:B------:R-:W-:-:S04]  /*d10e0*/  @P1 LOP3.LUT R0, R0, 0x80, RZ, 0xfc, !PT ;  /* 0x0000008000001812 */ /* 0x000fc800078efcff */
[----:B------:R-:W-:Y:S01]  /*d10f0*/  LOP3.LUT R0, R0, 0xffffffbf, RZ, 0xc0, !PT ;  /* 0xffffffbf00007812 */ /* 0x000fe200078ec0ff */
[----:B0-----:R-:W-:Y:S01]  /*d1100*/  UMOV UR6, UR9 ;  /* 0x0000000900067c82 */ /* 0x001fe20008000000 */
[----:B------:R-:W-:Y:S01]  /*d1110*/  UMOV UR58, UR8 ;  /* 0x00000008003a7c82 */ /* 0x000fe20008000000 */
[----:B------:R-:W0:Y:S01]  /*d1120*/  LDCU.64 UR8, c[0x0][0x398] ;  /* 0x00007300ff0877ac */ /* 0x000e220008000a00 */
[----:B--2---:R-:W-:Y:S02]  /*d1130*/  ISETP.GE.AND P2, PT, R20, UR7, PT ;  /* 0x0000000714007c0c */ /* 0x004fe4000bf46270 */
[----:B------:R-:W-:-:S05]  /*d1140*/  IADD3 R20, P0, PT, R12, R8, RZ ;  /* 0x000000080c147210 */ /* 0x000fca0007f1e0ff */
[----:B------:R-:W-:-:S05]  /*d1150*/  IMAD.X R21, R13, 0x1, R11, P0 ;  /* 0x000000010d157824 */ /* 0x000fca00000e060b */
[----:B------:R1:W-:Y:S04]  /*d1160*/  STL.64 [R1+0x2408], R20 ;  /* 0x0024081401007387 */ /* 0x0003e80000100a00 */
[----:B-1----:R-:W2:Y:S01]  /*d1170*/  LDL.LU R20, [R1+0x3de0] ;  /* 0x003de00001147983 */ /* 0x002ea20000300800 */
[----:B---3--:R-:W-:-:S03]  /*d1180*/  ISETP.GE.AND P1, PT, R15, UR6, PT ;  /* 0x000000060f007c0c */ /* 0x008fc6000bf26270 */
[----:B------:R-:W3:Y:S01]  /*d1190*/  LDL.LU R15, [R1+0x3de4] ;  /* 0x003de400010f7983 */ /* 0x000ee20000300800 */
[----:B------:R-:W-:Y:S01]  /*d11a0*/  @P2 LOP3.LUT R0, R0, 0x40, RZ, 0xfc, !PT ;  /* 0x0000004000002812 */ /* 0x000fe200078efcff */
[----:B0-----:R-:W-:Y:S02]  /*d11b0*/  UMOV UR6, UR9 ;  /* 0x0000000900067c82 */ /* 0x001fe40008000000 */
[----:B------:R-:W3:Y:S01]  /*d11c0*/  LDL.LU R21, [R1+0x3de8] ;  /* 0x003de80001157983 */ /* 0x000ee20000300800 */
[----:B------:R-:W-:-:S05]  /*d11d0*/  LOP3.LUT R0, R0, 0xffffffdf, RZ, 0xc0, !PT ;  /* 0xffffffdf00007812 */ /* 0x000fca00078ec0ff */
[----:B------:R-:W-:Y:S02]  /*d11e0*/  @P1 LOP3.LUT R0, R0, 0x20, RZ, 0xfc, !PT ;  /* 0x0000002000001812 */ /* 0x000fe400078efcff */
[----:B----4-:R-:W-:Y:S01]  /*d11f0*/  ISETP.GE.AND P1, PT, R14, UR6, PT ;  /* 0x000000060e007c0c */ /* 0x010fe2000bf26270 */
[----:B------:R-:W-:Y:S01]  /*d1200*/  UMOV UR67, UR12 ;  /* 0x0000000c00437c82 */ /* 0x000fe20008000000 */
[----:B------:R-:W4:Y:S01]  /*d1210*/  LDL.LU R14, [R1+0x3dec] ;  /* 0x003dec00010e7983 */ /* 0x000f220000300800 */
[----:B------:R-:W-:Y:S01]  /*d1220*/  UMOV UR12, UR17 ;  /* 0x00000011000c7c82 */ /* 0x000fe20008000000 */
[----:B------:R-:W-:Y:S01]  /*d1230*/  UMOV UR71, UR16 ;  /* 0x0000001000477c82 */ /* 0x000fe20008000000 */
[----:B------:R-:W0:Y:S01]  /*d1240*/  LDCU.64 UR16, c[0x0][0x398] ;  /* 0x00007300ff1077ac */ /* 0x000e220008000a00 */
[----:B------:R-:W-:Y:S01]  /*d1250*/  IADD3 R24, P0, PT, R12, R9, RZ ;  /* 0x000000090c187210 */ /* 0x000fe20007f1e0ff */
[----:B------:R-:W1:Y:S04]  /*d1260*/  LDCU UR6, c[0x0][0x3b8] ;  /* 0x00007700ff0677ac */ /* 0x000e680008000800 */
[----:B------:R-:W-:-:S05]  /*d1270*/  IMAD.X R25, R13, 0x1, R10, P0 ;  /* 0x000000010d197824 */ /* 0x000fca00000e060a */
[----:B------:R-:W-:Y:S01]  /*d1280*/  STL.64 [R1+0x3468], R24 ;  /* 0x0034681801007387 */ /* 0x000fe20000100a00 */
[----:B0-----:R-:W-:Y:S01]  /*d1290*/  UMOV UR9, UR17 ;  /* 0x0000001100097c82 */ /* 0x001fe20008000000 */
[----:B------:R-:W-:Y:S01]  /*d12a0*/  UMOV UR51, UR16 ;  /* 0x0000001000337c82 */ /* 0x000fe20008000000 */
[----:B------:R-:W0:Y:S01]  /*d12b0*/  LDCU.64 UR16, c[0x0][0x398] ;  /* 0x00007300ff1077ac */ /* 0x000e220008000a00 */
[----:B------:R-:W-:Y:S02]  /*d12c0*/  LOP3.LUT R0, R0, 0xffffffef, RZ, 0xc0, !PT ;  /* 0xffffffef00007812 */ /* 0x000fe400078ec0ff */
[----:B------:R-:W-:Y:S01]  /*d12d0*/  ISETP.GE.AND P0, PT, R22, UR12, PT ;  /* 0x0000000c16007c0c */ /* 0x000fe2000bf06270 */
[----:B-1----:R-:W-:Y:S01]  /*d12e0*/  VIADD R12, R12, UR6 ;  /* 0x000000060c0c7c36 */ /* 0x002fe20008000000 */
[----:B------:R-:W-:Y:S01]  /*d12f0*/  @P1 LOP3.LUT R0, R0, 0x10, RZ, 0xfc, !PT ;  /* 0x0000001000001812 */ /* 0x000fe200078efcff */
[----:B------:R-:W1:Y:S03]  /*d1300*/  LDCU.64 UR12, c[0x0][0x398] ;  /* 0x00007300ff0c77ac */ /* 0x000e660008000a00 */
[----:B------:R-:W-:Y:S01]  /*d1310*/  LOP3.LUT R0, R0, 0xfffffff7, RZ, 0xc0, !PT ;  /* 0xfffffff700007812 */ /* 0x000fe200078ec0ff */
[----:B0-----:R-:W-:Y:S01]  /*d1320*/  UMOV UR7, UR17 ;  /* 0x0000001100077c82 */ /* 0x001fe20008000000 */
[----:B------:R-:W-:Y:S01]  /*d1330*/  UMOV UR66, UR16 ;  /* 0x0000001000427c82 */ /* 0x000fe20008000000 */
[----:B------:R-:W0:Y:S04]  /*d1340*/  LDCU.64 UR16, c[0x0][0x398] ;  /* 0x00007300ff1077ac */ /* 0x000e280008000a00 */
[----:B------:R-:W-:-:S04]  /*d1350*/  @P0 LOP3.LUT R0, R0, 0x8, RZ, 0xfc, !PT ;  /* 0x0000000800000812 */ /* 0x000fc800078efcff */
[----:B------:R-:W-:Y:S02]  /*d1360*/  LOP3.LUT R0, R0, 0xfffffffb, RZ, 0xc0, !PT ;  /* 0xfffffffb00007812 */ /* 0x000fe400078ec0ff */
[----:B------:R-:W-:Y:S02]  /*d1370*/  SHF.R.S32.HI R13, RZ, 0x1f, R12 ;  /* 0x0000001fff0d7819 */ /* 0x000fe4000001140c */
[----:B------:R-:W-:-:S05]  /*d1380*/  IADD3 R22, P0, PT, R12, R4, RZ ;  /* 0x000000040c167210 */ /* 0x000fca0007f1e0ff */
[----:B------:R-:W-:Y:S01]  /*d1390*/  IMAD.X R23, R13, 0x1, R5, P0 ;  /* 0x000000010d177824 */ /* 0x000fe200000e0605 */
[----:B0-----:R-:W-:Y:S01]  /*d13a0*/  UMOV UR6, UR17 ;  /* 0x0000001100067c82 */ /* 0x001fe20008000000 */
[----:B--2---:R-:W-:Y:S02]  /*d13b0*/  ISETP.GE.AND P2, PT, R20, UR9, PT ;  /* 0x0000000914007c0c */ /* 0x004fe4000bf46270 */
[----:B------:R-:W2:Y:S01]  /*d13c0*/  LDL.LU R20, [R1+0x3df8] ;  /* 0x003df80001147983 */ /* 0x000ea20000300800 */
[----:B---3--:R-:W-:-:S03]  /*d13d0*/  ISETP.GE.AND P1, PT, R15, UR7, PT ;  /* 0x000000070f007c0c */ /* 0x008fc6000bf26270 */
[----:B------:R-:W3:Y:S07]  /*d13e0*/  LDL.LU R15, [R1+0x3dfc] ;  /* 0x003dfc00010f7983 */ /* 0x000eee0000300800 */
[----:B------:R-:W-:-:S04]  /*d13f0*/  @P2 LOP3.LUT R0, R0, 0x4, RZ, 0xfc, !PT ;  /* 0x0000000400002812 */ /* 0x000fc800078efcff */
[----:B------:R-:W-:Y:S01]  /*d1400*/  LOP3.LUT R0, R0, 0xfffffffd, RZ, 0xc0, !PT ;  /* 0xfffffffd00007812 */ /* 0x000fe200078ec0ff */
[----:B------:R0:W-:Y:S03]  /*d1410*/  STL.64 [R1+0x23f8], R22 ;  /* 0x0023f81601007387 */ /* 0x0001e60000100a00 */
[----:B------:R-:W-:Y:S02]  /*d1420*/  @P1 LOP3.LUT R0, R0, 0x2, RZ, 0xfc, !PT ;  /* 0x0000000200001812 */ /* 0x000fe400078efcff */
[----:B----4-:R-:W-:Y:S02]  /*d1430*/  ISETP.GE.AND P1, PT, R14, UR6, PT ;  /* 0x000000060e007c0c */ /* 0x010fe4000bf26270 */
[----:B------:R-:W4:Y:S01]  /*d1440*/  LDL.LU R14, [R1+0x3e08] ;  /* 0x003e0800010e7983 */ /* 0x000f220000300800 */
[----:B------:R-:W-:Y:S01]  /*d1450*/  UMOV UR65, UR16 ;  /* 0x0000001000417c82 */ /* 0x000fe20008000000 */
[----:B------:R-:W1:Y:S01]  /*d1460*/  LDCU.64 UR16, c[0x0][0x398] ;  /* 0x00007300ff1077ac */ /* 0x000e620008000a00 */
[----:B0-----:R-:W-:Y:S01]  /*d1470*/  IADD3 R22, P0, PT, R12, R6, RZ ;  /* 0x000000060c167210 */ /* 0x001fe20007f1e0ff */
[----:B-1----:R-:W-:-:S04]  /*d1480*/  UMOV UR7, UR13 ;  /* 0x0000000d00077c82 */ /* 0x002fc80008000000 */
[----:B------:R-:W-:Y:S01]  /*d1490*/  IMAD.X R23, R13, 0x1, R7, P0 ;  /* 0x000000010d177824 */ /* 0x000fe200000e0607 */
[----:B------:R-:W-:-:S04]  /*d14a0*/  ISETP.GE.AND P2, PT, R21, UR7, PT ;  /* 0x0000000715007c0c */ /* 0x000fc8000bf46270 */
[----:B------:R0:W-:Y:S04]  /*d14b0*/  STL.64 [R1+0x2410], R22 ;  /* 0x0024101601007387 */ /* 0x0001e80000100a00 */
[----:B------:R-:W4:Y:S01]  /*d14c0*/  LDL.LU R21, [R1+0x3e0c] ;  /* 0x003e0c0001157983 */ /* 0x000f220000300800 */
[----:B------:R-:W-:Y:S01]  /*d14d0*/  UMOV UR7, UR17 ;  /* 0x0000001100077c82 */ /* 0x000fe20008000000 */
[----:B------:R-:W-:Y:S01]  /*d14e0*/  UMOV UR47, UR8 ;  /* 0x00000008002f7c82 */ /* 0x000fe20008000000 */
[----:B------:R-:W-:Y:S01]  /*d14f0*/  UMOV UR8, UR77 ;  /* 0x0000004d00087c82 */ /* 0x000fe20008000000 */
[----:B------:R-:W-:Y:S01]  /*d1500*/  UMOV UR77, UR16 ;  /* 0x00000010004d7c82 */ /* 0x000fe20008000000 */
[----:B------:R-:W1:Y:S01]  /*d1510*/  LDCU.64 UR16, c[0x0][0x398] ;  /* 0x00007300ff1077ac */ /* 0x000e620008000a00 */
[----:B------:R-:W-:-:S04]  /*d1520*/  LOP3.LUT R3, R3, 0x7fffffff, RZ, 0xc0, !PT ;  /* 0x7fffffff03037812 */ /* 0x000fc800078ec0ff */
[----:B------:R-:W-:-:S04]  /*d1530*/  @P1 LOP3.LUT R3, R3, 0x80000000, RZ, 0xfc, !PT ;  /* 0x8000000003031812 */ /* 0x000fc800078efcff */
[----:B------:R-:W-:Y:S01]  /*d1540*/  LOP3.LUT R3, R3, 0xbfffffff, RZ, 0xc0, !PT ;  /* 0xbfffffff03037812 */ /* 0x000fe200078ec0ff */
[----:B------:R-:W-:Y:S01]  /*d1550*/  UMOV UR22, UR8 ;  /* 0x0000000800167c82 */ /* 0x000fe20008000000 */
[----:B------:R-:W0:Y:S01]  /*d1560*/  LDCU.64 UR8, c[0x0][0x398] ;  /* 0x00007300ff0877ac */ /* 0x000e220008000a00 */
[----:B-1----:R-:W-:Y:S01]  /*d1570*/  UMOV UR6, UR17 ;  /* 0x0000001100067c82 */ /* 0x002fe20008000000 */
[----:B--2---:R-:W-:Y:S02]  /*d1580*/  ISETP.GE.AND P0, PT, R20, UR7, PT ;  /* 0x0000000714007c0c */ /* 0x004fe4000bf06270 */
[----:B------:R-:W2:Y:S01]  /*d1590*/  LDL.LU R20, [R1+0x3e10] ;  /* 0x003e100001147983 */ /* 0x000ea20000300800 */
[----:B---3--:R-:W-:-:S03]  /*d15a0*/  ISETP.GE.AND P1, PT, R15, UR6, PT ;  /* 0x000000060f007c0c */ /* 0x008fc6000bf26270 */
[----:B------:R-:W3:Y:S07]  /*d15b0*/  LDL.LU R15, [R1+0x3e14] ;  /* 0x003e1400010f7983 */ /* 0x000eee0000300800 */
[----:B------:R-:W-:Y:S02]  /*d15c0*/  @P0 LOP3.LUT R3, R3, 0x40000000, RZ, 0xfc, !PT ;  /* 0x4000000003030812 */ /* 0x000fe400078efcff */
[----:B0-----:R-:W-:-:S05]  /*d15d0*/  IADD3 R22, P0, PT, R12, R8, RZ ;  /* 0x000000080c167210 */ /* 0x001fca0007f1e0ff */
[----:B------:R-:W-:-:S05]  /*d15e0*/  IMAD.X R23, R13, 0x1, R11, P0 ;  /* 0x000000010d177824 */ /* 0x000fca00000e060b */
[----:B------:R0:W-:Y:S01]  /*d15f0*/  STL.64 [R1+0x3b30], R22 ;  /* 0x003b301601007387 */ /* 0x0001e20000100a00 */
[----:B------:R-:W-:Y:S01]  /*d1600*/  LOP3.LUT R3, R3, 0xdfffffff, RZ, 0xc0, !PT ;  /* 0xdfffffff03037812 */ /* 0x000fe200078ec0ff */
[----:B------:R-:W-:Y:S01]  /*d1610*/  UMOV UR6, UR9 ;  /* 0x0000000900067c82 */ /* 0x000fe20008000000 */
[----:B0-----:R-:W-:-:S05]  /*d1620*/  IADD3 R22, P0, PT, R12, R9, RZ ;  /* 0x000000090c167210 */ /* 0x001fca0007f1e0ff */
[----:B------:R-:W-:Y:S01]  /*d1630*/  IMAD.X R23, R13, 0x1, R10, P0 ;  /* 0x000000010d177824 */ /* 0x000fe200000e060a */
[----:B------:R-:W-:-:S04]  /*d1640*/  @P1 LOP3.LUT R3, R3, 0x20000000, RZ, 0xfc, !PT ;  /* 0x2000000003031812 */ /* 0x000fc800078efcff */
[----:B------:R0:W-:Y:S01]  /*d1650*/  STL.64 [R1+0x3b48], R22 ;  /* 0x003b481601007387 */ /* 0x0001e20000100a00 */
[----:B----4-:R-:W-:Y:S01]  /*d1660*/  ISETP.GE.AND P1, PT, R14, UR6, PT ;  /* 0x000000060e007c0c */ /* 0x010fe2000bf26270 */
[----:B------:R-:W1:Y:S02]  /*d1670*/  LDCU.64 UR6, c[0x0][0x398] ;  /* 0x00007300ff0677ac */ /* 0x000e640008000a00 */
[----:B0-----:R-:W4:Y:S04]  /*d1680*/  LDL.LU R22, [R1+0x3e18] ;  /* 0x003e180001167983 */ /* 0x001f280000300800 */
[----:B------:R-:W4:Y:S01]  /*d1690*/  LDL.LU R14, [R1+0x3e1c] ;  /* 0x003e1c00010e7983 */ /* 0x000f220000300800 */
[----:B------:R-:W-:Y:S01]  /*d16a0*/  UMOV UR63, UR16 ;  /* 0x00000010003f7c82 */ /* 0x000fe20008000000 */
[----:B-1----:R-:W-:Y:S01]  /*d16b0*/  UMOV UR16, UR7 ;  /* 0x0000000700107c82 */ /* 0x002fe20008000000 */
[----:B------:R-:W-:Y:S01]  /*d16c0*/  UMOV UR60, UR6 ;  /* 0x00000006003c7c82 */ /* 0x000fe20008000000 */
[----:B------:R-:W2:Y:S01]  /*d16d0*/  LDCU.64 UR6, c[0x0][0x398] ;  /* 0x00007300ff0677ac */ /* 0x000ea20008000a00 */
[----:B------:R-:W-:Y:S01]  /*d16e0*/  LOP3.LUT R3, R3, 0xefffffff, RZ, 0xc0, !PT ;  /* 0xefffffff03037812 */ /* 0x000fe200078ec0ff */
[----:B------:R-:W-:Y:S01]  /*d16f0*/  UMOV UR59, UR8 ;  /* 0x00000008003b7c82 */ /* 0x000fe20008000000 */
[----:B------:R-:W3:Y:S02]  /*d1700*/  LDCU.64 UR8, c[0x0][0x398] ;  /* 0x00007300ff0877ac */ /* 0x000ee40008000a00 */
[----:B------:R-:W-:-:S02]  /*d1710*/  @P1 LOP3.LUT R3, R3, 0x10000000, RZ, 0xfc, !PT ;  /* 0x1000000003031812 */ /* 0x000fc400078efcff */
[----:B------:R-:W-:Y:S01]  /*d1720*/  ISETP.GE.AND P1, PT, R21, UR16, PT ;  /* 0x0000001015007c0c */ /* 0x000fe2000bf26270 */
[----:B------:R-:W-:Y:S01]  /*d1730*/  UMOV UR13, UR12 ;  /* 0x0000000c000d7c82 */ /* 0x000fe20008000000 */
[----:B------:R-:W0:Y:S01]  /*d1740*/  LDCU UR12, c[0x0][0x3b8] ;  /* 0x00007700ff0c77ac */ /* 0x000e220008000800 */
[----:B------:R-:W-:Y:S01]  /*d1750*/  LOP3.LUT R3, R3, 0xf7ffffff, RZ, 0xc0, !PT ;  /* 0xf7ffffff03037812 */ /* 0x000fe200078ec0ff */
[----:B------:R-:W4:Y:S09]  /*d1760*/  LDCU.64 UR16, c[0x0][0x398] ;  /* 0x00007300ff1077ac */ /* 0x000f320008000a00 */
[----:B------:R-:W-:-:S04]  /*d1770*/  @P1 LOP3.LUT R3, R3, 0x8000000, RZ, 0xfc, !PT ;  /* 0x0800000003031812 */ /* 0x000fc800078efcff */
[----:B------:R-:W-:Y:S01]  /*d1780*/  LOP3.LUT R3, R3, 0xfbffffff, RZ, 0xc0, !PT ;  /* 0xfbffffff03037812 */ /* 0x000fe200078ec0ff */
[----:B0-----:R-:W-:-:S05]  /*d1790*/  VIADD R12, R12, UR12 ;  /* 0x0000000c0c0c7c36 */ /* 0x001fca0008000000 */
[----:B------:R-:W-:Y:S02]  /*d17a0*/  SHF.R.S32.HI R13, RZ, 0x1f, R12 ;  /* 0x0000001fff0d7819 */ /* 0x000fe4000001140c */
[----:B--2---:R-:W-:Y:S01]  /*d17b0*/  ISETP.GE.AND P0, PT, R20, UR7, PT ;  /* 0x0000000714007c0c */ /* 0x004fe2000bf06270 */
[----:B------:R-:W-:Y:S01]  /*d17c0*/  UMOV UR40, UR22 ;  /* 0x0000001600287c82 */ /* 0x000fe20008000000 */
[----:B------:R-:W2:Y:S01]  /*d17d0*/  LDL.LU R20, [R1+0x3e28] ;  /* 0x003e280001147983 */ /* 0x000ea20000300800 */
[----:B------:R-:W0:Y:S03]  /*d17e0*/  LDCU UR7, c[0x0][0x3b8] ;  /* 0x00007700ff0777ac */ /* 0x000e260008000800 */
[----:B------:R-:W2:Y:S01]  /*d17f0*/  LDL.LU R21, [R1+0x3e2c] ;  /* 0x003e2c0001157983 */ /* 0x000ea20000300800 */
[----:B---3--:R-:W-:-:S03]  /*d1800*/  ISETP.GE.AND P1, PT, R15, UR9, PT ;  /* 0x000000090f007c0c */ /* 0x008fc6000bf26270 */
[----:B------:R-:W3:Y:S03]  /*d1810*/  LDL.LU R15, [R1+0x3e40] ;  /* 0x003e4000010f7983 */ /* 0x000ee60000300800 */
[----:B------:R-:W-:Y:S02]  /*d1820*/  @P0 LOP3.LUT R3, R3, 0x4000000, RZ, 0xfc, !PT ;  /* 0x0400000003030812 */ /* 0x000fe400078efcff */
[----:B------:R-:W-:Y:S02]  /*d1830*/  IADD3 R24, P0, PT, R12, R4, RZ ;  /* 0x000000040c187210 */ /* 0x000fe40007f1e0ff */
[----:B------:R-:W-:-:S03]  /*d1840*/  LOP3.LUT R3, R3, 0xfdffffff, RZ, 0xc0, !PT ;  /* 0xfdffffff03037812 */ /* 0x000fc600078ec0ff */
[----:B------:R-:W-:Y:S01]  /*d1850*/  IMAD.X R25, R13, 0x1, R5, P0 ;  /* 0x000000010d197824 */ /* 0x000fe200000e0605 */
[----:B------:R-:W-:-:S04]  /*d1860*/  @P1 LOP3.LUT R3, R3, 0x2000000, RZ, 0xfc, !PT ;  /* 0x0200000003031812 */ /* 0x000fc800078efcff */
[----:B------:R-:W-:Y:S01]  /*d1870*/  STL.64 [R1+0x3b28], R24 ;  /* 0x003b281801007387 */ /* 0x000fe20000100a00 */
[----:B----4-:R-:W-:-:S03]  /*d1880*/  ISETP.GE.AND P1, PT, R14, UR17, PT ;  /* 0x000000110e007c0c */ /* 0x010fc6000bf26270 */
[----:B------:R-:W4:Y:S01]  /*d1890*/  LDL.LU R14, [R1+0x3e44] ;  /* 0x003e4400010e7983 */ /* 0x000f220000300800 */
[----:B------:R-:W-:Y:S01]  /*d18a0*/  UMOV UR9, UR13 ;  /* 0x0000000d00097c82 */ /* 0x000fe20008000000 */
[----:B------:R-:W1:Y:S01]  /*d18b0*/  LDCU.64 UR12, c[0x0][0x398] ;  /* 0x00007300ff0c77ac */ /* 0x000e620008000a00 */
[----:B------:R-:W-:Y:S02]  /*d18c0*/  LOP3.LUT R3, R3, 0xfeffffff, RZ, 0xc0, !PT ;  /* 0xfeffffff03037812 */ /* 0x000fe400078ec0ff */
[----:B-1----:R-:W-:Y:S01]  /*d18d0*/  ISETP.GE.AND P0, PT, R22, UR13, PT ;  /* 0x0000000d16007c0c */ /* 0x002fe2000bf06270 */
[----:B------:R-:W-:Y:S01]  /*d18e0*/  UMOV UR13, UR18 ;  /* 0x00000012000d7c82 */ /* 0x000fe20008000000 */
[----:B------:R-:W2:Y:S11]  /*d18f0*/  LDCU.64 UR18, c[0x0][0x398] ;  /* 0x00007300ff1277ac */ /* 0x000eb60008000a00 */
[----:B------:R-:W-:-:S02]  /*d1900*/  @P0 LOP3.LUT R3, R3, 0x1000000, RZ, 0xfc, !PT ;  /* 0x0100000003030812 */ /* 0x000fc400078efcff */
[----:B------:R-:W-:-:S05]  /*d1910*/  IADD3 R22, P0, PT, R12, R6, RZ ;  /* 0x000000060c167210 */ /* 0x000fca0007f1e0ff */
[----:B------:R-:W-:-:S05]  /*d1920*/  IMAD.X R23, R13, 0x1, R7, P0 ;  /* 0x000000010d177824 */ /* 0x000fca00000e0607 */
[----:B------:R1:W-:Y:S04]  /*d1930*/  STL.64 [R1+0x3b40], R22 ;  /* 0x003b401601007387 */ /* 0x0003e80000100a00 */
[----:B-1----:R-:W4:Y:S01]  /*d1940*/  LDL.LU R23, [R1+0x3e48] ;  /* 0x003e480001177983 */ /* 0x002f220000300800 */
[----:B------:R-:W-:-:S04]  /*d1950*/  LOP3.LUT R3, R3, 0xff7fffff, RZ, 0xc0, !PT ;  /* 0xff7fffff03037812 */ /* 0x000fc800078ec0ff */
[----:B------:R-:W-:-:S04]  /*d1960*/  @P1 LOP3.LUT R3, R3, 0x800000, RZ, 0xfc, !PT ;  /* 0x0080000003031812 */ /* 0x000fc800078efcff */
[----:B------:R-:W-:Y:S02]  /*d1970*/  LOP3.LUT R3, R3, 0xffbfffff, RZ, 0xc0, !PT ;  /* 0xffbfffff03037812 */ /* 0x000fe400078ec0ff */
[----:B--2---:R-:W-:Y:S02]  /*d1980*/  ISETP.GE.AND P0, PT, R20, UR19, PT ;  /* 0x0000001314007c0c */ /* 0x004fe4000bf06270 */
[----:B------:R-:W2:Y:S01]  /*d1990*/  LDL.LU R20, [R1+0x3e4c] ;  /* 0x003e4c0001147983 */ /* 0x000ea20000300800 */
[----:B------:R-:W-:Y:S01]  /*d19a0*/  UMOV UR19, UR23 ;  /* 0x0000001700137c82 */ /* 0x000fe20008000000 */
[----:B------:R-:W3:Y:S01]  /*d19b0*/  LDCU.64 UR22, c[0x0][0x398] ;  /* 0x00007300ff1677ac */ /* 0x000ee20008000a00 */
[----:B------:R-:W-:-:S08]  /*d19c0*/  ISETP.GE.AND P1, PT, R21, UR21, PT ;  /* 0x0000001515007c0c */ /* 0x000fd0000bf26270 */
[----:B------:R-:W-:Y:S02]  /*d19d0*/  @P0 LOP3.LUT R3, R3, 0x400000, RZ, 0xfc, !PT ;  /* 0x0040000003030812 */ /* 0x000fe400078efcff */
[----:B------:R-:W-:Y:S02]  /*d19e0*/  IADD3 R24, P0, PT, R12, R8, RZ ;  /* 0x000000080c187210 */ /* 0x000fe40007f1e0ff */
[----:B------:R-:W-:-:S03]  /*d19f0*/  LOP3.LUT R3, R3, 0xffdfffff, RZ, 0xc0, !PT ;  /* 0xffdfffff03037812 */ /* 0x000fc600078ec0ff */
[----:B------:R-:W-:Y:S01]  /*d1a00*/  IMAD.X R25, R13, 0x1, R11, P0 ;  /* 0x000000010d197824 */ /* 0x000fe200000e060b */
[----:B------:R-:W-:Y:S02]  /*d1a10*/  @P1 LOP3.LUT R3, R3, 0x200000, RZ, 0xfc, !PT ;  /* 0x0020000003031812 */ /* 0x000fe400078efcff */
[----:B---3--:R-:W-:Y:S02]  /*d1a20*/  ISETP.GE.AND P1, PT, R15, UR23, PT ;  /* 0x000000170f007c0c */ /* 0x008fe4000bf26270 */
[----:B------:R1:W-:Y:S04]  /*d1a30*/  STL.64 [R1+0x3b60], R24 ;  /* 0x003b601801007387 */ /* 0x0003e80000100a00 */
[----:B------:R-:W3:Y:S04]  /*d1a40*/  LDL.LU R22, [R1+0x3e50] ;  /* 0x003e500001167983 */ /* 0x000ee80000300800 */
[----:B------:R-:W3:Y:S01]  /*d1a50*/  LDL.LU R15, [R1+0x3e54] ;  /* 0x003e5400010f7983 */ /* 0x000ee20000300800 */
[----:B-1----:R-:W-:-:S05]  /*d1a60*/  IADD3 R24, P0, PT, R12, R9, RZ ;  /* 0x000000090c187210 */ /* 0x002fca0007f1e0ff */
[----:B------:R-:W-:-:S05]  /*d1a70*/  IMAD.X R25, R13, 0x1, R10, P0 ;  /* 0x000000010d197824 */ /* 0x000fca00000e060a */
[----:B------:R1:W-:Y:S04]  /*d1a80*/  STL.64 [R1+0x3b78], R24 ;  /* 0x003b781801007387 */ /* 0x0003e80000100a00 */
[----:B------:R-:W3:Y:S01]  /*d1a90*/  LDL.LU R21, [R1+0x3e58] ;  /* 0x003e580001157983 */ /* 0x000ee20000300800 */
[----:B----4-:R-:W-:-:S03]  /*d1aa0*/  ISETP.GE.AND P0, PT, R14, UR25, PT ;  /* 0x000000190e007c0c */ /* 0x010fc6000bf06270 */
[----:B------:R-:W4:Y:S01]  /*d1ab0*/  LDL.LU R14, [R1+0x3e5c] ;  /* 0x003e5c00010e7983 */ /* 0x000f220000300800 */
[----:B------:R-:W-:-:S04]  /*d1ac0*/  LOP3.LUT R3, R3, 0xffefffff, RZ, 0xc0, !PT ;  /* 0xffefffff03037812 */ /* 0x000fc800078ec0ff */
[----:B------:R-:W-:Y:S02]  /*d1ad0*/  @P1 LOP3.LUT R3, R3, 0x100000, RZ, 0xfc, !PT ;  /* 0x0010000003031812 */ /* 0x000fe400078efcff */
[----:B------:R-:W-:Y:S02]  /*d1ae0*/  LOP3.LUT R0, R0, 0xfffffffe, RZ, 0xc0, !PT ;  /* 0xfffffffe00007812 */ /* 0x000fe400078ec0ff */
[----:B------:R-:W-:Y:S02]  /*d1af0*/  LOP3.LUT R3, R3, 0xfff7ffff, RZ, 0xc0, !PT ;  /* 0xfff7ffff03037812 */ /* 0x000fe400078ec0ff */
[----:B------:R-:W-:Y:S02]  /*d1b00*/  @P2 LOP3.LUT R0, R0, 0x1, RZ, 0xfc, !PT ;  /* 0x0000000100002812 */ /* 0x000fe400078efcff */
[----:B------:R-:W-:Y:S01]  /*d1b10*/  @P0 LOP3.LUT R3, R3, 0x80000, RZ, 0xfc, !PT ;  /* 0x0008000003030812 */ /* 0x000fe200078efcff */
[----:B0-----:R-:W-:Y:S01]  /*d1b20*/  VIADD R12, R12, UR7 ;  /* 0x000000070c0c7c36 */ /* 0x001fe20008000000 */
[----:B------:R-:W-:Y:S01]  /*d1b30*/  UMOV UR64, UR40 ;  /* 0x0000002800407c82 */ /* 0x000fe20008000000 */
[----:B------:R-:W0:Y:S01]  /*d1b40*/  LDCU UR7, c[0x0][0x3b8] ;  /* 0x00007700ff0777ac */ /* 0x000e220008000800 */
[----:B------:R-:W-:-:S02]  /*d1b50*/  LOP3.LUT R3, R3, 0xfffbffff, RZ, 0xc0, !PT ;  /* 0xfffbffff03037812 */ /* 0x000fc400078ec0ff */
[----:B------:R-:W-:Y:S02]  /*d1b60*/  SHF.R.S32.HI R13, RZ, 0x1f, R12 ;  /* 0x0000001fff0d7819 */ /* 0x000fe4000001140c */
[----:B-1----:R-:W-:-:S05]  /*d1b70*/  IADD3 R24, P0, PT, R12, R4, RZ ;  /* 0x000000040c187210 */ /* 0x002fca0007f1e0ff */
[----:B------:R-:W-:Y:S01]  /*d1b80*/  IMAD.X R25, R13, 0x1, R5, P0 ;  /* 0x000000010d197824 */ /* 0x000fe200000e0605 */
[----:B------:R-:W-:-:S13]  /*d1b90*/  ISETP.GE.AND P2, PT, R23, UR27, PT ;  /* 0x0000001b17007c0c */ /* 0x000fda000bf46270 */
[----:B------:R-:W-:-:S04]  /*d1ba0*/  @P2 LOP3.LUT R3, R3, 0x40000, RZ, 0xfc, !PT ;  /* 0x0004000003032812 */ /* 0x000fc800078efcff */
[----:B------:R-:W-:Y:S02]  /*d1bb0*/  LOP3.LUT R3, R3, 0xfffdffff, RZ, 0xc0, !PT ;  /* 0xfffdffff03037812 */ /* 0x000fe400078ec0ff */
[----:B--2---:R-:W-:Y:S02]  /*d1bc0*/  ISETP.GE.AND P1, PT, R20, UR29, PT ;  /* 0x0000001d14007c0c */ /* 0x004fe4000bf26270 */
[----:B------:R-:W2:Y:S04]  /*d1bd0*/  LDL.LU R20, [R1+0x3e68] ;  /* 0x003e680001147983 */ /* 0x000ea80000300800 */
[----:B------:R-:W-:Y:S07]  /*d1be0*/  STL.64 [R1+0x3b58], R24 ;  /* 0x003b581801007387 */ /* 0x000fee0000100a00 */
[----:B------:R-:W-:-:S04]  /*d1bf0*/  @P1 LOP3.LUT R3, R3, 0x20000, RZ, 0xfc, !PT ;  /* 0x0002000003031812 */ /* 0x000fc800078efcff */
[----:B------:R-:W-:Y:S02]  /*d1c00*/  LOP3.LUT R3, R3, 0xfffeffff, RZ, 0xc0, !PT ;  /* 0xfffeffff03037812 */ /* 0x000fe400078ec0ff */
[----:B---3--:R-:W-:Y:S02]  /*d1c10*/  ISETP.GE.AND P2, PT, R22, UR31, PT ;  /* 0x0000001f16007c0c */ /* 0x008fe4000bf46270 */
[----:B------:R-:W-:Y:S02]  /*d1c20*/  ISETP.GE.AND P1, PT, R15, UR33, PT ;  /* 0x000000210f007c0c */ /* 0x000fe4000bf26270 */
[----:B------:R-:W3:Y:S01]  /*d1c30*/  LDL.LU R15, [R1+0x3e6c] ;  /* 0x003e6c00010f7983 */ /* 0x000ee20000300800 */
[----:B------:R-:W-:-:S08]  /*d1c40*/  IADD3 R22, P0, PT, R12, R6, RZ ;  /* 0x000000060c167210 */ /* 0x000fd00007f1e0ff */
[----:B------:R-:W-:Y:S01]  /*d1c50*/  @P2 LOP3.LUT R3, R3, 0x10000, RZ, 0xfc, !PT ;  /* 0x0001000003032812 */ /* 0x000fe200078efcff */
[----:B------:R-:W-:-:S03]  /*d1c60*/  IMAD.X R23, R13, 0x1, R7, P0 ;  /* 0x000000010d177824 */ /* 0x000fc600000e0607 */
[----:B------:R-:W-:Y:S02]  /*d1c70*/  LOP3.LUT R3, R3, 0xffff7fff, RZ, 0xc0, !PT ;  /* 0xffff7fff03037812 */ /* 0x000fe400078ec0ff */
[----:B------:R1:W-:Y:S02]  /*d1c80*/  STL.64 [R1+0x3b70], R22 ;  /* 0x003b701601007387 */ /* 0x0003e40000100a00 */
[----:B------:R-:W-:Y:S02]  /*d1c90*/  @P1 LOP3.LUT R3, R3, 0x8000, RZ, 0xfc, !PT ;  /* 0x0000800003031812 */ /* 0x000fe400078efcff */
[----:B-1----:R-:W3:Y:S01]  /*d1ca0*/  LDL.LU R23, [R1+0x3e70] ;  /* 0x003e700001177983 */ /* 0x002ee20000300800 */
[----:B----4-:R-:W-:-:S03]  /*d1cb0*/  ISETP.GE.AND P1, PT, R14, UR37, PT ;  /* 0x000000250e007c0c */ /* 0x010fc6000bf26270 */
[----:B------:R-:W4:Y:S01]  /*d1cc0*/  LDL.LU R14, [R1+0x3e74] ;  /* 0x003e7400010e7983 */ /* 0x000f220000300800 */
[----:B------:R-:W-:Y:S02]  /*d1cd0*/  IADD3 R24, P0, PT, R12, R8, RZ ;  /* 0x000000080c187210 */ /* 0x000fe40007f1e0ff */
[----:B------:R-:W-:-:S03]  /*d1ce0*/  ISETP.GE.AND P2, PT, R21, UR35, PT ;  /* 0x0000002315007c0c */ /* 0x000fc6000bf46270 */
[----:B------:R-:W-:Y:S01]  /*d1cf0*/  IMAD.X R25, R13, 0x1, R11, P0 ;  /* 0x000000010d197824 */ /* 0x000fe200000e060b */
[----:B------:R-:W-:-:S04]  /*d1d00*/  LOP3.LUT R3, R3, 0xffffbfff, RZ, 0xc0, !PT ;  /* 0xffffbfff03037812 */ /* 0x000fc800078ec0ff */
[----:B------:R1:W-:Y:S04]  /*d1d10*/  STL.64 [R1+0x3b88], R24 ;  /* 0x003b881801007387 */ /* 0x0003e80000100a00 */
[----:B------:R-:W4:Y:S01]  /*d1d20*/  LDL.LU R22, [R1+0x3e78] ;  /* 0x003e780001167983 */ /* 0x000f220000300800 */
[----:B------:R-:W-:-:S03]  /*d1d30*/  @P2 LOP3.LUT R3, R3, 0x4000, RZ, 0xfc, !PT ;  /* 0x0000400003032812 */ /* 0x000fc600078efcff */
[----:B------:R-:W4:Y:S01]  /*d1d40*/  LDL.LU R21, [R1+0x3e7c] ;  /* 0x003e7c0001157983 */ /* 0x000f220000300800 */
[----:B------:R-:W-:-:S04]  /*d1d50*/  LOP3.LUT R3, R3, 0xffffdfff, RZ, 0xc0, !PT ;  /* 0xffffdfff03037812 */ /* 0x000fc800078ec0ff */
[----:B------:R-:W-:-:S04]  /*d1d60*/  @P1 LOP3.LUT R3, R3, 0x2000, RZ, 0xfc, !PT ;  /* 0x0000200003031812 */ /* 0x000fc800078efcff */
[----:B------:R-:W-:Y:S02]  /*d1d70*/  LOP3.LUT R3, R3, 0xffffefff, RZ, 0xc0, !PT ;  /* 0xffffefff03037812 */ /* 0x000fe400078ec0ff */
[----:B--2---:R-:W-:-:S13]  /*d1d80*/  ISETP.GE.AND P0, PT, R20, UR39, PT ;  /* 0x0000002714007c0c */ /* 0x004fda000bf06270 */
[----:B------:R-:W-:Y:S02]  /*d1d90*/  @P0 LOP3.LUT R3, R3, 0x1000, RZ, 0xfc, !PT ;  /* 0x0000100003030812 */ /* 0x000fe400078efcff */
[----:B-1----:R-:W-:-:S05]  /*d1da0*/  IADD3 R24, P0, PT, R12, R9, RZ ;  /* 0x000000090c187210 */ /* 0x002fca0007f1e0ff */
[----:B------:R-:W-:-:S05]  /*d1db0*/  IMAD.X R25, R13, 0x1, R10, P0 ;  /* 0x000000010d197824 */ /* 0x000fca00000e060a */
[----:B------:R1:W-:Y:S04]  /*d1dc0*/  STL.64 [R1+0x3ba0], R24 ;  /* 0x003ba01801007387 */ /* 0x0003e80000100a00 */
[----:B------:R-:W2:Y:S01]  /*d1dd0*/  LDL.LU R20, [R1+0x3e88] ;  /* 0x003e880001147983 */ /* 0x000ea20000300800 */
[----:B------:R-:W-:Y:S01]  /*d1de0*/  UMOV UR39, UR41 ;  /* 0x0000002900277c82 */ /* 0x000fe20008000000 */
[----:B------:R-:W3:Y:S02]  /*d1df0*/  LDCU.64 UR40, c[0x0][0x398] ;  /* 0x00007300ff2877ac */ /* 0x000ee40008000a00 */
[----:B---3--:R-:W-:Y:S02]  /*d1e00*/  ISETP.GE.AND P0, PT, R15, UR41, PT ;  /* 0x000000290f007c0c */ /* 0x008fe4000bf06270 */
[----:B------:R-:W3:Y:S01]  /*d1e10*/  LDL.LU R15, [R1+0x3e8c] ;  /* 0x003e8c00010f7983 */ /* 0x000ee20000300800 */
[----:B----4-:R-:W-:-:S03]  /*d1e20*/  ISETP.GE.AND P1, PT, R14, UR45, PT ;  /* 0x0000002d0e007c0c */ /* 0x010fc6000bf26270 */
[----:B------:R-:W4:Y:S01]  /*d1e30*/  LDL.LU R14, [R1+0x3e98] ;  /* 0x003e9800010e7983 */ /* 0x000f220000300800 */
[----:B------:R-:W-:-:S06]  /*d1e40*/  LOP3.LUT R3, R3, 0xfffff7ff, RZ, 0xc0, !PT ;  /* 0xfffff7ff03037812 */ /* 0x000fcc00078ec0ff */
[----:B------:R-:W-:Y:S02]  /*d1e50*/  @P0 LOP3.LUT R3, R3, 0x800, RZ, 0xfc, !PT ;  /* 0x0000080003030812 */ /* 0x000fe400078efcff */
[----:B------:R-:W-:Y:S01]  /*d1e60*/  ISETP.GE.AND P0, PT, R23, UR43, PT ;  /* 0x0000002b17007c0c */ /* 0x000fe2000bf06270 */
[----:B------:R-:W-:Y:S01]  /*d1e70*/  UMOV UR41, UR47 ;  /* 0x0000002f00297c82 */ /* 0x000fe20008000000 */
[----:B------:R-:W-:Y:S01]  /*d1e80*/  UMOV UR45, UR46 ;  /* 0x0000002e002d7c82 */ /* 0x000fe20008000000 */
[----:B------:R-:W1:Y:S01]  /*d1e90*/  LDCU.64 UR46, c[0x0][0x398] ;  /* 0x00007300ff2e77ac */ /* 0x000e620008000a00 */
[----:B------:R-:W-:Y:S01]  /*d1ea0*/  LOP3.LUT R3, R3, 0xfffffbff, RZ, 0xc0, !PT ;  /* 0xfffffbff03037812 */ /* 0x000fe200078ec0ff */
[----:B0-----:R-:W-:Y:S01]  /*d1eb0*/  VIADD R12, R12, UR7 ;  /* 0x000000070c0c7c36 */ /* 0x001fe20008000000 */
[----:B------:R-:W-:Y:S01]  /*d1ec0*/  UMOV UR17, UR51 ;  /* 0x0000003300117c82 */ /* 0x000fe20008000000 */
[----:B------:R-:W-:Y:S01]  /*d1ed0*/  UMOV UR23, UR50 ;  /* 0x0000003200177c82 */ /* 0x000fe20008000000 */
[----:B------:R-:W2:Y:S05]  /*d1ee0*/  LDCU.64 UR50, c[0x0][0x398] ;  /* 0x00007300ff3277ac */ /* 0x000eaa0008000a00 */
[----:B------:R-:W-:Y:S01]  /*d1ef0*/  @P0 LOP3.LUT R3, R3, 0x400, RZ, 0xfc, !PT ;  /* 0x0000040003030812 */ /* 0x000fe200078efcff */
[----:B------:R-:W-:Y:S01]  /*d1f00*/  UMOV UR37, UR57 ;  /* 0x0000003900257c82 */ /* 0x000fe20008000000 */
[----:B------:R-:W-:Y:S01]  /*d1f10*/  UMOV UR31, UR56 ;  /* 0x00000038001f7c82 */ /* 0x000fe20008000000 */
[----:B------:R-:W-:Y:S01]  /*d1f20*/  SHF.R.S32.HI R13, RZ, 0x1f, R12 ;  /* 0x0000001fff0d7819 */ /* 0x000fe2000001140c */
[----:B------:R-:W0:Y:S01]  /*d1f30*/  LDCU.64 UR56, c[0x0][0x398] ;  /* 0x00007300ff3877ac */ /* 0x000e220008000a00 */
[----:B------:R-:W-:Y:S01]  /*d1f40*/  LOP3.LUT R3, R3, 0xfffffdff, RZ, 0xc0, !PT ;  /* 0xfffffdff03037812 */ /* 0x000fe200078ec0ff */
[----:B------:R-:W-:-:S03]  /*d1f50*/  UMOV UR27, UR59 ;  /* 0x0000003b001b7c82 */ /* 0x000fc60008000000 */
[----:B------:R-:W-:Y:S01]  /*d1f60*/  @P1 LOP3.LUT R3, R3, 0x200, RZ, 0xfc, !PT ;  /* 0x0000020003031812 */ /* 0x000fe200078efcff */
[----:B------:R-:W-:Y:S01]  /*d1f70*/  UMOV UR29, UR58 ;  /* 0x0000003a001d7c82 */ /* 0x000fe20008000000 */
[----:B-1----:R-:W-:Y:S01]  /*d1f80*/  ISETP.GE.AND P1, PT, R22, UR47, PT ;  /* 0x0000002f16007c0c */ /* 0x002fe2000bf26270 */
[----:B------:R-:W1:Y:S01]  /*d1f90*/  LDCU.64 UR58, c[0x0][0x398] ;  /* 0x00007300ff3a77ac */ /* 0x000e620008000a00 */
[----:B------:R-:W-:Y:S02]  /*d1fa0*/  IADD3 R24, P0, PT, R12, R4, RZ ;  /* 0x000000040c187210 */ /* 0x000fe40007f1e0ff */
[----:B------:R-:W-:Y:S01]  /*d1fb0*/  LOP3.LUT R3, R3, 0xfffffeff, RZ, 0xc0, !PT ;  /* 0xfffffeff03037812 */ /* 0x000fe200078ec0ff */
[----:B------:R-:W-:Y:S01]  /*d1fc0*/  UMOV UR25, UR61 ;  /* 0x0000003d00197c82 */ /* 0x000fe20008000000 */
[----:B------:R-:W-:Y:S01]  /*d1fd0*/  UMOV UR21, UR60 ;  /* 0x0000003c00157c82 */ /* 0x000fe20008000000 */
[----:B------:R-:W-:Y:S01]  /*d1fe0*/  IMAD.X R25, R13, 0x1, R5, P0 ;  /* 0x000000010d197824 */ /* 0x000fe200000e0605 */
[----:B------:R-:W-:Y:S01]  /*d1ff0*/  ISETP.GE.AND P0, PT, R21, UR49, PT ;  /* 0x0000003115007c0c */ /* 0x000fe2000bf06270 */
[----:B------:R-:W0:Y:S04]  /*d2000*/  LDCU.64 UR60, c[0x0][0x398] ;  /* 0x00007300ff3c77ac */ /* 0x000e280008000a00 */
[----:B------:R-:W-:Y:S01]  /*d2010*/  @P1 LOP3.LUT R3, R3, 0x100, RZ, 0xfc, !PT ;  /* 0x0000010003031812 */ /* 0x000fe200078efcff */
[----:B------:R-:W0:Y:S03]  /*d2020*/  LDCU UR7, c[0x0][0x3b8] ;  /* 0x00007700ff0777ac */ /* 0x000e260008000800 */
[----:B------:R-:W-:-:S04]  /*d2030*/  LOP3.LUT R3, R3, 0xffffff7f, RZ, 0xc0, !PT ;  /* 0xffffff7f03037812 */ /* 0x000fc800078ec0ff */
[----:B------:R-:W-:Y:S02]  /*d2040*/  @P0 LOP3.LUT R3, R3, 0x80, RZ, 0xfc, !PT ;  /* 0x0000008003030812 */ /* 0x000fe400078efcff */
[----:B------:R-:W-:Y:S01]  /*d2050*/  IADD3 R22, P0, PT, R12, R6, RZ ;  /* 0x000000060c167210 */ /* 0x000fe20007f1e0ff */
[----:B------:R-:W-:Y:S04]  /*d2060*/  STL.64 [R1+0x3b80], R24 ;  /* 0x003b801801007387 */ /* 0x000fe80000100a00 */
[----:B------:R-:W-:-:S05]  /*d2070*/  IMAD.X R23, R13, 0x1, R7, P0 ;  /* 0x000000010d177824 */ /* 0x000fca00000e0607 */
[----:B------:R0:W-:Y:S04]  /*d2080*/  STL.64 [R1+0x3b98], R22 ;  /* 0x003b981601007387 */ /* 0x0001e80000100a00 */
[----:B0-----:R-:W4:Y:S01]  /*d2090*/  LDL.LU R22, [R1+0x3e9c] ;  /* 0x003e9c0001167983 */ /* 0x001f220000300800 */
[----:B------:R-:W-:Y:S01]  /*d20a0*/  UMOV UR49, UR52 ;  /* 0x0000003400317c82 */ /* 0x000fe20008000000 */
[----:B------:R-:W3:Y:S01]  /*d20b0*/  LDCU.64 UR52, c[0x0][0x398] ;  /* 0x00007300ff3477ac */ /* 0x000ee20008000a00 */
[----:B--2---:R-:W-:Y:S02]  /*d20c0*/  ISETP.GE.AND P2, PT, R20, UR51, PT ;  /* 0x0000003314007c0c */ /* 0x004fe4000bf46270 */
[----:B------:R-:W-:-:S05]  /*d20d0*/  IADD3 R20, P0, PT, R12, R8, RZ ;  /* 0x000000080c147210 */ /* 0x000fca0007f1e0ff */
[----:B------:R-:W-:-:S05]  /*d20e0*/  IMAD.X R21, R13, 0x1, R11, P0 ;  /* 0x000000010d157824 */ /* 0x000fca00000e060b */
[----:B------:R0:W-:Y:S04]  /*d20f0*/  STL.64 [R1+0x3bb0], R20 ;  /* 0x003bb01401007387 */ /* 0x0001e80000100a00 */
[----:B0-----:R-:W1:Y:S04]  /*d2100*/  LDL.LU R21, [R1+0x3ea0] ;  /* 0x003ea00001157983 */ /* 0x001e680000300800 */
[----:B------:R-:W2:Y:S01]  /*d2110*/  LDL.LU R20, [R1+0x3ea4] ;  /* 0x003ea40001147983 */ /* 0x000ea20000300800 */
[----:B---3--:R-:W-:-:S03]  /*d2120*/  ISETP.GE.AND P1, PT, R15, UR53, PT ;  /* 0x000000350f007c0c */ /* 0x008fc6000bf26270 */
[----:B------:R-:W3:Y:S01]  /*d2130*/  LDL.LU R15, [R1+0x3ea8] ;  /* 0x003ea800010f7983 */ /* 0x000ee20000300800 */
[----:B----4-:R-:W-:-:S03]  /*d2140*/  ISETP.GE.AND P0, PT, R14, UR55, PT ;  /* 0x000000370e007c0c */ /* 0x010fc6000bf06270 */
[----:B------:R-:W4:Y:S01]  /*d2150*/  LDL.LU R14, [R1+0x3eac] ;  /* 0x003eac00010e7983 */ /* 0x000f220000300800 */
[----:B------:R-:W-:-:S04]  /*d2160*/  LOP3.LUT R3, R3, 0xffffffbf, RZ, 0xc0, !PT ;  /* 0xffffffbf03037812 */ /* 0x000fc800078ec0ff */
[----:B------:R-:W-:-:S04]  /*d2170*/  @P2 LOP3.LUT R3, R3, 0x40, RZ, 0xfc, !PT ;  /* 0x0000004003032812 */ /* 0x000fc800078efcff */
[----:B------:R-:W-:-:S04]  /*d2180*/  LOP3.LUT R3, R3, 0xffffffdf, RZ, 0xc0, !PT ;  /* 0xffffffdf03037812 */ /* 0x000fc800078ec0ff */
[----:B------:R-:W-:-:S04]  /*d2190*/  @P1 LOP3.LUT R3, R3, 0x20, RZ, 0xfc, !PT ;  /* 0x0000002003031812 */ /* 0x000fc800078efcff */
[----:B------:R-:W-:-:S04]  /*d21a0*/  LOP3.LUT R3, R3, 0xffffffef, RZ, 0xc0, !PT ;  /* 0xffffffef03037812 */ /* 0x000fc800078ec0ff */
[----:B------:R-:W-:Y:S02]  /*d21b0*/  @P0 LOP3.LUT R3, R3, 0x10, RZ, 0xfc, !PT ;  /* 0x0000001003030812 */ /* 0x000fe400078efcff */
[----:B------:R-:W-:Y:S02]  /*d21c0*/  IADD3 R24, P0, PT, R12, R9, RZ ;  /* 0x000000090c187210 */ /* 0x000fe40007f1e0ff */
[----:B------:R-:W-:-:S03]  /*d21d0*/  LOP3.LUT R3, R3, 0xfffffff7, RZ, 0xc0, !PT ;  /* 0xfffffff703037812 */ /* 0x000fc600078ec0ff */
[----:B------:R-:W-:Y:S01]  /*d21e0*/  IMAD.X R25, R13, 0x1, R10, P0 ;  /* 0x000000010d197824 */ /* 0x000fe200000e060a */
[----:B------:R-:W-:Y:S01]  /*d21f0*/  UMOV UR47, UR63 ;  /* 0x0000003f002f7c82 */ /* 0x000fe20008000000 */
[----:B------:R-:W-:Y:S01]  /*d2200*/  VIADD R12, R12, UR7 ;  /* 0x000000070c0c7c36 */ /* 0x000fe20008000000 */
[----:B------:R-:W-:Y:S01]  /*d2210*/  UMOV UR55, UR66 ;  /* 0x0000004200377c82 */ /* 0x000fe20008000000 */
[----:B------:R-:W-:Y:S01]  /*d2220*/  UMOV UR53, UR65 ;  /* 0x0000004100357c82 */ /* 0x000fe20008000000 */
[----:B------:R-:W-:Y:S01]  /*d2230*/  STL.64 [R1+0x3be0], R24 ;  /* 0x003be01801007387 */ /* 0x000fe20000100a00 */
[----:B------:R-:W-:Y:S01]  /*d2240*/  UMOV UR33, UR17 ;  /* 0x0000001100217c82 */ /* 0x000fe20008000000 */
[----:B------:R-:W-:Y:S01]  /*d2250*/  SHF.R.S32.HI R13, RZ, 0x1f, R12 ;  /* 0x0000001fff0d7819 */ /* 0x000fe2000001140c */
[----:B------:R-:W-:Y:S01]  /*d2260*/  UMOV UR66, UR64 ;  /* 0x0000004000427c82 */ /* 0x000fe20008000000 */
[----:B------:R-:W4:Y:S01]  /*d2270*/  LDCU.64 UR64, c[0x0][0x398] ;  /* 0x00007300ff4077ac */ /* 0x000f220008000a00 */
[----:B------:R-:W-:Y:S01]  /*d2280*/  ISETP.GE.AND P1, PT, R22, UR57, PT ;  /* 0x0000003916007c0c */ /* 0x000fe2000bf26270 */
[----:B------:R-:W-:Y:S01]  /*d2290*/  UMOV UR35, UR68 ;  /* 0x0000004400237c82 */ /* 0x000fe20008000000 */
[----:B------:R-:W0:Y:S11]  /*d22a0*/  LDCU UR7, c[0x0][0x3b8] ;  /* 0x00007700ff0777ac */ /* 0x000e360008000800 */
[----:B------:R-:W-:-:S04]  /*d22b0*/  @P1 LOP3.LUT R3, R3, 0x8, RZ, 0xfc, !PT ;  /* 0x0000000803031812 */ /* 0x000fc800078efcff */
[----:B------:R-:W-:Y:S02]  /*d22c0*/  LOP3.LUT R3, R3, 0xfffffffb, RZ, 0xc0, !PT ;  /* 0xfffffffb03037812 */ /* 0x000fe400078ec0ff */
[----:B-1----:R-:W-:Y:S02]  /*d22d0*/  ISETP.GE.AND P0, PT, R21, UR59, PT ;  /* 0x0000003b15007c0c */ /* 0x002fe4000bf06270 */
[----:B--2---:R-:W-:Y:S01]  /*d22e0*/  ISETP.GE.AND P1, PT, R20, UR61, PT ;  /* 0x0000003d14007c0c */ /* 0x004fe2000bf26270 */
[----:B------:R-:W-:Y:S01]  /*d22f0*/  UMOV UR61, UR62 ;  /* 0x0000003e003d7c82 */ /* 0x000fe20008000000 */
[----:B------:R-:W3:Y:S01]  /*d2300*/  LDCU.64 UR62, c[0x0][0x398] ;  /* 0x00007300ff3e77ac */ /* 0x000ee20008000a00 */
[----:B------:R-:W2:Y:S08]  /*d2310*/  LDL.LU R20, [R1+0x3eb8] ;  /* 0x003eb80001147983 */ /* 0x000eb00000300800 */
[----:B------:R-:W-:-:S02]  /*d2320*/  @P0 LOP3.LUT R3, R3, 0x4, RZ, 0xfc, !PT ;  /* 0x0000000403030812 */ /* 0x000fc400078efcff */
[----:B------:R-:W-:-:S05]  /*d2330*/  IADD3 R22, P0, PT, R12, R4, RZ ;  /* 0x000000040c167210 */ /* 0x000fca0007f1e0ff */
[----:B------:R-:W-:Y:S01]  /*d2340*/  IMAD.X R23, R13, 0x1, R5, P0 ;  /* 0x000000010d177824 */ /* 0x000fe200000e0605 */
[----:B---3--:R-:W-:-:S04]  /*d2350*/  ISETP.GE.AND P0, PT, R15, UR63, PT ;  /* 0x0000003f0f007c0c */ /* 0x008fc8000bf06270 */
[----:B------:R1:W-:Y:S04]  /*d2360*/  STL.64 [R1+0x3bd8], R22 ;  /* 0x003bd81601007387 */ /* 0x0003e80000100a00 */
[----:B------:R-:W3:Y:S01]  /*d2370*/  LDL.LU R15, [R1+0x3ebc] ;  /* 0x003ebc00010f7983 */ /* 0x000ee20000300800 */
[----:B------:R-:W-:-:S04]  /*d2380*/  LOP3.LUT R3, R3, 0xfffffffd, RZ, 0xc0, !PT ;  /* 0xfffffffd03037812 */ /* 0x000fc800078ec0ff */
[----:B------:R-:W-:Y:S02]  /*d2390*/  @P1 LOP3.LUT R3, R3, 0x2, RZ, 0xfc, !PT ;  /* 0x0000000203031812 */ /* 0x000fe400078efcff */
[----:B-1----:R-:W-:Y:S02]  /*d23a0*/  IADD3 R22, P1, PT, R12, R6, RZ ;  /* 0x000000060c167210 */ /* 0x002fe40007f3e0ff */
[----:B------:R-:W-:-:S03]  /*d23b0*/  LOP3.LUT R3, R3, 0xfffffffe, RZ, 0xc0, !PT ;  /* 0xfffffffe03037812 */ /* 0x000fc600078ec0ff */
[----:B------:R-:W-:Y:S01]  /*d23c0*/  IMAD.X R23, R13, 0x1, R7, P1 ;  /* 0x000000010d177824 */ /* 0x000fe200008e0607 */
[----:B------:R-:W-:Y:S02]  /*d23d0*/  @P0 LOP3.LUT R3, R3, 0x1, RZ, 0xfc, !PT ;  /* 0x0000000103030812 */ /* 0x000fe400078efcff */
[----:B----4-:R-:W-:Y:S02]  /*d23e0*/  ISETP.GE.AND P0, PT, R14, UR65, PT ;  /* 0x000000410e007c0c */ /* 0x010fe4000bf06270 */
[----:B------:R1:W-:Y:S04]  /*d23f0*/  STL.64 [R1+0x3c00], R22 ;  /* 0x003c001601007387 */ /* 0x0003e80000100a00 */
[----:B------:R-:W4:Y:S01]  /*d2400*/  LDL.LU R14, [R1+0x3ec0] ;  /* 0x003ec000010e7983 */ /* 0x000f220000300800 */
[----:B------:R-:W-:Y:S01]  /*d2410*/  UMOV UR63, UR23 ;  /* 0x00000017003f7c82 */ /* 0x000fe20008000000 */
[----:B------:R-:W-:Y:S01]  /*d2420*/  UMOV UR23, UR67 ;  /* 0x0000004300177c82 */ /* 0x000fe20008000000 */
[----:B------:R-:W-:Y:S01]  /*d2430*/  UMOV UR17, UR66 ;  /* 0x0000004200117c82 */ /* 0x000fe20008000000 */
[----:B------:R-:W2:Y:S01]  /*d2440*/  LDCU.64 UR66, c[0x0][0x398] ;  /* 0x00007300ff4277ac */ /* 0x000ea20008000a00 */
[----:B------:R-:W4:Y:S01]  /*d2450*/  LDL.LU R21, [R1+0x3ec4] ;  /* 0x003ec40001157983 */ /* 0x000f220000300800 */
[----:B------:R-:W-:Y:S01]  /*d2460*/  UMOV UR65, UR69 ;  /* 0x0000004500417c82 */ /* 0x000fe20008000000 */
[----:B------:R-:W3:Y:S01]  /*d2470*/  LDCU.64 UR68, c[0x0][0x398] ;  /* 0x00007300ff4477ac */ /* 0x000ee20008000a00 */
[----:B-1----:R-:W-:-:S05]  /*d2480*/  IADD3 R22, P3, PT, R12, R8, RZ ;  /* 0x000000080c167210 */ /* 0x002fca0007f7e0ff */
[----:B------:R-:W-:Y:S01]  /*d2490*/  IMAD.X R23, R13, 0x1, R11, P3 ;  /* 0x000000010d177824 */ /* 0x000fe200018e060b */
[----:B------:R-:W-:Y:S01]  /*d24a0*/  LOP3.LUT R32, R32, 0xfffffeff, RZ, 0xc0, !PT ;  /* 0xfffffeff20207812 */ /* 0x000fe200078ec0ff */
[----:B0-----:R-:W-:Y:S01]  /*d24b0*/  VIADD R33, R12, UR7 ;  /* 0x000000070c217c36 */ /* 0x001fe20008000000 */
[----:B------:R-:W-:Y:S01]  /*d24c0*/  UMOV UR59, UR31 ;  /* 0x0000001f003b7c82 */ /* 0x000fe20008000000 */
[----:B------:R-:W-:Y:S01]  /*d24d0*/  UMOV UR43, UR74 ;  /* 0x0000004a002b7c82 */ /* 0x000fe20008000000 */
[----:B------:R-:W-:Y:S01]  /*d24e0*/  @P0 LOP3.LUT R32, R32, 0x100, RZ, 0xfc, !PT ;  /* 0x0000010020200812 */ /* 0x000fe200078efcff */
[----:B------:R-:W-:Y:S01]  /*d24f0*/  UMOV UR57, UR73 ;  /* 0x0000004900397c82 */ /* 0x000fe20008000000 */
[----:B------:R-:W-:Y:S02]  /*d2500*/  SHF.R.S32.HI R43, RZ, 0x1f, R33 ;  /* 0x0000001fff2b7819 */ /* 0x000fe40000011421 */
[----:B--2---:R-:W-:Y:S01]  /*d2510*/  ISETP.GE.AND P1, PT, R20, UR67, PT ;  /* 0x0000004314007c0c */ /* 0x004fe2000bf26270 */
[----:B------:R-:W-:Y:S01]  /*d2520*/  UMOV UR67, UR37 ;  /* 0x0000002500437c82 */ /* 0x000fe20008000000 */
[----:B------:R-:W-:Y:S01]  /*d2530*/  UMOV UR37, UR29 ;  /* 0x0000001d00257c82 */ /* 0x000fe20008000000 */
[----:B------:R-:W-:Y:S01]  /*d2540*/  UMOV UR29, UR71 ;  /* 0x00000047001d7c82 */ /* 0x000fe20008000000 */
[----:B------:R-:W2:Y:S01]  /*d2550*/  LDL.LU R20, [R1+0x3ec8] ;  /* 0x003ec80001147983 */ /* 0x000ea20000300800 */
[----:B---3--:R-:W-:Y:S01]  /*d2560*/  ISETP.GE.AND P2, PT, R15, UR69, PT ;  /* 0x000000450f007c0c */ /* 0x008fe2000bf46270 */
[----:B------:R-:W-:Y:S01]  /*d2570*/  UMOV UR69, UR70 ;  /* 0x0000004600457c82 */ /* 0x000fe20008000000 */
[----:B------:R-:W4:Y:S01]  /*d2580*/  LDCU.64 UR70, c[0x0][0x398] ;  /* 0x00007300ff4677ac */ /* 0x000f220008000a00 */
[----:B------:R-:W3:Y:S01]  /*d2590*/  LDL.LU R15, [R1+0x3ecc] ;  /* 0x003ecc00010f7983 */ /* 0x000ee20000300800 */
[----:B------:R-:W0:Y:S03]  /*d25a0*/  LDCU UR7, c[0x0][0x398] ;  /* 0x00007300ff0777ac */ /* 0x000e260008000800 */
[----:B------:R1:W-:Y:S02]  /*d25b0*/  STL.64 [R1+0x3c20], R22 ;  /* 0x003c201601007387 */ /* 0x0003e40000100a00 */
[----:B-1----:R-:W-:-:S05]  /*d25c0*/  IADD3 R22, P4, PT, R12, R9, RZ ;  /* 0x000000090c167210 */ /* 0x002fca0007f9e0ff */
[----:B------:R-:W-:Y:S01]  /*d25d0*/  IMAD.X R23, R13, 0x1, R10, P4 ;  /* 0x000000010d177824 */ /* 0x000fe200020e060a */
[----:B----4-:R-:W-:Y:S02]  /*d25e0*/  ISETP.GE.AND P3, PT, R14, UR71, PT ;  /* 0x000000470e007c0c */ /* 0x010fe4000bf66270 */
[----:B------:R-:W4:Y:S04]  /*d25f0*/  LDL.LU R14, [R1+0x398] ;  /* 0x00039800010e7983 */ /* 0x000f280000300800 */
[----:B------:R-:W-:Y:S01]  /*d2600*/  STL.64 [R1+0x3c40], R22 ;  /* 0x003c401601007387 */ /* 0x000fe20000100a00 */
[----:B------:R-:W-:-:S03]  /*d2610*/  IADD3 R12, P0, PT, R33, R4, RZ ;  /* 0x00000004210c7210 */ /* 0x000fc60007f1e0ff */
[----:B------:R-:W3:Y:S02]  /*d2620*/  LDL R47, [R1+0x128] ;  /* 0x00012800012f7983 */ /* 0x000ee40000100800 */
[----:B------:R-:W-:-:S05]  /*d2630*/  IMAD.X R13, R43, 0x1, R5, P0 ;  /* 0x000000012b0d7824 */ /* 0x000fca00000e0605 */
[----:B------:R1:W-:Y:S04]  /*d2640*/  STL.64 [R1+0x3c38], R12 ;  /* 0x003c380c01007387 */ /* 0x0003e80000100a00 */
[----:B------:R-:W4:Y:S04]  /*d2650*/  LDL R44, [R1+0x12c] ;  /* 0x00012c00012c7983 */ /* 0x000f280000100800 */
[----:B-1----:R-:W4:Y:S04]  /*d2660*/  LDL.LU R13, [R1+0x394] ;  /* 0x00039400010d7983 */ /* 0x002f280000300800 */
[----:B------:R-:W0:Y:S01]  /*d2670*/  LDL R45, [R1+0x130] ;  /* 0x00013000012d7983 */ /* 0x000e220000100800 */
[----:B------:R-:W-:Y:S01]  /*d2680*/  UMOV UR31, UR25 ;  /* 0x00000019001f7c82 */ /* 0x000fe20008000000 */
[----:B------:R-:W-:Y:S01]  /*d2690*/  UMOV UR25, UR75 ;  /* 0x0000004b00197c82 */ /* 0x000fe20008000000 */
[----:B------:R-:W2:Y:S01]  /*d26a0*/  LDCU.64 UR74, c[0x0][0x398] ;  /* 0x00007300ff4a77ac */ /* 0x000ea20008000a00 */
[----:B------:R-:W-:Y:S01]  /*d26b0*/  LOP3.LUT R32, R32, 0xffffff7f, RZ, 0xc0, !PT ;  /* 0xffffff7f20207812 */ /* 0x000fe200078ec0ff */
[----:B------:R-:W-:Y:S01]  /*d26c0*/  IMAD.MOV.U32 R46, RZ, RZ, R19 ;  /* 0x000000ffff2e7224 */ /* 0x000fe200078e0013 */
[----:B------:R-:W4:Y:S01]  /*d26d0*/  LDL.LU R12, [R1+0x390] ;  /* 0x00039000010c7983 */ /* 0x000f220000300800 */
[----:B------:R-:W-:Y:S01]  /*d26e0*/  UMOV UR71, UR72 ;  /* 0x0000004800477c82 */ /* 0x000fe20008000000 */
[----:B------:R-:W-:Y:S01]  /*d26f0*/  @P1 LOP3.LUT R32, R32, 0x80, RZ, 0xfc, !PT ;  /* 0x0000008020201812 */ /* 0x000fe200078efcff */
[----:B------:R-:W1:Y:S01]  /*d2700*/  LDCU.64 UR72, c[0x0][0x398] ;  /* 0x00007300ff4877ac */ /* 0x000e620008000a00 */
[----:B------:R-:W-:-:S02]  /*d2710*/  LOP3.LUT P1, RZ, R0, 0x10000000, RZ, 0xc0, !PT ;  /* 0x1000000000ff7812 */ /* 0x000fc4000782c0ff */
[----:B------:R-:W-:Y:S01]  /*d2720*/  LOP3.LUT R32, R32, 0xfffffdff, RZ, 0xc0, !PT ;  /* 0xfffffdff20207812 */ /* 0x000fe200078ec0ff */
[----:B------:R-:W-:-:S03]  /*d2730*/  UMOV UR51, UR77 ;  /* 0x0000004d00337c82 */ /* 0x000fc60008000000 */
[----:B------:R-:W-:Y:S02]  /*d2740*/  @P2 LOP3.LUT R32, R32, 0x200, RZ, 0xfc, !PT ;  /* 0x0000020020202812 */ /* 0x000fe400078efcff */
[----:B-1----:R-:W-:Y:S01]  /*d2750*/  ISETP.GE.AND P4, PT, R21, UR73, PT ;  /* 0x0000004915007c0c */ /* 0x002fe2000bf86270 */
[----:B------:R-:W-:Y:S01]  /*d2760*/  UMOV UR73, UR76 ;  /* 0x0000004c00497c82 */ /* 0x000fe20008000000 */
[----:B------:R-:W1:Y:S01]  /*d2770*/  LDCU.64 UR76, c[0x0][0x398] ;  /* 0x00007300ff4c77ac */ /* 0x000e620008000a00 */
[----:B------:R-:W-:Y:S02]  /*d2780*/  ISETP.LT.AND P2, PT, R46, UR73, !P1 ;  /* 0x000000492e007c0c */ /* 0x000fe4000cf41270 */
[----:B------:R-:W-:-:S04]  /*d2790*/  LOP3.LUT R32, R32, 0xfffffbff, RZ, 0xc0, !PT ;  /* 0xfffffbff20207812 */ /* 0x000fc800078ec0ff */
[----:B------:R-:W-:Y:S01]  /*d27a0*/  @P3 LOP3.LUT R32, R32, 0x400, RZ, 0xfc, !PT ;  /* 0x0000040020203812 */ /* 0x000fe200078efcff */
[----:B------:R-:W-:Y:S01]  /*d27b0*/  UMOV UR73, UR67 ;  /* 0x0000004300497c82 */ /* 0x000fe20008000000 */
[----:B------:R-:W-:Y:S01]  /*d27c0*/  UMOV UR67, UR61 ;  /* 0x0000003d00437c82 */ /* 0x000fe20008000000 */
[----:B------:R-:W-:Y:S01]  /*d27d0*/  UMOV UR61, UR39 ;  /* 0x00000027003d7c82 */ /* 0x000fe20008000000 */
[----:B------:R-:W-:Y:S01]  /*d27e0*/  UMOV UR39, UR19 ;  /* 0x0000001300277c82 */ /* 0x000fe20008000000 */
[----:B------:R-:W0:Y:S01]  /*d27f0*/  LDCU UR19, c[0x0][0x398] ;  /* 0x00007300ff1377ac */ /* 0x000e220008000800 */
[----:B------:R-:W-:-:S04]  /*d2800*/  LOP3.LUT R32, R32, 0xfffff7ff, RZ, 0xc0, !PT ;  /* 0xfffff7ff20207812 */ /* 0x000fc800078ec0ff */
[----:B------:R-:W-:Y:S02]  /*d2810*/  @P4 LOP3.LUT R32, R32, 0x800, RZ, 0xfc, !PT ;  /* 0x0000080020204812 */ /* 0x000fe400078efcff */
[----:B--2---:R-:W-:Y:S01]  /*d2820*/  ISETP.GE.AND P5, PT, R20, UR75, PT ;  /* 0x0000004b14007c0c */ /* 0x004fe2000bfa6270 */
[----:B------:R-:W-:Y:S01]  /*d2830*/  UMOV UR75, UR17 ;  /* 0x00000011004b7c82 */ /* 0x000fe20008000000 */
[----:B------:R-:W2:Y:S01]  /*d2840*/  LDCU UR17, c[0x0][0x398] ;  /* 0x00007300ff1177ac */ /* 0x000ea20008000800 */
[----:B---3--:R-:W-:Y:S02]  /*d2850*/  ISETP.LT.AND P0, PT, R47, UR75, !P1 ;  /* 0x0000004b2f007c0c */ /* 0x008fe4000cf01270 */
[----:B----4-:R-:W-:-:S11]  /*d2860*/  LOP3.LUT R14, R14, 0xffffffbf, RZ, 0xc0, !PT ;  /* 0xffffffbf0e0e7812 */ /* 0x010fd600078ec0ff */
[----:B------:R-:W-:Y:S02]  /*d2870*/  @P0 LOP3.LUT R14, R14, 0x40, RZ, 0xfc, !PT ;  /* 0x000000400e0e0812 */ /* 0x000fe400078efcff */
[----:B------:R-:W-:Y:S02]  /*d2880*/  ISETP.LT.AND P0, PT, R44, UR15, !P1 ;  /* 0x0000000f2c007c0c */ /* 0x000fe4000cf01270 */
[----:B------:R-:W-:Y:S01]  /*d2890*/  LOP3.LUT R14, R14, 0xffffffdf, RZ, 0xc0, !PT ;  /* 0xffffffdf0e0e7812 */ /* 0x000fe200078ec0ff */
[----:B------:R-:W-:Y:S01]  /*d28a0*/  UMOV UR75, UR69 ;  /* 0x00000045004b7c82 */ /* 0x000fe20008000000 */
[----:B------:R-:W-:Y:S01]  /*d28b0*/  UMOV UR69, UR63 ;  /* 0x0000003f00457c82 */ /* 0x000fe20008000000 */
[----:B------:R-:W-:Y:S01]  /*d28c0*/  UMOV UR63, UR55 ;  /* 0x00000037003f7c82 */ /* 0x000fe20008000000 */
[----:B0-----:R-:W-:-:S07]  /*d28d0*/  ISETP.LT.AND P1, PT, R45, UR7, !P1 ;  /* 0x000000072d007c0c */ /* 0x001fce000cf21270 */
[----:B------:R-:W-:Y:S01]  /*d28e0*/  @P0 LOP3.LUT R14, R14, 0x20, RZ, 0xfc, !PT ;  /* 0x000000200e0e0812 */ /* 0x000fe200078efcff */
[----:B------:R-:W-:Y:S01]  /*d28f0*/  UMOV UR55, UR49 ;  /* 0x0000003100377c82 */ /* 0x000fe20008000000 */
[----:B-1----:R-:W-:Y:S01]  /*d2900*/  ISETP.GE.AND P6, PT, R15, UR77, PT ;  /* 0x0000004d0f007c0c */ /* 0x002fe2000bfc6270 */
[----:B------:R-:W0:Y:S01]  /*d2910*/  LDCU UR7, c[0x0][0x398] ;  /* 0x00007300ff0777ac */ /* 0x000e220008000800 */
[----:B------:R-:W-:Y:S02]  /*d2920*/  LOP3.LUT R14, R14, 0xffffffef, RZ, 0xc0, !PT ;  /* 0xffffffef0e0e7812 */ /* 0x000fe400078ec0ff */
[----:B------:R-:W-:Y:S01]  /*d2930*/  LOP3.LUT P0, RZ, R0, 0x8000000, RZ, 0xc0, !PT ;  /* 0x0800000000ff7812 */ /* 0x000fe2000780c0ff */
[----:B------:R-:W-:Y:S01]  /*d2940*/  UMOV UR49, UR41 ;  /* 0x0000002900317c82 */ /* 0x000fe20008000000 */
[----:B------:R-:W-:Y:S01]  /*d2950*/  @P2 LOP3.LUT R14, R14, 0x10, RZ, 0xfc, !PT ;  /* 0x000000100e0e2812 */ /* 0x000fe200078efcff */
[----:B------:R-:W-:Y:S01]  /*d2960*/  UMOV UR41, UR13 ;  /* 0x0000000d00297c82 */ /* 0x000fe20008000000 */
[----:B------:R-:W-:Y:S01]  /*d2970*/  UMOV UR77, UR71 ;  /* 0x00000047004d7c82 */ /* 0x000fe20008000000 */
[----:B------:R-:W1:Y:S01]  /*d2980*/  LDCU UR13, c[0x0][0x398] ;  /* 0x00007300ff0d77ac */ /* 0x000e620008000800 */
[----:B------:R-:W-:-:S02]  /*d2990*/  ISETP.LT.AND P2, PT, R46, UR77, !P0 ;  /* 0x0000004d2e007c0c */ /* 0x000fc4000c741270 */
[----:B------:R-:W-:Y:S01]  /*d29a0*/  LOP3.LUT R14, R14, 0xfffffff7, RZ, 0xc0, !PT ;  /* 0xfffffff70e0e7812 */ /* 0x000fe200078ec0ff */
[----:B------:R-:W-:Y:S01]  /*d29b0*/  UMOV UR71, UR65 ;  /* 0x0000004100477c82 */ /* 0x000fe20008000000 */
[----:B------:R-:W-:Y:S01]  /*d29c0*/  UMOV UR65, UR45 ;  /* 0x0000002d00417c82 */ /* 0x000fe20008000000 */
[----:B------:R-:W-:Y:S01]  /*d29d0*/  UMOV UR45, UR9 ;  /* 0x00000009002d7c82 */ /* 0x000fe20008000000 */
[----:B------:R-:W3:Y:S01]  /*d29e0*/  LDCU UR9, c[0x0][0x398] ;  /* 0x00007300ff0977ac */ /* 0x000ee20008000800 */
[----:B------:R-:W-:Y:S02]  /*d29f0*/  @P1 LOP3.LUT R14, R14, 0x8, RZ, 0xfc, !PT ;  /* 0x000000080e0e1812 */ /* 0x000fe400078efcff */
[----:B--2---:R-:W-:Y:S01]  /*d2a00*/  ISETP.LT.AND P3, PT, R47, UR17, !P0 ;  /* 0x000000112f007c0c */ /* 0x004fe2000c761270 */
[----:B------:R-:W-:Y:S01]  /*d2a10*/  UMOV UR77, UR75 ;  /* 0x0000004b004d7c82 */ /* 0x000fe20008000000 */
[----:B------:R-:W-:Y:S01]  /*d2a20*/  LOP3.LUT R14, R14, 0xfffffffe, RZ, 0xc0, !PT ;  /* 0xfffffffe0e0e7812 */ /* 0x000fe200078ec0ff */
[----:B------:R-:W2:Y:S03]  /*d2a30*/  LDCU UR17, c[0x0][0x398] ;  /* 0x00007300ff1177ac */ /* 0x000ea60008000800 */
[----:B------:R-:W-:-:S02]  /*d2a40*/  @P2 LOP3.LUT R14, R14, 0x1, RZ, 0xfc, !PT ;  /* 0x000000010e0e2812 */ /* 0x000fc400078efcff */
[----:B-1----:R-:W-:Y:S02]  /*d2a50*/  ISETP.LT.AND P2, PT, R44, UR13, !P0 ;  /* 0x0000000d2c007c0c */ /* 0x002fe4000c741270 */
[----:B------:R-:W-:Y:S02]  /*d2a60*/  LOP3.LUT P1, RZ, R0, 0x4000000, RZ, 0xc0, !PT ;  /* 0x0400000000ff7812 */ /* 0x000fe4000782c0ff */
[----:B------:R-:W-:Y:S01]  /*d2a70*/  LOP3.LUT R13, R13, 0x7fffffff, RZ, 0xc0, !PT ;  /* 0x7fffffff0d0d7812 */ /* 0x000fe200078ec0ff */
[----:B------:R-:W-:Y:S01]  /*d2a80*/  UMOV UR75, UR73 ;  /* 0x00000049004b7c82 */ /* 0x000fe20008000000 */
[----:B------:R-:W-:Y:S01]  /*d2a90*/  LOP3.LUT R14, R14, 0xfffffffb, RZ, 0xc0, !PT ;  /* 0xfffffffb0e0e7812 */ /* 0x000fe200078ec0ff */
[----:B------:R-:W1:Y:S01]  /*d2aa0*/  LDCU UR13, c[0x0][0x398] ;  /* 0x00007300ff0d77ac */ /* 0x000e620008000800 */
[----:B---3--:R-:W-:Y:S02]  /*d2ab0*/  ISETP.LT.AND P0, PT, R45, UR9, !P0 ;  /* 0x000000092d007c0c */ /* 0x008fe4000c701270 */
[----:B------:R-:W-:Y:S01]  /*d2ac0*/  @P3 LOP3.LUT R14, R14, 0x4, RZ, 0xfc, !PT ;  /* 0x000000040e0e3812 */ /* 0x000fe200078efcff */
[----:B------:R-:W-:Y:S01]  /*d2ad0*/  UMOV UR73, UR71 ;  /* 0x0000004700497c82 */ /* 0x000fe20008000000 */
[----:B------:R-:W3:Y:S02]  /*d2ae0*/  LDCU UR9, c[0x0][0x398] ;  /* 0x00007300ff0977ac */ /* 0x000ee40008000800 */
[----:B------:R-:W-:-:S04]  /*d2af0*/  LOP3.LUT R14, R14, 0xfffffffd, RZ, 0xc0, !PT ;  /* 0xfffffffd0e0e7812 */ /* 0x000fc800078ec0ff */
[----:B------:R-:W-:Y:S02]  /*d2b00*/  @P2 LOP3.LUT R14, R14, 0x2, RZ, 0xfc, !PT ;  /* 0x000000020e0e2812 */ /* 0x000fe400078efcff */
[----:B------:R-:W-:Y:S02]  /*d2b10*/  ISETP.LT.AND P2, PT, R46, UR77, !P1 ;  /* 0x0000004d2e007c0c */ /* 0x000fe4000cf41270 */
[----:B------:R-:W-:Y:S02]  /*d2b20*/  @P0 LOP3.LUT R13, R13, 0x80000000, RZ, 0xfc, !PT ;  /* 0x800000000d0d0812 */ /* 0x000fe400078efcff */
[----:B------:R-:W-:Y:S01]  /*d2b30*/  ISETP.LT.AND P3, PT, R47, UR19, !P1 ;  /* 0x000000132f007c0c */ /* 0x000fe2000cf61270 */
[----:B------:R-:W-:Y:S01]  /*d2b40*/  UMOV UR71, UR69 ;  /* 0x0000004500477c82 */ /* 0x000fe20008000000 */
[----:B------:R-:W-:Y:S01]  /*d2b50*/  LOP3.LUT R13, R13, 0xefffffff, RZ, 0xc0, !PT ;  /* 0xefffffff0d0d7812 */ /* 0x000fe200078ec0ff */
[----:B------:R-:W-:Y:S01]  /*d2b60*/  UMOV UR69, UR67 ;  /* 0x0000004300457c82 */ /* 0x000fe20008000000 */
[----:B------:R-:W-:Y:S01]  /*d2b70*/  UMOV UR67, UR65 ;  /* 0x0000004100437c82 */ /* 0x000fe20008000000 */
[----:B------:R-:W-:Y:S01]  /*d2b80*/  LOP3.LUT P0, RZ, R0, 0x2000000, RZ, 0xc0, !PT ;  /* 0x0200000000ff7812 */ /* 0x000fe2000780c0ff */
[----:B------:R-:W-:Y:S01]  /*d2b90*/  UMOV UR77, UR75 ;  /* 0x0000004b004d7c82 */ /* 0x000fe20008000000 */
[----:B------:R-:W4:Y:S02]  /*d2ba0*/  LDCU UR19, c[0x0][0x398] ;  /* 0x00007300ff1377ac */ /* 0x000f240008000800 */
[----:B------:R-:W-:-:S02]  /*d2bb0*/  @P2 LOP3.LUT R13, R13, 0x10000000, RZ, 0xfc, !PT ;  /* 0x100000000d0d2812 */ /* 0x000fc400078efcff */
[----:B0-----:R-:W-:Y:S01]  /*d2bc0*/  ISETP.LT.AND P2, PT, R44, UR7, !P1 ;  /* 0x000000072c007c0c */ /* 0x001fe2000cf41270 */
[----:B------:R-:W-:Y:S01]  /*d2bd0*/  UMOV UR65, UR61 ;  /* 0x0000003d00417c82 */ /* 0x000fe20008000000 */
[----:B------:R-:W-:Y:S01]  /*d2be0*/  LOP3.LUT R13, R13, 0xbfffffff, RZ, 0xc0, !PT ;  /* 0xbfffffff0d0d7812 */ /* 0x000fe200078ec0ff */
[----:B------:R-:W-:Y:S01]  /*d2bf0*/  UMOV UR61, UR31 ;  /* 0x0000001f003d7c82 */ /* 0x000fe20008000000 */
[----:B------:R-:W-:Y:S01]  /*d2c00*/  UMOV UR31, UR21 ;  /* 0x00000015001f7c82 */ /* 0x000fe20008000000 */
[----:B------:R-:W0:Y:S01]  /*d2c10*/  LDCU UR21, c[0x0][0x398] ;  /* 0x00007300ff1577ac */ /* 0x000e220008000800 */
[----:B------:R-:W-:Y:S02]  /*d2c20*/  @P3 LOP3.LUT R13, R13, 0x40000000, RZ, 0xfc, !PT ;  /* 0x400000000d0d3812 */ /* 0x000fe400078efcff */
[----:B--2---:R-:W-:Y:S01]  /*d2c30*/  ISETP.LT.AND P1, PT, R45, UR17, !P1 ;  /* 0x000000112d007c0c */ /* 0x004fe2000cf21270 */
[----:B------:R-:W2:Y:S01]  /*d2c40*/  LDCU UR7, c[0x0][0x398] ;  /* 0x00007300ff0777ac */ /* 0x000ea20008000800 */
[----:B------:R-:W-:Y:S01]  /*d2c50*/  LOP3.LUT R13, R13, 0xdfffffff, RZ, 0xc0, !PT ;  /* 0xdfffffff0d0d7812 */ /* 0x000fe200078ec0ff */
[----:B------:R-:W-:-:S03]  /*d2c60*/  UMOV UR75, UR73 ;  /* 0x00000049004b7c82 */ /* 0x000fc60008000000 */
[----:B------:R-:W-:Y:S01]  /*d2c70*/  @P2 LOP3.LUT R13, R13, 0x20000000, RZ, 0xfc, !PT ;  /* 0x200000000d0d2812 */ /* 0x000fe200078efcff */
[----:B------:R-:W1:Y:S01]  /*d2c80*/  LDCU UR17, c[0x0][0x398] ;  /* 0x00007300ff1177ac */ /* 0x000e620008000800 */
[----:B------:R-:W-:Y:S02]  /*d2c90*/  ISETP.LT.AND P2, PT, R46, UR77, !P0 ;  /* 0x0000004d2e007c0c */ /* 0x000fe4000c741270 */
[----:B------:R-:W-:-:S04]  /*d2ca0*/  LOP3.LUT R13, R13, 0xf7ffffff, RZ, 0xc0, !PT ;  /* 0xf7ffffff0d0d7812 */ /* 0x000fc800078ec0ff */
[----:B------:R-:W-:Y:S02]  /*d2cb0*/  @P1 LOP3.LUT R13, R13, 0x8000000, RZ, 0xfc, !PT ;  /* 0x080000000d0d1812 */ /* 0x000fe400078efcff */
[----:B0-----:R-:W-:Y:S01]  /*d2cc0*/  ISETP.LT.AND P3, PT, R47, UR21, !P0 ;  /* 0x000000152f007c0c */ /* 0x001fe2000c761270 */
[----:B------:R-:W-:Y:S01]  /*d2cd0*/  UMOV UR77, UR75 ;  /* 0x0000004b004d7c82 */ /* 0x000fe20008000000 */
[----:B------:R-:W-:Y:S01]  /*d2ce0*/  LOP3.LUT R13, R13, 0xfeffffff, RZ, 0xc0, !PT ;  /* 0xfeffffff0d0d7812 */ /* 0x000fe200078ec0ff */
[----:B------:R-:W-:Y:S01]  /*d2cf0*/  UMOV UR73, UR71 ;  /* 0x0000004700497c82 */ /* 0x000fe20008000000 */
[----:B------:R-:W-:Y:S01]  /*d2d00*/  LOP3.LUT P1, RZ, R0, 0x1000000, RZ, 0xc0, !PT ;  /* 0x0100000000ff7812 */ /* 0x000fe2000782c0ff */
[----:B------:R-:W0:Y:S01]  /*d2d10*/  LDCU UR21, c[0x0][0x398] ;  /* 0x00007300ff1577ac */ /* 0x000e220008000800 */
[----:B------:R-:W-:Y:S02]  /*d2d20*/  @P2 LOP3.LUT R13, R13, 0x1000000, RZ, 0xfc, !PT ;  /* 0x010000000d0d2812 */ /* 0x000fe400078efcff */
[----:B---3--:R-:W-:Y:S01]  /*d2d30*/  ISETP.LT.AND P2, PT, R44, UR9, !P0 ;  /* 0x000000092c007c0c */ /* 0x008fe2000c741270 */
[----:B------:R-:W-:Y:S01]  /*d2d40*/  UMOV UR71, UR69 ;  /* 0x0000004500477c82 */ /* 0x000fe20008000000 */
[----:B------:R-:W-:Y:S01]  /*d2d50*/  LOP3.LUT R13, R13, 0xfbffffff, RZ, 0xc0, !PT ;  /* 0xfbffffff0d0d7812 */ /* 0x000fe200078ec0ff */
[----:B------:R-:W-:Y:S01]  /*d2d60*/  UMOV UR75, UR73 ;  /* 0x00000049004b7c82 */ /* 0x000fe20008000000 */
[----:B------:R-:W3:Y:S02]  /*d2d70*/  LDCU UR9, c[0x0][0x398] ;  /* 0x00007300ff0977ac */ /* 0x000ee40008000800 */
[----:B------:R-:W-:-:S02]  /*d2d80*/  @P3 LOP3.LUT R13, R13, 0x4000000, RZ, 0xfc, !PT ;  /* 0x040000000d0d3812 */ /* 0x000fc400078efcff */
[----:B-1----:R-:W-:Y:S01]  /*d2d90*/  ISETP.LT.AND P0, PT, R45, UR13, !P0 ;  /* 0x0000000d2d007c0c */ /* 0x002fe2000c701270 */
[----:B------:R-:W-:Y:S01]  /*d2da0*/  UMOV UR69, UR67 ;  /* 0x0000004300457c82 */ /* 0x000fe20008000000 */
[----:B------:R-:W-:Y:S01]  /*d2db0*/  LOP3.LUT R13, R13, 0xfdffffff, RZ, 0xc0, !PT ;  /* 0xfdffffff0d0d7812 */ /* 0x000fe200078ec0ff */
[----:B------:R-:W1:Y:S03]  /*d2dc0*/  LDCU UR13, c[0x0][0x398] ;  /* 0x00007300ff0d77ac */ /* 0x000e660008000800 */
[----:B------:R-:W-:Y:S02]  /*d2dd0*/  @P2 LOP3.LUT R13, R13, 0x2000000, RZ, 0xfc, !PT ;  /* 0x020000000d0d2812 */ /* 0x000fe400078efcff */
[----:B------:R-:W-:Y:S02]  /*d2de0*/  ISETP.LT.AND P2, PT, R46, UR77, !P1 ;  /* 0x0000004d2e007c0c */ /* 0x000fe4000cf41270 */
[----:B------:R-:W-:-:S04]  /*d2df0*/  LOP3.LUT R13, R13, 0xff7fffff, RZ, 0xc0, !PT ;  /* 0xff7fffff0d0d7812 */ /* 0x000fc800078ec0ff */
[----:B------:R-:W-:Y:S02]  /*d2e00*/  @P0 LOP3.LUT R13, R13, 0x800000, RZ, 0xfc, !PT ;  /* 0x008000000d0d0812 */ /* 0x000fe400078efcff */
[----:B--2---:R-:W-:Y:S01]  /*d2e10*/  ISETP.LT.AND P3, PT, R47, UR7, !P1 ;  /* 0x000000072f007c0c */ /* 0x004fe2000cf61270 */
[----:B------:R-:W-:Y:S01]  /*d2e20*/  UMOV UR67, UR65 ;  /* 0x0000004100437c82 */ /* 0x000fe20008000000 */
[----:B------:R-:W-:Y:S01]  /*d2e30*/  LOP3.LUT R13, R13, 0xffefffff, RZ, 0xc0, !PT ;  /* 0xffefffff0d0d7812 */ /* 0x000fe200078ec0ff */
[----:B------:R-:W-:Y:S01]  /*d2e40*/  UMOV UR77, UR75 ;  /* 0x0000004b004d7c82 */ /* 0x000fe20008000000 */
[----:B------:R-:W-:Y:S01]  /*d2e50*/  LOP3.LUT P0, RZ, R0, 0x800000, RZ, 0xc0, !PT ;  /* 0x0080000000ff7812 */ /* 0x000fe2000780c0ff */
[----:B------:R-:W-:Y:S01]  /*d2e60*/  UMOV UR73, UR71 ;  /* 0x0000004700497c82 */ /* 0x000fe20008000000 */
[----:B------:R-:W-:Y:S01]  /*d2e70*/  @P2 LOP3.LUT R13, R13, 0x100000, RZ, 0xfc, !PT ;  /* 0x001000000d0d2812 */ /* 0x000fe200078efcff */
[----:B------:R-:W2:Y:S01]  /*d2e80*/  LDCU UR7, c[0x0][0x398] ;  /* 0x00007300ff0777ac */ /* 0x000ea20008000800 */
[----:B------:R-:W-:-:S02]  /*d2e90*/  ISETP.LT.AND P2, PT, R44, UR17, !P1 ;  /* 0x000000112c007c0c */ /* 0x000fc4000cf41270 */
[----:B------:R-:W-:Y:S01]  /*d2ea0*/  LOP3.LUT R13, R13, 0xffbfffff, RZ, 0xc0, !PT ;  /* 0xffbfffff0d0d7812 */ /* 0x000fe200078ec0ff */
[----:B------:R-:W-:Y:S01]  /*d2eb0*/  UMOV UR65, UR61 ;  /* 0x0000003d00417c82 */ /* 0x000fe20008000000 */
[----:B------:R-:W-:Y:S01]  /*d2ec0*/  UMOV UR61, UR25 ;  /* 0x00000019003d7c82 */ /* 0x000fe20008000000 */
[----:B------:R-:W0:Y:S01]  /*d2ed0*/  LDCU UR25, c[0x0][0x398] ;  /* 0x00007300ff1977ac */ /* 0x000e220008000800 */
[----:B------:R-:W-:Y:S02]  /*d2ee0*/  @P3 LOP3.LUT R13, R13, 0x400000, RZ, 0xfc, !PT ;  /* 0x004000000d0d3812 */ /* 0x000fe400078efcff */
[----:B----4-:R-:W-:Y:S01]  /*d2ef0*/  ISETP.LT.AND P1, PT, R45, UR19, !P1 ;  /* 0x000000132d007c0c */ /* 0x010fe2000cf21270 */
[----:B------:R-:W-:Y:S01]  /*d2f00*/  UMOV UR71, UR69 ;  /* 0x0000004500477c82 */ /* 0x000fe20008000000 */
[----:B------:R-:W-:Y:S01]  /*d2f10*/  LOP3.LUT R13, R13, 0xffdfffff, RZ, 0xc0, !PT ;  /* 0xffdfffff0d0d7812 */ /* 0x000fe200078ec0ff */
[----:B------:R-:W-:Y:S01]  /*d2f20*/  UMOV UR75, UR73 ;  /* 0x00000049004b7c82 */ /* 0x000fe20008000000 */
[----:B------:R-:W-:Y:S01]  /*d2f30*/  ISETP.LT.AND P3, PT, R46, UR77, !P0 ;  /* 0x0000004d2e007c0c */ /* 0x000fe2000c761270 */
[----:B------:R-:W4:Y:S01]  /*d2f40*/  LDCU UR19, c[0x0][0x398] ;  /* 0x00007300ff1377ac */ /* 0x000f220008000800 */
[----:B------:R-:W-:Y:S01]  /*d2f50*/  @P2 LOP3.LUT R13, R13, 0x200000, RZ, 0xfc, !PT ;  /* 0x002000000d0d2812 */ /* 0x000fe200078efcff */
[----:B------:R-:W1:Y:S03]  /*d2f60*/  LDCU UR17, c[0x0][0x398] ;  /* 0x00007300ff1177ac */ /* 0x000e660008000800 */
        /* <DEDUP_REMOVED lines=9> */
[----:B------:R-:W-:Y:S01]  /*d3000*/  ISETP.LT.AND P3, PT, R44, UR21, !P0 ;  /* 0x000000152c007c0c */ /* 0x000fe2000c761270 */
[----:B------:R-:W-:Y:S01]  /*d3010*/  UMOV UR67, UR65 ;  /* 0x0000004100437c82 */ /* 0x000fe20008000000 */
[----:B------:R-:W-:Y:S01]  /*d3020*/  LOP3.LUT R13, R13, 0xfffbffff, RZ, 0xc0, !PT ;  /* 0xfffbffff0d0d7812 */ /* 0x000fe200078ec0ff */
[----:B------:R-:W-:Y:S01]  /*d3030*/  UMOV UR65, UR61 ;  /* 0x0000003d00417c82 */ /* 0x000fe20008000000 */
[----:B------:R-:W-:Y:S01]  /*d3040*/  UMOV UR61, UR59 ;  /* 0x0000003b003d7c82 */ /* 0x000fe20008000000 */
[----:B------:R-:W-:Y:S01]  /*d3050*/  UMOV UR59, UR37 ;  /* 0x00000025003b7c82 */ /* 0x000fe20008000000 */
[----:B------:R-:W-:Y:S01]  /*d3060*/  UMOV UR37, UR27 ;  /* 0x0000001b00257c82 */ /* 0x000fe20008000000 */
[----:B------:R-:W-:Y:S01]  /*d3070*/  @P4 LOP3.LUT R13, R13, 0x40000, RZ, 0xfc, !PT ;  /* 0x000400000d0d4812 */ /* 0x000fe200078efcff */
[----:B------:R-:W0:Y:S01]  /*d3080*/  LDCU UR27, c[0x0][0x398] ;  /* 0x00007300ff1b77ac */ /* 0x000e220008000800 */
[----:B-1----:R-:W-:-:S02]  /*d3090*/  ISETP.LT.AND P0, PT, R45, UR13, !P0 ;  /* 0x0000000d2d007c0c */ /* 0x002fc4000c701270 */
[----:B------:R-:W-:Y:S01]  /*d30a0*/  LOP3.LUT R13, R13, 0xfffdffff, RZ, 0xc0, !PT ;  /* 0xfffdffff0d0d7812 */ /* 0x000fe200078ec0ff */
[----:B------:R-:W-:Y:S01]  /*d30b0*/  UMOV UR73, UR69 ;  /* 0x0000004500497c82 */ /* 0x000fe20008000000 */
[----:B------:R-:W-:Y:S01]  /*d30c0*/  UMOV UR69, UR67 ;  /* 0x0000004300457c82 */ /* 0x000fe20008000000 */
[----:B------:R-:W-:Y:S01]  /*d30d0*/  LOP3.LUT P1, RZ, R0, 0x200000, RZ, 0xc0, !PT ;  /* 0x0020000000ff7812 */ /* 0x000fe2000782c0ff */
[----:B------:R-:W1:Y:S01]  /*d30e0*/  LDCU UR13, c[0x0][0x398] ;  /* 0x00007300ff0d77ac */ /* 0x000e620008000800 */
[----:B------:R-:W-:Y:S02]  /*d30f0*/  @P3 LOP3.LUT R13, R13, 0x20000, RZ, 0xfc, !PT ;  /* 0x000200000d0d3812 */ /* 0x000fe400078efcff */
[----:B------:R-:W-:Y:S01]  /*d3100*/  ISETP.LT.AND P3, PT, R46, UR77, !P2 ;  /* 0x0000004d2e007c0c */ /* 0x000fe2000d761270 */
[----:B------:R-:W-:Y:S01]  /*d3110*/  UMOV UR67, UR65 ;  /* 0x0000004100437c82 */ /* 0x000fe20008000000 */
[----:B------:R-:W-:Y:S01]  /*d3120*/  UMOV UR65, UR61 ;  /* 0x0000003d00417c82 */ /* 0x000fe20008000000 */
[----:B------:R-:W-:Y:S01]  /*d3130*/  LOP3.LUT R13, R13, 0xffff7fff, RZ, 0xc0, !PT ;  /* 0xffff7fff0d0d7812 */ /* 0x000fe200078ec0ff */
[----:B------:R-:W-:Y:S01]  /*d3140*/  UMOV UR61, UR59 ;  /* 0x0000003b003d7c82 */ /* 0x000fe20008000000 */
[----:B------:R-:W-:Y:S01]  /*d3150*/  UMOV UR59, UR37 ;  /* 0x00000025003b7c82 */ /* 0x000fe20008000000 */
[----:B------:R-:W-:Y:S01]  /*d3160*/  UMOV UR37, UR35 ;  /* 0x0000002300257c82 */ /* 0x000fe20008000000 */
[----:B------:R-:W-:Y:S01]  /*d3170*/  UMOV UR35, UR23 ;  /* 0x0000001700237c82 */ /* 0x000fe20008000000 */
[----:B------:R-:W-:Y:S01]  /*d3180*/  @P0 LOP3.LUT R13, R13, 0x8000, RZ, 0xfc, !PT ;  /* 0x000080000d0d0812 */ /* 0x000fe200078efcff */
[----:B------:R-:W1:Y:S01]  /*d3190*/  LDCU UR23, c[0x0][0x398] ;  /* 0x00007300ff1777ac */ /* 0x000e620008000800 */
[----:B0-----:R-:W-:-:S02]  /*d31a0*/  ISETP.LT.AND P4, PT, R47, UR27, !P2 ;  /* 0x0000001b2f007c0c */ /* 0x001fc4000d781270 */
        /* <DEDUP_REMOVED lines=10> */
[----:B------:R-:W-:Y:S01]  /*d3250*/  @P4 LOP3.LUT R13, R13, 0x4000, RZ, 0xfc, !PT ;  /* 0x000040000d0d4812 */ /* 0x000fe200078efcff */
[----:B------:R-:W-:Y:S01]  /*d3260*/  STL [R1+0x398], R14 ;  /* 0x0003980e01007387 */ /* 0x000fe20000100800 */
[----:B------:R-:W0:Y:S01]  /*d3270*/  LDCU UR9, c[0x0][0x398] ;  /* 0x00007300ff0977ac */ /* 0x000e220008000800 */
[----:B-1----:R-:W-:-:S02]  /*d3280*/  ISETP.LT.AND P2, PT, R45, UR23, !P2 ;  /* 0x000000172d007c0c */ /* 0x002fc4000d741270 */
[----:B------:R-:W-:Y:S01]  /*d3290*/  LOP3.LUT R13, R13, 0xffffdfff, RZ, 0xc0, !PT ;  /* 0xffffdfff0d0d7812 */ /* 0x000fe200078ec0ff */
[----:B------:R-:W-:Y:S01]  /*d32a0*/  UMOV UR69, UR37 ;  /* 0x0000002500457c82 */ /* 0x000fe20008000000 */
[----:B----4-:R-:W-:Y:S01]  /*d32b0*/  ISETP.LT.AND P4, PT, R47, UR19, !P1 ;  /* 0x000000132f007c0c */ /* 0x010fe2000cf81270 */
[----:B------:R-:W1:Y:S01]  /*d32c0*/  LDCU UR23, c[0x0][0x398] ;  /* 0x00007300ff1777ac */ /* 0x000e620008000800 */
[----:B------:R-:W-:Y:S02]  /*d32d0*/  @P3 LOP3.LUT R13, R13, 0x2000, RZ, 0xfc, !PT ;  /* 0x000020000d0d3812 */ /* 0x000fe400078efcff */
[----:B------:R-:W-:Y:S01]  /*d32e0*/  ISETP.LT.AND P3, PT, R46, UR69, !P1 ;  /* 0x000000452e007c0c */ /* 0x000fe2000cf61270 */
[----:B------:R-:W-:Y:S01]  /*d32f0*/  UMOV UR37, UR33 ;  /* 0x0000002100257c82 */ /* 0x000fe20008000000 */
[----:B------:R-:W-:Y:S01]  /*d3300*/  LOP3.LUT R13, R13, 0xfffff7ff, RZ, 0xc0, !PT ;  /* 0xfffff7ff0d0d7812 */ /* 0x000fe200078ec0ff */
[----:B------:R-:W4:Y:S03]  /*d3310*/  LDCU UR33, c[0x0][0x398] ;  /* 0x00007300ff2177ac */ /* 0x000f260008000800 */
[----:B------:R-:W-:Y:S01]  /*d3320*/  @P2 LOP3.LUT R13, R13, 0x800, RZ, 0xfc, !PT ;  /* 0x000008000d0d2812 */ /* 0x000fe200078efcff */
[----:B------:R-:W-:Y:S01]  /*d3330*/  UMOV UR75, UR73 ;  /* 0x00000049004b7c82 */ /* 0x000fe20008000000 */
[----:B------:R-:W-:Y:S01]  /*d3340*/  LOP3.LUT R12, R12, 0x7fffffff, RZ, 0xc0, !PT ;  /* 0x7fffffff0c0c7812 */ /* 0x000fe200078ec0ff */
[----:B------:R-:W0:Y:S01]  /*d3350*/  LDCU UR19, c[0x0][0x398] ;  /* 0x00007300ff1377ac */ /* 0x000e220008000800 */
[----:B------:R-:W-:-:S04]  /*d3360*/  LOP3.LUT R13, R13, 0xfffffeff, RZ, 0xc0, !PT ;  /* 0xfffffeff0d0d7812 */ /* 0x000fc800078ec0ff */
[----:B------:R-:W-:Y:S02]  /*d3370*/  @P3 LOP3.LUT R13, R13, 0x100, RZ, 0xfc, !PT ;  /* 0x000001000d0d3812 */ /* 0x000fe400078efcff */
[----:B--2---:R-:W-:Y:S02]  /*d3380*/  ISETP.LT.AND P3, PT, R44, UR7, !P1 ;  /* 0x000000072c007c0c */ /* 0x004fe4000cf61270 */
[----:B------:R-:W-:Y:S01]  /*d3390*/  LOP3.LUT P2, RZ, R0, 0x80000, RZ, 0xc0, !PT ;  /* 0x0008000000ff7812 */ /* 0x000fe2000784c0ff */
[----:B------:R-:W-:Y:S01]  /*d33a0*/  UMOV UR69, UR67 ;  /* 0x0000004300457c82 */ /* 0x000fe20008000000 */
[----:B------:R-:W-:Y:S01]  /*d33b0*/  LOP3.LUT R13, R13, 0xfffffbff, RZ, 0xc0, !PT ;  /* 0xfffffbff0d0d7812 */ /* 0x000fe200078ec0ff */
[----:B------:R-:W-:Y:S01]  /*d33c0*/  UMOV UR73, UR31 ;  /* 0x0000001f00497c82 */ /* 0x000fe20008000000 */
[----:B------:R-:W-:Y:S01]  /*d33d0*/  ISETP.LT.AND P1, PT, R45, UR17, !P1 ;  /* 0x000000112d007c0c */ /* 0x000fe2000cf21270 */
[----:B------:R-:W2:Y:S01]  /*d33e0*/  LDCU UR31, c[0x0][0x398] ;  /* 0x00007300ff1f77ac */ /* 0x000ea20008000800 */
[----:B------:R-:W-:Y:S01]  /*d33f0*/  @P4 LOP3.LUT R13, R13, 0x400, RZ, 0xfc, !PT ;  /* 0x000004000d0d4812 */ /* 0x000fe200078efcff */
[----:B------:R-:W0:Y:S03]  /*d3400*/  LDCU UR7, c[0x0][0x398] ;  /* 0x00007300ff0777ac */ /* 0x000e260008000800 */
[----:B------:R-:W-:Y:S01]  /*d3410*/  LOP3.LUT R13, R13, 0xfffffdff, RZ, 0xc0, !PT ;  /* 0xfffffdff0d0d7812 */ /* 0x000fe200078ec0ff */
[----:B------:R-:W-:-:S03]  /*d3420*/  UMOV UR67, UR57 ;  /* 0x0000003900437c82 */ /* 0x000fc60008000000 */
[----:B------:R-:W-:Y:S01]  /*d3430*/  @P3 LOP3.LUT R13, R13, 0x200, RZ, 0xfc, !PT ;  /* 0x000002000d0d3812 */ /* 0x000fe200078efcff */
[----:B------:R-:W1:Y:S01]  /*d3440*/  LDCU UR17, c[0x0][0x398] ;  /* 0x00007300ff1177ac */ /* 0x000e620008000800 */
[----:B------:R-:W-:Y:S02]  /*d3450*/  ISETP.LT.AND P3, PT, R46, UR77, !P0 ;  /* 0x0000004d2e007c0c */ /* 0x000fe4000c761270 */
[----:B------:R-:W-:-:S04]  /*d3460*/  LOP3.LUT R13, R13, 0xffffff7f, RZ, 0xc0, !PT ;  /* 0xffffff7f0d0d7812 */ /* 0x000fc800078ec0ff */
[----:B------:R-:W-:Y:S02]  /*d3470*/  @P1 LOP3.LUT R13, R13, 0x80, RZ, 0xfc, !PT ;  /* 0x000000800d0d1812 */ /* 0x000fe400078efcff */
[----:B------:R-:W-:Y:S01]  /*d3480*/  ISETP.LT.AND P4, PT, R47, UR13, !P0 ;  /* 0x0000000d2f007c0c */ /* 0x000fe2000c781270 */
[----:B------:R-:W-:Y:S01]  /*d3490*/  UMOV UR77, UR75 ;  /* 0x0000004b004d7c82 */ /* 0x000fe20008000000 */
[----:B------:R-:W-:Y:S01]  /*d34a0*/  LOP3.LUT R13, R13, 0xffffffef, RZ, 0xc0, !PT ;  /* 0xffffffef0d0d7812 */ /* 0x000fe200078ec0ff */
[----:B------:R-:W-:Y:S01]  /*d34b0*/  UMOV UR57, UR29 ;  /* 0x0000001d00397c82 */ /* 0x000fe20008000000 */
[----:B------:R-:W-:Y:S01]  /*d34c0*/  LOP3.LUT P1, RZ, R0, 0x40000, RZ, 0xc0, !PT ;  /* 0x0004000000ff7812 */ /* 0x000fe2000782c0ff */
[----:B------:R-:W1:Y:S01]  /*d34d0*/  LDCU UR29, c[0x0][0x398] ;  /* 0x00007300ff1d77ac */ /* 0x000e620008000800 */
[----:B------:R-:W-:Y:S02]  /*d34e0*/  @P3 LOP3.LUT R13, R13, 0x10, RZ, 0xfc, !PT ;  /* 0x000000100d0d3812 */ /* 0x000fe400078efcff */
[----:B0-----:R-:W-:Y:S01]  /*d34f0*/  ISETP.LT.AND P3, PT, R44, UR21, !P0 ;  /* 0x000000152c007c0c */ /* 0x001fe2000c761270 */
[----:B------:R-:W0:Y:S01]  /*d3500*/  LDCU UR21, c[0x0][0x398] ;  /* 0x00007300ff1577ac */ /* 0x000e220008000800 */
[----:B------:R-:W-:-:S02]  /*d3510*/  LOP3.LUT R13, R13, 0xffffffbf, RZ, 0xc0, !PT ;  /* 0xffffffbf0d0d7812 */ /* 0x000fc400078ec0ff */
[----:B------:R-:W-:Y:S01]  /*d3520*/  LOP3.LUT R32, R32, 0xffffefff, RZ, 0xc0, !PT ;  /* 0xffffefff20207812 */ /* 0x000fe200078ec0ff */
[----:B------:R-:W0:Y:S01]  /*d3530*/  LDCU UR13, c[0x0][0x398] ;  /* 0x00007300ff0d77ac */ /* 0x000e220008000800 */
[----:B------:R-:W-:Y:S02]  /*d3540*/  @P4 LOP3.LUT R13, R13, 0x40, RZ, 0xfc, !PT ;  /* 0x000000400d0d4812 */ /* 0x000fe400078efcff */
[----:B------:R-:W-:Y:S01]  /*d3550*/  ISETP.LT.AND P0, PT, R45, UR25, !P0 ;  /* 0x000000192d007c0c */ /* 0x000fe2000c701270 */
[----:B------:R-:W0:Y:S01]  /*d3560*/  LDCU UR25, c[0x0][0x398] ;  /* 0x00007300ff1977ac */ /* 0x000e220008000800 */
[----:B------:R-:W-:-:S04]  /*d3570*/  LOP3.LUT R13, R13, 0xffffffdf, RZ, 0xc0, !PT ;  /* 0xffffffdf0d0d7812 */ /* 0x000fc800078ec0ff */
[----:B------:R-:W-:Y:S02]  /*d3580*/  @P3 LOP3.LUT R13, R13, 0x20, RZ, 0xfc, !PT ;  /* 0x000000200d0d3812 */ /* 0x000fe400078efcff */
[----:B------:R-:W-:Y:S02]  /*d3590*/  ISETP.LT.AND P3, PT, R46, UR69, !P2 ;  /* 0x000000452e007c0c */ /* 0x000fe4000d761270 */
[----:B------:R-:W-:-:S04]  /*d35a0*/  LOP3.LUT R13, R13, 0xfffffff7, RZ, 0xc0, !PT ;  /* 0xfffffff70d0d7812 */ /* 0x000fc800078ec0ff */
[----:B------:R-:W-:Y:S02]  /*d35b0*/  @P0 LOP3.LUT R13, R13, 0x8, RZ, 0xfc, !PT ;  /* 0x000000080d0d0812 */ /* 0x000fe400078efcff */
[----:B----4-:R-:W-:Y:S02]  /*d35c0*/  ISETP.LT.AND P4, PT, R47, UR33, !P2 ;  /* 0x000000212f007c0c */ /* 0x010fe4000d781270 */
[----:B------:R-:W-:-:S04]  /*d35d0*/  LOP3.LUT R13, R13, 0xfffffffe, RZ, 0xc0, !PT ;  /* 0xfffffffe0d0d7812 */ /* 0x000fc800078ec0ff */
[----:B------:R-:W-:Y:S02]  /*d35e0*/  @P3 LOP3.LUT R13, R13, 0x1, RZ, 0xfc, !PT ;  /* 0x000000010d0d3812 */ /* 0x000fe400078efcff */
[----:B---3--:R-:W-:Y:S01]  /*d35f0*/  ISETP.LT.AND P3, PT, R44, UR27, !P2 ;  /* 0x0000001b2c007c0c */ /* 0x008fe2000d761270 */
[----:B------:R-:W-:Y:S01]  /*d3600*/  UMOV UR75, UR73 ;  /* 0x00000049004b7c82 */ /* 0x000fe20008000000 */
[----:B------:R-:W-:Y:S01]  /*d3610*/  LOP3.LUT R13, R13, 0xfffffffb, RZ, 0xc0, !PT ;  /* 0xfffffffb0d0d7812 */ /* 0x000fe200078ec0ff */
[----:B------:R-:W3:Y:S03]  /*d3620*/  LDCU UR27, c[0x0][0x398] ;  /* 0x00007300ff1b77ac */ /* 0x000ee60008000800 */
[----:B------:R-:W-:-:S04]  /*d3630*/  @P4 LOP3.LUT R13, R13, 0x4, RZ, 0xfc, !PT ;  /* 0x000000040d0d4812 */ /* 0x000fc800078efcff */
[----:B------:R-:W-:-:S04]  /*d3640*/  LOP3.LUT R13, R13, 0xfffffffd, RZ, 0xc0, !PT ;  /* 0xfffffffd0d0d7812 */ /* 0x000fc800078ec0ff */
[----:B------:R-:W-:Y:S02]  /*d3650*/  @P3 LOP3.LUT R13, R13, 0x2, RZ, 0xfc, !PT ;  /* 0x000000020d0d3812 */ /* 0x000fe400078efcff */
[----:B-1----:R-:W-:Y:S02]  /*d3660*/  ISETP.LT.AND P2, PT, R45, UR23, !P2 ;  /* 0x000000172d007c0c */ /* 0x002fe4000d741270 */
[----:B------:R-:W-:Y:S01]  /*d3670*/  LOP3.LUT P0, RZ, R0, 0x20000, RZ, 0xc0, !PT ;  /* 0x0002000000ff7812 */ /* 0x000fe2000780c0ff */
[----:B------:R1:W-:Y:S01]  /*d3680*/  STL [R1+0x394], R13 ;  /* 0x0003940d01007387 */ /* 0x0003e20000100800 */
[----:B------:R-:W-:Y:S02]  /*d3690*/  ISETP.LT.AND P3, PT, R46, UR77, !P1 ;  /* 0x0000004d2e007c0c */ /* 0x000fe4000cf61270 */
[----:B------:R-:W-:Y:S01]  /*d36a0*/  @P5 LOP3.LUT R32, R32, 0x1000, RZ, 0xfc, !PT ;  /* 0x0000100020205812 */ /* 0x000fe200078efcff */
[----:B------:R-:W-:Y:S01]  /*d36b0*/  UMOV UR73, UR71 ;  /* 0x0000004700497c82 */ /* 0x000fe20008000000 */
[----:B--2---:R-:W-:Y:S01]  /*d36c0*/  ISETP.LT.AND P4, PT, R47, UR31, !P1 ;  /* 0x0000001f2f007c0c */ /* 0x004fe2000cf81270 */
[----:B------:R-:W2:Y:S01]  /*d36d0*/  LDCU UR23, c[0x0][0x398] ;  /* 0x00007300ff1777ac */ /* 0x000ea20008000800 */
[----:B-1----:R-:W4:Y:S03]  /*d36e0*/  LDL.LU R13, [R1+0x38c] ;  /* 0x00038c00010d7983 */ /* 0x002f260000300800 */
[----:B------:R-:W-:-:S04]  /*d36f0*/  @P2 LOP3.LUT R12, R12, 0x80000000, RZ, 0xfc, !PT ;  /* 0x800000000c0c2812 */ /* 0x000fc800078efcff */
[----:B------:R-:W-:-:S04]  /*d3700*/  LOP3.LUT R12, R12, 0xefffffff, RZ, 0xc0, !PT ;  /* 0xefffffff0c0c7812 */ /* 0x000fc800078ec0ff */
[----:B------:R-:W-:Y:S02]  /*d3710*/  @P3 LOP3.LUT R12, R12, 0x10000000, RZ, 0xfc, !PT ;  /* 0x100000000c0c3812 */ /* 0x000fe400078efcff */
[----:B------:R-:W-:Y:S01]  /*d3720*/  ISETP.LT.AND P3, PT, R44, UR9, !P1 ;  /* 0x000000092c007c0c */ /* 0x000fe2000cf61270 */
[----:B------:R-:W-:Y:S01]  /*d3730*/  UMOV UR71, UR53 ;  /* 0x0000003500477c82 */ /* 0x000fe20008000000 */
[----:B------:R-:W-:Y:S01]  /*d3740*/  LOP3.LUT R12, R12, 0xbfffffff, RZ, 0xc0, !PT ;  /* 0xbfffffff0c0c7812 */ /* 0x000fe200078ec0ff */
[----:B------:R-:W-:Y:S01]  /*d3750*/  UMOV UR31, UR41 ;  /* 0x00000029001f7c82 */ /* 0x000fe20008000000 */
[----:B------:R-:W-:Y:S01]  /*d3760*/  ISETP.LT.AND P1, PT, R45, UR19, !P1 ;  /* 0x000000132d007c0c */ /* 0x000fe2000cf21270 */
[----:B------:R-:W-:Y:S01]  /*d3770*/  UMOV UR69, UR65 ;  /* 0x0000004100457c82 */ /* 0x000fe20008000000 */
[----:B------:R-:W-:Y:S02]  /*d3780*/  @P4 LOP3.LUT R12, R12, 0x40000000, RZ, 0xfc, !PT ;  /* 0x400000000c0c4812 */ /* 0x000fe400078efcff */
[----:B------:R-:W-:Y:S01]  /*d3790*/  LOP3.LUT P2, RZ, R0, 0x10000, RZ, 0xc0, !PT ;  /* 0x0001000000ff7812 */ /* 0x000fe2000784c0ff */
[----:B------:R-:W-:Y:S01]  /*d37a0*/  UMOV UR53, UR47 ;  /* 0x0000002f00357c82 */ /* 0x000fe20008000000 */
[----:B------:R-:W-:Y:S01]  /*d37b0*/  LOP3.LUT R12, R12, 0xdfffffff, RZ, 0xc0, !PT ;  /* 0xdfffffff0c0c7812 */ /* 0x000fe200078ec0ff */
[----:B------:R-:W-:Y:S01]  /*d37c0*/  UMOV UR19, UR39 ;  /* 0x0000002700137c82 */ /* 0x000fe20008000000 */
[----:B------:R-:W-:Y:S01]  /*d37d0*/  ISETP.LT.AND P4, PT, R47, UR7, !P0 ;  /* 0x000000072f007c0c */ /* 0x000fe2000c781270 */
[----:B------:R-:W1:Y:S01]  /*d37e0*/  LDCU UR47, c[0x0][0x398] ;  /* 0x00007300ff2f77ac */ /* 0x000e620008000800 */
[----:B------:R-:W-:-:S02]  /*d37f0*/  @P3 LOP3.LUT R12, R12, 0x20000000, RZ, 0xfc, !PT ;  /* 0x200000000c0c3812 */ /* 0x000fc400078efcff */
[----:B------:R-:W-:Y:S01]  /*d3800*/  ISETP.LT.AND P3, PT, R46, UR19, !P0 ;  /* 0x000000132e007c0c */ /* 0x000fe2000c761270 */
[----:B------:R-:W-:Y:S01]  /*d3810*/  UMOV UR65, UR61 ;  /* 0x0000003d00417c82 */ /* 0x000fe20008000000 */
[----:B------:R-:W-:Y:S01]  /*d3820*/  LOP3.LUT R12, R12, 0xf7ffffff, RZ, 0xc0, !PT ;  /* 0xf7ffffff0c0c7812 */ /* 0x000fe200078ec0ff */
[----:B------:R-:W-:Y:S01]  /*d3830*/  UMOV UR33, UR35 ;  /* 0x0000002300217c82 */ /* 0x000fe20008000000 */
[----:B0-----:R-:W-:Y:S01]  /*d3840*/  ISETP.LT.AND P5, PT, R47, UR21, !P2 ;  /* 0x000000152f007c0c */ /* 0x001fe2000d7a1270 */
[----:B------:R-:W-:Y:S01]  /*d3850*/  UMOV UR61, UR59 ;  /* 0x0000003b003d7c82 */ /* 0x000fe20008000000 */
[----:B------:R-:W-:Y:S01]  /*d3860*/  @P1 LOP3.LUT R12, R12, 0x8000000, RZ, 0xfc, !PT ;  /* 0x080000000c0c1812 */ /* 0x000fe200078efcff */
[----:B------:R-:W0:Y:S03]  /*d3870*/  LDCU UR35, c[0x0][0x398] ;  /* 0x00007300ff2377ac */ /* 0x000e260008000800 */
[----:B------:R-:W-:Y:S01]  /*d3880*/  LOP3.LUT R12, R12, 0xfeffffff, RZ, 0xc0, !PT ;  /* 0xfeffffff0c0c7812 */ /* 0x000fe200078ec0ff */
[----:B------:R-:W0:Y:S03]  /*d3890*/  LDCU UR9, c[0x0][0x398] ;  /* 0x00007300ff0977ac */ /* 0x000e260008000800 */
[----:B------:R-:W-:Y:S01]  /*d38a0*/  @P3 LOP3.LUT R12, R12, 0x1000000, RZ, 0xfc, !PT ;  /* 0x010000000c0c3812 */ /* 0x000fe200078efcff */
[----:B------:R-:W-:Y:S01]  /*d38b0*/  UMOV UR77, UR75 ;  /* 0x0000004b004d7c82 */ /* 0x000fe20008000000 */
[----:B------:R-:W-:Y:S01]  /*d38c0*/  ISETP.LT.AND P3, PT, R44, UR29, !P0 ;  /* 0x0000001d2c007c0c */ /* 0x000fe2000c761270 */
[----:B------:R-:W0:Y:S01]  /*d38d0*/  LDCU UR41, c[0x0][0x398] ;  /* 0x00007300ff2977ac */ /* 0x000e220008000800 */
[----:B------:R-:W-:Y:S01]  /*d38e0*/  LOP3.LUT R12, R12, 0xfbffffff, RZ, 0xc0, !PT ;  /* 0xfbffffff0c0c7812 */ /* 0x000fe200078ec0ff */
[----:B------:R-:W0:Y:S03]  /*d38f0*/  LDCU UR39, c[0x0][0x398] ;  /* 0x00007300ff2777ac */ /* 0x000e260008000800 */
[----:B------:R-:W-:-:S02]  /*d3900*/  @P4 LOP3.LUT R12, R12, 0x4000000, RZ, 0xfc, !PT ;  /* 0x040000000c0c4812 */ /* 0x000fc400078efcff */
[----:B------:R-:W-:Y:S01]  /*d3910*/  ISETP.LT.AND P0, PT, R45, UR17, !P0 ;  /* 0x000000112d007c0c */ /* 0x000fe2000c701270 */
[----:B------:R-:W-:Y:S01]  /*d3920*/  UMOV UR29, UR43 ;  /* 0x0000002b001d7c82 */ /* 0x000fe20008000000 */
[----:B------:R-:W-:Y:S01]  /*d3930*/  LOP3.LUT R12, R12, 0xfdffffff, RZ, 0xc0, !PT ;  /* 0xfdffffff0c0c7812 */ /* 0x000fe200078ec0ff */
[----:B------:R-:W0:Y:S03]  /*d3940*/  LDCU UR7, c[0x0][0x398] ;  /* 0x00007300ff0777ac */ /* 0x000e260008000800 */
[----:B------:R-:W-:Y:S01]  /*d3950*/  @P3 LOP3.LUT R12, R12, 0x2000000, RZ, 0xfc, !PT ;  /* 0x020000000c0c3812 */ /* 0x000fe200078efcff */
[----:B------:R-:W0:Y:S01]  /*d3960*/  LDCU UR19, c[0x0][0x398] ;  /* 0x00007300ff1377ac */ /* 0x000e220008000800 */
[----:B------:R-:W-:Y:S02]  /*d3970*/  ISETP.LT.AND P3, PT, R46, UR29, !P2 ;  /* 0x0000001d2e007c0c */ /* 0x000fe4000d761270 */
[----:B------:R-:W-:Y:S01]  /*d3980*/  LOP3.LUT R12, R12, 0xff7fffff, RZ, 0xc0, !PT ;  /* 0xff7fffff0c0c7812 */ /* 0x000fe200078ec0ff */
[----:B------:R-:W0:Y:S03]  /*d3990*/  LDCU UR21, c[0x0][0x398] ;  /* 0x00007300ff1577ac */ /* 0x000e260008000800 */
[----:B------:R-:W-:-:S02]  /*d39a0*/  @P0 LOP3.LUT R12, R12, 0x800000, RZ, 0xfc, !PT ;  /* 0x008000000c0c0812 */ /* 0x000fc400078efcff */
[----:B------:R-:W-:Y:S01]  /*d39b0*/  LOP3.LUT P1, RZ, R0, 0x8000, RZ, 0xc0, !PT ;  /* 0x0000800000ff7812 */ /* 0x000fe2000782c0ff */
[----:B------:R-:W-:Y:S01]  /*d39c0*/  UMOV UR59, UR37 ;  /* 0x00000025003b7c82 */ /* 0x000fe20008000000 */
[----:B------:R-:W-:Y:S01]  /*d39d0*/  LOP3.LUT R12, R12, 0xffefffff, RZ, 0xc0, !PT ;  /* 0xffefffff0c0c7812 */ /* 0x000fe200078ec0ff */
[----:B------:R-:W0:Y:S03]  /*d39e0*/  LDCU UR37, c[0x0][0x398] ;  /* 0x00007300ff2577ac */ /* 0x000e260008000800 */
[----:B------:R-:W-:Y:S01]  /*d39f0*/  @P3 LOP3.LUT R12, R12, 0x100000, RZ, 0xfc, !PT ;  /* 0x001000000c0c3812 */ /* 0x000fe200078efcff */
[----:B------:R-:W-:Y:S01]  /*d3a00*/  UMOV UR75, UR53 ;  /* 0x00000035004b7c82 */ /* 0x000fe20008000000 */
[----:B------:R-:W-:Y:S01]  /*d3a10*/  ISETP.LT.AND P4, PT, R44, UR25, !P2 ;  /* 0x000000192c007c0c */ /* 0x000fe2000d781270 */
[----:B------:R-:W0:Y:S01]  /*d3a20*/  LDCU UR17, c[0x0][0x398] ;  /* 0x00007300ff1177ac */ /* 0x000e220008000800 */
[----:B------:R-:W-:-:S02]  /*d3a30*/  LOP3.LUT R12, R12, 0xffbfffff, RZ, 0xc0, !PT ;  /* 0xffbfffff0c0c7812 */ /* 0x000fc400078ec0ff */
[----:B------:R-:W-:Y:S01]  /*d3a40*/  ISETP.LT.AND P3, PT, R45, UR13, !P2 ;  /* 0x0000000d2d007c0c */ /* 0x000fe2000d761270 */
[----:B------:R-:W0:Y:S01]  /*d3a50*/  LDCU UR43, c[0x0][0x398] ;  /* 0x00007300ff2b77ac */ /* 0x000e220008000800 */
[----:B------:R-:W-:Y:S02]  /*d3a60*/  @P5 LOP3.LUT R12, R12, 0x400000, RZ, 0xfc, !PT ;  /* 0x004000000c0c5812 */ /* 0x000fe400078efcff */
[----:B------:R-:W-:Y:S01]  /*d3a70*/  LOP3.LUT P0, RZ, R0, 0x4000, RZ, 0xc0, !PT ;  /* 0x0000400000ff7812 */ /* 0x000fe2000780c0ff */
[----:B------:R-:W-:Y:S01]  /*d3a80*/  UMOV UR53, UR51 ;  /* 0x0000003300357c82 */ /* 0x000fe20008000000 */
[----:B------:R-:W-:Y:S01]  /*d3a90*/  LOP3.LUT R12, R12, 0xffdfffff, RZ, 0xc0, !PT ;  /* 0xffdfffff0c0c7812 */ /* 0x000fe200078ec0ff */
[----:B------:R-:W1:Y:S03]  /*d3aa0*/  LDCU UR25, c[0x0][0x398] ;  /* 0x00007300ff1977ac */ /* 0x000e660008000800 */
[----:B------:R-:W-:Y:S01]  /*d3ab0*/  @P4 LOP3.LUT R12, R12, 0x200000, RZ, 0xfc, !PT ;  /* 0x002000000c0c4812 */ /* 0x000fe200078efcff */
[----:B------:R-:W1:Y:S03]  /*d3ac0*/  LDCU UR29, c[0x0][0x398] ;  /* 0x00007300ff1d77ac */ /* 0x000e660008000800 */
[----:B------:R-:W-:Y:S01]  /*d3ad0*/  LOP3.LUT R12, R12, 0xfff7ffff, RZ, 0xc0, !PT ;  /* 0xfff7ffff0c0c7812 */ /* 0x000fe200078ec0ff */
[----:B------:R-:W1:Y:S03]  /*d3ae0*/  LDCU UR13, c[0x0][0x398] ;  /* 0x00007300ff0d77ac */ /* 0x000e660008000800 */
[----:B------:R-:W-:-:S02]  /*d3af0*/  @P3 LOP3.LUT R12, R12, 0x80000, RZ, 0xfc, !PT ;  /* 0x000800000c0c3812 */ /* 0x000fc400078efcff */
[----:B------:R-:W-:Y:S02]  /*d3b00*/  ISETP.LT.AND P3, PT, R46, UR31, !P1 ;  /* 0x0000001f2e007c0c */ /* 0x000fe4000cf61270 */
[C---:B0-----:R-:W-:Y:S01]  /*d3b10*/  ISETP.LT.AND P5, PT, R47.reuse, UR37, !P0 ;  /* 0x000000252f007c0c */ /* 0x041fe2000c7a1270 */
[----:B------:R-:W-:Y:S01]  /*d3b20*/  UMOV UR51, UR45 ;  /* 0x0000002d00337c82 */ /* 0x000fe20008000000 */
[----:B------:R-:W-:Y:S01]  /*d3b30*/  LOP3.LUT R12, R12, 0xfffeffff, RZ, 0xc0, !PT ;  /* 0xfffeffff0c0c7812 */ /* 0x000fe200078ec0ff */
[----:B------:R-:W0:Y:S01]  /*d3b40*/  LDCU UR45, c[0x0][0x398] ;  /* 0x00007300ff2d77ac */ /* 0x000e220008000800 */
[----:B--2---:R-:W-:Y:S02]  /*d3b50*/  ISETP.LT.AND P4, PT, R44, UR23, !P1 ;  /* 0x000000172c007c0c */ /* 0x004fe4000cf81270 */
[----:B------:R-:W-:Y:S01]  /*d3b60*/  LOP3.LUT P2, RZ, R0, 0x2000, RZ, 0xc0, !PT ;  /* 0x0000200000ff7812 */ /* 0x000fe2000784c0ff */
[----:B------:R-:W2:Y:S04]  /*d3b70*/  LDCU UR23, c[0x0][0x398] ;  /* 0x00007300ff1777ac */ /* 0x000ea80008000800 */
[----:B------:R-:W-:Y:S01]  /*d3b80*/  @P3 LOP3.LUT R12, R12, 0x10000, RZ, 0xfc, !PT ;  /* 0x000100000c0c3812 */ /* 0x000fe200078efcff */
[----:B------:R-:W0:Y:S01]  /*d3b90*/  LDCU UR31, c[0x0][0x398] ;  /* 0x00007300ff1f77ac */ /* 0x000e220008000800 */
[----:B-1----:R-:W-:-:S02]  /*d3ba0*/  ISETP.LT.AND P3, PT, R47, UR47, !P1 ;  /* 0x0000002f2f007c0c */ /* 0x002fc4000cf61270 */
[----:B------:R-:W-:Y:S01]  /*d3bb0*/  LOP3.LUT R12, R12, 0xfffbffff, RZ, 0xc0, !PT ;  /* 0xfffbffff0c0c7812 */ /* 0x000fe200078ec0ff */
[----:B------:R-:W1:Y:S10]  /*d3bc0*/  LDCU UR37, c[0x0][0x398] ;  /* 0x00007300ff2577ac */ /* 0x000e740008000800 */
[----:B------:R-:W-:-:S02]  /*d3bd0*/  @P3 LOP3.LUT R12, R12, 0x40000, RZ, 0xfc, !PT ;  /* 0x000400000c0c3812 */ /* 0x000fc400078efcff */
[----:B---3--:R-:W-:Y:S01]  /*d3be0*/  ISETP.LT.AND P3, PT, R45, UR27, !P1 ;  /* 0x0000001b2d007c0c */ /* 0x008fe2000cf61270 */
[----:B------:R-:W-:Y:S01]  /*d3bf0*/  UMOV UR47, UR33 ;  /* 0x00000021002f7c82 */ /* 0x000fe20008000000 */
[----:B------:R-:W-:Y:S01]  /*d3c00*/  LOP3.LUT R12, R12, 0xfffdffff, RZ, 0xc0, !PT ;  /* 0xfffdffff0c0c7812 */ /* 0x000fe200078ec0ff */
[----:B------:R-:W3:Y:S03]  /*d3c10*/  LDCU UR33, c[0x0][0x398] ;  /* 0x00007300ff2177ac */ /* 0x000ee60008000800 */
[----:B------:R-:W-:Y:S01]  /*d3c20*/  @P4 LOP3.LUT R12, R12, 0x20000, RZ, 0xfc, !PT ;  /* 0x000200000c0c4812 */ /* 0x000fe200078efcff */
[----:B------:R-:W0:Y:S03]  /*d3c30*/  LDCU UR27, c[0x0][0x398] ;  /* 0x00007300ff1b77ac */ /* 0x000e260008000800 */
[----:B------:R-:W-:-:S04]  /*d3c40*/  LOP3.LUT R12, R12, 0xffff7fff, RZ, 0xc0, !PT ;  /* 0xffff7fff0c0c7812 */ /* 0x000fc800078ec0ff */
[----:B------:R-:W-:Y:S02]  /*d3c50*/  @P3 LOP3.LUT R12, R12, 0x8000, RZ, 0xfc, !PT ;  /* 0x000080000c0c3812 */ /* 0x000fe400078efcff */
[----:B------:R-:W-:Y:S01]  /*d3c60*/  ISETP.LT.AND P3, PT, R46, UR73, !P0 ;  /* 0x000000492e007c0c */ /* 0x000fe2000c761270 */
[----:B------:R-:W0:Y:S01]  /*d3c70*/  LDCU UR73, c[0x0][0x398] ;  /* 0x00007300ff4977ac */ /* 0x000e220008000800 */
[----:B------:R-:W-:Y:S02]  /*d3c80*/  LOP3.LUT R12, R12, 0xffffefff, RZ, 0xc0, !PT ;  /* 0xffffefff0c0c7812 */ /* 0x000fe400078ec0ff */
[----:B------:R-:W-:Y:S01]  /*d3c90*/  ISETP.LT.AND P4, PT, R44, UR35, !P0 ;  /* 0x000000232c007c0c */ /* 0x000fe2000c781270 */
[----:B------:R-:W0:Y:S08]  /*d3ca0*/  LDCU UR35, c[0x0][0x398] ;  /* 0x00007300ff2377ac */ /* 0x000e300008000800 */
[----:B------:R-:W-:-:S04]  /*d3cb0*/  @P3 LOP3.LUT R12, R12, 0x1000, RZ, 0xfc, !PT ;  /* 0x000010000c0c3812 */ /* 0x000fc800078efcff */
[----:B------:R-:W-:-:S04]  /*d3cc0*/  LOP3.LUT R12, R12, 0xffffbfff, RZ, 0xc0, !PT ;  /* 0xffffbfff0c0c7812 */ /* 0x000fc800078ec0ff */
[----:B------:R-:W-:Y:S02]  /*d3cd0*/  @P5 LOP3.LUT R12, R12, 0x4000, RZ, 0xfc, !PT ;  /* 0x000040000c0c5812 */ /* 0x000fe400078efcff */
[----:B------:R-:W-:Y:S01]  /*d3ce0*/  ISETP.LT.AND P3, PT, R45, UR9, !P0 ;  /* 0x000000092d007c0c */ /* 0x000fe2000c761270 */
[----:B------:R-:W0:Y:S01]  /*d3cf0*/  LDCU UR9, c[0x0][0x398] ;  /* 0x00007300ff0977ac */ /* 0x000e220008000800 */
[----:B------:R-:W-:-:S04]  /*d3d00*/  LOP3.LUT R12, R12, 0xffffdfff, RZ, 0xc0, !PT ;  /* 0xffffdfff0c0c7812 */ /* 0x000fc800078ec0ff */
[----:B------:R-:W-:-:S04]  /*d3d10*/  @P4 LOP3.LUT R12, R12, 0x2000, RZ, 0xfc, !PT ;  /* 0x000020000c0c4812 */ /* 0x000fc800078efcff */
[----:B------:R-:W-:-:S04]  /*d3d20*/  LOP3.LUT R12, R12, 0xfffff7ff, RZ, 0xc0, !PT ;  /* 0xfffff7ff0c0c7812 */ /* 0x000fc800078ec0ff */
[----:B------:R-:W-:Y:S02]  /*d3d30*/  @P3 LOP3.LUT R12, R12, 0x800, RZ, 0xfc, !PT ;  /* 0x000008000c0c3812 */ /* 0x000fe400078efcff */
[----:B------:R-:W-:Y:S02]  /*d3d40*/  ISETP.LT.AND P3, PT, R46, UR47, !P2 ;  /* 0x0000002f2e007c0c */ /* 0x000fe4000d761270 */
[----:B------:R-:W-:Y:S02]  /*d3d50*/  LOP3.LUT R12, R12, 0xfffffeff, RZ, 0xc0, !PT ;  /* 0xfffffeff0c0c7812 */ /* 0x000fe400078ec0ff */
[----:B------:R-:W-:Y:S01]  /*d3d60*/  ISETP.LT.AND P4, PT, R44, UR41, !P2 ;  /* 0x000000292c007c0c */ /* 0x000fe2000d781270 */
[----:B------:R-:W1:Y:S08]  /*d3d70*/  LDCU UR41, c[0x0][0x398] ;  /* 0x00007300ff2977ac */ /* 0x000e700008000800 */
[----:B------:R-:W-:-:S02]  /*d3d80*/  @P3 LOP3.LUT R12, R12, 0x100, RZ, 0xfc, !PT ;  /* 0x000001000c0c3812 */ /* 0x000fc400078efcff */
[----:B0-----:R-:W-:Y:S02]  /*d3d90*/  ISETP.LT.AND P3, PT, R47, UR45, !P2 ;  /* 0x0000002d2f007c0c */ /* 0x001fe4000d761270 */
[----:B------:R-:W-:Y:S02]  /*d3da0*/  LOP3.LUT R12, R12, 0xfffffbff, RZ, 0xc0, !PT ;  /* 0xfffffbff0c0c7812 */ /* 0x000fe400078ec0ff */
[----:B------:R-:W-:Y:S02]  /*d3db0*/  ISETP.LT.AND P2, PT, R45, UR39, !P2 ;  /* 0x000000272d007c0c */ /* 0x000fe4000d741270 */
[C---:B------:R-:W-:Y:S02]  /*d3dc0*/  LOP3.LUT P1, RZ, R0.reuse, 0x1000, RZ, 0xc0, !PT ;  /* 0x0000100000ff7812 */ /* 0x040fe4000782c0ff */
[----:B------:R-:W-:Y:S01]  /*d3dd0*/  LOP3.LUT P0, RZ, R0, 0x800, RZ, 0xc0, !PT ;  /* 0x0000080000ff7812 */ /* 0x000fe2000780c0ff */
[----:B------:R-:W-:Y:S01]  /*d3de0*/  UMOV UR45, UR69 ;  /* 0x00000045002d7c82 */ /* 0x000fe20008000000 */
[----:B------:R-:W0:Y:S03]  /*d3df0*/  LDCU UR39, c[0x0][0x398] ;  /* 0x00007300ff2777ac */ /* 0x000e260008000800 */
[----:B------:R-:W-:-:S02]  /*d3e00*/  @P3 LOP3.LUT R12, R12, 0x400, RZ, 0xfc, !PT ;  /* 0x000004000c0c3812 */ /* 0x000fc400078efcff */
[----:B----4-:R-:W-:Y:S01]  /*d3e10*/  LOP3.LUT R13, R13, 0x7fffffff, RZ, 0xc0, !PT ;  /* 0x7fffffff0d0d7812 */ /* 0x010fe200078ec0ff */
[----:B------:R-:W-:Y:S01]  /*d3e20*/  UMOV UR47, UR77 ;  /* 0x0000004d002f7c82 */ /* 0x000fe20008000000 */
[----:B------:R-:W-:Y:S01]  /*d3e30*/  LOP3.LUT R12, R12, 0xfffffdff, RZ, 0xc0, !PT ;  /* 0xfffffdff0c0c7812 */ /* 0x000fe200078ec0ff */
[----:B------:R-:W4:Y:S03]  /*d3e40*/  LDCU UR69, c[0x0][0x398] ;  /* 0x00007300ff4577ac */ /* 0x000f260008000800 */
[----:B------:R-:W-:-:S04]  /*d3e50*/  @P4 LOP3.LUT R12, R12, 0x200, RZ, 0xfc, !PT ;  /* 0x000002000c0c4812 */ /* 0x000fc800078efcff */
[----:B------:R-:W-:-:S04]  /*d3e60*/  LOP3.LUT R12, R12, 0xffffff7f, RZ, 0xc0, !PT ;  /* 0xffffff7f0c0c7812 */ /* 0x000fc800078ec0ff */
[----:B------:R-:W-:Y:S02]  /*d3e70*/  @P2 LOP3.LUT R12, R12, 0x80, RZ, 0xfc, !PT ;  /* 0x000000800c0c2812 */ /* 0x000fe400078efcff */
[----:B------:R-:W-:Y:S02]  /*d3e80*/  ISETP.LT.AND P2, PT, R46, UR67, !P1 ;  /* 0x000000432e007c0c */ /* 0x000fe4000cf41270 */
[----:B------:R-:W-:Y:S01]  /*d3e90*/  LOP3.LUT P3, RZ, R0, 0x400, RZ, 0xc0, !PT ;  /* 0x0000040000ff7812 */ /* 0x000fe2000786c0ff */
[----:B------:R-:W-:Y:S01]  /*d3ea0*/  UMOV UR77, UR71 ;  /* 0x00000047004d7c82 */ /* 0x000fe20008000000 */
[----:B------:R-:W-:Y:S01]  /*d3eb0*/  ISETP.LT.AND P4, PT, R47, UR7, !P1 ;  /* 0x000000072f007c0c */ /* 0x000fe2000cf81270 */
[----:B------:R-:W0:Y:S01]  /*d3ec0*/  LDCU UR71, c[0x0][0x398] ;  /* 0x00007300ff4777ac */ /* 0x000e220008000800 */
[----:B------:R-:W-:Y:S01]  /*d3ed0*/  LOP3.LUT R12, R12, 0xffffffef, RZ, 0xc0, !PT ;  /* 0xffffffef0c0c7812 */ /* 0x000fe200078ec0ff */
[----:B------:R-:W0:Y:S06]  /*d3ee0*/  LDCU UR7, c[0x0][0x398] ;  /* 0x00007300ff0777ac */ /* 0x000e2c0008000800 */
[----:B------:R-:W-:Y:S01]  /*d3ef0*/  @P2 LOP3.LUT R12, R12, 0x10, RZ, 0xfc, !PT ;  /* 0x000000100c0c2812 */ /* 0x000fe200078efcff */
[----:B------:R-:W0:Y:S01]  /*d3f00*/  LDCU UR67, c[0x0][0x398] ;  /* 0x00007300ff4377ac */ /* 0x000e220008000800 */
[----:B------:R-:W-:-:S02]  /*d3f10*/  ISETP.LT.AND P2, PT, R44, UR19, !P1 ;  /* 0x000000132c007c0c */ /* 0x000fc4000cf41270 */
[----:B------:R-:W-:-:S04]  /*d3f20*/  LOP3.LUT R12, R12, 0xffffffbf, RZ, 0xc0, !PT ;  /* 0xffffffbf0c0c7812 */ /* 0x000fc800078ec0ff */
[----:B------:R-:W-:Y:S02]  /*d3f30*/  @P4 LOP3.LUT R12, R12, 0x40, RZ, 0xfc, !PT ;  /* 0x000000400c0c4812 */ /* 0x000fe400078efcff */
[----:B------:R-:W-:Y:S01]  /*d3f40*/  ISETP.LT.AND P1, PT, R45, UR17, !P1 ;  /* 0x000000112d007c0c */ /* 0x000fe2000cf21270 */
[----:B------:R-:W-:Y:S01]  /*d3f50*/  UMOV UR19, UR55 ;  /* 0x0000003700137c82 */ /* 0x000fe20008000000 */
[----:B------:R-:W-:Y:S01]  /*d3f60*/  LOP3.LUT R12, R12, 0xffffffdf, RZ, 0xc0, !PT ;  /* 0xffffffdf0c0c7812 */ /* 0x000fe200078ec0ff */
[----:B------:R-:W0:Y:S03]  /*d3f70*/  LDCU UR17, c[0x0][0x398] ;  /* 0x00007300ff1177ac */ /* 0x000e260008000800 */
[----:B------:R-:W-:Y:S01]  /*d3f80*/  @P2 LOP3.LUT R12, R12, 0x20, RZ, 0xfc, !PT ;  /* 0x000000200c0c2812 */ /* 0x000fe200078efcff */
[----:B------:R-:W0:Y:S01]  /*d3f90*/  LDCU UR55, c[0x0][0x398] ;  /* 0x00007300ff3777ac */ /* 0x000e220008000800 */
[----:B------:R-:W-:-:S02]  /*d3fa0*/  ISETP.LT.AND P4, PT, R46, UR19, !P0 ;  /* 0x000000132e007c0c */ /* 0x000fc4000c781270 */
[----:B------:R-:W-:Y:S01]  /*d3fb0*/  LOP3.LUT R12, R12, 0xfffffff7, RZ, 0xc0, !PT ;  /* 0xfffffff70c0c7812 */ /* 0x000fe200078ec0ff */
[----:B------:R-:W0:Y:S03]  /*d3fc0*/  LDCU UR19, c[0x0][0x398] ;  /* 0x00007300ff1377ac */ /* 0x000e260008000800 */
        /* <DEDUP_REMOVED lines=8> */
[----:B------:R-:W-:Y:S01]  /*d4050*/  ISETP.LT.AND P4, PT, R44, UR25, !P0 ;  /* 0x000000192c007c0c */ /* 0x000fe2000c781270 */
[----:B------:R-:W-:Y:S01]  /*d4060*/  UMOV UR25, UR45 ;  /* 0x0000002d00197c82 */ /* 0x000fe20008000000 */
[----:B------:R-:W-:Y:S02]  /*d4070*/  LOP3.LUT R12, R12, 0xfffffffd, RZ, 0xc0, !PT ;  /* 0xfffffffd0c0c7812 */ /* 0x000fe400078ec0ff */
[----:B------:R-:W-:Y:S01]  /*d4080*/  LOP3.LUT P2, RZ, R0, 0x200, RZ, 0xc0, !PT ;  /* 0x0000020000ff7812 */ /* 0x000fe2000784c0ff */
[----:B------:R-:W-:-:S06]  /*d4090*/  UMOV UR21, UR47 ;  /* 0x0000002f00157c82 */ /* 0x000fcc0008000000 */
[----:B------:R-:W-:Y:S01]  /*d40a0*/  @P1 LOP3.LUT R13, R13, 0x80000000, RZ, 0xfc, !PT ;  /* 0x800000000d0d1812 */ /* 0x000fe200078efcff */
[----:B------:R-:W0:Y:S01]  /*d40b0*/  LDCU UR47, c[0x0][0x398] ;  /* 0x00007300ff2f77ac */ /* 0x000e220008000800 */
[----:B------:R-:W-:Y:S02]  /*d40c0*/  ISETP.LT.AND P1, PT, R46, UR25, !P3 ;  /* 0x000000192e007c0c */ /* 0x000fe4000df21270 */
[----:B------:R-:W-:Y:S01]  /*d40d0*/  @P4 LOP3.LUT R12, R12, 0x2, RZ, 0xfc, !PT ;  /* 0x000000020c0c4812 */ /* 0x000fe200078efcff */
[----:B------:R-:W0:Y:S01]  /*d40e0*/  LDCU UR45, c[0x0][0x398] ;  /* 0x00007300ff2d77ac */ /* 0x000e220008000800 */
[----:B------:R-:W-:-:S03]  /*d40f0*/  ISETP.LT.AND P4, PT, R47, UR29, !P3 ;  /* 0x0000001d2f007c0c */ /* 0x000fc6000df81270 */
[----:B------:R1:W-:Y:S01]  /*d4100*/  STL [R1+0x390], R12 ;  /* 0x0003900c01007387 */ /* 0x0003e20000100800 */
[----:B------:R-:W-:-:S03]  /*d4110*/  LOP3.LUT R13, R13, 0xefffffff, RZ, 0xc0, !PT ;  /* 0xefffffff0d0d7812 */ /* 0x000fc600078ec0ff */
[----:B-1----:R-:W4:Y:S02]  /*d4120*/  LDL.LU R12, [R1+0x388] ;  /* 0x00038800010c7983 */ /* 0x002f240000300800 */
[----:B------:R-:W-:-:S04]  /*d4130*/  @P1 LOP3.LUT R13, R13, 0x10000000, RZ, 0xfc, !PT ;  /* 0x100000000d0d1812 */ /* 0x000fc800078efcff */
[----:B------:R-:W-:-:S04]  /*d4140*/  LOP3.LUT R13, R13, 0xbfffffff, RZ, 0xc0, !PT ;  /* 0xbfffffff0d0d7812 */ /* 0x000fc800078ec0ff */
[----:B------:R-:W-:Y:S02]  /*d4150*/  @P4 LOP3.LUT R13, R13, 0x40000000, RZ, 0xfc, !PT ;  /* 0x400000000d0d4812 */ /* 0x000fe400078efcff */
[----:B------:R-:W-:Y:S01]  /*d4160*/  ISETP.LT.AND P4, PT, R44, UR13, !P3 ;  /* 0x0000000d2c007c0c */ /* 0x000fe2000df81270 */
[----:B------:R-:W1:Y:S01]  /*d4170*/  LDCU UR13, c[0x0][0x398] ;  /* 0x00007300ff0d77ac */ /* 0x000e620008000800 */
[----:B--2---:R-:W-:Y:S02]  /*d4180*/  ISETP.LT.AND P3, PT, R45, UR23, !P3 ;  /* 0x000000172d007c0c */ /* 0x004fe4000df61270 */
[----:B------:R-:W-:-:S09]  /*d4190*/  LOP3.LUT R13, R13, 0xdfffffff, RZ, 0xc0, !PT ;  /* 0xdfffffff0d0d7812 */ /* 0x000fd200078ec0ff */
[----:B------:R-:W-:Y:S02]  /*d41a0*/  @P4 LOP3.LUT R13, R13, 0x20000000, RZ, 0xfc, !PT ;  /* 0x200000000d0d4812 */ /* 0x000fe400078efcff */
[----:B------:R-:W-:Y:S02]  /*d41b0*/  ISETP.LT.AND P4, PT, R46, UR65, !P2 ;  /* 0x000000412e007c0c */ /* 0x000fe4000d781270 */
[----:B------:R-:W-:Y:S01]  /*d41c0*/  LOP3.LUT P0, RZ, R0, 0x100, RZ, 0xc0, !PT ;  /* 0x0000010000ff7812 */ /* 0x000fe2000780c0ff */
[----:B------:R-:W-:Y:S01]  /*d41d0*/  UMOV UR23, UR49 ;  /* 0x0000003100177c82 */ /* 0x000fe20008000000 */
[----:B------:R-:W-:Y:S02]  /*d41e0*/  LOP3.LUT R13, R13, 0xf7ffffff, RZ, 0xc0, !PT ;  /* 0xf7ffffff0d0d7812 */ /* 0x000fe400078ec0ff */
[----:B------:R-:W-:Y:S01]  /*d41f0*/  LOP3.LUT R32, R32, 0xffffdfff, RZ, 0xc0, !PT ;  /* 0xffffdfff20207812 */ /* 0x000fe200078ec0ff */
[----:B------:R-:W-:Y:S01]  /*d4200*/  UMOV UR25, UR77 ;  /* 0x0000004d00197c82 */ /* 0x000fe20008000000 */
[----:B------:R-:W-:Y:S01]  /*d4210*/  @P3 LOP3.LUT R13, R13, 0x8000000, RZ, 0xfc, !PT ;  /* 0x080000000d0d3812 */ /* 0x000fe200078efcff */
[----:B------:R-:W-:Y:S01]  /*d4220*/  UMOV UR29, UR51 ;  /* 0x00000033001d7c82 */ /* 0x000fe20008000000 */
[----:B------:R-:W-:Y:S01]  /*d4230*/  ISETP.LT.AND P3, PT, R47, UR31, !P2 ;  /* 0x0000001f2f007c0c */ /* 0x000fe2000d761270 */
[----:B------:R-:W2:Y:S01]  /*d4240*/  LDCU UR49, c[0x0][0x398] ;  /* 0x00007300ff3177ac */ /* 0x000ea20008000800 */
[----:B------:R-:W-:-:S02]  /*d4250*/  LOP3.LUT R13, R13, 0xfeffffff, RZ, 0xc0, !PT ;  /* 0xfeffffff0d0d7812 */ /* 0x000fc400078ec0ff */
[----:B------:R-:W-:Y:S01]  /*d4260*/  LOP3.LUT P1, RZ, R0, 0x80, RZ, 0xc0, !PT ;  /* 0x0000008000ff7812 */ /* 0x000fe2000782c0ff */
[----:B------:R-:W0:Y:S01]  /*d4270*/  LDCU UR65, c[0x0][0x398] ;  /* 0x00007300ff4177ac */ /* 0x000e220008000800 */
[----:B------:R-:W-:Y:S02]  /*d4280*/  @P4 LOP3.LUT R13, R13, 0x1000000, RZ, 0xfc, !PT ;  /* 0x010000000d0d4812 */ /* 0x000fe400078efcff */
[----:B---3--:R-:W-:Y:S02]  /*d4290*/  ISETP.LT.AND P4, PT, R44, UR33, !P2 ;  /* 0x000000212c007c0c */ /* 0x008fe4000d781270 */
[----:B------:R-:W-:Y:S01]  /*d42a0*/  @P6 LOP3.LUT R32, R32, 0x2000, RZ, 0xfc, !PT ;  /* 0x0000200020206812 */ /* 0x000fe200078efcff */
[----:B------:R-:W-:Y:S01]  /*d42b0*/  UMOV UR77, UR53 ;  /* 0x00000035004d7c82 */ /* 0x000fe20008000000 */
[----:B------:R-:W-:Y:S01]  /*d42c0*/  LOP3.LUT R13, R13, 0xfbffffff, RZ, 0xc0, !PT ;  /* 0xfbffffff0d0d7812 */ /* 0x000fe200078ec0ff */
[----:B------:R-:W-:Y:S01]  /*d42d0*/  UMOV UR33, UR59 ;  /* 0x0000003b00217c82 */ /* 0x000fe20008000000 */
[----:B------:R-:W3:Y:S02]  /*d42e0*/  LDCU UR53, c[0x0][0x398] ;  /* 0x00007300ff3577ac */ /* 0x000ee40008000800 */
[----:B------:R-:W-:-:S02]  /*d42f0*/  @P3 LOP3.LUT R13, R13, 0x4000000, RZ, 0xfc, !PT ;  /* 0x040000000d0d3812 */ /* 0x000fc400078efcff */
[----:B------:R-:W-:Y:S01]  /*d4300*/  ISETP.LT.AND P3, PT, R45, UR27, !P2 ;  /* 0x0000001b2d007c0c */ /* 0x000fe2000d761270 */
[----:B------:R-:W0:Y:S01]  /*d4310*/  LDCU UR51, c[0x0][0x398] ;  /* 0x00007300ff3377ac */ /* 0x000e220008000800 */
[----:B------:R-:W-:Y:S01]  /*d4320*/  LOP3.LUT R13, R13, 0xfdffffff, RZ, 0xc0, !PT ;  /* 0xfdffffff0d0d7812 */ /* 0x000fe200078ec0ff */
[----:B------:R-:W-:-:S03]  /*d4330*/  UMOV UR31, UR61 ;  /* 0x0000003d001f7c82 */ /* 0x000fc60008000000 */
[----:B------:R-:W-:Y:S01]  /*d4340*/  @P4 LOP3.LUT R13, R13, 0x2000000, RZ, 0xfc, !PT ;  /* 0x020000000d0d4812 */ /* 0x000fe200078efcff */
[----:B------:R-:W-:Y:S01]  /*d4350*/  UMOV UR27, UR57 ;  /* 0x00000039001b7c82 */ /* 0x000fe20008000000 */
[----:B------:R-:W-:Y:S01]  /*d4360*/  ISETP.LT.AND P4, PT, R46, UR23, !P0 ;  /* 0x000000172e007c0c */ /* 0x000fe2000c781270 */
[----:B------:R-:W0:Y:S01]  /*d4370*/  LDCU UR61, c[0x0][0x398] ;  /* 0x00007300ff3d77ac */ /* 0x000e220008000800 */
[----:B------:R-:W-:Y:S02]  /*d4380*/  LOP3.LUT R13, R13, 0xff7fffff, RZ, 0xc0, !PT ;  /* 0xff7fffff0d0d7812 */ /* 0x000fe400078ec0ff */
[----:B------:R-:W-:Y:S01]  /*d4390*/  LOP3.LUT P2, RZ, R0, 0x40, RZ, 0xc0, !PT ;  /* 0x0000004000ff7812 */ /* 0x000fe2000784c0ff */
[----:B------:R-:W0:Y:S01]  /*d43a0*/  LDCU UR59, c[0x0][0x398] ;  /* 0x00007300ff3b77ac */ /* 0x000e220008000800 */
[----:B------:R-:W-:Y:S02]  /*d43b0*/  @P3 LOP3.LUT R13, R13, 0x800000, RZ, 0xfc, !PT ;  /* 0x008000000d0d3812 */ /* 0x000fe400078efcff */
[----:B------:R-:W-:Y:S01]  /*d43c0*/  ISETP.LT.AND P3, PT, R47, UR35, !P0 ;  /* 0x000000232f007c0c */ /* 0x000fe2000c761270 */
[----:B------:R-:W0:Y:S01]  /*d43d0*/  LDCU UR57, c[0x0][0x398] ;  /* 0x00007300ff3977ac */ /* 0x000e220008000800 */
[----:B------:R-:W-:Y:S01]  /*d43e0*/  LOP3.LUT R13, R13, 0xffefffff, RZ, 0xc0, !PT ;  /* 0xffefffff0d0d7812 */ /* 0x000fe200078ec0ff */
[----:B------:R-:W0:Y:S03]  /*d43f0*/  LDCU UR23, c[0x0][0x398] ;  /* 0x00007300ff1777ac */ /* 0x000e260008000800 */
[----:B------:R-:W-:-:S02]  /*d4400*/  @P4 LOP3.LUT R13, R13, 0x100000, RZ, 0xfc, !PT ;  /* 0x001000000d0d4812 */ /* 0x000fc400078efcff */
[----:B------:R-:W-:Y:S01]  /*d4410*/  ISETP.LT.AND P4, PT, R44, UR9, !P0 ;  /* 0x000000092c007c0c */ /* 0x000fe2000c781270 */
[----:B------:R-:W0:Y:S01]  /*d4420*/  LDCU UR9, c[0x0][0x398] ;  /* 0x00007300ff0977ac */ /* 0x000e220008000800 */
[----:B------:R-:W-:-:S04]  /*d4430*/  LOP3.LUT R13, R13, 0xffbfffff, RZ, 0xc0, !PT ;  /* 0xffbfffff0d0d7812 */ /* 0x000fc800078ec0ff */
[----:B------:R-:W-:Y:S02]  /*d4440*/  @P3 LOP3.LUT R13, R13, 0x400000, RZ, 0xfc, !PT ;  /* 0x004000000d0d3812 */ /* 0x000fe400078efcff */
[----:B------:R-:W-:Y:S02]  /*d4450*/  ISETP.LT.AND P3, PT, R45, UR37, !P0 ;  /* 0x000000252d007c0c */ /* 0x000fe4000c761270 */
[----:B------:R-:W-:-:S04]  /*d4460*/  LOP3.LUT R13, R13, 0xffdfffff, RZ, 0xc0, !PT ;  /* 0xffdfffff0d0d7812 */ /* 0x000fc800078ec0ff */
[----:B------:R-:W-:-:S04]  /*d4470*/  @P4 LOP3.LUT R13, R13, 0x200000, RZ, 0xfc, !PT ;  /* 0x002000000d0d4812 */ /* 0x000fc800078efcff */
[----:B------:R-:W-:-:S04]  /*d4480*/  LOP3.LUT R13, R13, 0xfff7ffff, RZ, 0xc0, !PT ;  /* 0xfff7ffff0d0d7812 */ /* 0x000fc800078ec0ff */
[----:B------:R-:W-:Y:S02]  /*d4490*/  @P3 LOP3.LUT R13, R13, 0x80000, RZ, 0xfc, !PT ;  /* 0x000800000d0d3812 */ /* 0x000fe400078efcff */
[----:B------:R-:W-:Y:S01]  /*d44a0*/  ISETP.LT.AND P3, PT, R46, UR27, !P1 ;  /* 0x0000001b2e007c0c */ /* 0x000fe2000cf61270 */
[----:B------:R-:W-:Y:S01]  /*d44b0*/  UMOV UR37, UR63 ;  /* 0x0000003f00257c82 */ /* 0x000fe20008000000 */
[----:B------:R-:W-:Y:S01]  /*d44c0*/  ISETP.LT.AND P4, PT, R47, UR73, !P1 ;  /* 0x000000492f007c0c */ /* 0x000fe2000cf81270 */
[----:B------:R-:W1:Y:S01]  /*d44d0*/  LDCU UR63, c[0x0][0x398] ;  /* 0x00007300ff3f77ac */ /* 0x000e620008000800 */
[----:B------:R-:W-:Y:S02]  /*d44e0*/  LOP3.LUT R13, R13, 0xfffeffff, RZ, 0xc0, !PT ;  /* 0xfffeffff0d0d7812 */ /* 0x000fe400078ec0ff */
[----:B------:R-:W-:Y:S01]  /*d44f0*/  LOP3.LUT P0, RZ, R0, 0x20, RZ, 0xc0, !PT ;  /* 0x0000002000ff7812 */ /* 0x000fe2000780c0ff */
[----:B------:R-:W-:Y:S01]  /*d4500*/  UMOV UR35, UR21 ;  /* 0x0000001500237c82 */ /* 0x000fe20008000000 */
[----:B------:R-:W1:Y:S01]  /*d4510*/  LDCU UR21, c[0x0][0x398] ;  /* 0x00007300ff1577ac */ /* 0x000e620008000800 */
[----:B------:R-:W1:Y:S04]  /*d4520*/  LDCU UR27, c[0x0][0x398] ;  /* 0x00007300ff1b77ac */ /* 0x000e680008000800 */
[----:B------:R-:W-:-:S02]  /*d4530*/  @P3 LOP3.LUT R13, R13, 0x10000, RZ, 0xfc, !PT ;  /* 0x000100000d0d3812 */ /* 0x000fc400078efcff */
[----:B0-----:R-:W-:Y:S02]  /*d4540*/  ISETP.LT.AND P3, PT, R44, UR39, !P1 ;  /* 0x000000272c007c0c */ /* 0x001fe4000cf61270 */
[----:B------:R-:W-:-:S04]  /*d4550*/  LOP3.LUT R13, R13, 0xfffbffff, RZ, 0xc0, !PT ;  /* 0xfffbffff0d0d7812 */ /* 0x000fc800078ec0ff */
[----:B------:R-:W-:Y:S02]  /*d4560*/  @P4 LOP3.LUT R13, R13, 0x40000, RZ, 0xfc, !PT ;  /* 0x000400000d0d4812 */ /* 0x000fe400078efcff */
[----:B------:R-:W-:Y:S02]  /*d4570*/  ISETP.LT.AND P1, PT, R45, UR41, !P1 ;  /* 0x000000292d007c0c */ /* 0x000fe4000cf21270 */
[----:B------:R-:W-:-:S04]  /*d4580*/  LOP3.LUT R13, R13, 0xfffdffff, RZ, 0xc0, !PT ;  /* 0xfffdffff0d0d7812 */ /* 0x000fc800078ec0ff */
[----:B------:R-:W-:-:S04]  /*d4590*/  @P3 LOP3.LUT R13, R13, 0x20000, RZ, 0xfc, !PT ;  /* 0x000200000d0d3812 */ /* 0x000fc800078efcff */
[----:B------:R-:W-:-:S04]  /*d45a0*/  LOP3.LUT R13, R13, 0xffff7fff, RZ, 0xc0, !PT ;  /* 0xffff7fff0d0d7812 */ /* 0x000fc800078ec0ff */
[----:B------:R-:W-:Y:S02]  /*d45b0*/  @P1 LOP3.LUT R13, R13, 0x8000, RZ, 0xfc, !PT ;  /* 0x000080000d0d1812 */ /* 0x000fe400078efcff */
[----:B------:R-:W-:Y:S02]  /*d45c0*/  ISETP.LT.AND P1, PT, R47, UR71, !P2 ;  /* 0x000000472f007c0c */ /* 0x000fe4000d721270 */
[----:B----4-:R-:W-:Y:S02]  /*d45d0*/  ISETP.LT.AND P4, PT, R44, UR69, !P2 ;  /* 0x000000452c007c0c */ /* 0x010fe4000d781270 */
[----:B------:R-:W-:-:S09]  /*d45e0*/  LOP3.LUT R13, R13, 0xffffbfff, RZ, 0xc0, !PT ;  /* 0xffffbfff0d0d7812 */ /* 0x000fd200078ec0ff */
[----:B------:R-:W-:-:S04]  /*d45f0*/  @P1 LOP3.LUT R13, R13, 0x4000, RZ, 0xfc, !PT ;  /* 0x000040000d0d1812 */ /* 0x000fc800078efcff */
[----:B------:R-:W-:-:S04]  /*d4600*/  LOP3.LUT R13, R13, 0xffffdfff, RZ, 0xc0, !PT ;  /* 0xffffdfff0d0d7812 */ /* 0x000fc800078ec0ff */
[----:B------:R-:W-:Y:S02]  /*d4610*/  @P4 LOP3.LUT R13, R13, 0x2000, RZ, 0xfc, !PT ;  /* 0x000020000d0d4812 */ /* 0x000fe400078efcff */
[C---:B------:R-:W-:Y:S01]  /*d4620*/  ISETP.LT.AND P4, PT, R45.reuse, UR7, !P2 ;  /* 0x000000072d007c0c */ /* 0x040fe2000d781270 */
[----:B------:R-:W-:Y:S01]  /*d4630*/  UMOV UR69, UR33 ;  /* 0x0000002100457c82 */ /* 0x000fe20008000000 */
[----:B------:R-:W-:Y:S02]  /*d4640*/  ISETP.LT.AND P2, PT, R46, UR17, !P2 ;  /* 0x000000112e007c0c */ /* 0x000fe4000d741270 */
[----:B------:R-:W-:Y:S02]  /*d4650*/  ISETP.LT.AND P5, PT, R45, UR55, !P0 ;  /* 0x000000372d007c0c */ /* 0x000fe4000c7a1270 */
[----:B------:R-:W-:Y:S01]  /*d4660*/  LOP3.LUT R13, R13, 0xffffefff, RZ, 0xc0, !PT ;  /* 0xffffefff0d0d7812 */ /* 0x000fe200078ec0ff */
[----:B------:R-:W-:Y:S01]  /*d4670*/  UMOV UR39, UR29 ;  /* 0x0000001d00277c82 */ /* 0x000fe20008000000 */
[----:B------:R-:W-:-:S02]  /*d4680*/  LOP3.LUT P3, RZ, R0, 0x10, RZ, 0xc0, !PT ;  /* 0x0000001000ff7812 */ /* 0x000fc4000786c0ff */
[----:B------:R-:W-:Y:S01]  /*d4690*/  LOP3.LUT P1, RZ, R0, 0x8, RZ, 0xc0, !PT ;  /* 0x0000000800ff7812 */ /* 0x000fe2000782c0ff */
[----:B------:R-:W-:Y:S01]  /*d46a0*/  UMOV UR55, UR37 ;  /* 0x0000002500377c82 */ /* 0x000fe20008000000 */
[----:B------:R-:W-:Y:S01]  /*d46b0*/  UMOV UR41, UR25 ;  /* 0x0000001900297c82 */ /* 0x000fe20008000000 */
[----:B------:R-:W-:Y:S01]  /*d46c0*/  @P4 LOP3.LUT R13, R13, 0x1000, RZ, 0xfc, !PT ;  /* 0x000010000d0d4812 */ /* 0x000fe200078efcff */
[----:B------:R-:W0:Y:S01]  /*d46d0*/  LDCU UR25, c[0x0][0x398] ;  /* 0x00007300ff1977ac */ /* 0x000e220008000800 */
[----:B------:R-:W-:Y:S02]  /*d46e0*/  ISETP.LT.AND P4, PT, R47, UR69, !P0 ;  /* 0x000000452f007c0c */ /* 0x000fe4000c781270 */
[----:B------:R-:W-:Y:S01]  /*d46f0*/  LOP3.LUT R13, R13, 0xfffff7ff, RZ, 0xc0, !PT ;  /* 0xfffff7ff0d0d7812 */ /* 0x000fe200078ec0ff */
[----:B------:R-:W-:Y:S01]  /*d4700*/  UMOV UR73, UR31 ;  /* 0x0000001f00497c82 */ /* 0x000fe20008000000 */
[C---:B------:R-:W-:Y:S01]  /*d4710*/  ISETP.LT.AND P6, PT, R44.reuse, UR45, !P3 ;  /* 0x0000002d2c007c0c */ /* 0x040fe2000dfc1270 */
[----:B------:R-:W-:Y:S01]  /*d4720*/  UMOV UR69, UR41 ;  /* 0x0000002900457c82 */ /* 0x000fe20008000000 */
[----:B------:R-:W-:Y:S01]  /*d4730*/  @P2 LOP3.LUT R13, R13, 0x800, RZ, 0xfc, !PT ;  /* 0x000008000d0d2812 */ /* 0x000fe200078efcff */
[----:B------:R-:W4:Y:S03]  /*d4740*/  LDCU UR31, c[0x0][0x398] ;  /* 0x00007300ff1f77ac */ /* 0x000f260008000800 */
[----:B------:R-:W-:Y:S01]  /*d4750*/  LOP3.LUT R13, R13, 0xfffffbff, RZ, 0xc0, !PT ;  /* 0xfffffbff0d0d7812 */ /* 0x000fe200078ec0ff */
[----:B------:R-:W0:Y:S03]  /*d4760*/  LDCU UR29, c[0x0][0x398] ;  /* 0x00007300ff1d77ac */ /* 0x000e260008000800 */
[----:B------:R-:W-:Y:S01]  /*d4770*/  @P4 LOP3.LUT R13, R13, 0x400, RZ, 0xfc, !PT ;  /* 0x000004000d0d4812 */ /* 0x000fe200078efcff */
[----:B------:R-:W0:Y:S01]  /*d4780*/  LDCU UR7, c[0x0][0x398] ;  /* 0x00007300ff0777ac */ /* 0x000e220008000800 */
[----:B------:R-:W-:-:S02]  /*d4790*/  ISETP.LT.AND P4, PT, R44, UR67, !P0 ;  /* 0x000000432c007c0c */ /* 0x000fc4000c781270 */
[----:B------:R-:W-:Y:S01]  /*d47a0*/  LOP3.LUT R13, R13, 0xfffffdff, RZ, 0xc0, !PT ;  /* 0xfffffdff0d0d7812 */ /* 0x000fe200078ec0ff */
[----:B------:R-:W0:Y:S01]  /*d47b0*/  LDCU UR33, c[0x0][0x398] ;  /* 0x00007300ff2177ac */ /* 0x000e220008000800 */
[----:B------:R-:W-:Y:S01]  /*d47c0*/  LOP3.LUT R12, R12, 0x7fffffff, RZ, 0xc0, !PT ;  /* 0x7fffffff0c0c7812 */ /* 0x000fe200078ec0ff */
[----:B------:R-:W-:-:S08]  /*d47d0*/  UMOV UR71, UR35 ;  /* 0x0000002300477c82 */ /* 0x000fd00008000000 */
[----:B------:R-:W-:Y:S01]  /*d47e0*/  @P4 LOP3.LUT R13, R13, 0x200, RZ, 0xfc, !PT ;  /* 0x000002000d0d4812 */ /* 0x000fe200078efcff */
[----:B------:R-:W0:Y:S01]  /*d47f0*/  LDCU UR17, c[0x0][0x398] ;  /* 0x00007300ff1177ac */ /* 0x000e220008000800 */
[----:B------:R-:W-:Y:S02]  /*d4800*/  ISETP.LT.AND P4, PT, R46, UR19, !P0 ;  /* 0x000000132e007c0c */ /* 0x000fe4000c781270 */
[----:B------:R-:W-:Y:S01]  /*d4810*/  LOP3.LUT R13, R13, 0xfffffeff, RZ, 0xc0, !PT ;  /* 0xfffffeff0d0d7812 */ /* 0x000fe200078ec0ff */
[----:B------:R-:W0:Y:S03]  /*d4820*/  LDCU UR37, c[0x0][0x398] ;  /* 0x00007300ff2577ac */ /* 0x000e260008000800 */
[----:B------:R-:W-:Y:S01]  /*d4830*/  @P5 LOP3.LUT R13, R13, 0x100, RZ, 0xfc, !PT ;  /* 0x000001000d0d5812 */ /* 0x000fe200078efcff */
[----:B------:R-:W0:Y:S03]  /*d4840*/  LDCU UR41, c[0x0][0x398] ;  /* 0x00007300ff2977ac */ /* 0x000e260008000800 */
[----:B------:R-:W-:Y:S01]  /*d4850*/  LOP3.LUT R13, R13, 0xffffff7f, RZ, 0xc0, !PT ;  /* 0xffffff7f0d0d7812 */ /* 0x000fe200078ec0ff */
[----:B------:R-:W0:Y:S03]  /*d4860*/  LDCU UR45, c[0x0][0x398] ;  /* 0x00007300ff2d77ac */ /* 0x000e260008000800 */
[----:B------:R-:W-:-:S02]  /*d4870*/  @P4 LOP3.LUT R13, R13, 0x80, RZ, 0xfc, !PT ;  /* 0x000000800d0d4812 */ /* 0x000fc400078efcff */
[C---:B------:R-:W-:Y:S01]  /*d4880*/  LOP3.LUT P2, RZ, R0.reuse, 0x4, RZ, 0xc0, !PT ;  /* 0x0000000400ff7812 */ /* 0x040fe2000784c0ff */
[----:B------:R-:W-:Y:S01]  /*d4890*/  UMOV UR67, UR39 ;  /* 0x0000002700437c82 */ /* 0x000fe20008000000 */
[----:B------:R-:W-:Y:S01]  /*d48a0*/  ISETP.LT.AND P4, PT, R47, UR47, !P3 ;  /* 0x0000002f2f007c0c */ /* 0x000fe2000df81270 */
[----:B------:R-:W0:Y:S01]  /*d48b0*/  LDCU UR35, c[0x0][0x398] ;  /* 0x00007300ff2377ac */ /* 0x000e220008000800 */
[----:B------:R-:W-:Y:S02]  /*d48c0*/  LOP3.LUT R13, R13, 0xffffffbf, RZ, 0xc0, !PT ;  /* 0xffffffbf0d0d7812 */ /* 0x000fe400078ec0ff */
[----:B------:R-:W-:Y:S01]  /*d48d0*/  ISETP.LT.AND P5, PT, R45, UR43, !P3 ;  /* 0x0000002b2d007c0c */ /* 0x000fe2000dfa1270 */
[----:B------:R-:W0:Y:S01]  /*d48e0*/  LDCU UR39, c[0x0][0x398] ;  /* 0x00007300ff2777ac */ /* 0x000e220008000800 */
[----:B------:R-:W-:Y:S01]  /*d48f0*/  LOP3.LUT P0, RZ, R0, 0x2, RZ, 0xc0, !PT ;  /* 0x0000000200ff7812 */ /* 0x000fe2000780c0ff */
[----:B------:R-:W0:Y:S06]  /*d4900*/  LDCU UR19, c[0x0][0x398] ;  /* 0x00007300ff1377ac */ /* 0x000e2c0008000800 */
[----:B------:R-:W-:Y:S01]  /*d4910*/  @P4 LOP3.LUT R13, R13, 0x40, RZ, 0xfc, !PT ;  /* 0x000000400d0d4812 */ /* 0x000fe200078efcff */
[----:B------:R-:W0:Y:S03]  /*d4920*/  LDCU UR47, c[0x0][0x398] ;  /* 0x00007300ff2f77ac */ /* 0x000e260008000800 */
[----:B------:R-:W-:Y:S01]  /*d4930*/  LOP3.LUT R13, R13, 0xffffffdf, RZ, 0xc0, !PT ;  /* 0xffffffdf0d0d7812 */ /* 0x000fe200078ec0ff */
[----:B------:R-:W0:Y:S03]  /*d4940*/  LDCU UR43, c[0x0][0x398] ;  /* 0x00007300ff2b77ac */ /* 0x000e260008000800 */
[----:B------:R-:W-:-:S02]  /*d4950*/  @P6 LOP3.LUT R13, R13, 0x20, RZ, 0xfc, !PT ;  /* 0x000000200d0d6812 */ /* 0x000fc400078efcff */
[----:B-1----:R-:W-:Y:S01]  /*d4960*/  ISETP.LT.AND P4, PT, R46, UR13, !P3 ;  /* 0x0000000d2e007c0c */ /* 0x002fe2000df81270 */
[----:B------:R-:W1:Y:S01]  /*d4970*/  LDCU UR13, c[0x0][0x398] ;  /* 0x00007300ff0d77ac */ /* 0x000e620008000800 */
[----:B------:R-:W-:-:S04]  /*d4980*/  LOP3.LUT R13, R13, 0xffffffef, RZ, 0xc0, !PT ;  /* 0xffffffef0d0d7812 */ /* 0x000fc800078ec0ff */
[----:B------:R-:W-:-:S04]  /*d4990*/  @P5 LOP3.LUT R13, R13, 0x10, RZ, 0xfc, !PT ;  /* 0x000000100d0d5812 */ /* 0x000fc800078efcff */
[----:B------:R-:W-:-:S04]  /*d49a0*/  LOP3.LUT R13, R13, 0xfffffff7, RZ, 0xc0, !PT ;  /* 0xfffffff70d0d7812 */ /* 0x000fc800078ec0ff */
[----:B------:R-:W-:Y:S02]  /*d49b0*/  @P4 LOP3.LUT R13, R13, 0x8, RZ, 0xfc, !PT ;  /* 0x000000080d0d4812 */ /* 0x000fe400078efcff */
[----:B------:R-:W-:Y:S01]  /*d49c0*/  ISETP.LT.AND P4, PT, R45, UR55, !P1 ;  /* 0x000000372d007c0c */ /* 0x000fe2000cf81270 */
[----:B------:R-:W0:Y:S01]  /*d49d0*/  LDCU UR55, c[0x0][0x398] ;  /* 0x00007300ff3777ac */ /* 0x000e220008000800 */
[----:B---3--:R-:W-:Y:S02]  /*d49e0*/  ISETP.LT.AND P5, PT, R47, UR53, !P1 ;  /* 0x000000352f007c0c */ /* 0x008fe4000cfa1270 */
[----:B------:R-:W-:Y:S01]  /*d49f0*/  LOP3.LUT R13, R13, 0xfffffffe, RZ, 0xc0, !PT ;  /* 0xfffffffe0d0d7812 */ /* 0x000fe200078ec0ff */
[----:B------:R-:W3:Y:S08]  /*d4a00*/  LDCU UR53, c[0x0][0x398] ;  /* 0x00007300ff3577ac */ /* 0x000ef00008000800 */
[----:B------:R-:W-:-:S02]  /*d4a10*/  @P4 LOP3.LUT R13, R13, 0x1, RZ, 0xfc, !PT ;  /* 0x000000010d0d4812 */ /* 0x000fc400078efcff */
[----:B------:R-:W-:Y:S01]  /*d4a20*/  ISETP.LT.AND P4, PT, R44, UR51, !P1 ;  /* 0x000000332c007c0c */ /* 0x000fe2000cf81270 */
[----:B------:R-:W0:Y:S01]  /*d4a30*/  LDCU UR51, c[0x0][0x398] ;  /* 0x00007300ff3377ac */ /* 0x000e220008000800 */
[----:B------:R-:W-:-:S04]  /*d4a40*/  LOP3.LUT R13, R13, 0xfffffffb, RZ, 0xc0, !PT ;  /* 0xfffffffb0d0d7812 */ /* 0x000fc800078ec0ff */
[----:B------:R-:W-:-:S04]  /*d4a50*/  @P5 LOP3.LUT R13, R13, 0x4, RZ, 0xfc, !PT ;  /* 0x000000040d0d5812 */ /* 0x000fc800078efcff */
[----:B------:R-:W-:-:S04]  /*d4a60*/  LOP3.LUT R13, R13, 0xfffffffd, RZ, 0xc0, !PT ;  /* 0xfffffffd0d0d7812 */ /* 0x000fc800078ec0ff */
[----:B------:R-:W-:Y:S02]  /*d4a70*/  @P4 LOP3.LUT R13, R13, 0x2, RZ, 0xfc, !PT ;  /* 0x000000020d0d4812 */ /* 0x000fe400078efcff */
[----:B--2---:R-:W-:Y:S01]  /*d4a80*/  ISETP.LT.AND P1, PT, R46, UR49, !P1 ;  /* 0x000000312e007c0c */ /* 0x004fe2000cf21270 */
[----:B------:R-:W2:Y:S02]  /*d4a90*/  LDCU UR49, c[0x0][0x398] ;  /* 0x00007300ff3177ac */ /* 0x000ea40008000800 */
[----:B------:R0:W-:Y:S01]  /*d4aa0*/  STL [R1+0x38c], R13 ;  /* 0x00038c0d01007387 */ /* 0x0001e20000100800 */
[----:B------:R-:W-:Y:S01]  /*d4ab0*/  ISETP.LT.AND P4, PT, R47, UR65, !P2 ;  /* 0x000000412f007c0c */ /* 0x000fe2000d781270 */
[----:B------:R-:W1:Y:S02]  /*d4ac0*/  LDCU UR65, c[0x0][0x398] ;  /* 0x00007300ff4177ac */ /* 0x000e640008000800 */
[----:B0-----:R-:W2:Y:S06]  /*d4ad0*/  LDL.LU R13, [R1+0x384] ;  /* 0x00038400010d7983 */ /* 0x001eac0000300800 */
[----:B------:R-:W-:-:S02]  /*d4ae0*/  @P1 LOP3.LUT R12, R12, 0x80000000, RZ, 0xfc, !PT ;  /* 0x800000000c0c1812 */ /* 0x000fc400078efcff */
[----:B------:R-:W-:Y:S01]  /*d4af0*/  ISETP.LT.AND P5, PT, R44, UR61, !P2 ;  /* 0x0000003d2c007c0c */ /* 0x000fe2000d7a1270 */
[----:B------:R-:W0:Y:S01]  /*d4b00*/  LDCU UR61, c[0x0][0x398] ;  /* 0x00007300ff3d77ac */ /* 0x000e220008000800 */
[----:B------:R-:W-:-:S04]  /*d4b10*/  LOP3.LUT R12, R12, 0xbfffffff, RZ, 0xc0, !PT ;  /* 0xbfffffff0c0c7812 */ /* 0x000fc800078ec0ff */
[----:B------:R-:W-:Y:S02]  /*d4b20*/  @P4 LOP3.LUT R12, R12, 0x40000000, RZ, 0xfc, !PT ;  /* 0x400000000c0c4812 */ /* 0x000fe400078efcff */
        /* <DEDUP_REMOVED lines=17> */
[C---:B------:R-:W-:Y:S02]  /*d4c40*/  ISETP.LT.AND P4, PT, R45.reuse, UR9, !P0 ;  /* 0x000000092d007c0c */ /* 0x040fe4000c781270 */
[----:B------:R-:W-:Y:S01]  /*d4c50*/  LOP3.LUT P3, RZ, R0, 0x1, RZ, 0xc0, !PT ;  /* 0x0000000100ff7812 */ /* 0x000fe2000786c0ff */
[----:B------:R-:W-:Y:S01]  /*d4c60*/  UMOV UR63, UR69 ;  /* 0x00000045003f7c82 */ /* 0x000fe20008000000 */
[----:B------:R-:W-:Y:S01]  /*d4c70*/  ISETP.LT.AND P0, PT, R46, UR21, !P0 ;  /* 0x000000152e007c0c */ /* 0x000fe2000c701270 */
[----:B------:R-:W0:Y:S01]  /*d4c80*/  LDCU UR9, c[0x0][0x398] ;  /* 0x00007300ff0977ac */ /* 0x000e220008000800 */
[----:B------:R-:W-:Y:S02]  /*d4c90*/  LOP3.LUT R12, R12, 0xfeffffff, RZ, 0xc0, !PT ;  /* 0xfeffffff0c0c7812 */ /* 0x000fe400078ec0ff */
[----:B------:R-:W-:Y:S01]  /*d4ca0*/  ISETP.LT.AND P5, PT, R45, UR27, !P3 ;  /* 0x0000001b2d007c0c */ /* 0x000fe2000dfa1270 */
[----:B------:R-:W0:Y:S04]  /*d4cb0*/  LDCU UR21, c[0x0][0x398] ;  /* 0x00007300ff1577ac */ /* 0x000e280008000800 */
[----:B------:R-:W-:Y:S01]  /*d4cc0*/  @P4 LOP3.LUT R12, R12, 0x1000000, RZ, 0xfc, !PT ;  /* 0x010000000c0c4812 */ /* 0x000fe200078efcff */
[----:B------:R-:W0:Y:S03]  /*d4cd0*/  LDCU UR69, c[0x0][0x398] ;  /* 0x00007300ff4577ac */ /* 0x000e260008000800 */
[----:B------:R-:W-:-:S04]  /*d4ce0*/  LOP3.LUT R12, R12, 0xff7fffff, RZ, 0xc0, !PT ;  /* 0xff7fffff0c0c7812 */ /* 0x000fc800078ec0ff */
[----:B------:R-:W-:Y:S02]  /*d4cf0*/  @P0 LOP3.LUT R12, R12, 0x800000, RZ, 0xfc, !PT ;  /* 0x008000000c0c0812 */ /* 0x000fe400078efcff */
[----:B------:R-:W-:Y:S02]  /*d4d00*/  ISETP.LT.AND P0, PT, R47, UR63, !P3 ;  /* 0x0000003f2f007c0c */ /* 0x000fe4000df01270 */
[----:B------:R-:W-:Y:S02]  /*d4d10*/  ISETP.LT.AND P4, PT, R44, UR23, !P3 ;  /* 0x000000172c007c0c */ /* 0x000fe4000df81270 */
[----:B------:R-:W-:Y:S02]  /*d4d20*/  LOP3.LUT R12, R12, 0xffbfffff, RZ, 0xc0, !PT ;  /* 0xffbfffff0c0c7812 */ /* 0x000fe400078ec0ff */
[C---:B------:R-:W-:Y:S02]  /*d4d30*/  LOP3.LUT P1, RZ, R3.reuse, 0x80000000, RZ, 0xc0, !PT ;  /* 0x8000000003ff7812 */ /* 0x040fe4000782c0ff */
[----:B------:R-:W-:Y:S01]  /*d4d40*/  LOP3.LUT P2, RZ, R3, 0x40000000, RZ, 0xc0, !PT ;  /* 0x4000000003ff7812 */ /* 0x000fe2000784c0ff */
[----:B------:R-:W-:Y:S01]  /*d4d50*/  UMOV UR27, UR73 ;  /* 0x00000049001b7c82 */ /* 0x000fe20008000000 */
[----:B------:R-:W-:Y:S01]  /*d4d60*/  UMOV UR63, UR71 ;  /* 0x00000047003f7c82 */ /* 0x000fe20008000000 */
[----:B------:R-:W0:Y:S02]  /*d4d70*/  LDCU UR23, c[0x0][0x398] ;  /* 0x00007300ff1777ac */ /* 0x000e240008000800 */
[----:B------:R-:W-:Y:S01]  /*d4d80*/  @P0 LOP3.LUT R12, R12, 0x400000, RZ, 0xfc, !PT ;  /* 0x004000000c0c0812 */ /* 0x000fe200078efcff */
[----:B------:R-:W0:Y:S03]  /*d4d90*/  LDCU UR73, c[0x0][0x398] ;  /* 0x00007300ff4977ac */ /* 0x000e260008000800 */
[----:B------:R-:W-:Y:S01]  /*d4da0*/  LOP3.LUT R12, R12, 0xffdfffff, RZ, 0xc0, !PT ;  /* 0xffdfffff0c0c7812 */ /* 0x000fe200078ec0ff */
[----:B------:R-:W0:Y:S03]  /*d4db0*/  LDCU UR71, c[0x0][0x398] ;  /* 0x00007300ff4777ac */ /* 0x000e260008000800 */
[----:B------:R-:W-:-:S02]  /*d4dc0*/  @P4 LOP3.LUT R12, R12, 0x200000, RZ, 0xfc, !PT ;  /* 0x002000000c0c4812 */ /* 0x000fc400078efcff */
[----:B------:R-:W-:Y:S02]  /*d4dd0*/  ISETP.LT.AND P4, PT, R46, UR25, !P3 ;  /* 0x000000192e007c0c */ /* 0x000fe4000df81270 */
[----:B------:R-:W-:Y:S01]  /*d4de0*/  LOP3.LUT R12, R12, 0xffefffff, RZ, 0xc0, !PT ;  /* 0xffefffff0c0c7812 */ /* 0x000fe200078ec0ff */
[----:B------:R-:W-:Y:S01]  /*d4df0*/  UMOV UR25, UR77 ;  /* 0x0000004d00197c82 */ /* 0x000fe20008000000 */
[----:B------:R-:W-:Y:S01]  /*d4e00*/  LOP3.LUT P0, RZ, R3, 0x20000000, RZ, 0xc0, !PT ;  /* 0x2000000003ff7812 */ /* 0x000fe2000780c0ff */
[----:B------:R-:W0:Y:S01]  /*d4e10*/  LDCU UR77, c[0x0][0x398] ;  /* 0x00007300ff4d77ac */ /* 0x000e220008000800 */
[----:B------:R-:W-:Y:S02]  /*d4e20*/  @P5 LOP3.LUT R12, R12, 0x100000, RZ, 0xfc, !PT ;  /* 0x001000000c0c5812 */ /* 0x000fe400078efcff */
[----:B------:R-:W-:Y:S01]  /*d4e30*/  ISETP.LT.AND P5, PT, R47, UR25, !P1 ;  /* 0x000000192f007c0c */ /* 0x000fe2000cfa1270 */
[----:B------:R-:W0:Y:S01]  /*d4e40*/  LDCU UR25, c[0x0][0x398] ;  /* 0x00007300ff1977ac */ /* 0x000e220008000800 */
[----:B------:R-:W-:-:S04]  /*d4e50*/  LOP3.LUT R12, R12, 0xfff7ffff, RZ, 0xc0, !PT ;  /* 0xfff7ffff0c0c7812 */ /* 0x000fc800078ec0ff */
[----:B------:R-:W-:Y:S02]  /*d4e60*/  @P4 LOP3.LUT R12, R12, 0x80000, RZ, 0xfc, !PT ;  /* 0x000800000c0c4812 */ /* 0x000fe400078efcff */
[----:B----4-:R-:W-:Y:S02]  /*d4e70*/  ISETP.LT.AND P4, PT, R44, UR31, !P1 ;  /* 0x0000001f2c007c0c */ /* 0x010fe4000cf81270 */
[----:B------:R-:W-:-:S04]  /*d4e80*/  LOP3.LUT R12, R12, 0xfffbffff, RZ, 0xc0, !PT ;  /* 0xfffbffff0c0c7812 */ /* 0x000fc800078ec0ff */
[----:B------:R-:W-:Y:S02]  /*d4e90*/  @P5 LOP3.LUT R12, R12, 0x40000, RZ, 0xfc, !PT ;  /* 0x000400000c0c5812 */ /* 0x000fe400078efcff */
[----:B------:R-:W-:Y:S02]  /*d4ea0*/  ISETP.LT.AND P5, PT, R45, UR29, !P1 ;  /* 0x0000001d2d007c0c */ /* 0x000fe4000cfa1270 */
[----:B------:R-:W-:-:S04]  /*d4eb0*/  LOP3.LUT R12, R12, 0xfffdffff, RZ, 0xc0, !PT ;  /* 0xfffdffff0c0c7812 */ /* 0x000fc800078ec0ff */
[----:B------:R-:W-:Y:S02]  /*d4ec0*/  @P4 LOP3.LUT R12, R12, 0x20000, RZ, 0xfc, !PT ;  /* 0x000200000c0c4812 */ /* 0x000fe400078efcff */
[----:B------:R-:W-:Y:S01]  /*d4ed0*/  ISETP.LT.AND P4, PT, R46, UR7, !P1 ;  /* 0x000000072e007c0c */ /* 0x000fe2000cf81270 */
[----:B------:R-:W-:Y:S01]  /*d4ee0*/  UMOV UR29, UR75 ;  /* 0x0000004b001d7c82 */ /* 0x000fe20008000000 */
[----:B------:R-:W-:Y:S01]  /*d4ef0*/  LOP3.LUT R12, R12, 0xfffeffff, RZ, 0xc0, !PT ;  /* 0xfffeffff0c0c7812 */ /* 0x000fe200078ec0ff */
[----:B------:R-:W-:Y:S01]  /*d4f00*/  UMOV UR31, UR27 ;  /* 0x0000001b001f7c82 */ /* 0x000fe20008000000 */
[----:B------:R-:W-:Y:S01]  /*d4f10*/  ISETP.LT.AND P6, PT, R47, UR29, !P2 ;  /* 0x0000001d2f007c0c */ /* 0x000fe2000d7c1270 */
[----:B------:R-:W4:Y:S01]  /*d4f20*/  LDCU UR75, c[0x0][0x398] ;  /* 0x00007300ff4b77ac */ /* 0x000f220008000800 */
[----:B------:R-:W-:Y:S02]  /*d4f30*/  @P5 LOP3.LUT R12, R12, 0x10000, RZ, 0xfc, !PT ;  /* 0x000100000c0c5812 */ /* 0x000fe400078efcff */
[----:B------:R-:W-:Y:S01]  /*d4f40*/  LOP3.LUT P3, RZ, R3, 0x10000000, RZ, 0xc0, !PT ;  /* 0x1000000003ff7812 */ /* 0x000fe2000786c0ff */
[----:B------:R-:W0:Y:S01]  /*d4f50*/  LDCU UR27, c[0x0][0x398] ;  /* 0x00007300ff1b77ac */ /* 0x000e220008000800 */
[----:B------:R-:W-:-:S02]  /*d4f60*/  LOP3.LUT R12, R12, 0xffff7fff, RZ, 0xc0, !PT ;  /* 0xffff7fff0c0c7812 */ /* 0x000fc400078ec0ff */
        /* <DEDUP_REMOVED lines=8> */
[----:B------:R-:W-:Y:S02]  /*d4ff0*/  ISETP.LT.AND P5, PT, R45, UR35, !P2 ;  /* 0x000000232d007c0c */ /* 0x000fe4000d7a1270 */
[----:B------:R-:W-:-:S04]  /*d5000*/  LOP3.LUT R12, R12, 0xffffdfff, RZ, 0xc0, !PT ;  /* 0xffffdfff0c0c7812 */ /* 0x000fc800078ec0ff */
[----:B------:R-:W-:Y:S02]  /*d5010*/  @P4 LOP3.LUT R12, R12, 0x2000, RZ, 0xfc, !PT ;  /* 0x000020000c0c4812 */ /* 0x000fe400078efcff */
[----:B------:R-:W-:Y:S01]  /*d5020*/  ISETP.LT.AND P4, PT, R46, UR17, !P2 ;  /* 0x000000112e007c0c */ /* 0x000fe2000d781270 */
[----:B------:R-:W-:Y:S01]  /*d5030*/  UMOV UR35, UR31 ;  /* 0x0000001f00237c82 */ /* 0x000fe20008000000 */
[----:B------:R-:W-:Y:S01]  /*d5040*/  LOP3.LUT R12, R12, 0xffffefff, RZ, 0xc0, !PT ;  /* 0xffffefff0c0c7812 */ /* 0x000fe200078ec0ff */
[----:B------:R-:W0:Y:S03]  /*d5050*/  LDCU UR31, c[0x0][0x398] ;  /* 0x00007300ff1f77ac */ /* 0x000e260008000800 */
[----:B------:R-:W-:Y:S01]  /*d5060*/  @P5 LOP3.LUT R12, R12, 0x1000, RZ, 0xfc, !PT ;  /* 0x000010000c0c5812 */ /* 0x000fe200078efcff */
[----:B------:R-:W0:Y:S03]  /*d5070*/  LDCU UR17, c[0x0][0x398] ;  /* 0x00007300ff1177ac */ /* 0x000e260008000800 */
[----:B------:R-:W-:-:S04]  /*d5080*/  LOP3.LUT R12, R12, 0xfffff7ff, RZ, 0xc0, !PT ;  /* 0xfffff7ff0c0c7812 */ /* 0x000fc800078ec0ff */
[----:B------:R-:W-:Y:S02]  /*d5090*/  @P4 LOP3.LUT R12, R12, 0x800, RZ, 0xfc, !PT ;  /* 0x000008000c0c4812 */ /* 0x000fe400078efcff */
[----:B------:R-:W-:Y:S01]  /*d50a0*/  ISETP.LT.AND P4, PT, R47, UR35, !P0 ;  /* 0x000000232f007c0c */ /* 0x000fe2000c781270 */
[----:B------:R-:W0:Y:S01]  /*d50b0*/  LDCU UR35, c[0x0][0x398] ;  /* 0x00007300ff2377ac */ /* 0x000e220008000800 */
[----:B------:R-:W-:Y:S02]  /*d50c0*/  ISETP.LT.AND P6, PT, R44, UR37, !P0 ;  /* 0x000000252c007c0c */ /* 0x000fe4000c7c1270 */
[----:B------:R-:W-:Y:S01]  /*d50d0*/  LOP3.LUT R12, R12, 0xfffffbff, RZ, 0xc0, !PT ;  /* 0xfffffbff0c0c7812 */ /* 0x000fe200078ec0ff */
[----:B------:R-:W0:Y:S01]  /*d50e0*/  LDCU UR37, c[0x0][0x398] ;  /* 0x00007300ff2577ac */ /* 0x000e220008000800 */
[----:B------:R-:W-:Y:S02]  /*d50f0*/  ISETP.LT.AND P5, PT, R45, UR41, !P0 ;  /* 0x000000292d007c0c */ /* 0x000fe4000c7a1270 */
[----:B------:R-:W-:Y:S01]  /*d5100*/  LOP3.LUT P2, RZ, R3, 0x4000000, RZ, 0xc0, !PT ;  /* 0x0400000003ff7812 */ /* 0x000fe2000784c0ff */
[----:B------:R-:W0:Y:S04]  /*d5110*/  LDCU UR41, c[0x0][0x398] ;  /* 0x00007300ff2977ac */ /* 0x000e280008000800 */
        /* <DEDUP_REMOVED lines=9> */
[----:B------:R-:W-:Y:S01]  /*d51b0*/  ISETP.LT.AND P4, PT, R47, UR63, !P3 ;  /* 0x0000003f2f007c0c */ /* 0x000fe2000df81270 */
[----:B------:R-:W0:Y:S01]  /*d51c0*/  LDCU UR63, c[0x0][0x398] ;  /* 0x00007300ff3f77ac */ /* 0x000e220008000800 */
[----:B------:R-:W-:Y:S02]  /*d51d0*/  ISETP.LT.AND P6, PT, R44, UR19, !P3 ;  /* 0x000000132c007c0c */ /* 0x000fe4000dfc1270 */
[----:B------:R-:W-:Y:S01]  /*d51e0*/  LOP3.LUT R12, R12, 0xffffffbf, RZ, 0xc0, !PT ;  /* 0xffffffbf0c0c7812 */ /* 0x000fe200078ec0ff */
[----:B------:R-:W0:Y:S01]  /*d51f0*/  LDCU UR19, c[0x0][0x398] ;  /* 0x00007300ff1377ac */ /* 0x000e220008000800 */
[----:B-1----:R-:W-:Y:S02]  /*d5200*/  ISETP.LT.AND P5, PT, R45, UR13, !P3 ;  /* 0x0000000d2d007c0c */ /* 0x002fe4000dfa1270 */
[----:B------:R-:W-:Y:S01]  /*d5210*/  LOP3.LUT P0, RZ, R3, 0x2000000, RZ, 0xc0, !PT ;  /* 0x0200000003ff7812 */ /* 0x000fe2000780c0ff */
[----:B------:R-:W1:Y:S04]  /*d5220*/  LDCU UR13, c[0x0][0x398] ;  /* 0x00007300ff0d77ac */ /* 0x000e680008000800 */
        /* <DEDUP_REMOVED lines=15> */
[----:B--2---:R-:W-:Y:S01]  /*d5320*/  LOP3.LUT R13, R13, 0x7fffffff, RZ, 0xc0, !PT ;  /* 0x7fffffff0d0d7812 */ /* 0x004fe200078ec0ff */
[----:B------:R-:W2:Y:S04]  /*d5330*/  LDCU UR43, c[0x0][0x398] ;  /* 0x00007300ff2b77ac */ /* 0x000ea80008000800 */
[----:B------:R-:W-:-:S04]  /*d5340*/  @P4 LOP3.LUT R12, R12, 0x4, RZ, 0xfc, !PT ;  /* 0x000000040c0c4812 */ /* 0x000fc800078efcff */
[----:B------:R-:W-:-:S04]  /*d5350*/  LOP3.LUT R12, R12, 0xfffffffd, RZ, 0xc0, !PT ;  /* 0xfffffffd0c0c7812 */ /* 0x000fc800078ec0ff */
[----:B------:R-:W-:-:S04]  /*d5360*/  @P6 LOP3.LUT R12, R12, 0x2, RZ, 0xfc, !PT ;  /* 0x000000020c0c6812 */ /* 0x000fc800078efcff */
[----:B------:R-:W-:Y:S02]  /*d5370*/  LOP3.LUT R12, R12, 0xfffffffe, RZ, 0xc0, !PT ;  /* 0xfffffffe0c0c7812 */ /* 0x000fe400078ec0ff */
[----:B------:R-:W-:Y:S01]  /*d5380*/  ISETP.LT.AND P4, PT, R46, UR49, !P1 ;  /* 0x000000312e007c0c */ /* 0x000fe2000cf81270 */
[----:B------:R-:W0:Y:S01]  /*d5390*/  LDCU UR49, c[0x0][0x398] ;  /* 0x00007300ff3177ac */ /* 0x000e220008000800 */
[----:B------:R-:W-:-:S05]  /*d53a0*/  @P5 LOP3.LUT R12, R12, 0x1, RZ, 0xfc, !PT ;  /* 0x000000010c0c5812 */ /* 0x000fca00078efcff */
[----:B------:R1:W-:Y:S04]  /*d53b0*/  STL [R1+0x388], R12 ;  /* 0x0003880c01007387 */ /* 0x0003e80000100800 */
[----:B-1----:R-:W2:Y:S02]  /*d53c0*/  LDL.LU R12, [R1+0x380] ;  /* 0x00038000010c7983 */ /* 0x002ea40000300800 */
[----:B------:R-:W-:Y:S02]  /*d53d0*/  @P4 LOP3.LUT R13, R13, 0x80000000, RZ, 0xfc, !PT ;  /* 0x800000000d0d4812 */ /* 0x000fe400078efcff */
[----:B------:R-:W-:Y:S01]  /*d53e0*/  ISETP.LT.AND P4, PT, R47, UR8, !P2 ;  /* 0x000000082f007c0c */ /* 0x000fe2000d781270 */
[----:B------:R-:W1:Y:S01]  /*d53f0*/  LDCU UR8, c[0x0][0x398] ;  /* 0x00007300ff0877ac */ /* 0x000e620008000800 */
[----:B------:R-:W-:-:S02]  /*d5400*/  ISETP.LT.AND P6, PT, R44, UR51, !P2 ;  /* 0x000000332c007c0c */ /* 0x000fc4000d7c1270 */
[----:B------:R-:W-:Y:S01]  /*d5410*/  LOP3.LUT R13, R13, 0xbfffffff, RZ, 0xc0, !PT ;  /* 0xbfffffff0d0d7812 */ /* 0x000fe200078ec0ff */
[----:B------:R-:W0:Y:S01]  /*d5420*/  LDCU UR51, c[0x0][0x398] ;  /* 0x00007300ff3377ac */ /* 0x000e220008000800 */
[----:B---3--:R-:W-:Y:S02]  /*d5430*/  ISETP.LT.AND P5, PT, R45, UR53, !P2 ;  /* 0x000000352d007c0c */ /* 0x008fe4000d7a1270 */
[----:B------:R-:W-:Y:S01]  /*d5440*/  LOP3.LUT P3, RZ, R3, 0x1000000, RZ, 0xc0, !PT ;  /* 0x0100000003ff7812 */ /* 0x000fe2000786c0ff */
[----:B------:R-:W3:Y:S04]  /*d5450*/  LDCU UR53, c[0x0][0x398] ;  /* 0x00007300ff3577ac */ /* 0x000ee80008000800 */
[----:B------:R-:W-:-:S04]  /*d5460*/  @P4 LOP3.LUT R13, R13, 0x40000000, RZ, 0xfc, !PT ;  /* 0x400000000d0d4812 */ /* 0x000fc800078efcff */
[----:B------:R-:W-:-:S04]  /*d5470*/  LOP3.LUT R13, R13, 0xdfffffff, RZ, 0xc0, !PT ;  /* 0xdfffffff0d0d7812 */ /* 0x000fc800078ec0ff */
[----:B------:R-:W-:Y:S02]  /*d5480*/  @P6 LOP3.LUT R13, R13, 0x20000000, RZ, 0xfc, !PT ;  /* 0x200000000d0d6812 */ /* 0x000fe400078efcff */
[----:B------:R-:W-:Y:S01]  /*d5490*/  ISETP.LT.AND P4, PT, R46, UR55, !P2 ;  /* 0x000000372e007c0c */ /* 0x000fe2000d781270 */
[----:B------:R-:W1:Y:S01]  /*d54a0*/  LDCU UR55, c[0x0][0x398] ;  /* 0x00007300ff3777ac */ /* 0x000e620008000800 */
[----:B------:R-:W-:-:S04]  /*d54b0*/  LOP3.LUT R13, R13, 0xefffffff, RZ, 0xc0, !PT ;  /* 0xefffffff0d0d7812 */ /* 0x000fc800078ec0ff */
[----:B------:R-:W-:Y:S02]  /*d54c0*/  @P5 LOP3.LUT R13, R13, 0x10000000, RZ, 0xfc, !PT ;  /* 0x100000000d0d5812 */ /* 0x000fe400078efcff */
[----:B------:R-:W-:Y:S01]  /*d54d0*/  ISETP.LT.AND P6, PT, R47, UR12, !P0 ;  /* 0x0000000c2f007c0c */ /* 0x000fe2000c7c1270 */
[----:B------:R-:W1:Y:S01]  /*d54e0*/  LDCU UR12, c[0x0][0x398] ;  /* 0x00007300ff0c77ac */ /* 0x000e620008000800 */
[----:B------:R-:W-:-:S04]  /*d54f0*/  LOP3.LUT R13, R13, 0xf7ffffff, RZ, 0xc0, !PT ;  /* 0xf7ffffff0d0d7812 */ /* 0x000fc800078ec0ff */
[----:B------:R-:W-:Y:S02]  /*d5500*/  @P4 LOP3.LUT R13, R13, 0x8000000, RZ, 0xfc, !PT ;  /* 0x080000000d0d4812 */ /* 0x000fe400078efcff */
[----:B0-----:R-:W-:Y:S01]  /*d5510*/  ISETP.LT.AND P4, PT, R44, UR57, !P0 ;  /* 0x000000392c007c0c */ /* 0x001fe2000c781270 */
        /* <DEDUP_REMOVED lines=25> */
[----:B------:R-:W-:Y:S02]  /*d56b0*/  LOP3.LUT R13, R13, 0xffefffff, RZ, 0xc0, !PT ;  /* 0xffefffff0d0d7812 */ /* 0x000fe400078ec0ff */
[----:B------:R-:W-:Y:S02]  /*d56c0*/  LOP3.LUT P1, RZ, R3, 0x800000, RZ, 0xc0, !PT ;  /* 0x0080000003ff7812 */ /* 0x000fe4000782c0ff */
        /* <DEDUP_REMOVED lines=39> */
[----:B----4-:R-:W-:Y:S01]  /*d5940*/  ISETP.LT.AND P6, PT, R44, UR75, !P4 ;  /* 0x0000004b2c007c0c */ /* 0x010fe2000e7c1270 */
[----:B------:R-:W4:Y:S01]  /*d5950*/  LDCU UR75, c[0x0][0x398] ;  /* 0x00007300ff4b77ac */ /* 0x000f220008000800 */
        /* <DEDUP_REMOVED lines=10> */
[----:B------:R-:W-:Y:S02]  /*d5a00*/  LOP3.LUT P0, RZ, R3, 0x100000, RZ, 0xc0, !PT ;  /* 0x0010000003ff7812 */ /* 0x000fe4000780c0ff */
        /* <DEDUP_REMOVED lines=29> */
[----:B------:R-:W-:-:S04]  /*d5be0*/  @P6 LOP3.LUT R13, R13, 0x2, RZ, 0xfc, !PT ;  /* 0x000000020d0d6812 */ /* 0x000fc800078efcff */
[----:B------:R-:W-:-:S04]  /*d5bf0*/  LOP3.LUT R13, R13, 0xfffffffe, RZ, 0xc0, !PT ;  /* 0xfffffffe0d0d7812 */ /* 0x000fc800078ec0ff */
[----:B------:R-:W-:-:S05]  /*d5c00*/  @P5 LOP3.LUT R13, R13, 0x1, RZ, 0xfc, !PT ;  /* 0x000000010d0d5812 */ /* 0x000fca00078efcff */
[----:B------:R0:W-:Y:S04]  /*d5c10*/  STL [R1+0x384], R13 ;  /* 0x0003840d01007387 */ /* 0x0001e80000100800 */
[----:B0-----:R-:W4:Y:S01]  /*d5c20*/  LDL.LU R13, [R1+0x37c] ;  /* 0x00037c00010d7983 */ /* 0x001f220000300800 */
[----:B------:R-:W-:Y:S01]  /*d5c30*/  ISETP.LT.AND P4, PT, R46, UR39, !P3 ;  /* 0x000000272e007c0c */ /* 0x000fe2000df81270 */
[----:B------:R-:W0:Y:S01]  /*d5c40*/  LDCU UR39, c[0x0][0x398] ;  /* 0x00007300ff2777ac */ /* 0x000e220008000800 */
[----:B--2---:R-:W-:-:S11]  /*d5c50*/  LOP3.LUT R12, R12, 0x7fffffff, RZ, 0xc0, !PT ;  /* 0x7fffffff0c0c7812 */ /* 0x004fd600078ec0ff */
[----:B------:R-:W-:Y:S02]  /*d5c60*/  @P4 LOP3.LUT R12, R12, 0x80000000, RZ, 0xfc, !PT ;  /* 0x800000000c0c4812 */ /* 0x000fe400078efcff */
[----:B------:R-:W-:Y:S01]  /*d5c70*/  ISETP.LT.AND P4, PT, R47, UR28, !P1 ;  /* 0x0000001c2f007c0c */ /* 0x000fe2000cf81270 */
[----:B------:R-:W2:Y:S01]  /*d5c80*/  LDCU UR28, c[0x0][0x398] ;  /* 0x00007300ff1c77ac */ /* 0x000ea20008000800 */
        /* <DEDUP_REMOVED lines=115> */
[----:B------:R-:W-:Y:S02]  /*d63c0*/  LOP3.LUT R12, R12, 0xfffffff7, RZ, 0xc0, !PT ;  /* 0xfffffff70c0c7812 */ /* 0x000fe400078ec0ff */
[----:B------:R-:W-:Y:S01]  /*d63d0*/  ISETP.LT.AND P6, PT, R47, UR42, !P3 ;  /* 0x0000002a2f007c0c */ /* 0x000fe2000dfc1270 */
[----:B------:R-:W0:Y:S01]  /*d63e0*/  LDCU UR42, c[0x0][0x398] ;  /* 0x00007300ff2a77ac */ /* 0x000e220008000800 */
[----:B------:R-:W-:Y:S02]  /*d63f0*/  @P4 LOP3.LUT R12, R12, 0x8, RZ, 0xfc, !PT ;  /* 0x000000080c0c4812 */ /* 0x000fe400078efcff */
[----:B------:R-:W-:Y:S01]  /*d6400*/  ISETP.LT.AND P5, PT, R44, UR65, !P3 ;  /* 0x000000412c007c0c */ /* 0x000fe2000dfa1270 */
[----:B------:R-:W0:Y:S01]  /*d6410*/  LDCU UR65, c[0x0][0x398] ;  /* 0x00007300ff4177ac */ /* 0x000e220008000800 */
[----:B------:R-:W-:Y:S02]  /*d6420*/  ISETP.LT.AND P4, PT, R45, UR21, !P3 ;  /* 0x000000152d007c0c */ /* 0x000fe4000df81270 */
[----:B------:R-:W-:Y:S01]  /*d6430*/  ISETP.LT.AND P3, PT, R46, UR23, !P3 ;  /* 0x000000172e007c0c */ /* 0x000fe2000df61270 */
[----:B------:R-:W0:Y:S01]  /*d6440*/  LDCU UR21, c[0x0][0x398] ;  /* 0x00007300ff1577ac */ /* 0x000e220008000800 */
[----:B------:R-:W-:-:S02]  /*d6450*/  LOP3.LUT R12, R12, 0xfffffffb, RZ, 0xc0, !PT ;  /* 0xfffffffb0c0c7812 */ /* 0x000fc400078ec0ff */
[----:B----4-:R-:W-:Y:S01]  /*d6460*/  LOP3.LUT R13, R13, 0x7fffffff, RZ, 0xc0, !PT ;  /* 0x7fffffff0d0d7812 */ /* 0x010fe200078ec0ff */
[----:B------:R-:W4:Y:S01]  /*d6470*/  LDCU UR23, c[0x0][0x398] ;  /* 0x00007300ff1777ac */ /* 0x000f220008000800 */
[----:B------:R-:W-:Y:S02]  /*d6480*/  LOP3.LUT P1, RZ, R3, 0x400, RZ, 0xc0, !PT ;  /* 0x0000040003ff7812 */ /* 0x000fe4000782c0ff */
[----:B------:R-:W-:-:S05]  /*d6490*/  @P6 LOP3.LUT R12, R12, 0x4, RZ, 0xfc, !PT ;  /* 0x000000040c0c6812 */ /* 0x000fca00078efcff */
[----:B------:R-:W-:Y:S02]  /*d64a0*/  @P3 LOP3.LUT R13, R13, 0x80000000, RZ, 0xfc, !PT ;  /* 0x800000000d0d3812 */ /* 0x000fe400078efcff */
[----:B------:R-:W-:Y:S01]  /*d64b0*/  ISETP.LT.AND P3, PT, R47, UR44, !P1 ;  /* 0x0000002c2f007c0c */ /* 0x000fe2000cf61270 */
[----:B------:R-:W0:Y:S01]  /*d64c0*/  LDCU UR44, c[0x0][0x398] ;  /* 0x00007300ff2c77ac */ /* 0x000e220008000800 */
[----:B------:R-:W-:Y:S02]  /*d64d0*/  LOP3.LUT R12, R12, 0xfffffffd, RZ, 0xc0, !PT ;  /* 0xfffffffd0c0c7812 */ /* 0x000fe400078ec0ff */
[----:B------:R-:W-:Y:S02]  /*d64e0*/  LOP3.LUT R13, R13, 0xbfffffff, RZ, 0xc0, !PT ;  /* 0xbfffffff0d0d7812 */ /* 0x000fe400078ec0ff */
[----:B------:R-:W-:Y:S02]  /*d64f0*/  @P5 LOP3.LUT R12, R12, 0x2, RZ, 0xfc, !PT ;  /* 0x000000020c0c5812 */ /* 0x000fe400078efcff */
[----:B------:R-:W-:Y:S01]  /*d6500*/  ISETP.LT.AND P5, PT, R44, UR69, !P1 ;  /* 0x000000452c007c0c */ /* 0x000fe2000cfa1270 */
[----:B------:R-:W0:Y:S01]  /*d6510*/  LDCU UR69, c[0x0][0x398] ;  /* 0x00007300ff4577ac */ /* 0x000e220008000800 */
[----:B------:R-:W-:-:S03]  /*d6520*/  LOP3.LUT R12, R12, 0xfffffffe, RZ, 0xc0, !PT ;  /* 0xfffffffe0c0c7812 */ /* 0x000fc600078ec0ff */
[----:B------:R-:W-:Y:S02]  /*d6530*/  @P3 LOP3.LUT R13, R13, 0x40000000, RZ, 0xfc, !PT ;  /* 0x400000000d0d3812 */ /* 0x000fe400078efcff */
[----:B------:R-:W-:Y:S02]  /*d6540*/  @P4 LOP3.LUT R12, R12, 0x1, RZ, 0xfc, !PT ;  /* 0x000000010c0c4812 */ /* 0x000fe400078efcff */
[----:B------:R-:W-:Y:S01]  /*d6550*/  ISETP.LT.AND P4, PT, R45, UR67, !P1 ;  /* 0x000000432d007c0c */ /* 0x000fe2000cf81270 */
[----:B------:R-:W0:Y:S01]  /*d6560*/  LDCU UR67, c[0x0][0x398] ;  /* 0x00007300ff4377ac */ /* 0x000e220008000800 */
[----:B------:R-:W-:-:S04]  /*d6570*/  LOP3.LUT R13, R13, 0xdfffffff, RZ, 0xc0, !PT ;  /* 0xdfffffff0d0d7812 */ /* 0x000fc800078ec0ff */
[----:B------:R-:W-:Y:S02]  /*d6580*/  @P5 LOP3.LUT R13, R13, 0x20000000, RZ, 0xfc, !PT ;  /* 0x200000000d0d5812 */ /* 0x000fe400078efcff */
[----:B------:R-:W-:Y:S02]  /*d6590*/  ISETP.LT.AND P3, PT, R46, UR18, !P1 ;  /* 0x000000122e007c0c */ /* 0x000fe4000cf61270 */
[----:B------:R-:W-:Y:S01]  /*d65a0*/  LOP3.LUT P2, RZ, R3, 0x200, RZ, 0xc0, !PT ;  /* 0x0000020003ff7812 */ /* 0x000fe2000784c0ff */
[----:B------:R0:W-:Y:S01]  /*d65b0*/  STL [R1+0x380], R12 ;  /* 0x0003800c01007387 */ /* 0x0001e20000100800 */
[----:B------:R-:W-:Y:S01]  /*d65c0*/  LOP3.LUT R13, R13, 0xefffffff, RZ, 0xc0, !PT ;  /* 0xefffffff0d0d7812 */ /* 0x000fe200078ec0ff */
[----:B------:R-:W1:Y:S03]  /*d65d0*/  LDCU UR18, c[0x0][0x398] ;  /* 0x00007300ff1277ac */ /* 0x000e660008000800 */
[----:B------:R-:W-:-:S02]  /*d65e0*/  @P4 LOP3.LUT R13, R13, 0x10000000, RZ, 0xfc, !PT ;  /* 0x100000000d0d4812 */ /* 0x000fc400078efcff */
[----:B------:R-:W-:Y:S01]  /*d65f0*/  ISETP.LT.AND P5, PT, R47, UR46, !P2 ;  /* 0x0000002e2f007c0c */ /* 0x000fe2000d7a1270 */
[----:B------:R-:W1:Y:S01]  /*d6600*/  LDCU UR46, c[0x0][0x398] ;  /* 0x00007300ff2e77ac */ /* 0x000e620008000800 */
[----:B------:R-:W-:Y:S01]  /*d6610*/  LOP3.LUT R13, R13, 0xf7ffffff, RZ, 0xc0, !PT ;  /* 0xf7ffffff0d0d7812 */ /* 0x000fe200078ec0ff */
[----:B0-----:R-:W3:Y:S03]  /*d6620*/  LDL.LU R12, [R1+0x378] ;  /* 0x00037800010c7983 */ /* 0x001ee60000300800 */
        /* <DEDUP_REMOVED lines=31> */
[----:B------:R-:W-:Y:S02]  /*d6820*/  LOP3.LUT R13, R13, 0xfff7ffff, RZ, 0xc0, !PT ;  /* 0xfff7ffff0d0d7812 */ /* 0x000fe400078ec0ff */
[----:B------:R-:W-:Y:S02]  /*d6830*/  LOP3.LUT P1, RZ, R3, 0x80, RZ, 0xc0, !PT ;  /* 0x0000008003ff7812 */ /* 0x000fe4000782c0ff */
[----:B------:R-:W-:Y:S02]  /*d6840*/  @P0 LOP3.LUT R13, R13, 0x80000, RZ, 0xfc, !PT ;  /* 0x000800000d0d0812 */ /* 0x000fe400078efcff */
[----:B------:R-:W-:Y:S01]  /*d6850*/  ISETP.LT.AND P0, PT, R47, UR50, !P1 ;  /* 0x000000322f007c0c */ /* 0x000fe2000cf01270 */
[----:B------:R-:W1:Y:S01]  /*d6860*/  LDCU UR50, c[0x0][0x398] ;  /* 0x00007300ff3277ac */ /* 0x000e620008000800 */
[----:B------:R-:W-:-:S02]  /*d6870*/  LOP3.LUT R32, R32, 0xffffbfff, RZ, 0xc0, !PT ;  /* 0xffffbfff20207812 */ /* 0x000fc400078ec0ff */
[----:B------:R-:W-:Y:S02]  /*d6880*/  LOP3.LUT R13, R13, 0xfffbffff, RZ, 0xc0, !PT ;  /* 0xfffbffff0d0d7812 */ /* 0x000fe400078ec0ff */
[----:B------:R-:W-:Y:S02]  /*d6890*/  @P5 LOP3.LUT R32, R32, 0x4000, RZ, 0xfc, !PT ;  /* 0x0000400020205812 */ /* 0x000fe400078efcff */
[----:B0-----:R-:W-:Y:S01]  /*d68a0*/  ISETP.LT.AND P5, PT, R44, UR71, !P1 ;  /* 0x000000472c007c0c */ /* 0x001fe2000cfa1270 */
[----:B------:R-:W0:Y:S04]  /*d68b0*/  LDCU UR71, c[0x0][0x398] ;  /* 0x00007300ff4777ac */ /* 0x000e280008000800 */
[----:B------:R-:W-:-:S04]  /*d68c0*/  @P0 LOP3.LUT R13, R13, 0x40000, RZ, 0xfc, !PT ;  /* 0x000400000d0d0812 */ /* 0x000fc800078efcff */
[----:B------:R-:W-:-:S04]  /*d68d0*/  LOP3.LUT R13, R13, 0xfffdffff, RZ, 0xc0, !PT ;  /* 0xfffdffff0d0d7812 */ /* 0x000fc800078ec0ff */
[----:B------:R-:W-:Y:S02]  /*d68e0*/  @P5 LOP3.LUT R13, R13, 0x20000, RZ, 0xfc, !PT ;  /* 0x000200000d0d5812 */ /* 0x000fe400078efcff */
[----:B------:R-:W-:Y:S01]  /*d68f0*/  ISETP.LT.AND P5, PT, R45, UR69, !P1 ;  /* 0x000000452d007c0c */ /* 0x000fe2000cfa1270 */
[----:B------:R-:W0:Y:S01]  /*d6900*/  LDCU UR69, c[0x0][0x398] ;  /* 0x00007300ff4577ac */ /* 0x000e220008000800 */
[----:B------:R-:W-:-:S11]  /*d6910*/  LOP3.LUT R13, R13, 0xfffeffff, RZ, 0xc0, !PT ;  /* 0xfffeffff0d0d7812 */ /* 0x000fd600078ec0ff */
[----:B------:R-:W-:Y:S02]  /*d6920*/  @P5 LOP3.LUT R13, R13, 0x10000, RZ, 0xfc, !PT ;  /* 0x000100000d0d5812 */ /* 0x000fe400078efcff */
[----:B------:R-:W-:Y:S01]  /*d6930*/  ISETP.LT.AND P5, PT, R46, UR7, !P1 ;  /* 0x000000072e007c0c */ /* 0x000fe2000cfa1270 */
[----:B------:R-:W0:Y:S01]  /*d6940*/  LDCU UR7, c[0x0][0x398] ;  /* 0x00007300ff0777ac */ /* 0x000e220008000800 */
[----:B------:R-:W-:Y:S02]  /*d6950*/  LOP3.LUT R13, R13, 0xffff7fff, RZ, 0xc0, !PT ;  /* 0xffff7fff0d0d7812 */ /* 0x000fe400078ec0ff */
[----:B------:R-:W-:-:S09]  /*d6960*/  LOP3.LUT P6, RZ, R3, 0x40, RZ, 0xc0, !PT ;  /* 0x0000004003ff7812 */ /* 0x000fd200078cc0ff */
[----:B------:R-:W-:Y:S02]  /*d6970*/  @P5 LOP3.LUT R13, R13, 0x8000, RZ, 0xfc, !PT ;  /* 0x000080000d0d5812 */ /* 0x000fe400078efcff */
[----:B------:R-:W-:Y:S01]  /*d6980*/  ISETP.LT.AND P5, PT, R47, UR52, !P6 ;  /* 0x000000342f007c0c */ /* 0x000fe2000f7a1270 */
[----:B------:R-:W1:Y:S01]  /*d6990*/  LDCU UR52, c[0x0][0x398] ;  /* 0x00007300ff3477ac */ /* 0x000e620008000800 */
[----:B------:R-:W-:-:S11]  /*d69a0*/  LOP3.LUT R13, R13, 0xffffbfff, RZ, 0xc0, !PT ;  /* 0xffffbfff0d0d7812 */ /* 0x000fd600078ec0ff */
[----:B------:R-:W-:Y:S02]  /*d69b0*/  @P5 LOP3.LUT R13, R13, 0x4000, RZ, 0xfc, !PT ;  /* 0x000040000d0d5812 */ /* 0x000fe400078efcff */
[----:B0-----:R-:W-:Y:S01]  /*d69c0*/  ISETP.LT.AND P5, PT, R44, UR71, !P6 ;  /* 0x000000472c007c0c */ /* 0x001fe2000f7a1270 */
[----:B------:R-:W0:Y:S01]  /*d69d0*/  LDCU UR71, c[0x0][0x398] ;  /* 0x00007300ff4777ac */ /* 0x000e220008000800 */
[----:B------:R-:W-:-:S11]  /*d69e0*/  LOP3.LUT R13, R13, 0xffffdfff, RZ, 0xc0, !PT ;  /* 0xffffdfff0d0d7812 */ /* 0x000fd600078ec0ff */
[----:B------:R-:W-:Y:S02]  /*d69f0*/  @P5 LOP3.LUT R13, R13, 0x2000, RZ, 0xfc, !PT ;  /* 0x000020000d0d5812 */ /* 0x000fe400078efcff */
[----:B------:R-:W-:Y:S01]  /*d6a00*/  ISETP.LT.AND P5, PT, R45, UR77, !P6 ;  /* 0x0000004d2d007c0c */ /* 0x000fe2000f7a1270 */
[----:B------:R-:W0:Y:S01]  /*d6a10*/  LDCU UR77, c[0x0][0x398] ;  /* 0x00007300ff4d77ac */ /* 0x000e220008000800 */
[----:B------:R-:W-:Y:S02]  /*d6a20*/  ISETP.LT.AND P6, PT, R46, UR75, !P6 ;  /* 0x0000004b2e007c0c */ /* 0x000fe4000f7c1270 */
[----:B------:R-:W-:Y:S01]  /*d6a30*/  LOP3.LUT R13, R13, 0xffffefff, RZ, 0xc0, !PT ;  /* 0xffffefff0d0d7812 */ /* 0x000fe200078ec0ff */
[----:B------:R-:W0:Y:S08]  /*d6a40*/  LDCU UR75, c[0x0][0x398] ;  /* 0x00007300ff4b77ac */ /* 0x000e300008000800 */
[----:B------:R-:W-:-:S02]  /*d6a50*/  @P5 LOP3.LUT R13, R13, 0x1000, RZ, 0xfc, !PT ;  /* 0x000010000d0d5812 */ /* 0x000fc400078efcff */
[----:B------:R-:W-:Y:S02]  /*d6a60*/  LOP3.LUT P5, RZ, R32, 0x4000, RZ, 0xc0, !PT ;  /* 0x0000400020ff7812 */ /* 0x000fe400078ac0ff */
        /* <DEDUP_REMOVED lines=8> */
[----:B------:R-:W-:-:S11]  /*d6af0*/  LOP3.LUT R13, R13, 0xfffffdff, RZ, 0xc0, !PT ;  /* 0xfffffdff0d0d7812 */ /* 0x000fd600078ec0ff */
[----:B------:R-:W-:Y:S02]  /*d6b00*/  @P6 LOP3.LUT R13, R13, 0x200, RZ, 0xfc, !PT ;  /* 0x000002000d0d6812 */ /* 0x000fe400078efcff */
[----:B------:R-:W-:Y:S01]  /*d6b10*/  ISETP.LT.AND P6, PT, R45, UR24, !P5 ;  /* 0x000000182d007c0c */ /* 0x000fe2000efc1270 */
[----:B------:R-:W0:Y:S01]  /*d6b20*/  LDCU UR24, c[0x0][0x3b8] ;  /* 0x00007700ff1877ac */ /* 0x000e220008000800 */
[----:B------:R-:W-:Y:S02]  /*d6b30*/  ISETP.LT.AND P5, PT, R46, UR17, !P5 ;  /* 0x000000112e007c0c */ /* 0x000fe4000efa1270 */
[----:B------:R-:W-:Y:S01]  /*d6b40*/  LOP3.LUT R13, R13, 0xfffffeff, RZ, 0xc0, !PT ;  /* 0xfffffeff0d0d7812 */ /* 0x000fe200078ec0ff */
[----:B------:R-:W0:Y:S01]  /*d6b50*/  LDCU UR17, c[0x0][0x3b8] ;  /* 0x00007700ff1177ac */ /* 0x000e220008000800 */
[----:B------:R-:W-:-:S07]  /*d6b60*/  LOP3.LUT P4, RZ, R3, 0x10, RZ, 0xc0, !PT ;  /* 0x0000001003ff7812 */ /* 0x000fce000788c0ff */
        /* <DEDUP_REMOVED lines=11> */
[----:B------:R-:W-:Y:S02]  /*d6c20*/  ISETP.LT.AND P5, PT, R45, UR33, !P4 ;  /* 0x000000212d007c0c */ /* 0x000fe4000e7a1270 */
[----:B------:R-:W-:Y:S01]  /*d6c30*/  ISETP.LT.AND P4, PT, R46, UR31, !P4 ;  /* 0x0000001f2e007c0c */ /* 0x000fe2000e781270 */
[----:B------:R-:W0:Y:S01]  /*d6c40*/  LDCU UR31, c[0x0][0x3b8] ;  /* 0x00007700ff1f77ac */ /* 0x000e220008000800 */
[----:B------:R-:W-:Y:S02]  /*d6c50*/  LOP3.LUT R13, R13, 0xffffffef, RZ, 0xc0, !PT ;  /* 0xffffffef0d0d7812 */ /* 0x000fe400078ec0ff */
        /* <DEDUP_REMOVED lines=8> */
[----:B--2---:R-:W-:Y:S01]  /*d6ce0*/  ISETP.LT.AND P4, PT, R44, UR28, !P3 ;  /* 0x0000001c2c007c0c */ /* 0x004fe2000df81270 */
[----:B------:R-:W2:Y:S01]  /*d6cf0*/  LDCU UR28, c[0x0][0x3b8] ;  /* 0x00007700ff1c77ac */ /* 0x000ea20008000800 */
[----:B------:R-:W-:-:S11]  /*d6d00*/  LOP3.LUT R13, R13, 0xfffffffd, RZ, 0xc0, !PT ;  /* 0xfffffffd0d0d7812 */ /* 0x000fd600078ec0ff */
[----:B------:R-:W-:Y:S02]  /*d6d10*/  @P4 LOP3.LUT R13, R13, 0x2, RZ, 0xfc, !PT ;  /* 0x000000020d0d4812 */ /* 0x000fe400078efcff */
[----:B------:R-:W-:Y:S01]  /*d6d20*/  ISETP.LT.AND P4, PT, R45, UR29, !P3 ;  /* 0x0000001d2d007c0c */ /* 0x000fe2000df81270 */
[----:B------:R-:W0:Y:S01]  /*d6d30*/  LDCU UR29, c[0x0][0x3b8] ;  /* 0x00007700ff1d77ac */ /* 0x000e220008000800 */
[----:B------:R-:W-:Y:S02]  /*d6d40*/  ISETP.LT.AND P3, PT, R46, UR13, !P3 ;  /* 0x0000000d2e007c0c */ /* 0x000fe4000df61270 */
[----:B---3--:R-:W-:Y:S01]  /*d6d50*/  LOP3.LUT R12, R12, 0x7fffffff, RZ, 0xc0, !PT ;  /* 0x7fffffff0c0c7812 */ /* 0x008fe200078ec0ff */
[----:B------:R-:W3:Y:S01]  /*d6d60*/  LDCU UR13, c[0x0][0x3b8] ;  /* 0x00007700ff0d77ac */ /* 0x000ee20008000800 */
[----:B------:R-:W-:-:S09]  /*d6d70*/  LOP3.LUT P2, RZ, R3, 0x4, RZ, 0xc0, !PT ;  /* 0x0000000403ff7812 */ /* 0x000fd2000784c0ff */
[----:B------:R-:W-:Y:S02]  /*d6d80*/  @P3 LOP3.LUT R12, R12, 0x80000000, RZ, 0xfc, !PT ;  /* 0x800000000c0c3812 */ /* 0x000fe400078efcff */
[----:B------:R-:W-:Y:S01]  /*d6d90*/  ISETP.LT.AND P3, PT, R47, UR60, !P2 ;  /* 0x0000003c2f007c0c */ /* 0x000fe2000d761270 */
[----:B------:R-:W0:Y:S01]  /*d6da0*/  LDCU UR60, c[0x0][0x398] ;  /* 0x00007300ff3c77ac */ /* 0x000e220008000800 */
[----:B------:R-:W-:-:S11]  /*d6db0*/  LOP3.LUT R12, R12, 0xbfffffff, RZ, 0xc0, !PT ;  /* 0xbfffffff0c0c7812 */ /* 0x000fd600078ec0ff */
[----:B------:R-:W-:Y:S02]  /*d6dc0*/  @P3 LOP3.LUT R12, R12, 0x40000000, RZ, 0xfc, !PT ;  /* 0x400000000c0c3812 */ /* 0x000fe400078efcff */
[----:B------:R-:W-:Y:S02]  /*d6dd0*/  ISETP.LT.AND P3, PT, R44, UR19, !P2 ;  /* 0x000000132c007c0c */ /* 0x000fe4000d761270 */
[C---:B------:R-:W-:Y:S02]  /*d6de0*/  LOP3.LUT P0, RZ, R3.reuse, 0x2, RZ, 0xc0, !PT ;  /* 0x0000000203ff7812 */ /* 0x040fe4000780c0ff */
[----:B------:R-:W-:Y:S02]  /*d6df0*/  LOP3.LUT P1, RZ, R3, 0x1, RZ, 0xc0, !PT ;  /* 0x0000000103ff7812 */ /* 0x000fe4000782c0ff */
[----:B------:R-:W-:Y:S02]  /*d6e00*/  LOP3.LUT R13, R13, 0xfffffffe, RZ, 0xc0, !PT ;  /* 0xfffffffe0d0d7812 */ /* 0x000fe400078ec0ff */
[----:B------:R-:W-:-:S02]  /*d6e10*/  R2UR.FILL UR15, R18 ;  /* 0x00000000120f72ca */ /* 0x000fc400004e0000 */
[C---:B------:R-:W-:Y:S02]  /*d6e20*/  LOP3.LUT P5, RZ, R32.reuse, 0x1000, RZ, 0xc0, !PT ;  /* 0x0000100020ff7812 */ /* 0x040fe400078ac0ff */
[----:B------:R-:W-:Y:S01]  /*d6e30*/  LOP3.LUT P6, RZ, R32, 0x2000, RZ, 0xc0, !PT ;  /* 0x0000200020ff7812 */ /* 0x000fe200078cc0ff */
[----:B---3--:R-:W-:Y:S01]  /*d6e40*/  VIADD R42, R33, UR13 ;  /* 0x0000000d212a7c36 */ /* 0x008fe20008000000 */
[----:B------:R-:W-:Y:S01]  /*d6e50*/  LOP3.LUT R12, R12, 0xdfffffff, RZ, 0xc0, !PT ;  /* 0xdfffffff0c0c7812 */ /* 0x000fe200078ec0ff */
[----:B------:R-:W3:Y:S03]  /*d6e60*/  LDCU UR19, c[0x0][0x398] ;  /* 0x00007300ff1377ac */ /* 0x000ee60008000800 */
[----:B------:R-:W-:Y:S01]  /*d6e70*/  @P3 LOP3.LUT R12, R12, 0x20000000, RZ, 0xfc, !PT ;  /* 0x200000000c0c3812 */ /* 0x000fe200078efcff */
[----:B------:R-:W0:Y:S01]  /*d6e80*/  LDCU UR13, c[0x0][0x3b8] ;  /* 0x00007700ff0d77ac */ /* 0x000e220008000800 */
[----:B------:R-:W-:-:S02]  /*d6e90*/  ISETP.LT.AND P3, PT, R45, UR30, !P2 ;  /* 0x0000001e2d007c0c */ /* 0x000fc4000d761270 */
[----:B------:R-:W-:Y:S01]  /*d6ea0*/  ISETP.LT.AND P2, PT, R46, UR35, !P2 ;  /* 0x000000232e007c0c */ /* 0x000fe2000d741270 */
[----:B------:R-:W0:Y:S01]  /*d6eb0*/  LDCU UR30, c[0x0][0x3b8] ;  /* 0x00007700ff1e77ac */ /* 0x000e220008000800 */
[----:B------:R-:W-:Y:S02]  /*d6ec0*/  LOP3.LUT R12, R12, 0xefffffff, RZ, 0xc0, !PT ;  /* 0xefffffff0c0c7812 */ /* 0x000fe400078ec0ff */
[----:B------:R-:W-:Y:S01]  /*d6ed0*/  @P4 LOP3.LUT R13, R13, 0x1, RZ, 0xfc, !PT ;  /* 0x000000010d0d4812 */ /* 0x000fe200078efcff */
[----:B------:R-:W0:Y:S06]  /*d6ee0*/  LDCU UR35, c[0x0][0x3b8] ;  /* 0x00007700ff2377ac */ /* 0x000e2c0008000800 */
[----:B------:R-:W-:-:S04]  /*d6ef0*/  @P3 LOP3.LUT R12, R12, 0x10000000, RZ, 0xfc, !PT ;  /* 0x100000000c0c3812 */ /* 0x000fc800078efcff */
[----:B------:R-:W-:-:S04]  /*d6f00*/  LOP3.LUT R12, R12, 0xf7ffffff, RZ, 0xc0, !PT ;  /* 0xf7ffffff0c0c7812 */ /* 0x000fc800078ec0ff */
[----:B------:R-:W-:Y:S02]  /*d6f10*/  @P2 LOP3.LUT R12, R12, 0x8000000, RZ, 0xfc, !PT ;  /* 0x080000000c0c2812 */ /* 0x000fe400078efcff */
[----:B------:R-:W-:Y:S02]  /*d6f20*/  ISETP.LT.AND P2, PT, R47, UR62, !P0 ;  /* 0x0000003e2f007c0c */ /* 0x000fe4000c741270 */
[----:B------:R-:W-:Y:S01]  /*d6f30*/  LOP3.LUT P4, RZ, R32, 0x800, RZ, 0xc0, !PT ;  /* 0x0000080020ff7812 */ /* 0x000fe2000788c0ff */
[----:B------:R0:W-:Y:S01]  /*d6f40*/  STL [R1+0x37c], R13 ;  /* 0x00037c0d01007387 */ /* 0x0001e20000100800 */
[----:B------:R-:W-:Y:S01]  /*d6f50*/  LOP3.LUT R12, R12, 0xfbffffff, RZ, 0xc0, !PT ;  /* 0xfbffffff0c0c7812 */ /* 0x000fe200078ec0ff */
[----:B------:R-:W1:Y:S08]  /*d6f60*/  LDCU UR62, c[0x0][0x398] ;  /* 0x00007300ff3e77ac */ /* 0x000e700008000800 */
[----:B------:R-:W-:Y:S01]  /*d6f70*/  @P2 LOP3.LUT R12, R12, 0x4000000, RZ, 0xfc, !PT ;  /* 0x040000000c0c2812 */ /* 0x000fe200078efcff */
[----:B0-----:R-:W2:Y:S01]  /*d6f80*/  LDL.LU R13, [R1+0x374] ;  /* 0x00037400010d7983 */ /* 0x001ea20000300800 */
[----:B------:R-:W-:Y:S01]  /*d6f90*/  ISETP.LT.AND P2, PT, R44, UR32, !P0 ;  /* 0x000000202c007c0c */ /* 0x000fe2000c741270 */
[----:B------:R-:W0:Y:S01]  /*d6fa0*/  LDCU.64 UR32, c[0x0][0x398] ;  /* 0x00007300ff2077ac */ /* 0x000e220008000a00 */
[----:B------:R-:W-:Y:S01]  /*d6fb0*/  LOP3.LUT R12, R12, 0xfdffffff, RZ, 0xc0, !PT ;  /* 0xfdffffff0c0c7812 */ /* 0x000fe200078ec0ff */
[----:B------:R-:W3:Y:S10]  /*d6fc0*/  LDL.LU R19, [R1+0xc10] ;  /* 0x000c100001137983 */ /* 0x000ef40000300800 */
[----:B------:R-:W-:-:S02]  /*d6fd0*/  @P2 LOP3.LUT R12, R12, 0x2000000, RZ, 0xfc, !PT ;  /* 0x020000000c0c2812 */ /* 0x000fc400078efcff */
[----:B------:R-:W-:Y:S02]  /*d6fe0*/  ISETP.LT.AND P2, PT, R45, UR37, !P0 ;  /* 0x000000252d007c0c */ /* 0x000fe4000c741270 */
[----:B------:R-:W-:Y:S01]  /*d6ff0*/  ISETP.LT.AND P0, PT, R46, UR39, !P0 ;  /* 0x000000272e007c0c */ /* 0x000fe2000c701270 */
[----:B------:R-:W0:Y:S01]  /*d7000*/  LDCU UR39, c[0x0][0x3b8] ;  /* 0x00007700ff2777ac */ /* 0x000e220008000800 */
[----:B------:R-:W-:-:S09]  /*d7010*/  LOP3.LUT R12, R12, 0xfeffffff, RZ, 0xc0, !PT ;  /* 0xfeffffff0c0c7812 */ /* 0x000fd200078ec0ff */
        /* <DEDUP_REMOVED lines=14> */
[----:B------:R-:W-:-:S09]  /*d7100*/  LOP3.LUT R12, R12, 0xffefffff, RZ, 0xc0, !PT ;  /* 0xffefffff0c0c7812 */ /* 0x000fd200078ec0ff */
[----:B------:R-:W-:Y:S02]  /*d7110*/  @P0 LOP3.LUT R12, R12, 0x100000, RZ, 0xfc, !PT ;  /* 0x001000000c0c0812 */ /* 0x000fe400078efcff */
        /* <DEDUP_REMOVED lines=28> */
[----:B------:R-:W0:Y:S01]  /*d72e0*/  LDCU.64 UR36, c[0x0][0x398] ;  /* 0x00007300ff2477ac */ /* 0x000e220008000a00 */
[----:B------:R-:W-:Y:S02]  /*d72f0*/  LOP3.LUT R12, R12, 0xffffefff, RZ, 0xc0, !PT ;  /* 0xffffefff0c0c7812 */ /* 0x000fe400078ec0ff */
[----:B------:R-:W-:-:S09]  /*d7300*/  LOP3.LUT P2, RZ, R32, 0x200, RZ, 0xc0, !PT ;  /* 0x0000020020ff7812 */ /* 0x000fd2000784c0ff */
[----:B------:R-:W-:Y:S02]  /*d7310*/  @P0 LOP3.LUT R12, R12, 0x1000, RZ, 0xfc, !PT ;  /* 0x000010000c0c0812 */ /* 0x000fe400078efcff */
[----:B------:R-:W-:Y:S02]  /*d7320*/  ISETP.LT.AND P0, PT, R46, UR47, !P1 ;  /* 0x0000002f2e007c0c */ /* 0x000fe4000cf01270 */
[----:B------:R-:W-:Y:S02]  /*d7330*/  ISETP.LT.AND P1, PT, R47, UR70, !P2 ;  /* 0x000000462f007c0c */ /* 0x000fe4000d721270 */
[----:B------:R-:W-:Y:S02]  /*d7340*/  LOP3.LUT P3, RZ, R32, 0x400, RZ, 0xc0, !PT ;  /* 0x0000040020ff7812 */ /* 0x000fe4000786c0ff */
[----:B--2---:R-:W-:Y:S01]  /*d7350*/  LOP3.LUT R13, R13, 0x7fffffff, RZ, 0xc0, !PT ;  /* 0x7fffffff0d0d7812 */ /* 0x004fe200078ec0ff */
[----:B0-----:R-:W-:Y:S01]  /*d7360*/  VIADD R41, R42, UR8 ;  /* 0x000000082a297c36 */ /* 0x001fe20008000000 */
[----:B------:R-:W-:Y:S01]  /*d7370*/  LOP3.LUT R12, R12, 0xfffff7ff, RZ, 0xc0, !PT ;  /* 0xfffff7ff0c0c7812 */ /* 0x000fe200078ec0ff */
[----:B------:R-:W0:Y:S04]  /*d7380*/  LDCU UR70, c[0x0][0x398] ;  /* 0x00007300ff4677ac */ /* 0x000e280008000800 */
[----:B------:R-:W-:Y:S01]  /*d7390*/  @P0 LOP3.LUT R12, R12, 0x800, RZ, 0xfc, !PT ;  /* 0x000008000c0c0812 */ /* 0x000fe200078efcff */
[----:B------:R-:W2:Y:S01]  /*d73a0*/  LDCU UR8, c[0x0][0x398] ;  /* 0x00007300ff0877ac */ /* 0x000ea20008000800 */
[----:B------:R-:W-:-:S02]  /*d73b0*/  ISETP.LT.AND P0, PT, R44, UR38, !P2 ;  /* 0x000000262c007c0c */ /* 0x000fc4000d701270 */
[----:B------:R-:W-:Y:S01]  /*d73c0*/  LOP3.LUT R12, R12, 0xfffffbff, RZ, 0xc0, !PT ;  /* 0xfffffbff0c0c7812 */ /* 0x000fe200078ec0ff */
[----:B------:R-:W-:Y:S01]  /*d73d0*/  VIADD R40, R41, UR17 ;  /* 0x0000001129287c36 */ /* 0x000fe20008000000 */
[----:B------:R-:W0:Y:S02]  /*d73e0*/  LDCU UR17, c[0x0][0x398] ;  /* 0x00007300ff1177ac */ /* 0x000e240008000800 */
        /* <DEDUP_REMOVED lines=11> */
[----:B------:R-:W-:Y:S01]  /*d74a0*/  VIADD R38, R40, UR27 ;  /* 0x0000001b28267c36 */ /* 0x000fe20008000000 */
[----:B-1----:R-:W-:Y:S01]  /*d74b0*/  ISETP.LT.AND P2, PT, R44, UR55, !P3 ;  /* 0x000000372c007c0c */ /* 0x002fe2000df41270 */
[----:B------:R-:W1:Y:S01]  /*d74c0*/  LDCU UR72, c[0x0][0x398] ;  /* 0x00007300ff4877ac */ /* 0x000e620008000800 */
[----:B------:R-:W-:Y:S02]  /*d74d0*/  LOP3.LUT R12, R12, 0xffffffbf, RZ, 0xc0, !PT ;  /* 0xffffffbf0c0c7812 */ /* 0x000fe400078ec0ff */
[----:B------:R-:W-:Y:S01]  /*d74e0*/  ISETP.LT.AND P1, PT, R45, UR12, !P3 ;  /* 0x0000000c2d007c0c */ /* 0x000fe2000df21270 */
[----:B------:R-:W-:Y:S01]  /*d74f0*/  VIADD R34, R38, UR26 ;  /* 0x0000001a26227c36 */ /* 0x000fe20008000000 */
[----:B------:R-:W0:Y:S01]  /*d7500*/  LDCU.64 UR26, c[0x0][0x398] ;  /* 0x00007300ff1a77ac */ /* 0x000e220008000a00 */
        /* <DEDUP_REMOVED lines=12> */
[----:B------:R-:W-:Y:S01]  /*d75d0*/  VIADD R37, R34, UR28 ;  /* 0x0000001c22257c36 */ /* 0x000fe20008000000 */
[----:B------:R-:W-:Y:S01]  /*d75e0*/  LOP3.LUT R12, R12, 0xfffffffb, RZ, 0xc0, !PT ;  /* 0xfffffffb0c0c7812 */ /* 0x000fe200078ec0ff */
[----:B------:R-:W0:Y:S01]  /*d75f0*/  LDCU UR40, c[0x0][0x3b8] ;  /* 0x00007700ff2877ac */ /* 0x000e220008000800 */
[----:B------:R-:W-:Y:S01]  /*d7600*/  ISETP.LT.AND P1, PT, R45, UR9, !P4 ;  /* 0x000000092d007c0c */ /* 0x000fe2000e721270 */
[----:B------:R-:W-:Y:S01]  /*d7610*/  VIADD R36, R37, UR24 ;  /* 0x0000001825247c36 */ /* 0x000fe20008000000 */
[----:B------:R-:W-:Y:S01]  /*d7620*/  LOP3.LUT R2, R2, 0xfffffbff, RZ, 0xc0, !PT ;  /* 0xfffffbff02027812 */ /* 0x000fe200078ec0ff */
[----:B------:R-:W0:Y:S04]  /*d7630*/  LDCU UR24, c[0x0][0x398] ;  /* 0x00007300ff1877ac */ /* 0x000e280008000800 */
[----:B------:R-:W-:Y:S01]  /*d7640*/  @P0 LOP3.LUT R12, R12, 0x4, RZ, 0xfc, !PT ;  /* 0x000000040c0c0812 */ /* 0x000fe200078efcff */
[----:B------:R-:W0:Y:S03]  /*d7650*/  LDCU UR9, c[0x0][0x3b8] ;  /* 0x00007700ff0977ac */ /* 0x000e260008000800 */
[----:B------:R-:W-:-:S04]  /*d7660*/  LOP3.LUT R12, R12, 0xfffffffd, RZ, 0xc0, !PT ;  /* 0xfffffffd0c0c7812 */ /* 0x000fc800078ec0ff */
[----:B------:R-:W-:-:S04]  /*d7670*/  @P2 LOP3.LUT R12, R12, 0x2, RZ, 0xfc, !PT ;  /* 0x000000020c0c2812 */ /* 0x000fc800078efcff */
[----:B------:R-:W-:-:S04]  /*d7680*/  LOP3.LUT R12, R12, 0xfffffffe, RZ, 0xc0, !PT ;  /* 0xfffffffe0c0c7812 */ /* 0x000fc800078ec0ff */
[----:B------:R-:W-:-:S05]  /*d7690*/  @P1 LOP3.LUT R12, R12, 0x1, RZ, 0xfc, !PT ;  /* 0x000000010c0c1812 */ /* 0x000fca00078efcff */
[----:B------:R0:W-:Y:S04]  /*d76a0*/  STL [R1+0x378], R12 ;  /* 0x0003780c01007387 */ /* 0x0001e80000100800 */
[----:B------:R-:W3:Y:S04]  /*d76b0*/  LDL.LU R18, [R1+0xc14] ;  /* 0x000c140001127983 */ /* 0x000ee80000300800 */
[----:B0-----:R-:W2:Y:S04]  /*d76c0*/  LDL.LU R12, [R1+0x3ed0] ;  /* 0x003ed000010c7983 */ /* 0x001ea80000300800 */
[----:B------:R-:W2:Y:S04]  /*d76d0*/  LDL.LU R21, [R1+0xc18] ;  /* 0x000c180001157983 */ /* 0x000ea80000300800 */
[----:B------:R-:W2:Y:S04]  /*d76e0*/  LDL.LU R20, [R1+0xc1c] ;  /* 0x000c1c0001147983 */ /* 0x000ea80000300800 */
[----:B------:R-:W2:Y:S01]  /*d76f0*/  LDL.LU R14, [R1+0x3ed4] ;  /* 0x003ed400010e7983 */ /* 0x000ea20000300800 */
[----:B------:R-:W-:Y:S01]  /*d7700*/  ISETP.LT.AND P0, PT, R46, UR21, !P4 ;  /* 0x000000152e007c0c */ /* 0x000fe2000e701270 */
[----:B------:R-:W-:Y:S01]  /*d7710*/  VIADD R35, R36, UR16 ;  /* 0x0000001024237c36 */ /* 0x000fe20008000000 */
[----:B----4-:R-:W-:Y:S01]  /*d7720*/  ISETP.LT.AND P2, PT, R44, UR23, !P5 ;  /* 0x000000172c007c0c */ /* 0x010fe2000ef41270 */
[----:B------:R-:W0:Y:S01]  /*d7730*/  LDCU UR16, c[0x0][0x398] ;  /* 0x00007300ff1077ac */ /* 0x000e220008000800 */
[----:B------:R-:W-:Y:S01]  /*d7740*/  ISETP.LT.AND P1, PT, R45, UR42, !P5 ;  /* 0x0000002a2d007c0c */ /* 0x000fe2000ef21270 */
[----:B------:R-:W4:Y:S01]  /*d7750*/  LDCU.64 UR42, c[0x0][0x398] ;  /* 0x00007300ff2a77ac */ /* 0x000f220008000a00 */
[----:B------:R-:W0:Y:S07]  /*d7760*/  LDCU UR21, c[0x0][0x3b8] ;  /* 0x00007700ff1577ac */ /* 0x000e2e0008000800 */
[----:B------:R-:W-:-:S02]  /*d7770*/  @P0 LOP3.LUT R13, R13, 0x80000000, RZ, 0xfc, !PT ;  /* 0x800000000d0d0812 */ /* 0x000fc400078efcff */
[----:B------:R-:W-:Y:S01]  /*d7780*/  ISETP.LT.AND P0, PT, R47, UR76, !P5 ;  /* 0x0000004c2f007c0c */ /* 0x000fe2000ef01270 */
[----:B------:R-:W0:Y:S01]  /*d7790*/  LDCU UR23, c[0x0][0x3b8] ;  /* 0x00007700ff1777ac */ /* 0x000e220008000800 */
[----:B------:R-:W-:-:S11]  /*d77a0*/  LOP3.LUT R13, R13, 0xbfffffff, RZ, 0xc0, !PT ;  /* 0xbfffffff0d0d7812 */ /* 0x000fd600078ec0ff */
[----:B------:R-:W-:-:S04]  /*d77b0*/  @P0 LOP3.LUT R13, R13, 0x40000000, RZ, 0xfc, !PT ;  /* 0x400000000d0d0812 */ /* 0x000fc800078efcff */
        /* <DEDUP_REMOVED lines=8> */
[----:B---3--:R-:W-:-:S05]  /*d7840*/  F2FP.SATFINITE.E5M2.F32.PACK_AB_MERGE_C R15, R18, R19, RZ ;  /* 0x00000013120f723e */ /* 0x008fca00048060ff */
[----:B------:R3:W-:Y:S04]  /*d7850*/  STL [R1+0x4f30], R15 ;  /* 0x004f300f01007387 */ /* 0x0007e80000100800 */
[----:B------:R-:W4:Y:S04]  /*d7860*/  LDL.LU R19, [R1+0xc00] ;  /* 0x000c000001137983 */ /* 0x000f280000300800 */
[----:B------:R-:W4:Y:S01]  /*d7870*/  LDL.LU R18, [R1+0xc04] ;  /* 0x000c040001127983 */ /* 0x000f220000300800 */
[----:B------:R-:W-:Y:S01]  /*d7880*/  ISETP.LT.AND P2, PT, R44, UR18, !P6 ;  /* 0x000000122c007c0c */ /* 0x000fe2000f741270 */
[----:B------:R-:W0:Y:S01]  /*d7890*/  LDCU UR18, c[0x0][0x3b8] ;  /* 0x00007700ff1277ac */ /* 0x000e220008000800 */
[----:B------:R-:W-:-:S04]  /*d78a0*/  LOP3.LUT R13, R13, 0xfbffffff, RZ, 0xc0, !PT ;  /* 0xfbffffff0d0d7812 */ /* 0x000fc800078ec0ff */
[----:B------:R-:W-:Y:S02]  /*d78b0*/  @P0 LOP3.LUT R13, R13, 0x4000000, RZ, 0xfc, !PT ;  /* 0x040000000d0d0812 */ /* 0x000fe400078efcff */
[----:B------:R-:W-:Y:S02]  /*d78c0*/  ISETP.LT.AND P1, PT, R45, UR61, !P6 ;  /* 0x0000003d2d007c0c */ /* 0x000fe4000f721270 */
        /* <DEDUP_REMOVED lines=8> */
[----:B--2---:R-:W-:Y:S01]  /*d7950*/  ISETP.GE.AND P0, PT, R12, UR33, PT ;  /* 0x000000210c007c0c */ /* 0x004fe2000bf06270 */
[----:B------:R-:W2:Y:S01]  /*d7960*/  LDCU.64 UR32, c[0x0][0x398] ;  /* 0x00007300ff2077ac */ /* 0x000ea20008000a00 */
[----:B------:R-:W2:Y:S02]  /*d7970*/  LDL.LU R12, [R1+0x3ee8] ;  /* 0x003ee800010c7983 */ /* 0x000ea40000300800 */
[----:B------:R-:W-:Y:S01]  /*d7980*/  ISETP.LT.AND P3, PT, R47, UR36, !P0 ;  /* 0x000000242f007c0c */ /* 0x000fe2000c761270 */
[----:B------:R-:W0:Y:S01]  /*d7990*/  LDCU UR36, c[0x0][0x3b8] ;  /* 0x00007700ff2477ac */ /* 0x000e220008000800 */
[----:B------:R-:W-:Y:S02]  /*d79a0*/  ISETP.LT.AND P2, PT, R44, UR59, !P0 ;  /* 0x0000003b2c007c0c */ /* 0x000fe4000c741270 */
[----:B------:R-:W-:-:S02]  /*d79b0*/  LOP3.LUT R13, R13, 0xffbfffff, RZ, 0xc0, !PT ;  /* 0xffbfffff0d0d7812 */ /* 0x000fc400078ec0ff */
[----:B------:R-:W-:Y:S01]  /*d79c0*/  ISETP.LT.AND P1, PT, R45, UR63, !P0 ;  /* 0x0000003f2d007c0c */ /* 0x000fe2000c721270 */
[----:B------:R-:W0:Y:S06]  /*d79d0*/  LDCU UR63, c[0x0][0x398] ;  /* 0x00007300ff3f77ac */ /* 0x000e2c0008000800 */
[----:B------:R-:W-:-:S04]  /*d79e0*/  @P3 LOP3.LUT R13, R13, 0x400000, RZ, 0xfc, !PT ;  /* 0x004000000d0d3812 */ /* 0x000fc800078efcff */
[----:B------:R-:W-:-:S04]  /*d79f0*/  LOP3.LUT R13, R13, 0xffdfffff, RZ, 0xc0, !PT ;  /* 0xffdfffff0d0d7812 */ /* 0x000fc800078ec0ff */
[----:B------:R-:W-:Y:S02]  /*d7a00*/  @P2 LOP3.LUT R13, R13, 0x200000, RZ, 0xfc, !PT ;  /* 0x002000000d0d2812 */ /* 0x000fe400078efcff */
[----:B------:R-:W-:Y:S02]  /*d7a10*/  ISETP.LT.AND P0, PT, R46, UR65, !P0 ;  /* 0x000000412e007c0c */ /* 0x000fe4000c701270 */
[----:B------:R-:W-:-:S04]  /*d7a20*/  LOP3.LUT R13, R13, 0xffefffff, RZ, 0xc0, !PT ;  /* 0xffefffff0d0d7812 */ /* 0x000fc800078ec0ff */
[----:B------:R-:W-:Y:S02]  /*d7a30*/  @P1 LOP3.LUT R13, R13, 0x100000, RZ, 0xfc, !PT ;  /* 0x001000000d0d1812 */ /* 0x000fe400078efcff */
[----:B---3--:R-:W-:Y:S02]  /*d7a40*/  F2FP.SATFINITE.E5M2.F32.PACK_AB_MERGE_C R15, R20, R21, RZ ;  /* 0x00000015140f723e */ /* 0x008fe400048060ff */
[----:B------:R-:W-:-:S03]  /*d7a50*/  LOP3.LUT R13, R13, 0xfff7ffff, RZ, 0xc0, !PT ;  /* 0xfff7ffff0d0d7812 */ /* 0x000fc600078ec0ff */
[----:B------:R-:W-:Y:S01]  /*d7a60*/  STL [R1+0x4f34], R15 ;  /* 0x004f340f01007387 */ /* 0x000fe20000100800 */
[----:B------:R-:W-:Y:S02]  /*d7a70*/  @P0 LOP3.LUT R13, R13, 0x80000, RZ, 0xfc, !PT ;  /* 0x000800000d0d0812 */ /* 0x000fe400078efcff */
[----:B------:R-:W-:Y:S01]  /*d7a80*/  ISETP.GE.AND P0, PT, R14, UR37, PT ;  /* 0x000000250e007c0c */ /* 0x000fe2000bf06270 */
[----:B------:R-:W3:Y:S01]  /*d7a90*/  LDL.LU R21, [R1+0xc08] ;  /* 0x000c080001157983 */ /* 0x000ee20000300800 */
[----:B------:R-:W-:Y:S01]  /*d7aa0*/  LOP3.LUT R13, R13, 0xfffbffff, RZ, 0xc0, !PT ;  /* 0xfffbffff0d0d7812 */ /* 0x000fe200078ec0ff */
[----:B------:R-:W0:Y:S02]  /*d7ab0*/  LDCU UR37, c[0x0][0x3b8] ;  /* 0x00007700ff2577ac */ /* 0x000e240008000800 */
[----:B------:R-:W3:Y:S01]  /*d7ac0*/  LDL.LU R20, [R1+0xc0c] ;  /* 0x000c0c0001147983 */ /* 0x000ee20000300800 */
[----:B----4-:R-:W-:-:S05]  /*d7ad0*/  F2FP.SATFINITE.E5M2.F32.PACK_AB_MERGE_C R14, R18, R19, RZ ;  /* 0x00000013120e723e */ /* 0x010fca00048060ff */
[----:B------:R4:W-:Y:S04]  /*d7ae0*/  STL [R1+0x4f1c], R14 ;  /* 0x004f1c0e01007387 */ /* 0x0009e80000100800 */
[----:B----4-:R-:W4:Y:S01]  /*d7af0*/  LDL.LU R14, [R1+0x3eec] ;  /* 0x003eec00010e7983 */ /* 0x010f220000300800 */
[----:B--2---:R-:W-:Y:S01]  /*d7b00*/  ISETP.LT.AND P3, PT, R47, UR32, !P0 ;  /* 0x000000202f007c0c */ /* 0x004fe2000c761270 */
[----:B------:R-:W2:Y:S01]  /*d7b10*/  LDCU UR32, c[0x0][0x3b8] ;  /* 0x00007700ff2077ac */ /* 0x000ea20008000800 */
[----:B------:R-:W-:Y:S01]  /*d7b20*/  ISETP.LT.AND P2, PT, R44, UR20, !P0 ;  /* 0x000000142c007c0c */ /* 0x000fe2000c741270 */
[----:B------:R-:W2:Y:S01]  /*d7b30*/  LDL.LU R19, [R1+0x2330] ;  /* 0x0023300001137983 */ /* 0x000ea20000300800 */
[----:B------:R-:W-:Y:S01]  /*d7b40*/  ISETP.LT.AND P1, PT, R45, UR46, !P0 ;  /* 0x0000002e2d007c0c */ /* 0x000fe2000c721270 */
[----:B------:R-:W0:Y:S08]  /*d7b50*/  LDCU.64 UR46, c[0x0][0x398] ;  /* 0x00007300ff2e77ac */ /* 0x000e300008000a00 */
[----:B------:R-:W-:Y:S01]  /*d7b60*/  @P3 LOP3.LUT R13, R13, 0x40000, RZ, 0xfc, !PT ;  /* 0x000400000d0d3812 */ /* 0x000fe200078efcff */
[----:B------:R-:W2:Y:S01]  /*d7b70*/  LDL.LU R18, [R1+0x2334] ;  /* 0x0023340001127983 */ /* 0x000ea20000300800 */
[----:B------:R-:W0:Y:S02]  /*d7b80*/  LDCU UR20, c[0x0][0x3b8] ;  /* 0x00007700ff1477ac */ /* 0x000e240008000800 */
[----:B------:R-:W-:-:S04]  /*d7b90*/  LOP3.LUT R13, R13, 0xfffdffff, RZ, 0xc0, !PT ;  /* 0xfffdffff0d0d7812 */ /* 0x000fc800078ec0ff */
[----:B------:R-:W-:Y:S02]  /*d7ba0*/  @P2 LOP3.LUT R13, R13, 0x20000, RZ, 0xfc, !PT ;  /* 0x000200000d0d2812 */ /* 0x000fe400078efcff */
[----:B------:R-:W-:Y:S02]  /*d7bb0*/  ISETP.LT.AND P0, PT, R46, UR67, !P0 ;  /* 0x000000432e007c0c */ /* 0x000fe4000c701270 */
[----:B------:R-:W-:-:S04]  /*d7bc0*/  LOP3.LUT R13, R13, 0xfffeffff, RZ, 0xc0, !PT ;  /* 0xfffeffff0d0d7812 */ /* 0x000fc800078ec0ff */
[----:B------:R-:W-:-:S04]  /*d7bd0*/  @P1 LOP3.LUT R13, R13, 0x10000, RZ, 0xfc, !PT ;  /* 0x000100000d0d1812 */ /* 0x000fc800078efcff */
[----:B------:R-:W-:-:S04]  /*d7be0*/  LOP3.LUT R13, R13, 0xffff7fff, RZ, 0xc0, !PT ;  /* 0xffff7fff0d0d7812 */ /* 0x000fc800078ec0ff */
[----:B------:R-:W-:Y:S02]  /*d7bf0*/  @P0 LOP3.LUT R13, R13, 0x8000, RZ, 0xfc, !PT ;  /* 0x000080000d0d0812 */ /* 0x000fe400078efcff */
[----:B------:R-:W-:Y:S01]  /*d7c00*/  ISETP.GE.AND P0, PT, R12, UR33, PT ;  /* 0x000000210c007c0c */ /* 0x000fe2000bf06270 */
[----:B------:R-:W0:Y:S01]  /*d7c10*/  LDCU UR33, c[0x0][0x398] ;  /* 0x00007300ff2177ac */ /* 0x000e220008000800 */
[----:B------:R-:W2:Y:S02]  /*d7c20*/  LDL.LU R12, [R1+0x3ef0] ;  /* 0x003ef000010c7983 */ /* 0x000ea40000300800 */
[----:B------:R-:W-:Y:S02]  /*d7c30*/  ISETP.LT.AND P3, PT, R47, UR42, !P0 ;  /* 0x0000002a2f007c0c */ /* 0x000fe4000c761270 */
[----:B------:R-:W-:Y:S01]  /*d7c40*/  ISETP.LT.AND P2, PT, R44, UR22, !P0 ;  /* 0x000000162c007c0c */ /* 0x000fe2000c741270 */
[----:B------:R-:W0:Y:S01]  /*d7c50*/  LDCU UR22, c[0x0][0x3b8] ;  /* 0x00007700ff1677ac */ /* 0x000e220008000800 */
[----:B------:R-:W-:-:S02]  /*d7c60*/  LOP3.LUT R13, R13, 0xffffbfff, RZ, 0xc0, !PT ;  /* 0xffffbfff0d0d7812 */ /* 0x000fc400078ec0ff */
[----:B------:R-:W-:Y:S01]  /*d7c70*/  ISETP.LT.AND P1, PT, R45, UR25, !P0 ;  /* 0x000000192d007c0c */ /* 0x000fe2000c721270 */
[----:B------:R-:W0:Y:S06]  /*d7c80*/  LDCU UR25, c[0x0][0x398] ;  /* 0x00007300ff1977ac */ /* 0x000e2c0008000800 */
[----:B------:R-:W-:-:S04]  /*d7c90*/  @P3 LOP3.LUT R13, R13, 0x4000, RZ, 0xfc, !PT ;  /* 0x000040000d0d3812 */ /* 0x000fc800078efcff */
[----:B------:R-:W-:-:S04]  /*d7ca0*/  LOP3.LUT R13, R13, 0xffffdfff, RZ, 0xc0, !PT ;  /* 0xffffdfff0d0d7812 */ /* 0x000fc800078ec0ff */
[----:B------:R-:W-:Y:S02]  /*d7cb0*/  @P2 LOP3.LUT R13, R13, 0x2000, RZ, 0xfc, !PT ;  /* 0x000020000d0d2812 */ /* 0x000fe400078efcff */
[----:B------:R-:W-:Y:S01]  /*d7cc0*/  ISETP.LT.AND P0, PT, R46, UR48, !P0 ;  /* 0x000000302e007c0c */ /* 0x000fe2000c701270 */
[----:B------:R-:W0:Y:S01]  /*d7cd0*/  LDCU.64 UR48, c[0x0][0x398] ;  /* 0x00007300ff3077ac */ /* 0x000e220008000a00 */
[----:B------:R-:W-:-:S04]  /*d7ce0*/  LOP3.LUT R13, R13, 0xffffefff, RZ, 0xc0, !PT ;  /* 0xffffefff0d0d7812 */ /* 0x000fc800078ec0ff */
[----:B------:R-:W-:Y:S02]  /*d7cf0*/  @P1 LOP3.LUT R13, R13, 0x1000, RZ, 0xfc, !PT ;  /* 0x000010000d0d1812 */ /* 0x000fe400078efcff */
[----:B---3--:R-:W-:Y:S02]  /*d7d00*/  F2FP.SATFINITE.E5M2.F32.PACK_AB_MERGE_C R15, R20, R21, RZ ;  /* 0x00000015140f723e */ /* 0x008fe400048060ff */
[----:B------:R-:W-:-:S03]  /*d7d10*/  LOP3.LUT R13, R13, 0xfffff7ff, RZ, 0xc0, !PT ;  /* 0xfffff7ff0d0d7812 */ /* 0x000fc600078ec0ff */
[----:B------:R3:W-:Y:S01]  /*d7d20*/  STL [R1+0x4f24], R15 ;  /* 0x004f240f01007387 */ /* 0x0007e20000100800 */
[----:B------:R-:W-:Y:S02]  /*d7d30*/  @P0 LOP3.LUT R13, R13, 0x800, RZ, 0xfc, !PT ;  /* 0x000008000d0d0812 */ /* 0x000fe400078efcff */
[----:B----4-:R-:W-:Y:S01]  /*d7d40*/  ISETP.GE.AND P0, PT, R14, UR43, PT ;  /* 0x0000002b0e007c0c */ /* 0x010fe2000bf06270 */
[----:B------:R-:W4:Y:S01]  /*d7d50*/  LDCU.64 UR42, c[0x0][0x398] ;  /* 0x00007300ff2a77ac */ /* 0x000f220008000a00 */
[----:B------:R-:W4:Y:S02]  /*d7d60*/  LDL.LU R14, [R1+0x3ef4] ;  /* 0x003ef400010e7983 */ /* 0x000f240000300800 */
[----:B------:R-:W-:Y:S02]  /*d7d70*/  ISETP.LT.AND P3, PT, R47, UR26, !P0 ;  /* 0x0000001a2f007c0c */ /* 0x000fe4000c761270 */
[----:B------:R-:W-:Y:S01]  /*d7d80*/  ISETP.LT.AND P2, PT, R44, UR7, !P0 ;  /* 0x000000072c007c0c */ /* 0x000fe2000c741270 */
[----:B------:R-:W0:Y:S01]  /*d7d90*/  LDCU UR7, c[0x0][0x398] ;  /* 0x00007300ff0777ac */ /* 0x000e220008000800 */
[----:B------:R-:W-:-:S02]  /*d7da0*/  LOP3.LUT R13, R13, 0xfffffbff, RZ, 0xc0, !PT ;  /* 0xfffffbff0d0d7812 */ /* 0x000fc400078ec0ff */
[----:B------:R-:W-:Y:S01]  /*d7db0*/  ISETP.LT.AND P1, PT, R45, UR50, !P0 ;  /* 0x000000322d007c0c */ /* 0x000fe2000c721270 */
[----:B------:R-:W0:Y:S06]  /*d7dc0*/  LDCU.64 UR50, c[0x0][0x398] ;  /* 0x00007300ff3277ac */ /* 0x000e2c0008000a00 */
        /* <DEDUP_REMOVED lines=8> */
[----:B--2---:R-:W-:Y:S02]  /*d7e50*/  ISETP.GE.AND P0, PT, R12, UR27, PT ;  /* 0x0000001b0c007c0c */ /* 0x004fe4000bf06270 */
[----:B------:R-:W-:Y:S02]  /*d7e60*/  LOP3.LUT R13, R13, 0xffffffbf, RZ, 0xc0, !PT ;  /* 0xffffffbf0d0d7812 */ /* 0x000fe400078ec0ff */
[----:B---3--:R-:W-:Y:S01]  /*d7e70*/  F2FP.SATFINITE.E5M2.F32.PACK_AB_MERGE_C R15, R18, R19, RZ ;  /* 0x00000013120f723e */ /* 0x008fe200048060ff */
[----:B------:R-:W-:Y:S01]  /*d7e80*/  VIADD R12, R35, UR12 ;  /* 0x0000000c230c7c36 */ /* 0x000fe20008000000 */
[----:B----4-:R-:W-:Y:S01]  /*d7e90*/  ISETP.LT.AND P3, PT, R47, UR42, !P0 ;  /* 0x0000002a2f007c0c */ /* 0x010fe2000c761270 */
[----:B------:R-:W2:Y:S01]  /*d7ea0*/  LDCU.64 UR26, c[0x0][0x398] ;  /* 0x00007300ff1a77ac */ /* 0x000ea20008000a00 */
[----:B------:R-:W-:-:S02]  /*d7eb0*/  ISETP.LT.AND P2, PT, R44, UR56, !P0 ;  /* 0x000000382c007c0c */ /* 0x000fc4000c741270 */
[----:B------:R-:W-:Y:S01]  /*d7ec0*/  ISETP.LT.AND P1, PT, R45, UR71, !P0 ;  /* 0x000000472d007c0c */ /* 0x000fe2000c721270 */
[----:B------:R3:W-:Y:S08]  /*d7ed0*/  STL [R1+0x4f10], R15 ;  /* 0x004f100f01007387 */ /* 0x0007f00000100800 */
[----:B------:R-:W-:Y:S01]  /*d7ee0*/  @P3 LOP3.LUT R13, R13, 0x40, RZ, 0xfc, !PT ;  /* 0x000000400d0d3812 */ /* 0x000fe200078efcff */
[----:B------:R-:W4:Y:S01]  /*d7ef0*/  LDCU UR56, c[0x0][0x398] ;  /* 0x00007300ff3877ac */ /* 0x000f220008000800 */
[----:B------:R-:W-:Y:S01]  /*d7f00*/  ISETP.LT.AND P0, PT, R46, UR52, !P0 ;  /* 0x000000342e007c0c */ /* 0x000fe2000c701270 */
[----:B---3--:R-:W3:Y:S01]  /*d7f10*/  LDL.LU R15, [R1+0x3ef8] ;  /* 0x003ef800010f7983 */ /* 0x008ee20000300800 */
[----:B------:R-:W-:Y:S01]  /*d7f20*/  LOP3.LUT R13, R13, 0xffffffdf, RZ, 0xc0, !PT ;  /* 0xffffffdf0d0d7812 */ /* 0x000fe200078ec0ff */
[----:B------:R-:W0:Y:S02]  /*d7f30*/  LDCU.64 UR52, c[0x0][0x398] ;  /* 0x00007300ff3477ac */ /* 0x000e240008000a00 */
[----:B------:R-:W2:Y:S01]  /*d7f40*/  LDL.LU R22, [R1+0x370] ;  /* 0x0003700001167983 */ /* 0x000ea20000300800 */
[----:B------:R-:W-:-:S04]  /*d7f50*/  @P2 LOP3.LUT R13, R13, 0x20, RZ, 0xfc, !PT ;  /* 0x000000200d0d2812 */ /* 0x000fc800078efcff */
[----:B------:R-:W-:-:S04]  /*d7f60*/  LOP3.LUT R13, R13, 0xffffffef, RZ, 0xc0, !PT ;  /* 0xffffffef0d0d7812 */ /* 0x000fc800078ec0ff */
[----:B------:R-:W-:-:S04]  /*d7f70*/  @P1 LOP3.LUT R13, R13, 0x10, RZ, 0xfc, !PT ;  /* 0x000000100d0d1812 */ /* 0x000fc800078efcff */
[----:B------:R-:W-:-:S04]  /*d7f80*/  LOP3.LUT R13, R13, 0xfffffff7, RZ, 0xc0, !PT ;  /* 0xfffffff70d0d7812 */ /* 0x000fc800078ec0ff */
[----:B------:R-:W-:-:S04]  /*d7f90*/  @P0 LOP3.LUT R13, R13, 0x8, RZ, 0xfc, !PT ;  /* 0x000000080d0d0812 */ /* 0x000fc800078efcff */
[----:B------:R-:W-:Y:S02]  /*d7fa0*/  LOP3.LUT R13, R13, 0xfffffffb, RZ, 0xc0, !PT ;  /* 0xfffffffb0d0d7812 */ /* 0x000fe400078ec0ff */
[----:B------:R-:W-:Y:S01]  /*d7fb0*/  ISETP.GE.AND P0, PT, R14, UR43, PT ;  /* 0x0000002b0e007c0c */ /* 0x000fe2000bf06270 */
[----:B------:R-:W1:Y:S01]  /*d7fc0*/  LDCU.64 UR42, c[0x0][0x398] ;  /* 0x00007300ff2a77ac */ /* 0x000e620008000a00 */
[----:B------:R-:W3:Y:S02]  /*d7fd0*/  LDL.LU R14, [R1+0x3efc] ;  /* 0x003efc00010e7983 */ /* 0x000ee40000300800 */
[----:B0-----:R-:W-:Y:S02]  /*d7fe0*/  ISETP.LT.AND P3, PT, R47, UR46, !P0 ;  /* 0x0000002e2f007c0c */ /* 0x001fe4000c761270 */
[----:B------:R-:W-:Y:S01]  /*d7ff0*/  ISETP.LT.AND P2, PT, R44, UR58, !P0 ;  /* 0x0000003a2c007c0c */ /* 0x000fe2000c741270 */
[----:B------:R-:W0:Y:S01]  /*d8000*/  LDCU UR58, c[0x0][0x398] ;  /* 0x00007300ff3a77ac */ /* 0x000e220008000800 */
[----:B----4-:R-:W-:-:S09]  /*d8010*/  ISETP.LT.AND P1, PT, R45, UR56, !P0 ;  /* 0x000000382d007c0c */ /* 0x010fd2000c721270 */
[----:B------:R-:W-:Y:S01]  /*d8020*/  @P3 LOP3.LUT R13, R13, 0x4, RZ, 0xfc, !PT ;  /* 0x000000040d0d3812 */ /* 0x000fe200078efcff */
[----:B------:R-:W4:Y:S03]  /*d8030*/  LDCU UR56, c[0x0][0x398] ;  /* 0x00007300ff3877ac */ /* 0x000f260008000800 */
[----:B------:R-:W-:-:S04]  /*d8040*/  LOP3.LUT R13, R13, 0xfffffffd, RZ, 0xc0, !PT ;  /* 0xfffffffd0d0d7812 */ /* 0x000fc800078ec0ff */
[----:B------:R-:W-:-:S04]  /*d8050*/  @P2 LOP3.LUT R13, R13, 0x2, RZ, 0xfc, !PT ;  /* 0x000000020d0d2812 */ /* 0x000fc800078efcff */
[----:B------:R-:W-:-:S04]  /*d8060*/  LOP3.LUT R13, R13, 0xfffffffe, RZ, 0xc0, !PT ;  /* 0xfffffffe0d0d7812 */ /* 0x000fc800078ec0ff */
[----:B------:R-:W-:-:S05]  /*d8070*/  @P1 LOP3.LUT R13, R13, 0x1, RZ, 0xfc, !PT ;  /* 0x000000010d0d1812 */ /* 0x000fca00078efcff */
[----:B------:R0:W-:Y:S04]  /*d8080*/  STL [R1+0x374], R13 ;  /* 0x0003740d01007387 */ /* 0x0001e80000100800 */
[----:B0-----:R-:W3:Y:S04]  /*d8090*/  LDL.LU R13, [R1+0x3f04] ;  /* 0x003f0400010d7983 */ /* 0x001ee80000300800 */
[----:B------:R-:W3:Y:S04]  /*d80a0*/  LDL.LU R24, [R1+0x3f00] ;  /* 0x003f000001187983 */ /* 0x000ee80000300800 */
[----:B------:R-:W3:Y:S04]  /*d80b0*/  LDL.LU R23, [R1+0x3f10] ;  /* 0x003f100001177983 */ /* 0x000ee80000300800 */
[----:B------:R-:W3:Y:S01]  /*d80c0*/  LDL.LU R20, [R1+0x3f14] ;  /* 0x003f140001147983 */ /* 0x000ee20000300800 */
[----:B------:R-:W-:Y:S01]  /*d80d0*/  ISETP.LT.AND P0, PT, R46, UR54, !P0 ;  /* 0x000000362e007c0c */ /* 0x000fe2000c701270 */
[----:B------:R-:W-:Y:S01]  /*d80e0*/  IMAD.MOV.U32 R19, RZ, RZ, R17 ;  /* 0x000000ffff137224 */ /* 0x000fe200078e0011 */
[----:B------:R-:W0:Y:S01]  /*d80f0*/  LDCU.64 UR54, c[0x0][0x398] ;  /* 0x00007300ff3677ac */ /* 0x000e220008000a00 */
[----:B------:R-:W3:Y:S01]  /*d8100*/  LDL.LU R21, [R1+0x3f20] ;  /* 0x003f200001157983 */ /* 0x000ee20000300800 */
[----:B--2---:R-:W-:-:S09]  /*d8110*/  LOP3.LUT R22, R22, 0x7fffffff, RZ, 0xc0, !PT ;  /* 0x7fffffff16167812 */ /* 0x004fd200078ec0ff */
[----:B------:R-:W-:Y:S02]  /*d8120*/  @P0 LOP3.LUT R22, R22, 0x80000000, RZ, 0xfc, !PT ;  /* 0x8000000016160812 */ /* 0x000fe400078efcff */
[----:B---3--:R-:W-:Y:S01]  /*d8130*/  ISETP.GE.AND P0, PT, R15, UR47, PT ;  /* 0x0000002f0f007c0c */ /* 0x008fe2000bf06270 */
[----:B------:R-:W-:Y:S01]  /*d8140*/  VIADD R17, R12, UR30 ;  /* 0x0000001e0c117c36 */ /* 0x000fe20008000000 */
[----:B------:R-:W-:Y:S01]  /*d8150*/  LOP3.LUT R22, R22, 0xbfffffff, RZ, 0xc0, !PT ;  /* 0xbfffffff16167812 */ /* 0x000fe200078ec0ff */
[----:B------:R-:W-:Y:S01]  /*d8160*/  IMAD.MOV.U32 R18, RZ, RZ, R16 ;  /* 0x000000ffff127224 */ /* 0x000fe200078e0010 */
[----:B------:R-:W-:Y:S01]  /*d8170*/  ISETP.LT.AND P3, PT, R47, UR50, !P0 ;  /* 0x000000322f007c0c */ /* 0x000fe2000c761270 */
[----:B------:R-:W2:Y:S01]  /*d8180*/  LDCU.64 UR46, c[0x0][0x398] ;  /* 0x00007300ff2e77ac */ /* 0x000ea20008000a00 */
[----:B------:R-:W-:Y:S02]  /*d8190*/  ISETP.LT.AND P2, PT, R44, UR60, !P0 ;  /* 0x0000003c2c007c0c */ /* 0x000fe4000c741270 */
[----:B------:R-:W-:Y:S01]  /*d81a0*/  ISETP.LT.AND P1, PT, R45, UR58, !P0 ;  /* 0x0000003a2d007c0c */ /* 0x000fe2000c721270 */
[----:B------:R-:W-:-:S08]  /*d81b0*/  VIADD R16, R17, UR29 ;  /* 0x0000001d11107c36 */ /* 0x000fd00008000000 */
[----:B------:R-:W-:Y:S01]  /*d81c0*/  @P3 LOP3.LUT R22, R22, 0x40000000, RZ, 0xfc, !PT ;  /* 0x4000000016163812 */ /* 0x000fe200078efcff */
[----:B------:R-:W3:Y:S03]  /*d81d0*/  LDCU.64 UR28, c[0x0][0x398] ;  /* 0x00007300ff1c77ac */ /* 0x000ee60008000a00 */
[----:B------:R-:W-:Y:S01]  /*d81e0*/  LOP3.LUT R22, R22, 0xdfffffff, RZ, 0xc0, !PT ;  /* 0xdfffffff16167812 */ /* 0x000fe200078ec0ff */
[----:B------:R-:W0:Y:S03]  /*d81f0*/  LDCU.64 UR58, c[0x0][0x398] ;  /* 0x00007300ff3a77ac */ /* 0x000e260008000a00 */
[----:B------:R-:W-:Y:S01]  /*d8200*/  @P2 LOP3.LUT R22, R22, 0x20000000, RZ, 0xfc, !PT ;  /* 0x2000000016162812 */ /* 0x000fe200078efcff */
[----:B------:R-:W0:Y:S01]  /*d8210*/  LDCU.64 UR60, c[0x0][0x398] ;  /* 0x00007300ff3c77ac */ /* 0x000e220008000a00 */
[----:B----4-:R-:W-:-:S02]  /*d8220*/  ISETP.LT.AND P0, PT, R46, UR56, !P0 ;  /* 0x000000382e007c0c */ /* 0x010fc4000c701270 */
[----:B------:R-:W-:Y:S01]  /*d8230*/  LOP3.LUT R22, R22, 0xefffffff, RZ, 0xc0, !PT ;  /* 0xefffffff16167812 */ /* 0x000fe200078ec0ff */
[----:B------:R-:W-:Y:S01]  /*d8240*/  VIADD R15, R16, UR35 ;  /* 0x00000023100f7c36 */ /* 0x000fe20008000000 */
[----:B------:R-:W4:Y:S02]  /*d8250*/  LDCU.64 UR56, c[0x0][0x398] ;  /* 0x00007300ff3877ac */ /* 0x000f240008000a00 */
[----:B------:R-:W-:-:S04]  /*d8260*/  @P1 LOP3.LUT R22, R22, 0x10000000, RZ, 0xfc, !PT ;  /* 0x1000000016161812 */ /* 0x000fc800078efcff */
[----:B------:R-:W-:-:S04]  /*d8270*/  LOP3.LUT R22, R22, 0xf7ffffff, RZ, 0xc0, !PT ;  /* 0xf7ffffff16167812 */ /* 0x000fc800078ec0ff */
[----:B------:R-:W-:Y:S02]  /*d8280*/  @P0 LOP3.LUT R22, R22, 0x8000000, RZ, 0xfc, !PT ;  /* 0x0800000016160812 */ /* 0x000fe400078efcff */
[----:B------:R-:W-:Y:S02]  /*d8290*/  ISETP.GE.AND P0, PT, R20, UR49, PT ;  /* 0x0000003114007c0c */ /* 0x000fe4000bf06270 */
[----:B------:R-:W2:Y:S01]  /*d82a0*/  LDL.LU R20, [R1+0x3f24] ;  /* 0x003f240001147983 */ /* 0x000ea20000300800 */
[----:B------:R-:W-:Y:S01]  /*d82b0*/  ISETP.GE.AND P1, PT, R23, UR51, PT ;  /* 0x0000003317007c0c */ /* 0x000fe2000bf26270 */
[----:B------:R-:W0:Y:S03]  /*d82c0*/  LDCU.64 UR50, c[0x0][0x398] ;  /* 0x00007300ff3277ac */ /* 0x000e260008000a00 */
[----:B------:R-:W-:Y:S02]  /*d82d0*/  ISETP.LT.AND P6, PT, R47, UR48, !P1 ;  /* 0x000000302f007c0c */ /* 0x000fe4000cfc1270 */
[----:B-1----:R-:W-:Y:S01]  /*d82e0*/  ISETP.LT.AND P5, PT, R44, UR72, !P1 ;  /* 0x000000482c007c0c */ /* 0x002fe2000cfa1270 */
[----:B------:R-:W1:Y:S01]  /*d82f0*/  LDCU UR72, c[0x0][0x398] ;  /* 0x00007300ff4877ac */ /* 0x000e620008000800 */
[----:B------:R-:W-:-:S09]  /*d8300*/  LOP3.LUT R22, R22, 0xfbffffff, RZ, 0xc0, !PT ;  /* 0xfbffffff16167812 */ /* 0x000fd200078ec0ff */
        /* <DEDUP_REMOVED lines=12> */
[----:B-1----:R-:W-:Y:S01]  /*d83d0*/  ISETP.LT.AND P5, PT, R44, UR72, !P0 ;  /* 0x000000482c007c0c */ /* 0x002fe2000c7a1270 */
[----:B------:R-:W1:Y:S01]  /*d83e0*/  LDCU UR72, c[0x0][0x398] ;  /* 0x00007300ff4877ac */ /* 0x000e620008000800 */
[----:B------:R-:W-:-:S04]  /*d83f0*/  LOP3.LUT R22, R22, 0xffbfffff, RZ, 0xc0, !PT ;  /* 0xffbfffff16167812 */ /* 0x000fc800078ec0ff */
[----:B------:R-:W-:-:S04]  /*d8400*/  @P6 LOP3.LUT R22, R22, 0x400000, RZ, 0xfc, !PT ;  /* 0x0040000016166812 */ /* 0x000fc800078efcff */
[----:B------:R-:W-:Y:S02]  /*d8410*/  LOP3.LUT R22, R22, 0xffdfffff, RZ, 0xc0, !PT ;  /* 0xffdfffff16167812 */ /* 0x000fe400078ec0ff */
[----:B------:R-:W-:Y:S02]  /*d8420*/  ISETP.GE.AND P1, PT, R21, UR43, PT ;  /* 0x0000002b15007c0c */ /* 0x000fe4000bf26270 */
[----:B------:R-:W-:Y:S01]  /*d8430*/  @P5 LOP3.LUT R22, R22, 0x200000, RZ, 0xfc, !PT ;  /* 0x0020000016165812 */ /* 0x000fe200078efcff */
[----:B------:R-:W4:Y:S01]  /*d8440*/  LDL.LU R21, [R1+0x3f28] ;  /* 0x003f280001157983 */ /* 0x000f220000300800 */
[----:B0-----:R-:W-:Y:S01]  /*d8450*/  ISETP.LT.AND P6, PT, R45, UR70, !P0 ;  /* 0x000000462d007c0c */ /* 0x001fe2000c7c1270 */
[----:B------:R-:W0:Y:S01]  /*d8460*/  LDCU UR70, c[0x0][0x398] ;  /* 0x00007300ff4677ac */ /* 0x000e220008000800 */
[----:B------:R-:W-:Y:S02]  /*d8470*/  ISETP.LT.AND P5, PT, R46, UR68, !P0 ;  /* 0x000000442e007c0c */ /* 0x000fe4000c7a1270 */
[----:B------:R-:W-:Y:S01]  /*d8480*/  LOP3.LUT R22, R22, 0xffefffff, RZ, 0xc0, !PT ;  /* 0xffefffff16167812 */ /* 0x000fe200078ec0ff */
[----:B------:R-:W0:Y:S01]  /*d8490*/  LDCU UR68, c[0x0][0x398] ;  /* 0x00007300ff4477ac */ /* 0x000e220008000800 */
[----:B--2---:R-:W-:-:S02]  /*d84a0*/  ISETP.GE.AND P0, PT, R20, UR53, PT ;  /* 0x0000003514007c0c */ /* 0x004fc4000bf06270 */
[----:B------:R-:W2:Y:S05]  /*d84b0*/  LDL.LU R20, [R1+0x3f2c] ;  /* 0x003f2c0001147983 */ /* 0x000eaa0000300800 */
[----:B------:R-:W-:Y:S02]  /*d84c0*/  @P6 LOP3.LUT R22, R22, 0x100000, RZ, 0xfc, !PT ;  /* 0x0010000016166812 */ /* 0x000fe400078efcff */
[----:B------:R-:W-:Y:S02]  /*d84d0*/  ISETP.LT.AND P6, PT, R47, UR52, !P1 ;  /* 0x000000342f007c0c */ /* 0x000fe4000cfc1270 */
[----:B------:R-:W-:-:S04]  /*d84e0*/  LOP3.LUT R22, R22, 0xfff7ffff, RZ, 0xc0, !PT ;  /* 0xfff7ffff16167812 */ /* 0x000fc800078ec0ff */
[----:B------:R-:W-:Y:S02]  /*d84f0*/  @P5 LOP3.LUT R22, R22, 0x80000, RZ, 0xfc, !PT ;  /* 0x0008000016165812 */ /* 0x000fe400078efcff */
[----:B-1----:R-:W-:Y:S01]  /*d8500*/  ISETP.LT.AND P5, PT, R44, UR72, !P1 ;  /* 0x000000482c007c0c */ /* 0x002fe2000cfa1270 */
        /* <DEDUP_REMOVED lines=11> */
[----:B---3--:R-:W-:Y:S02]  /*d85c0*/  ISETP.LT.AND P6, PT, R47, UR28, !P0 ;  /* 0x0000001c2f007c0c */ /* 0x008fe4000c7c1270 */
[----:B------:R-:W-:-:S04]  /*d85d0*/  LOP3.LUT R22, R22, 0xffff7fff, RZ, 0xc0, !PT ;  /* 0xffff7fff16167812 */ /* 0x000fc800078ec0ff */
[----:B------:R-:W-:Y:S02]  /*d85e0*/  @P5 LOP3.LUT R22, R22, 0x8000, RZ, 0xfc, !PT ;  /* 0x0000800016165812 */ /* 0x000fe400078efcff */
[----:B-1----:R-:W-:Y:S01]  /*d85f0*/  ISETP.LT.AND P5, PT, R44, UR72, !P0 ;  /* 0x000000482c007c0c */ /* 0x002fe2000c7a1270 */
[----:B------:R-:W1:Y:S01]  /*d8600*/  LDCU UR72, c[0x0][0x398] ;  /* 0x00007300ff4877ac */ /* 0x000e620008000800 */
[----:B------:R-:W-:-:S04]  /*d8610*/  LOP3.LUT R22, R22, 0xffffbfff, RZ, 0xc0, !PT ;  /* 0xffffbfff16167812 */ /* 0x000fc800078ec0ff */
[----:B------:R-:W-:-:S04]  /*d8620*/  @P6 LOP3.LUT R22, R22, 0x4000, RZ, 0xfc, !PT ;  /* 0x0000400016166812 */ /* 0x000fc800078efcff */
[----:B------:R-:W-:Y:S02]  /*d8630*/  LOP3.LUT R22, R22, 0xffffdfff, RZ, 0xc0, !PT ;  /* 0xffffdfff16167812 */ /* 0x000fe400078ec0ff */
[----:B0-----:R-:W-:Y:S01]  /*d8640*/  ISETP.LT.AND P6, PT, R45, UR70, !P0 ;  /* 0x000000462d007c0c */ /* 0x001fe2000c7c1270 */
[----:B------:R-:W0:Y:S01]  /*d8650*/  LDCU UR70, c[0x0][0x398] ;  /* 0x00007300ff4677ac */ /* 0x000e220008000800 */
[----:B------:R-:W-:Y:S02]  /*d8660*/  @P5 LOP3.LUT R22, R22, 0x2000, RZ, 0xfc, !PT ;  /* 0x0000200016165812 */ /* 0x000fe400078efcff */
[----:B----4-:R-:W-:Y:S02]  /*d8670*/  ISETP.GE.AND P1, PT, R21, UR29, PT ;  /* 0x0000001d15007c0c */ /* 0x010fe4000bf26270 */
[----:B------:R-:W-:Y:S01]  /*d8680*/  ISETP.LT.AND P5, PT, R46, UR68, !P0 ;  /* 0x000000442e007c0c */ /* 0x000fe2000c7a1270 */
[----:B------:R-:W3:Y:S01]  /*d8690*/  LDL.LU R21, [R1+0x3f30] ;  /* 0x003f300001157983 */ /* 0x000ee20000300800 */
[----:B------:R-:W-:Y:S01]  /*d86a0*/  LOP3.LUT R22, R22, 0xffffefff, RZ, 0xc0, !PT ;  /* 0xffffefff16167812 */ /* 0x000fe200078ec0ff */
[----:B------:R-:W4:Y:S01]  /*d86b0*/  LDCU UR68, c[0x0][0x398] ;  /* 0x00007300ff4477ac */ /* 0x000f220008000800 */
[----:B--2---:R-:W-:-:S02]  /*d86c0*/  ISETP.GE.AND P0, PT, R20, UR47, PT ;  /* 0x0000002f14007c0c */ /* 0x004fc4000bf06270 */
[----:B------:R-:W2:Y:S04]  /*d86d0*/  LDL.LU R20, [R1+0x3f34] ;  /* 0x003f340001147983 */ /* 0x000ea80000300800 */
[----:B------:R-:W2:Y:S04]  /*d86e0*/  LDL.LU R39, [R1+0x3f40] ;  /* 0x003f400001277983 */ /* 0x000ea80000300800 */
[----:B------:R-:W2:Y:S01]  /*d86f0*/  LDL.LU R48, [R1+0x36c] ;  /* 0x00036c0001307983 */ /* 0x000ea20000300800 */
[----:B------:R-:W-:Y:S02]  /*d8700*/  @P6 LOP3.LUT R22, R22, 0x1000, RZ, 0xfc, !PT ;  /* 0x0000100016166812 */ /* 0x000fe400078efcff */
[----:B------:R-:W-:-:S02]  /*d8710*/  ISETP.LT.AND P6, PT, R47, UR46, !P1 ;  /* 0x0000002e2f007c0c */ /* 0x000fc4000cfc1270 */
[----:B------:R-:W-:-:S04]  /*d8720*/  LOP3.LUT R22, R22, 0xfffff7ff, RZ, 0xc0, !PT ;  /* 0xfffff7ff16167812 */ /* 0x000fc800078ec0ff */
[----:B------:R-:W-:Y:S02]  /*d8730*/  @P5 LOP3.LUT R22, R22, 0x800, RZ, 0xfc, !PT ;  /* 0x0000080016165812 */ /* 0x000fe400078efcff */
[----:B-1----:R-:W-:Y:S02]  /*d8740*/  ISETP.LT.AND P5, PT, R44, UR72, !P1 ;  /* 0x000000482c007c0c */ /* 0x002fe4000cfa1270 */
[----:B------:R-:W-:-:S04]  /*d8750*/  LOP3.LUT R22, R22, 0xfffffbff, RZ, 0xc0, !PT ;  /* 0xfffffbff16167812 */ /* 0x000fc800078ec0ff */
[----:B------:R-:W-:Y:S02]  /*d8760*/  @P6 LOP3.LUT R22, R22, 0x400, RZ, 0xfc, !PT ;  /* 0x0000040016166812 */ /* 0x000fe400078efcff */
[----:B0-----:R-:W-:Y:S01]  /*d8770*/  ISETP.LT.AND P6, PT, R45, UR70, !P1 ;  /* 0x000000462d007c0c */ /* 0x001fe2000cfc1270 */
[----:B------:R-:W0:Y:S01]  /*d8780*/  LDCU UR70, c[0x0][0x398] ;  /* 0x00007300ff4677ac */ /* 0x000e220008000800 */
[----:B------:R-:W-:-:S04]  /*d8790*/  LOP3.LUT R22, R22, 0xfffffdff, RZ, 0xc0, !PT ;  /* 0xfffffdff16167812 */ /* 0x000fc800078ec0ff */
[----:B------:R-:W-:Y:S02]  /*d87a0*/  @P5 LOP3.LUT R22, R22, 0x200, RZ, 0xfc, !PT ;  /* 0x0000020016165812 */ /* 0x000fe400078efcff */
[----:B----4-:R-:W-:Y:S01]  /*d87b0*/  ISETP.LT.AND P5, PT, R46, UR68, !P1 ;  /* 0x000000442e007c0c */ /* 0x010fe2000cfa1270 */
[----:B------:R-:W1:Y:S01]  /*d87c0*/  LDCU UR68, c[0x0][0x398] ;  /* 0x00007300ff4477ac */ /* 0x000e620008000800 */
[----:B------:R-:W-:-:S04]  /*d87d0*/  LOP3.LUT R22, R22, 0xfffffeff, RZ, 0xc0, !PT ;  /* 0xfffffeff16167812 */ /* 0x000fc800078ec0ff */
[----:B------:R-:W-:Y:S02]  /*d87e0*/  @P6 LOP3.LUT R22, R22, 0x100, RZ, 0xfc, !PT ;  /* 0x0000010016166812 */ /* 0x000fe400078efcff */
[----:B------:R-:W-:Y:S02]  /*d87f0*/  ISETP.LT.AND P6, PT, R47, UR54, !P0 ;  /* 0x000000362f007c0c */ /* 0x000fe4000c7c1270 */
[----:B------:R-:W-:Y:S02]  /*d8800*/  LOP3.LUT R22, R22, 0xffffff7f, RZ, 0xc0, !PT ;  /* 0xffffff7f16167812 */ /* 0x000fe400078ec0ff */
[----:B------:R-:W-:Y:S01]  /*d8810*/  ISETP.GE.AND P3, PT, R14, UR15, PT ;  /* 0x0000000f0e007c0c */ /* 0x000fe2000bf66270 */
[----:B------:R-:W-:Y:S01]  /*d8820*/  VIADD R14, R15, UR34 ;  /* 0x000000220f0e7c36 */ /* 0x000fe20008000000 */
[----:B------:R-:W4:Y:S01]  /*d8830*/  LDCU.64 UR34, c[0x0][0x398] ;  /* 0x00007300ff2277ac */ /* 0x000f220008000a00 */
[----:B------:R-:W-:Y:S02]  /*d8840*/  @P5 LOP3.LUT R22, R22, 0x80, RZ, 0xfc, !PT ;  /* 0x0000008016165812 */ /* 0x000fe400078efcff */
[----:B0-----:R-:W-:-:S02]  /*d8850*/  ISETP.LT.AND P5, PT, R44, UR70, !P0 ;  /* 0x000000462c007c0c */ /* 0x001fc4000c7a1270 */
[----:B------:R-:W-:-:S04]  /*d8860*/  LOP3.LUT R22, R22, 0xffffffbf, RZ, 0xc0, !PT ;  /* 0xffffffbf16167812 */ /* 0x000fc800078ec0ff */
[----:B------:R-:W-:-:S04]  /*d8870*/  @P6 LOP3.LUT R22, R22, 0x40, RZ, 0xfc, !PT ;  /* 0x0000004016166812 */ /* 0x000fc800078efcff */
[----:B------:R-:W-:Y:S02]  /*d8880*/  LOP3.LUT R22, R22, 0xffffffdf, RZ, 0xc0, !PT ;  /* 0xffffffdf16167812 */ /* 0x000fe400078ec0ff */
[----:B---3--:R-:W-:Y:S02]  /*d8890*/  ISETP.GE.AND P1, PT, R21, UR55, PT ;  /* 0x0000003715007c0c */ /* 0x008fe4000bf26270 */
[----:B------:R-:W-:Y:S01]  /*d88a0*/  @P5 LOP3.LUT R22, R22, 0x20, RZ, 0xfc, !PT ;  /* 0x0000002016165812 */ /* 0x000fe200078efcff */
[----:B------:R-:W3:Y:S01]  /*d88b0*/  LDL.LU R21, [R1+0x3f44] ;  /* 0x003f440001157983 */ /* 0x000ee20000300800 */
[----:B-1----:R-:W-:Y:S02]  /*d88c0*/  ISETP.LT.AND P6, PT, R45, UR68, !P0 ;  /* 0x000000442d007c0c */ /* 0x002fe4000c7c1270 */
[----:B------:R-:W-:Y:S02]  /*d88d0*/  ISETP.LT.AND P5, PT, R46, UR77, !P0 ;  /* 0x0000004d2e007c0c */ /* 0x000fe4000c7a1270 */
[----:B------:R-:W-:-:S09]  /*d88e0*/  LOP3.LUT R22, R22, 0xffffffef, RZ, 0xc0, !PT ;  /* 0xffffffef16167812 */ /* 0x000fd200078ec0ff */
[----:B------:R-:W-:Y:S02]  /*d88f0*/  @P6 LOP3.LUT R22, R22, 0x10, RZ, 0xfc, !PT ;  /* 0x0000001016166812 */ /* 0x000fe400078efcff */
[----:B----4-:R-:W-:Y:S02]  /*d8900*/  ISETP.LT.AND P6, PT, R47, UR34, !P1 ;  /* 0x000000222f007c0c */ /* 0x010fe4000cfc1270 */
[----:B------:R-:W-:-:S04]  /*d8910*/  LOP3.LUT R22, R22, 0xfffffff7, RZ, 0xc0, !PT ;  /* 0xfffffff716167812 */ /* 0x000fc800078ec0ff */
[----:B------:R-:W-:Y:S02]  /*d8920*/  @P5 LOP3.LUT R22, R22, 0x8, RZ, 0xfc, !PT ;  /* 0x0000000816165812 */ /* 0x000fe400078efcff */
[----:B------:R-:W-:Y:S02]  /*d8930*/  ISETP.LT.AND P5, PT, R44, UR75, !P1 ;  /* 0x0000004b2c007c0c */ /* 0x000fe4000cfa1270 */
[----:B--2---:R-:W-:Y:S02]  /*d8940*/  ISETP.GE.AND P0, PT, R20, UR35, PT ;  /* 0x0000002314007c0c */ /* 0x004fe4000bf06270 */
[----:B------:R-:W2:Y:S01]  /*d8950*/  LDL.LU R20, [R1+0x3f50] ;  /* 0x003f500001147983 */ /* 0x000ea20000300800 */
[----:B------:R-:W-:-:S04]  /*d8960*/  LOP3.LUT R22, R22, 0xfffffffb, RZ, 0xc0, !PT ;  /* 0xfffffffb16167812 */ /* 0x000fc800078ec0ff */
[----:B------:R-:W-:Y:S02]  /*d8970*/  @P6 LOP3.LUT R22, R22, 0x4, RZ, 0xfc, !PT ;  /* 0x0000000416166812 */ /* 0x000fe400078efcff */
[----:B------:R-:W-:Y:S02]  /*d8980*/  ISETP.LT.AND P6, PT, R45, UR73, !P1 ;  /* 0x000000492d007c0c */ /* 0x000fe4000cfc1270 */
[----:B------:R-:W-:-:S04]  /*d8990*/  LOP3.LUT R22, R22, 0xfffffffd, RZ, 0xc0, !PT ;  /* 0xfffffffd16167812 */ /* 0x000fc800078ec0ff */
[----:B------:R-:W-:Y:S02]  /*d89a0*/  @P5 LOP3.LUT R22, R22, 0x2, RZ, 0xfc, !PT ;  /* 0x0000000216165812 */ /* 0x000fe400078efcff */
[----:B------:R-:W-:Y:S02]  /*d89b0*/  ISETP.LT.AND P5, PT, R46, UR66, !P1 ;  /* 0x000000422e007c0c */ /* 0x000fe4000cfa1270 */
[----:B------:R-:W-:Y:S02]  /*d89c0*/  LOP3.LUT R22, R22, 0xfffffffe, RZ, 0xc0, !PT ;  /* 0xfffffffe16167812 */ /* 0x000fe400078ec0ff */
[----:B------:R-:W-:Y:S02]  /*d89d0*/  LOP3.LUT R48, R48, 0x7fffffff, RZ, 0xc0, !PT ;  /* 0x7fffffff30307812 */ /* 0x000fe400078ec0ff */
[----:B------:R-:W-:Y:S02]  /*d89e0*/  @P6 LOP3.LUT R22, R22, 0x1, RZ, 0xfc, !PT ;  /* 0x0000000116166812 */ /* 0x000fe400078efcff */
[----:B------:R-:W-:-:S05]  /*d89f0*/  ISETP.LT.AND P6, PT, R44, UR14, !P0 ;  /* 0x0000000e2c007c0c */ /* 0x000fca000c7c1270 */
[----:B------:R-:W-:Y:S02]  /*d8a00*/  @P5 LOP3.LUT R48, R48, 0x80000000, RZ, 0xfc, !PT ;  /* 0x8000000030305812 */ /* 0x000fe400078efcff */
[----:B------:R-:W-:Y:S02]  /*d8a10*/  ISETP.LT.AND P5, PT, R46, UR10, !P0 ;  /* 0x0000000a2e007c0c */ /* 0x000fe4000c7a1270 */
[----:B------:R-:W-:Y:S02]  /*d8a20*/  LOP3.LUT R48, R48, 0xdfffffff, RZ, 0xc0, !PT ;  /* 0xdfffffff30307812 */ /* 0x000fe400078ec0ff */
[----:B------:R-:W-:Y:S01]  /*d8a30*/  ISETP.GE.AND P2, PT, R13, UR11, PT ;  /* 0x0000000b0d007c0c */ /* 0x000fe2000bf46270 */
[----:B------:R-:W-:Y:S01]  /*d8a40*/  VIADD R13, R14, UR31 ;  /* 0x0000001f0e0d7c36 */ /* 0x000fe20008000000 */
[----:B------:R-:W-:Y:S01]  /*d8a50*/  @P6 LOP3.LUT R48, R48, 0x20000000, RZ, 0xfc, !PT ;  /* 0x2000000030306812 */ /* 0x000fe200078efcff */
[----:B------:R-:W0:Y:S01]  /*d8a60*/  LDCU.64 UR30, c[0x0][0x398] ;  /* 0x00007300ff1e77ac */ /* 0x000e220008000a00 */
[----:B------:R-:W-:-:S02]  /*d8a70*/  ISETP.LT.AND P6, PT, R47, UR64, !P0 ;  /* 0x000000402f007c0c */ /* 0x000fc4000c7c1270 */
[----:B------:R-:W-:-:S04]  /*d8a80*/  LOP3.LUT R48, R48, 0xf7ffffff, RZ, 0xc0, !PT ;  /* 0xf7ffffff30307812 */ /* 0x000fc800078ec0ff */
[----:B------:R-:W-:Y:S02]  /*d8a90*/  @P5 LOP3.LUT R48, R48, 0x8000000, RZ, 0xfc, !PT ;  /* 0x0800000030305812 */ /* 0x000fe400078efcff */
[----:B------:R-:W-:Y:S02]  /*d8aa0*/  ISETP.LT.AND P5, PT, R45, UR62, !P0 ;  /* 0x0000003e2d007c0c */ /* 0x000fe4000c7a1270 */
[----:B------:R-:W-:-:S04]  /*d8ab0*/  LOP3.LUT R48, R48, 0xbfffffff, RZ, 0xc0, !PT ;  /* 0xbfffffff30307812 */ /* 0x000fc800078ec0ff */
[----:B------:R-:W-:Y:S02]  /*d8ac0*/  @P6 LOP3.LUT R48, R48, 0x40000000, RZ, 0xfc, !PT ;  /* 0x4000000030306812 */ /* 0x000fe400078efcff */
[----:B0-----:R-:W-:Y:S02]  /*d8ad0*/  ISETP.LT.AND P6, PT, R47, UR30, !P3 ;  /* 0x0000001e2f007c0c */ /* 0x001fe4000dfc1270 */
[----:B------:R-:W-:-:S04]  /*d8ae0*/  LOP3.LUT R48, R48, 0xefffffff, RZ, 0xc0, !PT ;  /* 0xefffffff30307812 */ /* 0x000fc800078ec0ff */
[----:B------:R-:W-:Y:S02]  /*d8af0*/  @P5 LOP3.LUT R48, R48, 0x10000000, RZ, 0xfc, !PT ;  /* 0x1000000030305812 */ /* 0x000fe400078efcff */
[----:B------:R-:W-:Y:S02]  /*d8b00*/  ISETP.LT.AND P5, PT, R44, UR56, !P3 ;  /* 0x000000382c007c0c */ /* 0x000fe4000dfa1270 */
        /* <DEDUP_REMOVED lines=8> */
[----:B------:R-:W-:Y:S02]  /*d8b90*/  ISETP.GE.AND P4, PT, R24, UR27, PT ;  /* 0x0000001b18007c0c */ /* 0x000fe4000bf86270 */
[----:B------:R-:W-:-:S04]  /*d8ba0*/  LOP3.LUT R48, R48, 0xff7fffff, RZ, 0xc0, !PT ;  /* 0xff7fffff30307812 */ /* 0x000fc800078ec0ff */
[----:B------:R-:W-:Y:S02]  /*d8bb0*/  @P3 LOP3.LUT R48, R48, 0x800000, RZ, 0xfc, !PT ;  /* 0x0080000030303812 */ /* 0x000fe400078efcff */
[----:B------:R-:W-:Y:S02]  /*d8bc0*/  ISETP.LT.AND P3, PT, R47, UR50, !P2 ;  /* 0x000000322f007c0c */ /* 0x000fe4000d761270 */
[----:B------:R-:W-:-:S03]  /*d8bd0*/  ISETP.LT.AND P6, PT, R44, UR8, !P2 ;  /* 0x000000082c007c0c */ /* 0x000fc6000d7c1270 */
[----:B------:R-:W-:Y:S02]  /*d8be0*/  @P4 LOP3.LUT R2, R2, 0x400, RZ, 0xfc, !PT ;  /* 0x0000040002024812 */ /* 0x000fe400078efcff */
[----:B------:R-:W-:Y:S02]  /*d8bf0*/  LOP3.LUT R48, R48, 0xffbfffff, RZ, 0xc0, !PT ;  /* 0xffbfffff30307812 */ /* 0x000fe400078ec0ff */
[----:B------:R-:W-:-:S04]  /*d8c00*/  LOP3.LUT R2, R2, 0xfffffdff, RZ, 0xc0, !PT ;  /* 0xfffffdff02027812 */ /* 0x000fc800078ec0ff */
[----:B------:R-:W-:-:S04]  /*d8c10*/  @P3 LOP3.LUT R48, R48, 0x400000, RZ, 0xfc, !PT ;  /* 0x0040000030303812 */ /* 0x000fc800078efcff */
[----:B------:R-:W-:-:S04]  /*d8c20*/  LOP3.LUT R48, R48, 0xffdfffff, RZ, 0xc0, !PT ;  /* 0xffdfffff30307812 */ /* 0x000fc800078ec0ff */
[----:B------:R-:W-:Y:S02]  /*d8c30*/  @P6 LOP3.LUT R48, R48, 0x200000, RZ, 0xfc, !PT ;  /* 0x0020000030306812 */ /* 0x000fe400078efcff */
[----:B------:R-:W-:Y:S02]  /*d8c40*/  ISETP.LT.AND P3, PT, R46, UR25, !P2 ;  /* 0x000000192e007c0c */ /* 0x000fe4000d761270 */
[----:B------:R-:W-:Y:S02]  /*d8c50*/  LOP3.LUT R48, R48, 0xffefffff, RZ, 0xc0, !PT ;  /* 0xffefffff30307812 */ /* 0x000fe400078ec0ff */
[----:B------:R-:W-:Y:S02]  /*d8c60*/  ISETP.GE.AND P1, PT, R39, UR31, PT ;  /* 0x0000001f27007c0c */ /* 0x000fe4000bf26270 */
[----:B---3--:R-:W-:Y:S01]  /*d8c70*/  ISETP.GE.AND P0, PT, R21, UR57, PT ;  /* 0x0000003915007c0c */ /* 0x008fe2000bf06270 */
[----:B------:R-:W-:-:S04]  /*d8c80*/  VIADD R31, R13, UR21 ;  /* 0x000000150d1f7c36 */ /* 0x000fc80008000000 */
[----:B------:R-:W-:-:S04]  /*d8c90*/  VIADD R30, R31, UR9 ;  /* 0x000000091f1e7c36 */ /* 0x000fc80008000000 */
[----:B------:R-:W-:-:S04]  /*d8ca0*/  VIADD R29, R30, UR23 ;  /* 0x000000171e1d7c36 */ /* 0x000fc80008000000 */
[----:B------:R-:W-:-:S04]  /*d8cb0*/  VIADD R28, R29, UR38 ;  /* 0x000000261d1c7c36 */ /* 0x000fc80008000000 */
[----:B------:R-:W-:-:S04]  /*d8cc0*/  VIADD R27, R28, UR40 ;  /* 0x000000281c1b7c36 */ /* 0x000fc80008000000 */
[----:B------:R-:W-:-:S04]  /*d8cd0*/  VIADD R26, R27, UR39 ;  /* 0x000000271b1a7c36 */ /* 0x000fc80008000000 */
[----:B------:R-:W-:-:S04]  /*d8ce0*/  VIADD R25, R26, UR18 ;  /* 0x000000121a197c36 */ /* 0x000fc80008000000 */
[----:B------:R-:W-:Y:S01]  /*d8cf0*/  VIADD R24, R25, UR44 ;  /* 0x0000002c19187c36 */ /* 0x000fe20008000000 */
[----:B------:R0:W-:Y:S03]  /*d8d00*/  STL [R1+0x370], R22 ;  /* 0x0003701601007387 */ /* 0x0001e60000100800 */
[----:B------:R-:W-:-:S04]  /*d8d10*/  VIADD R23, R24, UR41 ;  /* 0x0000002918177c36 */ /* 0x000fc80008000000 */
[----:B0-----:R-:W-:Y:S02]  /*d8d20*/  VIADD R22, R23, UR36 ;  /* 0x0000002417167c36 */ /* 0x001fe40008000000 */
[----:B------:R-:W-:Y:S02]  /*d8d30*/  IMAD.MOV.U32 R49, RZ, RZ, R19 ;  /* 0x000000ffff317224 */ /* 0x000fe400078e0013 */
[----:B------:R-:W-:Y:S01]  /*d8d40*/  VIADD R21, R22, UR37 ;  /* 0x0000002516157c36 */ /* 0x000fe20008000000 */
[----:B--2---:R-:W-:-:S13]  /*d8d50*/  ISETP.GE.AND P5, PT, R20, UR51, PT ;  /* 0x0000003314007c0c */ /* 0x004fda000bfa6270 */
[----:B------:R-:W-:Y:S02]  /*d8d60*/  @P5 LOP3.LUT R2, R2, 0x200, RZ, 0xfc, !PT ;  /* 0x0000020002025812 */ /* 0x000fe400078efcff */
[----:B------:R-:W-:Y:S02]  /*d8d70*/  ISETP.LT.AND P5, PT, R45, UR17, !P2 ;  /* 0x000000112d007c0c */ /* 0x000fe4000d7a1270 */
[----:B------:R-:W-:-:S11]  /*d8d80*/  ISETP.LT.AND P2, PT, R47, UR58, !P1 ;  /* 0x0000003a2f007c0c */ /* 0x000fd6000cf41270 */
[----:B------:R-:W-:-:S04]  /*d8d90*/  @P5 LOP3.LUT R48, R48, 0x100000, RZ, 0xfc, !PT ;  /* 0x0010000030305812 */ /* 0x000fc800078efcff */
        /* <DEDUP_REMOVED lines=27> */
[----:B------:R-:W-:Y:S02]  /*d8f50*/  LOP3.LUT R2, R2, 0xffffefff, RZ, 0xc0, !PT ;  /* 0xffffefff02027812 */ /* 0x000fe400078ec0ff */
[----:B------:R-:W-:Y:S02]  /*d8f60*/  LOP3.LUT R48, R48, 0xffff7fff, RZ, 0xc0, !PT ;  /* 0xffff7fff30307812 */ /* 0x000fe400078ec0ff */
[----:B------:R-:W-:Y:S02]  /*d8f70*/  @P0 LOP3.LUT R2, R2, 0x1000, RZ, 0xfc, !PT ;  /* 0x0000100002020812 */ /* 0x000fe400078efcff */
[----:B------:R-:W-:-:S05]  /*d8f80*/  ISETP.LT.AND P0, PT, R46, UR4, !P4 ;  /* 0x000000042e007c0c */ /* 0x000fca000e701270 */
[----:B------:R-:W-:-:S04]  /*d8f90*/  @P1 LOP3.LUT R48, R48, 0x8000, RZ, 0xfc, !PT ;  /* 0x0000800030301812 */ /* 0x000fc800078efcff */
[----:B------:R-:W-:-:S04]  /*d8fa0*/  LOP3.LUT R48, R48, 0xffffbfff, RZ, 0xc0, !PT ;  /* 0xffffbfff30307812 */ /* 0x000fc800078ec0ff */
[----:B------:R-:W-:-:S05]  /*d8fb0*/  @P0 LOP3.LUT R48, R48, 0x4000, RZ, 0xfc, !PT ;  /* 0x0000400030300812 */ /* 0x000fca00078efcff */
[----:B------:R0:W-:Y:S01]  /*d8fc0*/  STL [R1+0x36c], R48 ;  /* 0x00036c3001007387 */ /* 0x0001e20000100800 */
[----:B------:R-:W-:Y:S02]  /*d8fd0*/  IMAD.MOV.U32 R50, RZ, RZ, R18 ;  /* 0x000000ffff327224 */ /* 0x000fe400078e0012 */
[----:B------:R-:W-:Y:S01]  /*d8fe0*/  VIADD R20, R21, UR32 ;  /* 0x0000002015147c36 */ /* 0x000fe20008000000 */
[----:B------:R-:W-:Y:S02]  /*d8ff0*/  R2UR.FILL UR4, R49 ;  /* 0x00000000310472ca */ /* 0x000fe400004e0000 */
[----:B------:R-:W-:Y:S01]  /*d9000*/  R2UR.FILL UR5, R50 ;  /* 0x00000000320572ca */ /* 0x000fe200004e0000 */
[----:B------:R-:W-:-:S04]  /*d9010*/  VIADD R19, R20, UR20 ;  /* 0x0000001414137c36 */ /* 0x000fc80008000000 */
[----:B------:R-:W-:-:S04]  /*d9020*/  VIADD R18, R19, UR22 ;  /* 0x0000001613127c36 */ /* 0x000fc80008000000 */
[----:B------:R-:W-:Y:S01]  /*d9030*/  VIADD R39, R18, UR13 ;  /* 0x0000000d12277c36 */ /* 0x000fe20008000000 */
[----:B------:R-:W2:Y:S01]  /*d9040*/  LDL.LU R49, [R1+0x3f54] ;  /* 0x003f540001317983 */ /* 0x000ea20000300800 */
[----:B------:R-:W1:Y:S03]  /*d9050*/  LDCU.64 UR6, c[0x0][0x398] ;  /* 0x00007300ff0677ac */ /* 0x000e660008000a00 */
[----:B0-----:R-:W3:Y:S01]  /*d9060*/  LDL.LU R48, [R1+0x3f58] ;  /* 0x003f580001307983 */ /* 0x001ee20000300800 */
[----:B------:R-:W-:Y:S01]  /*d9070*/  MOV.SPILL R51, UR5 ;  /* 0x0000000500337c02 */ /* 0x000fe20009000f00 */
[----:B------:R-:W0:Y:S02]  /*d9080*/  LDCU.64 UR8, c[0x0][0x398] ;  /* 0x00007300ff0877ac */ /* 0x000e240008000a00 */
[----:B------:R-:W4:Y:S01]  /*d9090*/  LDL.LU R54, [R1+0x3f5c] ;  /* 0x003f5c0001367983 */ /* 0x000f220000300800 */
[----:B------:R-:W-:Y:S01]  /*d90a0*/  LOP3.LUT R2, R2, 0xfffffeff, RZ, 0xc0, !PT ;  /* 0xfffffeff02027812 */ /* 0x000fe200078ec0ff */
[----:B------:R-:W0:Y:S02]  /*d90b0*/  LDCU.64 UR10, c[0x0][0x398] ;  /* 0x00007300ff0a77ac */ /* 0x000e240008000a00 */
[----:B------:R-:W4:Y:S01]  /*d90c0*/  LDL.LU R53, [R1+0x3f60] ;  /* 0x003f600001357983 */ /* 0x000f220000300800 */
[----:B------:R-:W-:Y:S01]  /*d90d0*/  MOV.SPILL R50, UR4 ;  /* 0x0000000400327c02 */ /* 0x000fe20009000f00 */
[----:B------:R-:W0:Y:S02]  /*d90e0*/  LDCU.64 UR14, c[0x0][0x398] ;  /* 0x00007300ff0e77ac */ /* 0x000e240008000a00 */
[----:B------:R1:W-:Y:S01]  /*d90f0*/  STL.64 [R1+0x5730], R18 ;  /* 0x0057301201007387 */ /* 0x0003e20000100a00 */
[----:B------:R-:W-:Y:S01]  /*d9100*/  LOP3.LUT R0, R0, 0x7fffffff, RZ, 0xc0, !PT ;  /* 0x7fffffff00007812 */ /* 0x000fe200078ec0ff */
[----:B------:R-:W0:Y:S02]  /*d9110*/  LDCU.64 UR18, c[0x0][0x398] ;  /* 0x00007300ff1277ac */ /* 0x000e240008000a00 */
[----:B------:R-:W-:Y:S01]  /*d9120*/  STL [R1+0x56c4], R61 ;  /* 0x0056c43d01007387 */ /* 0x000fe20000100800 */
[----:B------:R-:W-:Y:S01]  /*d9130*/  LOP3.LUT R3, R3, 0x7fffffff, RZ, 0xc0, !PT ;  /* 0x7fffffff03037812 */ /* 0x000fe200078ec0ff */
[----:B------:R-:W0:Y:S02]  /*d9140*/  LDCU.64 UR26, c[0x0][0x398] ;  /* 0x00007300ff1a77ac */ /* 0x000e240008000a00 */
[----:B------:R-:W-:Y:S01]  /*d9150*/  STL [R1+0x56c0], R60 ;  /* 0x0056c03c01007387 */ /* 0x000fe20000100800 */
[----:B------:R-:W0:Y:S03]  /*d9160*/  LDCU.64 UR28, c[0x0][0x398] ;  /* 0x00007300ff1c77ac */ /* 0x000e260008000a00 */
[----:B------:R-:W4:Y:S01]  /*d9170*/  LDL.LU R52, [R1+0x3f64] ;  /* 0x003f640001347983 */ /* 0x000f220000300800 */
[----:B-1----:R-:W-:Y:S01]  /*d9180*/  IADD3 R18, P0, PT, R33, R6, RZ ;  /* 0x0000000621127210 */ /* 0x002fe20007f1e0ff */
[----:B------:R-:W1:Y:S04]  /*d9190*/  LDCU.64 UR32, c[0x0][0x398] ;  /* 0x00007300ff2077ac */ /* 0x000e680008000a00 */
[----:B------:R-:W-:Y:S01]  /*d91a0*/  IMAD.X R19, R43, 0x1, R7, P0 ;  /* 0x000000012b137824 */ /* 0x000fe200000e0607 */
[----:B------:R-:W-:Y:S01]  /*d91b0*/  UMOV UR5, UR7 ;  /* 0x0000000700057c82 */ /* 0x000fe20008000000 */
[----:B------:R-:W-:Y:S01]  /*d91c0*/  UMOV UR76, UR6 ;  /* 0x00000006004c7c82 */ /* 0x000fe20008000000 */
[----:B------:R-:W0:Y:S01]  /*d91d0*/  LDCU.64 UR6, c[0x0][0x398] ;  /* 0x00007300ff0677ac */ /* 0x000e220008000a00 */
        /* <DEDUP_REMOVED lines=11> */
[----:B--2---:R-:W-:-:S02]  /*d9290*/  ISETP.GE.AND P2, PT, R49, UR59, PT ;  /* 0x0000003b31007c0c */ /* 0x004fc4000bf46270 */
[----:B------:R-:W2:Y:S01]  /*d92a0*/  LDL.LU R49, [R1+0x3f78] ;  /* 0x003f780001317983 */ /* 0x000ea20000300800 */
[----:B---3--:R-:W-:-:S03]  /*d92b0*/  ISETP.GE.AND P1, PT, R48, UR61, PT ;  /* 0x0000003d30007c0c */ /* 0x008fc6000bf26270 */
[----:B------:R-:W3:Y:S04]  /*d92c0*/  LDL.LU R48, [R1+0x3f7c] ;  /* 0x003f7c0001307983 */ /* 0x000ee80000300800 */
[----:B------:R0:W-:Y:S03]  /*d92d0*/  STL.64 [R1+0x2330], R18 ;  /* 0x0023301201007387 */ /* 0x0001e60000100a00 */
[----:B------:R-:W-:Y:S02]  /*d92e0*/  @P2 LOP3.LUT R2, R2, 0x100, RZ, 0xfc, !PT ;  /* 0x0000010002022812 */ /* 0x000fe400078efcff */
[----:B0-----:R-:W-:-:S05]  /*d92f0*/  IADD3 R18, P0, PT, R33, R8, RZ ;  /* 0x0000000821127210 */ /* 0x001fca0007f1e0ff */
[----:B------:R-:W-:-:S05]  /*d9300*/  IMAD.X R19, R43, 0x1, R11, P0 ;  /* 0x000000012b137824 */ /* 0x000fca00000e060b */
[----:B------:R0:W-:Y:S02]  /*d9310*/  STL.64 [R1+0x3bd0], R18 ;  /* 0x003bd01201007387 */ /* 0x0001e40000100a00 */
[----:B0-----:R-:W-:-:S05]  /*d9320*/  IADD3 R18, P0, PT, R33, R9, RZ ;  /* 0x0000000921127210 */ /* 0x001fca0007f1e0ff */
[----:B------:R-:W-:-:S05]  /*d9330*/  IMAD.X R19, R43, 0x1, R10, P0 ;  /* 0x000000012b137824 */ /* 0x000fca00000e060a */
[----:B------:R0:W-:Y:S04]  /*d9340*/  STL.64 [R1+0x3bc8], R18 ;  /* 0x003bc81201007387 */ /* 0x0001e80000100a00 */
[----:B0-----:R-:W3:Y:S04]  /*d9350*/  LDL.LU R19, [R1+0x3f80] ;  /* 0x003f800001137983 */ /* 0x001ee80000300800 */
[----:B------:R-:W3:Y:S01]  /*d9360*/  LDL.LU R18, [R1+0x3f84] ;  /* 0x003f840001127983 */ /* 0x000ee20000300800 */
[----:B------:R-:W-:Y:S01]  /*d9370*/  LOP3.LUT R2, R2, 0xffffff7f, RZ, 0xc0, !PT ;  /* 0xffffff7f02027812 */ /* 0x000fe200078ec0ff */
[----:B------:R-:W-:Y:S01]  /*d9380*/  UMOV UR4, UR7 ;  /* 0x0000000700047c82 */ /* 0x000fe20008000000 */
[----:B----4-:R-:W-:-:S02]  /*d9390*/  ISETP.GE.AND P2, PT, R54, UR5, PT ;  /* 0x0000000536007c0c */ /* 0x010fc4000bf46270 */
[----:B------:R-:W-:Y:S02]  /*d93a0*/  @P1 LOP3.LUT R2, R2, 0x80, RZ, 0xfc, !PT ;  /* 0x0000008002021812 */ /* 0x000fe400078efcff */
[----:B------:R-:W-:Y:S01]  /*d93b0*/  ISETP.GE.AND P1, PT, R53, UR4, PT ;  /* 0x0000000435007c0c */ /* 0x000fe2000bf26270 */
[----:B------:R-:W0:Y:S01]  /*d93c0*/  LDCU.64 UR4, c[0x0][0x398] ;  /* 0x00007300ff0477ac */ /* 0x000e220008000a00 */
[----:B------:R-:W-:Y:S01]  /*d93d0*/  UMOV UR72, UR6 ;  /* 0x0000000600487c82 */ /* 0x000fe20008000000 */
[----:B------:R-:W-:Y:S01]  /*d93e0*/  UMOV UR65, UR8 ;  /* 0x0000000800417c82 */ /* 0x000fe20008000000 */
[----:B------:R-:W-:Y:S01]  /*d93f0*/  LOP3.LUT R2, R2, 0xffffffbf, RZ, 0xc0, !PT ;  /* 0xffffffbf02027812 */ /* 0x000fe200078ec0ff */
[----:B0-----:R-:W-:Y:S01]  /*d9400*/  UMOV UR6, UR5 ;  /* 0x0000000500067c82 */ /* 0x001fe20008000000 */
[----:B------:R-:W-:Y:S01]  /*d9410*/  UMOV UR5, UR9 ;  /* 0x0000000900057c82 */ /* 0x000fe20008000000 */
[----:B------:R-:W0:Y:S02]  /*d9420*/  LDCU.64 UR8, c[0x0][0x398] ;  /* 0x00007300ff0877ac */ /* 0x000e240008000a00 */
[----:B------:R-:W-:-:S04]  /*d9430*/  @P2 LOP3.LUT R2, R2, 0x40, RZ, 0xfc, !PT ;  /* 0x0000004002022812 */ /* 0x000fc800078efcff */
[----:B------:R-:W-:Y:S01]  /*d9440*/  LOP3.LUT R2, R2, 0xffffffdf, RZ, 0xc0, !PT ;  /* 0xffffffdf02027812 */ /* 0x000fe200078ec0ff */
[----:B------:R-:W-:-:S03]  /*d9450*/  UMOV UR73, UR4 ;  /* 0x0000000400497c82 */ /* 0x000fc60008000000 */
[----:B------:R-:W-:Y:S01]  /*d9460*/  @P1 LOP3.LUT R2, R2, 0x20, RZ, 0xfc, !PT ;  /* 0x0000002002021812 */ /* 0x000fe200078efcff */
[----:B0-----:R-:W-:Y:S01]  /*d9470*/  UMOV UR4, UR9 ;  /* 0x0000000900047c82 */ /* 0x001fe20008000000 */
[----:B------:R-:W-:Y:S01]  /*d9480*/  ISETP.GE.AND P0, PT, R52, UR6, PT ;  /* 0x0000000634007c0c */ /* 0x000fe2000bf06270 */
[----:B------:R-:W0:Y:S01]  /*d9490*/  LDCU.64 UR6, c[0x0][0x398] ;  /* 0x00007300ff0677ac */ /* 0x000e220008000a00 */
[----:B------:R-:W-:-:S11]  /*d94a0*/  LOP3.LUT R2, R2, 0xffffffef, RZ, 0xc0, !PT ;  /* 0xffffffef02027812 */ /* 0x000fd600078ec0ff */
[----:B------:R-:W-:Y:S01]  /*d94b0*/  @P0 LOP3.LUT R2, R2, 0x10, RZ, 0xfc, !PT ;  /* 0x0000001002020812 */ /* 0x000fe200078efcff */
[----:B0-----:R-:W-:-:S03]  /*d94c0*/  UMOV UR55, UR6 ;  /* 0x0000000600377c82 */ /* 0x001fc60008000000 */
[----:B------:R-:W-:Y:S02]  /*d94d0*/  LOP3.LUT R2, R2, 0xfffffff7, RZ, 0xc0, !PT ;  /* 0xfffffff702027812 */ /* 0x000fe400078ec0ff */
[----:B------:R-:W-:Y:S02]  /*d94e0*/  SHF.R.S32.HI R43, RZ, 0x1f, R42 ;  /* 0x0000001fff2b7819 */ /* 0x000fe4000001142a */
[----:B------:R-:W-:-:S05]  /*d94f0*/  IADD3 R52, P0, PT, R42, R4, RZ ;  /* 0x000000042a347210 */ /* 0x000fca0007f1e0ff */
[----:B------:R-:W-:Y:S01]  /*d9500*/  IMAD.X R53, R43, 0x1, R5, P0 ;  /* 0x000000012b357824 */ /* 0x000fe200000e0605 */
[----:B--2---:R-:W-:Y:S02]  /*d9510*/  ISETP.GE.AND P2, PT, R49, UR5, PT ;  /* 0x0000000531007c0c */ /* 0x004fe4000bf46270 */
[----:B------:R-:W2:Y:S01]  /*d9520*/  LDL.LU R49, [R1+0x3f88] ;  /* 0x003f880001317983 */ /* 0x000ea20000300800 */
[----:B---3--:R-:W-:-:S03]  /*d9530*/  ISETP.GE.AND P1, PT, R48, UR4, PT ;  /* 0x0000000430007c0c */ /* 0x008fc6000bf26270 */
[----:B------:R-:W3:Y:S01]  /*d9540*/  LDL.LU R48, [R1+0x3f8c] ;  /* 0x003f8c0001307983 */ /* 0x000ee20000300800 */
[----:B------:R-:W-:Y:S01]  /*d9550*/  UMOV UR5, UR7 ;  /* 0x0000000700057c82 */ /* 0x000fe20008000000 */
[----:B------:R-:W0:Y:S05]  /*d9560*/  LDCU.64 UR6, c[0x0][0x398] ;  /* 0x00007300ff0677ac */ /* 0x000e2a0008000a00 */
[----:B------:R-:W-:-:S04]  /*d9570*/  @P2 LOP3.LUT R2, R2, 0x8, RZ, 0xfc, !PT ;  /* 0x0000000802022812 */ /* 0x000fc800078efcff */
[----:B------:R-:W-:-:S04]  /*d9580*/  LOP3.LUT R2, R2, 0xfffffffb, RZ, 0xc0, !PT ;  /* 0xfffffffb02027812 */ /* 0x000fc800078ec0ff */
[----:B------:R-:W-:Y:S01]  /*d9590*/  @P1 LOP3.LUT R2, R2, 0x4, RZ, 0xfc, !PT ;  /* 0x0000000402021812 */ /* 0x000fe200078efcff */
[----:B0-----:R-:W-:Y:S01]  /*d95a0*/  UMOV UR4, UR7 ;  /* 0x0000000700047c82 */ /* 0x001fe20008000000 */
[----:B------:R0:W-:Y:S04]  /*d95b0*/  STL.64 [R1+0x3bc0], R52 ;  /* 0x003bc03401007387 */ /* 0x0001e80000100a00 */
[----:B0-----:R-:W4:Y:S01]  /*d95c0*/  LDL.LU R52, [R1+0x3f90] ;  /* 0x003f900001347983 */ /* 0x001f220000300800 */
[----:B------:R-:W-:Y:S02]  /*d95d0*/  ISETP.GE.AND P1, PT, R18, UR4, PT ;  /* 0x0000000412007c0c */ /* 0x000fe4000bf26270 */
[----:B------:R-:W-:Y:S02]  /*d95e0*/  IADD3 R18, P0, PT, R42, R6, RZ ;  /* 0x000000062a127210 */ /* 0x000fe40007f1e0ff */
[----:B------:R-:W-:-:S03]  /*d95f0*/  ISETP.GE.AND P2, PT, R19, UR5, PT ;  /* 0x0000000513007c0c */ /* 0x000fc6000bf46270 */
[----:B------:R-:W-:-:S05]  /*d9600*/  IMAD.X R19, R43, 0x1, R7, P0 ;  /* 0x000000012b137824 */ /* 0x000fca00000e0607 */
[----:B------:R0:W-:Y:S04]  /*d9610*/  STL.64 [R1+0x3bf8], R18 ;  /* 0x003bf81201007387 */ /* 0x0001e80000100a00 */
[----:B0-----:R-:W4:Y:S04]  /*d9620*/  LDL.LU R19, [R1+0x3f94] ;  /* 0x003f940001137983 */ /* 0x001f280000300800 */
[----:B------:R-:W4:Y:S01]  /*d9630*/  LDL.LU R18, [R1+0x3fa0] ;  /* 0x003fa00001127983 */ /* 0x000f220000300800 */
[----:B------:R-:W-:Y:S01]  /*d9640*/  UMOV UR69, UR6 ;  /* 0x0000000600457c82 */ /* 0x000fe20008000000 */
[----:B------:R-:W0:Y:S01]  /*d9650*/  LDCU.64 UR6, c[0x0][0x398] ;  /* 0x00007300ff0677ac */ /* 0x000e220008000a00 */
[----:B------:R-:W-:-:S04]  /*d9660*/  LOP3.LUT R2, R2, 0xfffffffd, RZ, 0xc0, !PT ;  /* 0xfffffffd02027812 */ /* 0x000fc800078ec0ff */
[----:B------:R-:W-:Y:S01]  /*d9670*/  @P2 LOP3.LUT R2, R2, 0x2, RZ, 0xfc, !PT ;  /* 0x0000000202022812 */ /* 0x000fe200078efcff */
[----:B0-----:R-:W-:Y:S01]  /*d9680*/  UMOV UR5, UR7 ;  /* 0x0000000700057c82 */ /* 0x001fe20008000000 */
[----:B------:R-:W-:Y:S01]  /*d9690*/  UMOV UR71, UR6 ;  /* 0x0000000600477c82 */ /* 0x000fe20008000000 */
[----:B------:R-:W0:Y:S01]  /*d96a0*/  LDCU.64 UR6, c[0x0][0x398] ;  /* 0x00007300ff0677ac */ /* 0x000e220008000a00 */
[----:B------:R-:W-:-:S04]  /*d96b0*/  LOP3.LUT R2, R2, 0xfffffffe, RZ, 0xc0, !PT ;  /* 0xfffffffe02027812 */ /* 0x000fc800078ec0ff */
[----:B------:R-:W-:Y:S01]  /*d96c0*/  @P1 LOP3.LUT R2, R2, 0x1, RZ, 0xfc, !PT ;  /* 0x0000000102021812 */ /* 0x000fe200078efcff */
[----:B0-----:R-:W-:Y:S01]  /*d96d0*/  UMOV UR4, UR7 ;  /* 0x0000000700047c82 */ /* 0x001fe20008000000 */
[----:B------:R-:W-:Y:S01]  /*d96e0*/  UMOV UR24, UR8 ;  /* 0x0000000800187c82 */ /* 0x000fe20008000000 */
[----:B------:R-:W0:Y:S01]  /*d96f0*/  LDCU.64 UR8, c[0x0][0x398] ;  /* 0x00007300ff0877ac */ /* 0x000e220008000a00 */
[----:B------:R-:W-:Y:S01]  /*d9700*/  UMOV UR74, UR6 ;  /* 0x00000006004a7c82 */ /* 0x000fe20008000000 */
[----:B------:R-:W-:Y:S01]  /*d9710*/  LOP3.LUT R33, R33, 0x7fffffff, RZ, 0xc0, !PT ;  /* 0x7fffffff21217812 */ /* 0x000fe200078ec0ff */
[----:B0-----:R-:W-:Y:S01]  /*d9720*/  UMOV UR66, UR8 ;  /* 0x0000000800427c82 */ /* 0x001fe20008000000 */
[----:B---3--:R-:W-:Y:S02]  /*d9730*/  ISETP.GE.AND P1, PT, R48, UR4, PT ;  /* 0x0000000430007c0c */ /* 0x008fe4000bf26270 */
[----:B------:R-:W-:Y:S02]  /*d9740*/  IADD3 R48, P0, PT, R42, R8, RZ ;  /* 0x000000082a307210 */ /* 0x000fe40007f1e0ff */
[----:B--2---:R-:W-:Y:S01]  /*d9750*/  ISETP.GE.AND P2, PT, R49, UR5, PT ;  /* 0x0000000531007c0c */ /* 0x004fe2000bf46270 */
[----:B------:R-:W0:Y:S02]  /*d9760*/  LDCU.64 UR4, c[0x0][0x398] ;  /* 0x00007300ff0477ac */ /* 0x000e240008000a00 */
[----:B------:R-:W-:-:S05]  /*d9770*/  IMAD.X R49, R43, 0x1, R11, P0 ;  /* 0x000000012b317824 */ /* 0x000fca00000e060b */
[----:B------:R2:W-:Y:S02]  /*d9780*/  STL.64 [R1+0x3c18], R48 ;  /* 0x003c183001007387 */ /* 0x0005e40000100a00 */
[----:B--2---:R-:W-:-:S05]  /*d9790*/  IADD3 R48, P0, PT, R42, R9, RZ ;  /* 0x000000092a307210 */ /* 0x004fca0007f1e0ff */
[----:B------:R-:W-:-:S05]  /*d97a0*/  IMAD.X R49, R43, 0x1, R10, P0 ;  /* 0x000000012b317824 */ /* 0x000fca00000e060a */
[----:B------:R2:W-:Y:S04]  /*d97b0*/  STL.64 [R1+0x3c10], R48 ;  /* 0x003c103001007387 */ /* 0x0005e80000100a00 */
[----:B--2---:R-:W2:Y:S04]  /*d97c0*/  LDL.LU R49, [R1+0x3fa4] ;  /* 0x003fa40001317983 */ /* 0x004ea80000300800 */
[----:B------:R-:W3:Y:S01]  /*d97d0*/  LDL.LU R48, [R1+0x3fb0] ;  /* 0x003fb00001307983 */ /* 0x000ee20000300800 */
[----:B0-----:R-:W-:Y:S01]  /*d97e0*/  UMOV UR6, UR5 ;  /* 0x0000000500067c82 */ /* 0x001fe20008000000 */
[----:B------:R-:W-:Y:S01]  /*d97f0*/  UMOV UR5, UR9 ;  /* 0x0000000900057c82 */ /* 0x000fe20008000000 */
[----:B------:R-:W0:Y:S01]  /*d9800*/  LDCU.64 UR8, c[0x0][0x398] ;  /* 0x00007300ff0877ac */ /* 0x000e220008000a00 */
[----:B------:R-:W-:-:S04]  /*d9810*/  @P2 LOP3.LUT R33, R33, 0x80000000, RZ, 0xfc, !PT ;  /* 0x8000000021212812 */ /* 0x000fc800078efcff */
[----:B------:R-:W-:Y:S01]  /*d9820*/  LOP3.LUT R33, R33, 0xbfffffff, RZ, 0xc0, !PT ;  /* 0xbfffffff21217812 */ /* 0x000fe200078ec0ff */
[----:B------:R-:W-:-:S03]  /*d9830*/  UMOV UR16, UR4 ;  /* 0x0000000400107c82 */ /* 0x000fc60008000000 */
[----:B------:R-:W-:Y:S01]  /*d9840*/  @P1 LOP3.LUT R33, R33, 0x40000000, RZ, 0xfc, !PT ;  /* 0x4000000021211812 */ /* 0x000fe200078efcff */
[----:B0-----:R-:W-:Y:S01]  /*d9850*/  UMOV UR4, UR9 ;  /* 0x0000000900047c82 */ /* 0x001fe20008000000 */
[----:B----4-:R-:W-:Y:S02]  /*d9860*/  ISETP.GE.AND P2, PT, R19, UR5, PT ;  /* 0x0000000513007c0c */ /* 0x010fe4000bf46270 */
[----:B------:R-:W4:Y:S01]  /*d9870*/  LDL.LU R19, [R1+0x3fb4] ;  /* 0x003fb40001137983 */ /* 0x000f220000300800 */
[----:B------:R-:W-:-:S03]  /*d9880*/  ISETP.GE.AND P1, PT, R18, UR4, PT ;  /* 0x0000000412007c0c */ /* 0x000fc6000bf26270 */
[----:B------:R-:W4:Y:S01]  /*d9890*/  LDL.LU R18, [R1+0x3fb8] ;  /* 0x003fb80001127983 */ /* 0x000f220000300800 */
[----:B------:R-:W-:Y:S01]  /*d98a0*/  ISETP.GE.AND P0, PT, R52, UR6, PT ;  /* 0x0000000634007c0c */ /* 0x000fe2000bf06270 */
[----:B------:R-:W0:Y:S01]  /*d98b0*/  LDCU.64 UR6, c[0x0][0x398] ;  /* 0x00007300ff0677ac */ /* 0x000e220008000a00 */
[----:B------:R-:W-:-:S11]  /*d98c0*/  LOP3.LUT R33, R33, 0xdfffffff, RZ, 0xc0, !PT ;  /* 0xdfffffff21217812 */ /* 0x000fd600078ec0ff */
[----:B------:R-:W-:Y:S01]  /*d98d0*/  @P0 LOP3.LUT R33, R33, 0x20000000, RZ, 0xfc, !PT ;  /* 0x2000000021210812 */ /* 0x000fe200078efcff */
[----:B0-----:R-:W-:Y:S01]  /*d98e0*/  UMOV UR5, UR7 ;  /* 0x0000000700057c82 */ /* 0x001fe20008000000 */
[----:B------:R-:W-:Y:S01]  /*d98f0*/  UMOV UR59, UR6 ;  /* 0x00000006003b7c82 */ /* 0x000fe20008000000 */
[----:B------:R-:W0:Y:S01]  /*d9900*/  LDCU.64 UR6, c[0x0][0x398] ;  /* 0x00007300ff0677ac */ /* 0x000e220008000a00 */
[----:B------:R-:W-:-:S04]  /*d9910*/  LOP3.LUT R33, R33, 0xefffffff, RZ, 0xc0, !PT ;  /* 0xefffffff21217812 */ /* 0x000fc800078ec0ff */
[----:B------:R-:W-:Y:S02]  /*d9920*/  @P2 LOP3.LUT R33, R33, 0x10000000, RZ, 0xfc, !PT ;  /* 0x1000000021212812 */ /* 0x000fe400078efcff */
[----:B------:R-:W-:Y:S02]  /*d9930*/  SHF.R.S32.HI R42, RZ, 0x1f, R41 ;  /* 0x0000001fff2a7819 */ /* 0x000fe40000011429 */
[----:B------:R-:W-:Y:S02]  /*d9940*/  IADD3 R52, P0, PT, R41, R4, RZ ;  /* 0x0000000429347210 */ /* 0x000fe40007f1e0ff */
[----:B------:R-:W-:-:S03]  /*d9950*/  LOP3.LUT R33, R33, 0xf7ffffff, RZ, 0xc0, !PT ;  /* 0xf7ffffff21217812 */ /* 0x000fc600078ec0ff */
[----:B------:R-:W-:Y:S01]  /*d9960*/  IMAD.X R53, R42, 0x1, R5, P0 ;  /* 0x000000012a357824 */ /* 0x000fe200000e0605 */
[----:B------:R-:W-:Y:S01]  /*d9970*/  @P1 LOP3.LUT R33, R33, 0x8000000, RZ, 0xfc, !PT ;  /* 0x0800000021211812 */ /* 0x000fe200078efcff */
[----:B0-----:R-:W-:Y:S01]  /*d9980*/  UMOV UR4, UR7 ;  /* 0x0000000700047c82 */ /* 0x001fe20008000000 */
[----:B------:R-:W-:Y:S01]  /*d9990*/  UMOV UR48, UR6 ;  /* 0x0000000600307c82 */ /* 0x000fe20008000000 */
[----:B------:R-:W0:Y:S01]  /*d99a0*/  LDCU.64 UR6, c[0x0][0x398] ;  /* 0x00007300ff0677ac */ /* 0x000e220008000a00 */
[----:B------:R-:W-:Y:S01]  /*d99b0*/  STL.64 [R1+0x3c08], R52 ;  /* 0x003c083401007387 */ /* 0x000fe20000100a00 */
[----:B------:R-:W-:Y:S01]  /*d99c0*/  LOP3.LUT R33, R33, 0xfbffffff, RZ, 0xc0, !PT ;  /* 0xfbffffff21217812 */ /* 0x000fe200078ec0ff */
[----:B0-----:R-:W-:Y:S01]  /*d99d0*/  UMOV UR77, UR6 ;  /* 0x00000006004d7c82 */ /* 0x001fe20008000000 */
[----:B---3--:R-:W-:Y:S02]  /*d99e0*/  ISETP.GE.AND P1, PT, R48, UR4, PT ;  /* 0x0000000430007c0c */ /* 0x008fe4000bf26270 */
[----:B------:R-:W-:-:S02]  /*d99f0*/  IADD3 R48, P0, PT, R41, R6, RZ ;  /* 0x0000000629307210 */ /* 0x000fc40007f1e0ff */
[----:B--2---:R-:W-:-:S03]  /*d9a00*/  ISETP.GE.AND P2, PT, R49, UR5, PT ;  /* 0x0000000531007c0c */ /* 0x004fc6000bf46270 */
[----:B------:R-:W-:-:S05]  /*d9a10*/  IMAD.X R49, R42, 0x1, R7, P0 ;  /* 0x000000012a317824 */ /* 0x000fca00000e0607 */
[----:B------:R0:W-:Y:S01]  /*d9a20*/  STL.64 [R1+0x3c30], R48 ;  /* 0x003c303001007387 */ /* 0x0001e20000100a00 */
[----:B------:R-:W-:Y:S01]  /*d9a30*/  UMOV UR5, UR7 ;  /* 0x0000000700057c82 */ /* 0x000fe20008000000 */
[----:B------:R-:W2:Y:S02]  /*d9a40*/  LDCU.64 UR6, c[0x0][0x398] ;  /* 0x00007300ff0677ac */ /* 0x000ea40008000a00 */
[----:B0-----:R-:W3:Y:S04]  /*d9a50*/  LDL.LU R49, [R1+0x3fbc] ;  /* 0x003fbc0001317983 */ /* 0x001ee80000300800 */
[----:B------:R-:W3:Y:S04]  /*d9a60*/  LDL.LU R48, [R1+0x3fc0] ;  /* 0x003fc00001307983 */ /* 0x000ee80000300800 */
[----:B------:R-:W3:Y:S01]  /*d9a70*/  LDL.LU R43, [R1+0x3fc4] ;  /* 0x003fc400012b7983 */ /* 0x000ee20000300800 */
[----:B------:R-:W-:Y:S01]  /*d9a80*/  @P2 LOP3.LUT R33, R33, 0x4000000, RZ, 0xfc, !PT ;  /* 0x0400000021212812 */ /* 0x000fe200078efcff */
[----:B--2---:R-:W-:-:S03]  /*d9a90*/  UMOV UR4, UR7 ;  /* 0x0000000700047c82 */ /* 0x004fc60008000000 */
[----:B------:R-:W-:-:S04]  /*d9aa0*/  LOP3.LUT R33, R33, 0xfdffffff, RZ, 0xc0, !PT ;  /* 0xfdffffff21217812 */ /* 0x000fc800078ec0ff */
[----:B------:R-:W-:Y:S02]  /*d9ab0*/  @P1 LOP3.LUT R33, R33, 0x2000000, RZ, 0xfc, !PT ;  /* 0x0200000021211812 */ /* 0x000fe400078efcff */
[----:B----4-:R-:W-:Y:S02]  /*d9ac0*/  ISETP.GE.AND P1, PT, R18, UR4, PT ;  /* 0x0000000412007c0c */ /* 0x010fe4000bf26270 */
[----:B------:R-:W-:Y:S02]  /*d9ad0*/  IADD3 R18, P0, PT, R41, R8, RZ ;  /* 0x0000000829127210 */ /* 0x000fe40007f1e0ff */
[----:B------:R-:W-:Y:S01]  /*d9ae0*/  ISETP.GE.AND P2, PT, R19, UR5, PT ;  /* 0x0000000513007c0c */ /* 0x000fe2000bf46270 */
[----:B------:R-:W0:Y:S02]  /*d9af0*/  LDCU.64 UR4, c[0x0][0x398] ;  /* 0x00007300ff0477ac */ /* 0x000e240008000a00 */
[----:B------:R-:W-:-:S05]  /*d9b00*/  IMAD.X R19, R42, 0x1, R11, P0 ;  /* 0x000000012a137824 */ /* 0x000fca00000e060b */
[----:B------:R2:W-:Y:S02]  /*d9b10*/  STL.64 [R1+0x3c60], R18 ;  /* 0x003c601201007387 */ /* 0x0005e40000100a00 */
[----:B--2---:R-:W-:-:S05]  /*d9b20*/  IADD3 R18, P0, PT, R41, R9, RZ ;  /* 0x0000000929127210 */ /* 0x004fca0007f1e0ff */
[----:B------:R-:W-:-:S05]  /*d9b30*/  IMAD.X R19, R42, 0x1, R10, P0 ;  /* 0x000000012a137824 */ /* 0x000fca00000e060a */
[----:B------:R2:W-:Y:S04]  /*d9b40*/  STL.64 [R1+0x3c58], R18 ;  /* 0x003c581201007387 */ /* 0x0005e80000100a00 */
[----:B--2---:R-:W2:Y:S04]  /*d9b50*/  LDL.LU R19, [R1+0x3fd0] ;  /* 0x003fd00001137983 */ /* 0x004ea80000300800 */
[----:B------:R-:W4:Y:S01]  /*d9b60*/  LDL.LU R18, [R1+0x3fd4] ;  /* 0x003fd40001127983 */ /* 0x000f220000300800 */
[----:B------:R-:W-:Y:S01]  /*d9b70*/  UMOV UR70, UR6 ;  /* 0x0000000600467c82 */ /* 0x000fe20008000000 */
[----:B0-----:R-:W-:Y:S01]  /*d9b80*/  IMAD.U32 R41, RZ, RZ, UR4 ;  /* 0x00000004ff297e24 */ /* 0x001fe2000f8e00ff */
[----:B------:R-:W-:Y:S01]  /*d9b90*/  UMOV UR6, UR5 ;  /* 0x0000000500067c82 */ /* 0x000fe20008000000 */
[----:B------:R-:W0:Y:S01]  /*d9ba0*/  LDCU.64 UR4, c[0x0][0x398] ;  /* 0x00007300ff0477ac */ /* 0x000e220008000a00 */
[----:B------:R-:W-:Y:S01]  /*d9bb0*/  UMOV UR22, UR8 ;  /* 0x0000000800167c82 */ /* 0x000fe20008000000 */
[----:B------:R-:W1:Y:S01]  /*d9bc0*/  LDCU.64 UR8, c[0x0][0x398] ;  /* 0x00007300ff0877ac */ /* 0x000e620008000a00 */
[----:B------:R-:W-:Y:S01]  /*d9bd0*/  LOP3.LUT R33, R33, 0xfeffffff, RZ, 0xc0, !PT ;  /* 0xfeffffff21217812 */ /* 0x000fe200078ec0ff */
[----:B------:R0:W-:Y:S03]  /*d9be0*/  STL [R1+0x1b4], R41 ;  /* 0x0001b42901007387 */ /* 0x0001e60000100800 */
[----:B------:R-:W-:-:S04]  /*d9bf0*/  @P2 LOP3.LUT R33, R33, 0x1000000, RZ, 0xfc, !PT ;  /* 0x0100000021212812 */ /* 0x000fc800078efcff */
[----:B------:R-:W-:Y:S01]  /*d9c00*/  LOP3.LUT R33, R33, 0xff7fffff, RZ, 0xc0, !PT ;  /* 0xff7fffff21217812 */ /* 0x000fe200078ec0ff */
[----:B0-----:R-:W-:-:S03]  /*d9c10*/  IMAD.U32 R41, RZ, RZ, UR4 ;  /* 0x00000004ff297e24 */ /* 0x001fc6000f8e00ff */
[----:B------:R-:W-:Y:S01]  /*d9c20*/  @P1 LOP3.LUT R33, R33, 0x800000, RZ, 0xfc, !PT ;  /* 0x0080000021211812 */ /* 0x000fe200078efcff */
[----:B-1----:R-:W-:Y:S01]  /*d9c30*/  UMOV UR4, UR9 ;  /* 0x0000000900047c82 */ /* 0x002fe20008000000 */
[----:B------:R0:W-:Y:S02]  /*d9c40*/  STL [R1+0x1b0], R41 ;  /* 0x0001b02901007387 */ /* 0x0001e40000100800 */
[----:B------:R-:W-:Y:S02]  /*d9c50*/  LOP3.LUT R33, R33, 0xffbfffff, RZ, 0xc0, !PT ;  /* 0xffbfffff21217812 */ /* 0x000fe400078ec0ff */
[----:B0-----:R-:W-:Y:S02]  /*d9c60*/  SHF.R.S32.HI R41, RZ, 0x1f, R40 ;  /* 0x0000001fff297819 */ /* 0x001fe40000011428 */
[----:B---3--:R-:W-:Y:S01]  /*d9c70*/  ISETP.GE.AND P0, PT, R49, UR6, PT ;  /* 0x0000000631007c0c */ /* 0x008fe2000bf06270 */
[----:B------:R-:W0:Y:S01]  /*d9c80*/  LDCU.64 UR6, c[0x0][0x398] ;  /* 0x00007300ff0677ac */ /* 0x000e220008000a00 */
[----:B------:R-:W-:-:S02]  /*d9c90*/  ISETP.GE.AND P1, PT, R43, UR4, PT ;  /* 0x000000042b007c0c */ /* 0x000fc4000bf26270 */
[----:B------:R-:W3:Y:S04]  /*d9ca0*/  LDL.LU R43, [R1+0x3fe0] ;  /* 0x003fe000012b7983 */ /* 0x000ee80000300800 */
[----:B------:R-:W3:Y:S01]  /*d9cb0*/  LDL.LU R42, [R1+0x3fe4] ;  /* 0x003fe400012a7983 */ /* 0x000ee20000300800 */
[----:B------:R-:W-:Y:S01]  /*d9cc0*/  ISETP.GE.AND P2, PT, R48, UR5, PT ;  /* 0x0000000530007c0c */ /* 0x000fe2000bf46270 */
[----:B0-----:R-:W-:Y:S01]  /*d9cd0*/  UMOV UR5, UR7 ;  /* 0x0000000700057c82 */ /* 0x001fe20008000000 */
[----:B------:R-:W-:Y:S01]  /*d9ce0*/  UMOV UR67, UR6 ;  /* 0x0000000600437c82 */ /* 0x000fe20008000000 */
[----:B------:R-:W0:Y:S01]  /*d9cf0*/  LDCU.64 UR6, c[0x0][0x398] ;  /* 0x00007300ff0677ac */ /* 0x000e220008000a00 */
[----:B------:R-:W-:-:S04]  /*d9d00*/  @P0 LOP3.LUT R33, R33, 0x400000, RZ, 0xfc, !PT ;  /* 0x0040000021210812 */ /* 0x000fc800078efcff */
[----:B------:R-:W-:-:S05]  /*d9d10*/  LOP3.LUT R33, R33, 0xffdfffff, RZ, 0xc0, !PT ;  /* 0xffdfffff21217812 */ /* 0x000fca00078ec0ff */
[----:B------:R-:W-:Y:S02]  /*d9d20*/  @P2 LOP3.LUT R33, R33, 0x200000, RZ, 0xfc, !PT ;  /* 0x0020000021212812 */ /* 0x000fe400078efcff */
[----:B------:R-:W-:Y:S02]  /*d9d30*/  IADD3 R48, P0, PT, R40, R4, RZ ;  /* 0x0000000428307210 */ /* 0x000fe40007f1e0ff */
[----:B------:R-:W-:-:S03]  /*d9d40*/  LOP3.LUT R33, R33, 0xffefffff, RZ, 0xc0, !PT ;  /* 0xffefffff21217812 */ /* 0x000fc600078ec0ff */
[----:B------:R-:W-:Y:S01]  /*d9d50*/  IMAD.X R49, R41, 0x1, R5, P0 ;  /* 0x0000000129317824 */ /* 0x000fe200000e0605 */
[----:B------:R-:W-:Y:S01]  /*d9d60*/  @P1 LOP3.LUT R33, R33, 0x100000, RZ, 0xfc, !PT ;  /* 0x0010000021211812 */ /* 0x000fe200078efcff */
[----:B0-----:R-:W-:-:S03]  /*d9d70*/  UMOV UR4, UR7 ;  /* 0x0000000700047c82 */ /* 0x001fc60008000000 */
[----:B------:R0:W-:Y:S04]  /*d9d80*/  STL.64 [R1+0x3c50], R48 ;  /* 0x003c503001007387 */ /* 0x0001e80000100a00 */
[----:B0-----:R-:W3:Y:S01]  /*d9d90*/  LDL.LU R48, [R1+0x3fe8] ;  /* 0x003fe80001307983 */ /* 0x001ee20000300800 */
[----:B----4-:R-:W-:Y:S02]  /*d9da0*/  ISETP.GE.AND P1, PT, R18, UR4, PT ;  /* 0x0000000412007c0c */ /* 0x010fe4000bf26270 */
[----:B------:R-:W-:Y:S02]  /*d9db0*/  IADD3 R18, P0, PT, R40, R6, RZ ;  /* 0x0000000628127210 */ /* 0x000fe40007f1e0ff */
[----:B--2---:R-:W-:-:S03]  /*d9dc0*/  ISETP.GE.AND P2, PT, R19, UR5, PT ;  /* 0x0000000513007c0c */ /* 0x004fc6000bf46270 */
[----:B------:R-:W-:-:S05]  /*d9dd0*/  IMAD.X R19, R41, 0x1, R7, P0 ;  /* 0x0000000129137824 */ /* 0x000fca00000e0607 */
[----:B------:R0:W-:Y:S04]  /*d9de0*/  STL.64 [R1+0x3c70], R18 ;  /* 0x003c701201007387 */ /* 0x0001e80000100a00 */
[----:B0-----:R-:W2:Y:S04]  /*d9df0*/  LDL.LU R19, [R1+0x3fec] ;  /* 0x003fec0001137983 */ /* 0x001ea80000300800 */
        /* <DEDUP_REMOVED lines=18> */
[----:B------:R-:W-:Y:S01]  /*d9f20*/  ISETP.GE.AND P2, PT, R43, UR5, PT ;  /* 0x000000052b007c0c */ /* 0x000fe2000bf46270 */
[----:B------:R-:W0:Y:S02]  /*d9f30*/  LDCU.64 UR4, c[0x0][0x398] ;  /* 0x00007300ff0477ac */ /* 0x000e240008000a00 */
[----:B------:R-:W-:-:S05]  /*d9f40*/  IMAD.X R43, R41, 0x1, R11, P0 ;  /* 0x00000001292b7824 */ /* 0x000fca00000e060b */
[----:B------:R1:W-:Y:S02]  /*d9f50*/  STL.64 [R1+0x3c90], R42 ;  /* 0x003c902a01007387 */ /* 0x0003e40000100a00 */
[----:B-1----:R-:W-:-:S05]  /*d9f60*/  IADD3 R42, P0, PT, R40, R9, RZ ;  /* 0x00000009282a7210 */ /* 0x002fca0007f1e0ff */
[----:B------:R-:W-:-:S05]  /*d9f70*/  IMAD.X R43, R41, 0x1, R10, P0 ;  /* 0x00000001292b7824 */ /* 0x000fca00000e060a */
[----:B------:R1:W-:Y:S04]  /*d9f80*/  STL.64 [R1+0x3c88], R42 ;  /* 0x003c882a01007387 */ /* 0x0003e80000100a00 */
[----:B-1----:R-:W3:Y:S04]  /*d9f90*/  LDL.LU R43, [R1+0x3ff4] ;  /* 0x003ff400012b7983 */ /* 0x002ee80000300800 */
        /* <DEDUP_REMOVED lines=9> */
[----:B--2---:R-:W-:Y:S02]  /*da030*/  ISETP.GE.AND P2, PT, R19, UR5, PT ;  /* 0x0000000513007c0c */ /* 0x004fe4000bf46270 */
[----:B------:R-:W2:Y:S01]  /*da040*/  LDL.LU R19, [R1+0x400c] ;  /* 0x00400c0001137983 */ /* 0x000ea20000300800 */
[----:B----4-:R-:W-:-:S03]  /*da050*/  ISETP.GE.AND P1, PT, R18, UR4, PT ;  /* 0x0000000412007c0c */ /* 0x010fc6000bf26270 */
        /* <DEDUP_REMOVED lines=23> */
[----:B------:R-:W-:-:S03]  /*da1d0*/  ISETP.GE.AND P2, PT, R43, UR5, PT ;  /* 0x000000052b007c0c */ /* 0x000fc6000bf46270 */
[----:B------:R-:W-:Y:S01]  /*da1e0*/  IMAD.X R43, R40, 0x1, R7, P0 ;  /* 0x00000001282b7824 */ /* 0x000fe200000e0607 */
[----:B------:R-:W-:Y:S01]  /*da1f0*/  UMOV UR5, UR7 ;  /* 0x0000000700057c82 */ /* 0x000fe20008000000 */
[----:B------:R-:W0:Y:S03]  /*da200*/  LDCU.64 UR6, c[0x0][0x398] ;  /* 0x00007300ff0677ac */ /* 0x000e260008000a00 */
[----:B------:R1:W-:Y:S04]  /*da210*/  STL.64 [R1+0x3ca8], R42 ;  /* 0x003ca82a01007387 */ /* 0x0003e80000100a00 */
[----:B-1----:R-:W3:Y:S04]  /*da220*/  LDL.LU R43, [R1+0x4014] ;  /* 0x00401400012b7983 */ /* 0x002ee80000300800 */
[----:B------:R-:W3:Y:S04]  /*da230*/  LDL.LU R42, [R1+0x4018] ;  /* 0x00401800012a7983 */ /* 0x000ee80000300800 */
[----:B------:R-:W3:Y:S01]  /*da240*/  LDL.LU R41, [R1+0x401c] ;  /* 0x00401c0001297983 */ /* 0x000ee20000300800 */
[----:B------:R-:W-:Y:S01]  /*da250*/  @P2 LOP3.LUT R33, R33, 0x1000, RZ, 0xfc, !PT ;  /* 0x0000100021212812 */ /* 0x000fe200078efcff */
[----:B0-----:R-:W-:-:S03]  /*da260*/  UMOV UR4, UR7 ;  /* 0x0000000700047c82 */ /* 0x001fc60008000000 */
[----:B------:R-:W-:-:S04]  /*da270*/  LOP3.LUT R33, R33, 0xfffff7ff, RZ, 0xc0, !PT ;  /* 0xfffff7ff21217812 */ /* 0x000fc800078ec0ff */
[----:B------:R-:W-:Y:S02]  /*da280*/  @P1 LOP3.LUT R33, R33, 0x800, RZ, 0xfc, !PT ;  /* 0x0000080021211812 */ /* 0x000fe400078efcff */
[----:B----4-:R-:W-:Y:S02]  /*da290*/  ISETP.GE.AND P1, PT, R18, UR4, PT ;  /* 0x0000000412007c0c */ /* 0x010fe4000bf26270 */
[----:B------:R-:W-:Y:S02]  /*da2a0*/  IADD3 R18, P0, PT, R38, R8, RZ ;  /* 0x0000000826127210 */ /* 0x000fe40007f1e0ff */
[----:B--2---:R-:W-:Y:S01]  /*da2b0*/  ISETP.GE.AND P2, PT, R19, UR5, PT ;  /* 0x0000000513007c0c */ /* 0x004fe2000bf46270 */
[----:B------:R-:W-:Y:S01]  /*da2c0*/  UMOV UR62, UR8 ;  /* 0x00000008003e7c82 */ /* 0x000fe20008000000 */
[----:B------:R-:W0:Y:S01]  /*da2d0*/  LDCU.64 UR4, c[0x0][0x398] ;  /* 0x00007300ff0477ac */ /* 0x000e220008000a00 */
[----:B------:R-:W-:Y:S01]  /*da2e0*/  IMAD.X R19, R40, 0x1, R11, P0 ;  /* 0x0000000128137824 */ /* 0x000fe200000e060b */
[----:B------:R-:W1:Y:S04]  /*da2f0*/  LDCU.64 UR8, c[0x0][0x398] ;  /* 0x00007300ff0877ac */ /* 0x000e680008000a00 */
[----:B------:R2:W-:Y:S02]  /*da300*/  STL.64 [R1+0x3cc8], R18 ;  /* 0x003cc81201007387 */ /* 0x0005e40000100a00 */
[----:B--2---:R-:W-:-:S05]  /*da310*/  IADD3 R18, P0, PT, R38, R9, RZ ;  /* 0x0000000926127210 */ /* 0x004fca0007f1e0ff */
[----:B------:R-:W-:-:S05]  /*da320*/  IMAD.X R19, R40, 0x1, R10, P0 ;  /* 0x0000000128137824 */ /* 0x000fca00000e060a */
[----:B------:R2:W-:Y:S04]  /*da330*/  STL.64 [R1+0x3cc0], R18 ;  /* 0x003cc01201007387 */ /* 0x0005e80000100a00 */
[----:B--2---:R-:W2:Y:S04]  /*da340*/  LDL.LU R19, [R1+0x4020] ;  /* 0x0040200001137983 */ /* 0x004ea80000300800 */
[----:B------:R-:W4:Y:S01]  /*da350*/  LDL.LU R18, [R1+0x4024] ;  /* 0x0040240001127983 */ /* 0x000f220000300800 */
[----:B------:R-:W-:Y:S01]  /*da360*/  UMOV UR60, UR6 ;  /* 0x00000006003c7c82 */ /* 0x000fe20008000000 */
[----:B0-----:R-:W-:Y:S01]  /*da370*/  UMOV UR6, UR5 ;  /* 0x0000000500067c82 */ /* 0x001fe20008000000 */
[----:B-1----:R-:W-:Y:S01]  /*da380*/  UMOV UR5, UR9 ;  /* 0x0000000900057c82 */ /* 0x002fe20008000000 */
[----:B------:R-:W-:Y:S01]  /*da390*/  UMOV UR17, UR8 ;  /* 0x0000000800117c82 */ /* 0x000fe20008000000 */
[----:B------:R-:W0:Y:S01]  /*da3a0*/  LDCU.64 UR8, c[0x0][0x398] ;  /* 0x00007300ff0877ac */ /* 0x000e220008000a00 */
[----:B------:R-:W-:-:S04]  /*da3b0*/  LOP3.LUT R33, R33, 0xfffffbff, RZ, 0xc0, !PT ;  /* 0xfffffbff21217812 */ /* 0x000fc800078ec0ff */
[----:B------:R-:W-:Y:S01]  /*da3c0*/  @P2 LOP3.LUT R33, R33, 0x400, RZ, 0xfc, !PT ;  /* 0x0000040021212812 */ /* 0x000fe200078efcff */
[----:B------:R-:W-:-:S03]  /*da3d0*/  UMOV UR68, UR4 ;  /* 0x0000000400447c82 */ /* 0x000fc60008000000 */
[----:B------:R-:W-:-:S04]  /*da3e0*/  LOP3.LUT R33, R33, 0xfffffdff, RZ, 0xc0, !PT ;  /* 0xfffffdff21217812 */ /* 0x000fc800078ec0ff */
[----:B------:R-:W-:Y:S01]  /*da3f0*/  @P1 LOP3.LUT R33, R33, 0x200, RZ, 0xfc, !PT ;  /* 0x0000020021211812 */ /* 0x000fe200078efcff */
[----:B0-----:R-:W-:-:S03]  /*da400*/  UMOV UR4, UR9 ;  /* 0x0000000900047c82 */ /* 0x001fc60008000000 */
[----:B------:R-:W-:Y:S02]  /*da410*/  LOP3.LUT R33, R33, 0xfffffeff, RZ, 0xc0, !PT ;  /* 0xfffffeff21217812 */ /* 0x000fe400078ec0ff */
[----:B------:R-:W-:Y:S02]  /*da420*/  SHF.R.S32.HI R38, RZ, 0x1f, R34 ;  /* 0x0000001fff267819 */ /* 0x000fe40000011422 */
[----:B---3--:R-:W-:Y:S02]  /*da430*/  ISETP.GE.AND P1, PT, R41, UR4, PT ;  /* 0x0000000429007c0c */ /* 0x008fe4000bf26270 */
[----:B------:R-:W3:Y:S04]  /*da440*/  LDL.LU R41, [R1+0x4030] ;  /* 0x0040300001297983 */ /* 0x000ee80000300800 */
[----:B------:R-:W3:Y:S01]  /*da450*/  LDL.LU R40, [R1+0x4034] ;  /* 0x0040340001287983 */ /* 0x000ee20000300800 */
[----:B------:R-:W-:Y:S01]  /*da460*/  ISETP.GE.AND P0, PT, R43, UR6, PT ;  /* 0x000000062b007c0c */ /* 0x000fe2000bf06270 */
[----:B------:R-:W0:Y:S01]  /*da470*/  LDCU.64 UR6, c[0x0][0x398] ;  /* 0x00007300ff0677ac */ /* 0x000e220008000a00 */
[----:B------:R-:W-:Y:S01]  /*da480*/  ISETP.GE.AND P2, PT, R42, UR5, PT ;  /* 0x000000052a007c0c */ /* 0x000fe2000bf46270 */
[----:B------:R-:W1:Y:S10]  /*da490*/  LDCU.64 UR4, c[0x0][0x398] ;  /* 0x00007300ff0477ac */ /* 0x000e740008000a00 */
[----:B------:R-:W-:-:S02]  /*da4a0*/  @P0 LOP3.LUT R33, R33, 0x100, RZ, 0xfc, !PT ;  /* 0x0000010021210812 */ /* 0x000fc400078efcff */
[----:B------:R-:W-:Y:S02]  /*da4b0*/  IADD3 R42, P0, PT, R34, R4, RZ ;  /* 0x00000004222a7210 */ /* 0x000fe40007f1e0ff */
[----:B------:R-:W-:-:S03]  /*da4c0*/  LOP3.LUT R33, R33, 0xffffff7f, RZ, 0xc0, !PT ;  /* 0xffffff7f21217812 */ /* 0x000fc600078ec0ff */
[----:B------:R-:W-:Y:S01]  /*da4d0*/  IMAD.X R43, R38, 0x1, R5, P0 ;  /* 0x00000001262b7824 */ /* 0x000fe200000e0605 */
[----:B------:R-:W-:-:S04]  /*da4e0*/  @P2 LOP3.LUT R33, R33, 0x80, RZ, 0xfc, !PT ;  /* 0x0000008021212812 */ /* 0x000fc800078efcff */
[----:B------:R-:W-:Y:S01]  /*da4f0*/  LOP3.LUT R33, R33, 0xffffffbf, RZ, 0xc0, !PT ;  /* 0xffffffbf21217812 */ /* 0x000fe200078ec0ff */
[----:B------:R1:W-:Y:S03]  /*da500*/  STL.64 [R1+0x3cb8], R42 ;  /* 0x003cb82a01007387 */ /* 0x0003e60000100a00 */
[----:B------:R-:W-:Y:S01]  /*da510*/  @P1 LOP3.LUT R33, R33, 0x40, RZ, 0xfc, !PT ;  /* 0x0000004021211812 */ /* 0x000fe200078efcff */
[----:B-1----:R-:W-:Y:S01]  /*da520*/  IMAD.U32 R42, RZ, RZ, UR4 ;  /* 0x00000004ff2a7e24 */ /* 0x002fe2000f8e00ff */
[----:B0-----:R-:W-:-:S04]  /*da530*/  UMOV UR4, UR7 ;  /* 0x0000000700047c82 */ /* 0x001fc80008000000 */
[----:B------:R0:W-:Y:S01]  /*da540*/  STL [R1+0x1ac], R42 ;  /* 0x0001ac2a01007387 */ /* 0x0001e20000100800 */
[----:B----4-:R-:W-:Y:S02]  /*da550*/  ISETP.GE.AND P1, PT, R18, UR4, PT ;  /* 0x0000000412007c0c */ /* 0x010fe4000bf26270 */
[----:B------:R-:W-:Y:S01]  /*da560*/  IADD3 R18, P0, PT, R34, R6, RZ ;  /* 0x0000000622127210 */ /* 0x000fe20007f1e0ff */
[----:B0-----:R-:W-:Y:S01]  /*da570*/  IMAD.U32 R42, RZ, RZ, UR6 ;  /* 0x00000006ff2a7e24 */ /* 0x001fe2000f8e00ff */
[----:B--2---:R-:W-:Y:S01]  /*da580*/  ISETP.GE.AND P2, PT, R19, UR5, PT ;  /* 0x0000000513007c0c */ /* 0x004fe2000bf46270 */
[----:B------:R-:W0:Y:S02]  /*da590*/  LDCU.64 UR4, c[0x0][0x398] ;  /* 0x00007300ff0477ac */ /* 0x000e240008000a00 */
[----:B------:R-:W-:Y:S01]  /*da5a0*/  IMAD.X R19, R38, 0x1, R7, P0 ;  /* 0x0000000126137824 */ /* 0x000fe200000e0607 */
[----:B------:R1:W-:Y:S01]  /*da5b0*/  STL [R1+0x1a8], R42 ;  /* 0x0001a82a01007387 */ /* 0x0003e20000100800 */
[----:B------:R-:W2:Y:S03]  /*da5c0*/  LDCU.64 UR6, c[0x0][0x398] ;  /* 0x00007300ff0677ac */ /* 0x000ea60008000a00 */
[----:B-1----:R-:W4:Y:S04]  /*da5d0*/  LDL.LU R42, [R1+0x4048] ;  /* 0x00404800012a7983 */ /* 0x002f280000300800 */
[----:B------:R1:W-:Y:S04]  /*da5e0*/  STL.64 [R1+0x3cd8], R18 ;  /* 0x003cd81201007387 */ /* 0x0003e80000100a00 */
[----:B-1----:R-:W4:Y:S04]  /*da5f0*/  LDL.LU R19, [R1+0x404c] ;  /* 0x00404c0001137983 */ /* 0x002f280000300800 */
[----:B------:R-:W4:Y:S01]  /*da600*/  LDL.LU R18, [R1+0x4050] ;  /* 0x0040500001127983 */ /* 0x000f220000300800 */
[----:B------:R-:W-:-:S04]  /*da610*/  LOP3.LUT R33, R33, 0xffffffdf, RZ, 0xc0, !PT ;  /* 0xffffffdf21217812 */ /* 0x000fc800078ec0ff */
[----:B------:R-:W-:Y:S01]  /*da620*/  @P2 LOP3.LUT R33, R33, 0x20, RZ, 0xfc, !PT ;  /* 0x0000002021212812 */ /* 0x000fe200078efcff */
[----:B0-----:R-:W-:-:S03]  /*da630*/  IMAD.U32 R43, RZ, RZ, UR4 ;  /* 0x00000004ff2b7e24 */ /* 0x001fc6000f8e00ff */
[----:B------:R-:W-:Y:S01]  /*da640*/  LOP3.LUT R33, R33, 0xffffffef, RZ, 0xc0, !PT ;  /* 0xffffffef21217812 */ /* 0x000fe200078ec0ff */
[----:B--2---:R-:W-:-:S03]  /*da650*/  UMOV UR4, UR7 ;  /* 0x0000000700047c82 */ /* 0x004fc60008000000 */
[----:B------:R-:W-:Y:S01]  /*da660*/  @P1 LOP3.LUT R33, R33, 0x10, RZ, 0xfc, !PT ;  /* 0x0000001021211812 */ /* 0x000fe200078efcff */
[----:B------:R0:W-:Y:S02]  /*da670*/  STL [R1+0x1a4], R43 ;  /* 0x0001a42b01007387 */ /* 0x0001e40000100800 */
[----:B0-----:R-:W-:-:S05]  /*da680*/  IMAD.U32 R43, RZ, RZ, UR6 ;  /* 0x00000006ff2b7e24 */ /* 0x001fca000f8e00ff */
[----:B------:R-:W-:Y:S01]  /*da690*/  STL [R1+0x1a0], R43 ;  /* 0x0001a02b01007387 */ /* 0x000fe20000100800 */
[----:B------:R-:W-:Y:S01]  /*da6a0*/  UMOV UR21, UR8 ;  /* 0x0000000800157c82 */ /* 0x000fe20008000000 */
[----:B------:R-:W0:Y:S01]  /*da6b0*/  LDCU.64 UR8, c[0x0][0x398] ;  /* 0x00007300ff0877ac */ /* 0x000e220008000a00 */
[----:B------:R-:W-:Y:S02]  /*da6c0*/  LOP3.LUT R33, R33, 0xfffffff7, RZ, 0xc0, !PT ;  /* 0xfffffff721217812 */ /* 0x000fe400078ec0ff */
[----:B---3--:R-:W-:Y:S02]  /*da6d0*/  ISETP.GE.AND P1, PT, R40, UR4, PT ;  /* 0x0000000428007c0c */ /* 0x008fe4000bf26270 */
[----:B------:R-:W-:Y:S02]  /*da6e0*/  IADD3 R40, P0, PT, R34, R8, RZ ;  /* 0x0000000822287210 */ /* 0x000fe40007f1e0ff */
[----:B------:R-:W-:Y:S01]  /*da6f0*/  ISETP.GE.AND P2, PT, R41, UR5, PT ;  /* 0x0000000529007c0c */ /* 0x000fe2000bf46270 */
[----:B------:R-:W1:Y:S02]  /*da700*/  LDCU.64 UR4, c[0x0][0x398] ;  /* 0x00007300ff0477ac */ /* 0x000e640008000a00 */
[----:B------:R-:W-:-:S05]  /*da710*/  IMAD.X R41, R38, 0x1, R11, P0 ;  /* 0x0000000126297824 */ /* 0x000fca00000e060b */
[----:B------:R2:W-:Y:S02]  /*da720*/  STL.64 [R1+0x3cf8], R40 ;  /* 0x003cf82801007387 */ /* 0x0005e40000100a00 */
[----:B--2---:R-:W-:-:S05]  /*da730*/  IADD3 R40, P0, PT, R34, R9, RZ ;  /* 0x0000000922287210 */ /* 0x004fca0007f1e0ff */
[----:B------:R-:W-:Y:S01]  /*da740*/  IMAD.X R41, R38, 0x1, R10, P0 ;  /* 0x0000000126297824 */ /* 0x000fe200000e060a */
[----:B-1----:R-:W-:-:S04]  /*da750*/  UMOV UR6, UR5 ;  /* 0x0000000500067c82 */ /* 0x002fc80008000000 */
[----:B------:R1:W-:Y:S01]  /*da760*/  STL.64 [R1+0x3cf0], R40 ;  /* 0x003cf02801007387 */ /* 0x0003e20000100a00 */
[----:B------:R-:W-:Y:S01]  /*da770*/  IMAD.U32 R43, RZ, RZ, UR4 ;  /* 0x00000004ff2b7e24 */ /* 0x000fe2000f8e00ff */
[----:B------:R-:W2:Y:S02]  /*da780*/  LDCU.64 UR4, c[0x0][0x398] ;  /* 0x00007300ff0477ac */ /* 0x000ea40008000a00 */
[----:B-1----:R-:W3:Y:S04]  /*da790*/  LDL.LU R41, [R1+0x4054] ;  /* 0x0040540001297983 */ /* 0x002ee80000300800 */
[----:B------:R-:W3:Y:S01]  /*da7a0*/  LDL.LU R40, [R1+0x4058] ;  /* 0x0040580001287983 */ /* 0x000ee20000300800 */
[----:B------:R-:W-:Y:S01]  /*da7b0*/  @P2 LOP3.LUT R33, R33, 0x8, RZ, 0xfc, !PT ;  /* 0x0000000821212812 */ /* 0x000fe200078efcff */
[----:B--2---:R-:W-:-:S03]  /*da7c0*/  IMAD.U32 R38, RZ, RZ, UR4 ;  /* 0x00000004ff267e24 */ /* 0x004fc6000f8e00ff */
[----:B------:R-:W-:Y:S02]  /*da7d0*/  LOP3.LUT R33, R33, 0xfffffffb, RZ, 0xc0, !PT ;  /* 0xfffffffb21217812 */ /* 0x000fe400078ec0ff */
[----:B------:R1:W-:Y:S01]  /*da7e0*/  STL [R1+0x198], R38 ;  /* 0x0001982601007387 */ /* 0x0003e20000100800 */
[----:B0-----:R-:W-:Y:S01]  /*da7f0*/  UMOV UR4, UR9 ;  /* 0x0000000900047c82 */ /* 0x001fe20008000000 */
[----:B------:R-:W-:Y:S01]  /*da800*/  @P1 LOP3.LUT R33, R33, 0x4, RZ, 0xfc, !PT ;  /* 0x0000000421211812 */ /* 0x000fe200078efcff */
[----:B-1----:R-:W-:Y:S01]  /*da810*/  IMAD.U32 R38, RZ, RZ, UR8 ;  /* 0x00000008ff267e24 */ /* 0x002fe2000f8e00ff */
[----:B----4-:R-:W-:-:S04]  /*da820*/  ISETP.GE.AND P2, PT, R19, UR5, PT ;  /* 0x0000000513007c0c */ /* 0x010fc8000bf46270 */
[----:B------:R0:W-:Y:S01]  /*da830*/  STL [R1+0x194], R38 ;  /* 0x0001942601007387 */ /* 0x0001e20000100800 */
[----:B------:R-:W-:-:S03]  /*da840*/  ISETP.GE.AND P1, PT, R18, UR4, PT ;  /* 0x0000000412007c0c */ /* 0x000fc6000bf26270 */
[----:B------:R-:W2:Y:S01]  /*da850*/  LDL.LU R19, [R1+0x405c] ;  /* 0x00405c0001137983 */ /* 0x000ea20000300800 */
[----:B------:R-:W-:Y:S01]  /*da860*/  ISETP.GE.AND P0, PT, R42, UR6, PT ;  /* 0x000000062a007c0c */ /* 0x000fe2000bf06270 */
[----:B------:R-:W1:Y:S02]  /*da870*/  LDCU.64 UR4, c[0x0][0x398] ;  /* 0x00007300ff0477ac */ /* 0x000e640008000a00 */
[----:B------:R-:W4:Y:S01]  /*da880*/  LDL.LU R18, [R1+0x4068] ;  /* 0x0040680001127983 */ /* 0x000f220000300800 */
[----:B------:R-:W-:Y:S01]  /*da890*/  LOP3.LUT R33, R33, 0xfffffffd, RZ, 0xc0, !PT ;  /* 0xfffffffd21217812 */ /* 0x000fe200078ec0ff */
[----:B------:R-:W1:Y:S01]  /*da8a0*/  LDCU.64 UR6, c[0x0][0x398] ;  /* 0x00007300ff0677ac */ /* 0x000e620008000a00 */
[----:B------:R-:W-:Y:S01]  /*da8b0*/  LOP3.LUT R34, R34, 0x7fffffff, RZ, 0xc0, !PT ;  /* 0x7fffffff22227812 */ /* 0x000fe200078ec0ff */
[----:B------:R-:W1:Y:S06]  /*da8c0*/  LDCU.64 UR8, c[0x0][0x398] ;  /* 0x00007300ff0877ac */ /* 0x000e6c0008000a00 */
[----:B------:R-:W-:-:S04]  /*da8d0*/  @P0 LOP3.LUT R33, R33, 0x2, RZ, 0xfc, !PT ;  /* 0x0000000221210812 */ /* 0x000fc800078efcff */
[----:B------:R-:W-:Y:S02]  /*da8e0*/  LOP3.LUT R33, R33, 0xfffffffe, RZ, 0xc0, !PT ;  /* 0xfffffffe21217812 */ /* 0x000fe400078ec0ff */
[----:B0-----:R-:W-:Y:S02]  /*da8f0*/  SHF.R.S32.HI R38, RZ, 0x1f, R37 ;  /* 0x0000001fff267819 */ /* 0x001fe40000011425 */
[----:B------:R-:W-:Y:S02]  /*da900*/  IADD3 R48, P0, PT, R37, R4, RZ ;  /* 0x0000000425307210 */ /* 0x000fe40007f1e0ff */
[----:B------:R-:W-:-:S03]  /*da910*/  @P2 LOP3.LUT R33, R33, 0x1, RZ, 0xfc, !PT ;  /* 0x0000000121212812 */ /* 0x000fc600078efcff */
[----:B------:R-:W-:Y:S02]  /*da920*/  IMAD.X R49, R38, 0x1, R5, P0 ;  /* 0x0000000126317824 */ /* 0x000fe400000e0605 */
[----:B------:R1:W-:Y:S04]  /*da930*/  STL.64 [R1+0x5728], R32 ;  /* 0x0057282001007387 */ /* 0x0003e80000100a00 */
[----:B------:R-:W-:Y:S01]  /*da940*/  STL.64 [R1+0x3ce8], R48 ;  /* 0x003ce83001007387 */ /* 0x000fe20000100a00 */
[----:B-1----:R-:W-:-:S05]  /*da950*/  IMAD.U32 R32, RZ, RZ, UR4 ;  /* 0x00000004ff207e24 */ /* 0x002fca000f8e00ff */
[----:B------:R0:W-:Y:S02]  /*da960*/  STL [R1+0x190], R32 ;  /* 0x0001902001007387 */ /* 0x0001e40000100800 */
[----:B0-----:R-:W-:-:S05]  /*da970*/  IMAD.U32 R32, RZ, RZ, UR6 ;  /* 0x00000006ff207e24 */ /* 0x001fca000f8e00ff */
[----:B------:R0:W-:Y:S02]  /*da980*/  STL [R1+0x18c], R32 ;  /* 0x00018c2001007387 */ /* 0x0001e40000100800 */
[----:B0-----:R-:W-:-:S05]  /*da990*/  IADD3 R32, P0, PT, R37, R6, RZ ;  /* 0x0000000625207210 */ /* 0x001fca0007f1e0ff */
[----:B------:R-:W-:Y:S01]  /*da9a0*/  IMAD.X R33, R38, 0x1, R7, P0 ;  /* 0x0000000126217824 */ /* 0x000fe200000e0607 */
[----:B------:R-:W-:Y:S01]  /*da9b0*/  UMOV UR4, UR7 ;  /* 0x0000000700047c82 */ /* 0x000fe20008000000 */
[----:B------:R-:W-:Y:S01]  /*da9c0*/  @P1 LOP3.LUT R34, R34, 0x80000000, RZ, 0xfc, !PT ;  /* 0x8000000022221812 */ /* 0x000fe200078efcff */
[----:B------:R-:W0:Y:S03]  /*da9d0*/  LDCU.64 UR6, c[0x0][0x398] ;  /* 0x00007300ff0677ac */ /* 0x000e260008000a00 */
[----:B------:R-:W-:Y:S02]  /*da9e0*/  LOP3.LUT R34, R34, 0xbfffffff, RZ, 0xc0, !PT ;  /* 0xbfffffff22227812 */ /* 0x000fe400078ec0ff */
[----:B---3--:R-:W-:Y:S02]  /*da9f0*/  ISETP.GE.AND P2, PT, R41, UR5, PT ;  /* 0x0000000529007c0c */ /* 0x008fe4000bf46270 */
[----:B------:R-:W3:Y:S04]  /*daa00*/  LDL.LU R41, [R1+0x406c] ;  /* 0x00406c0001297983 */ /* 0x000ee80000300800 */
[----:B------:R1:W-:Y:S01]  /*daa10*/  STL.64 [R1+0x3d08], R32 ;  /* 0x003d082001007387 */ /* 0x0003e20000100a00 */
[----:B------:R-:W-:Y:S01]  /*daa20*/  ISETP.GE.AND P1, PT, R40, UR4, PT ;  /* 0x0000000428007c0c */ /* 0x000fe2000bf26270 */
[----:B------:R-:W0:Y:S02]  /*daa30*/  LDCU.64 UR4, c[0x0][0x398] ;  /* 0x00007300ff0477ac */ /* 0x000e240008000a00 */
[----:B-1----:R-:W3:Y:S04]  /*daa40*/  LDL.LU R33, [R1+0x4080] ;  /* 0x0040800001217983 */ /* 0x002ee80000300800 */
[----:B------:R-:W3:Y:S01]  /*daa50*/  LDL.LU R32, [R1+0x4084] ;  /* 0x0040840001207983 */ /* 0x000ee20000300800 */
[----:B------:R-:W-:-:S04]  /*daa60*/  @P2 LOP3.LUT R34, R34, 0x40000000, RZ, 0xfc, !PT ;  /* 0x4000000022222812 */ /* 0x000fc800078efcff */
[----:B------:R-:W-:Y:S01]  /*daa70*/  LOP3.LUT R34, R34, 0xdfffffff, RZ, 0xc0, !PT ;  /* 0xdfffffff22227812 */ /* 0x000fe200078ec0ff */
[----:B0-----:R-:W-:Y:S01]  /*daa80*/  IMAD.U32 R40, RZ, RZ, UR4 ;  /* 0x00000004ff287e24 */ /* 0x001fe2000f8e00ff */
[----:B------:R-:W-:Y:S02]  /*daa90*/  UMOV UR4, UR7 ;  /* 0x0000000700047c82 */ /* 0x000fe40008000000 */
[----:B------:R-:W-:Y:S02]  /*daaa0*/  @P1 LOP3.LUT R34, R34, 0x20000000, RZ, 0xfc, !PT ;  /* 0x2000000022221812 */ /* 0x000fe400078efcff */
[----:B------:R0:W-:Y:S02]  /*daab0*/  STL [R1+0x188], R40 ;  /* 0x0001882801007387 */ /* 0x0001e40000100800 */
[----:B0-----:R-:W-:Y:S01]  /*daac0*/  IMAD.U32 R40, RZ, RZ, UR6 ;  /* 0x00000006ff287e24 */ /* 0x001fe2000f8e00ff */
[----:B----4-:R-:W-:Y:S02]  /*daad0*/  ISETP.GE.AND P1, PT, R18, UR4, PT ;  /* 0x0000000412007c0c */ /* 0x010fe4000bf26270 */
[----:B------:R-:W-:-:S02]  /*daae0*/  IADD3 R18, P0, PT, R37, R8, RZ ;  /* 0x0000000825127210 */ /* 0x000fc40007f1e0ff */
[----:B--2---:R-:W-:Y:S01]  /*daaf0*/  ISETP.GE.AND P2, PT, R19, UR5, PT ;  /* 0x0000000513007c0c */ /* 0x004fe2000bf46270 */
[----:B------:R-:W-:Y:S01]  /*dab00*/  STL [R1+0x184], R40 ;  /* 0x0001842801007387 */ /* 0x000fe20000100800 */
[----:B------:R-:W0:Y:S01]  /*dab10*/  LDCU.64 UR4, c[0x0][0x398] ;  /* 0x00007300ff0477ac */ /* 0x000e220008000a00 */
[----:B------:R-:W-:-:S05]  /*dab20*/  IMAD.X R19, R38, 0x1, R11, P0 ;  /* 0x0000000126137824 */ /* 0x000fca00000e060b */
[----:B------:R1:W-:Y:S02]  /*dab30*/  STL.64 [R1+0x3d30], R18 ;  /* 0x003d301201007387 */ /* 0x0003e40000100a00 */
[----:B-1----:R-:W-:-:S05]  /*dab40*/  IADD3 R18, P0, PT, R37, R9, RZ ;  /* 0x0000000925127210 */ /* 0x002fca0007f1e0ff */
[----:B------:R-:W-:-:S05]  /*dab50*/  IMAD.X R19, R38, 0x1, R10, P0 ;  /* 0x0000000126137824 */ /* 0x000fca00000e060a */
[----:B------:R1:W-:Y:S04]  /*dab60*/  STL.64 [R1+0x3d28], R18 ;  /* 0x003d281201007387 */ /* 0x0003e80000100a00 */
[----:B-1----:R-:W2:Y:S04]  /*dab70*/  LDL.LU R19, [R1+0x4088] ;  /* 0x0040880001137983 */ /* 0x002ea80000300800 */
[----:B------:R-:W4:Y:S01]  /*dab80*/  LDL.LU R18, [R1+0x408c] ;  /* 0x00408c0001127983 */ /* 0x000f220000300800 */
[----:B0-----:R-:W-:Y:S01]  /*dab90*/  IMAD.U32 R37, RZ, RZ, UR4 ;  /* 0x00000004ff257e24 */ /* 0x001fe2000f8e00ff */
[----:B------:R-:W-:Y:S01]  /*daba0*/  UMOV UR6, UR5 ;  /* 0x0000000500067c82 */ /* 0x000fe20008000000 */
[----:B------:R-:W0:Y:S01]  /*dabb0*/  LDCU.64 UR4, c[0x0][0x398] ;  /* 0x00007300ff0477ac */ /* 0x000e220008000a00 */
[----:B------:R-:W-:-:S02]  /*dabc0*/  LOP3.LUT R34, R34, 0xefffffff, RZ, 0xc0, !PT ;  /* 0xefffffff22227812 */ /* 0x000fc400078ec0ff */
[----:B------:R1:W-:Y:S02]  /*dabd0*/  STL [R1+0x180], R37 ;  /* 0x0001802501007387 */ /* 0x0003e40000100800 */
[----:B------:R-:W-:-:S04]  /*dabe0*/  @P2 LOP3.LUT R34, R34, 0x10000000, RZ, 0xfc, !PT ;  /* 0x1000000022222812 */ /* 0x000fc800078efcff */
[----:B------:R-:W-:Y:S01]  /*dabf0*/  LOP3.LUT R34, R34, 0xf7ffffff, RZ, 0xc0, !PT ;  /* 0xf7ffffff22227812 */ /* 0x000fe200078ec0ff */
[----:B-1----:R-:W-:-:S03]  /*dac00*/  IMAD.U32 R37, RZ, RZ, UR8 ;  /* 0x00000008ff257e24 */ /* 0x002fc6000f8e00ff */
[----:B------:R-:W-:Y:S01]  /*dac10*/  @P1 LOP3.LUT R34, R34, 0x8000000, RZ, 0xfc, !PT ;  /* 0x0800000022221812 */ /* 0x000fe200078efcff */
[----:B0-----:R-:W-:Y:S01]  /*dac20*/  IMAD.U32 R40, RZ, RZ, UR4 ;  /* 0x00000004ff287e24 */ /* 0x001fe2000f8e00ff */
[----:B------:R-:W-:Y:S01]  /*dac30*/  UMOV UR4, UR9 ;  /* 0x0000000900047c82 */ /* 0x000fe20008000000 */
[----:B------:R0:W-:Y:S01]  /*dac40*/  STL [R1+0x178], R37 ;  /* 0x0001782501007387 */ /* 0x0001e20000100800 */
[----:B------:R-:W-:Y:S01]  /*dac50*/  LOP3.LUT R34, R34, 0xfbffffff, RZ, 0xc0, !PT ;  /* 0xfbffffff22227812 */ /* 0x000fe200078ec0ff */
[----:B------:R-:W1:Y:S01]  /*dac60*/  LDCU.64 UR8, c[0x0][0x398] ;  /* 0x00007300ff0877ac */ /* 0x000e620008000a00 */
[----:B0-----:R-:W-:Y:S02]  /*dac70*/  SHF.R.S32.HI R37, RZ, 0x1f, R36 ;  /* 0x0000001fff257819 */ /* 0x001fe40000011424 */
[----:B---3--:R-:W-:Y:S02]  /*dac80*/  ISETP.GE.AND P2, PT, R33, UR5, PT ;  /* 0x0000000521007c0c */ /* 0x008fe4000bf46270 */
[----:B------:R-:W3:Y:S01]  /*dac90*/  LDL.LU R33, [R1+0x4090] ;  /* 0x0040900001217983 */ /* 0x000ee20000300800 */
[----:B------:R-:W-:Y:S01]  /*daca0*/  ISETP.GE.AND P1, PT, R32, UR4, PT ;  /* 0x0000000420007c0c */ /* 0x000fe2000bf26270 */
[----:B------:R-:W0:Y:S02]  /*dacb0*/  LDCU.64 UR4, c[0x0][0x398] ;  /* 0x00007300ff0477ac */ /* 0x000e240008000a00 */
[----:B------:R-:W3:Y:S01]  /*dacc0*/  LDL.LU R32, [R1+0x4094] ;  /* 0x0040940001207983 */ /* 0x000ee20000300800 */
[----:B------:R-:W-:Y:S01]  /*dacd0*/  ISETP.GE.AND P0, PT, R41, UR6, PT ;  /* 0x0000000629007c0c */ /* 0x000fe2000bf06270 */
[----:B------:R-:W0:-:S12]  /*dace0*/  LDCU.64 UR6, c[0x0][0x398] ;  /* 0x00007300ff0677ac */ /* 0x000e180008000a00 */
[----:B------:R-:W-:-:S04]  /*dacf0*/  @P0 LOP3.LUT R34, R34, 0x4000000, RZ, 0xfc, !PT ;  /* 0x0400000022220812 */ /* 0x000fc800078efcff */
[----:B------:R-:W-:Y:S02]  /*dad00*/  LOP3.LUT R34, R34, 0xfdffffff, RZ, 0xc0, !PT ;  /* 0xfdffffff22227812 */ /* 0x000fe400078ec0ff */
[----:B------:R-:W-:Y:S02]  /*dad10*/  IADD3 R48, P0, PT, R36, R4, RZ ;  /* 0x0000000424307210 */ /* 0x000fe40007f1e0ff */
[----:B------:R-:W-:Y:S01]  /*dad20*/  @P2 LOP3.LUT R34, R34, 0x2000000, RZ, 0xfc, !PT ;  /* 0x0200000022222812 */ /* 0x000fe200078efcff */
[----:B0-----:R-:W-:-:S03]  /*dad30*/  IMAD.U32 R38, RZ, RZ, UR4 ;  /* 0x00000004ff267e24 */ /* 0x001fc6000f8e00ff */
[----:B------:R-:W-:Y:S01]  /*dad40*/  LOP3.LUT R34, R34, 0xfeffffff, RZ, 0xc0, !PT ;  /* 0xfeffffff22227812 */ /* 0x000fe200078ec0ff */
[----:B------:R-:W-:Y:S01]  /*dad50*/  IMAD.X R49, R37, 0x1, R5, P0 ;  /* 0x0000000125317824 */ /* 0x000fe200000e0605 */
[----:B------:R-:W-:Y:S02]  /*dad60*/  UMOV UR4, UR7 ;  /* 0x0000000700047c82 */ /* 0x000fe40008000000 */
[----:B------:R-:W-:Y:S02]  /*dad70*/  @P1 LOP3.LUT R34, R34, 0x1000000, RZ, 0xfc, !PT ;  /* 0x0100000022221812 */ /* 0x000fe400078efcff */
[----:B------:R-:W-:Y:S04]  /*dad80*/  STL.64 [R1+0x3d20], R48 ;  /* 0x003d203001007387 */ /* 0x000fe80000100a00 */
[----:B------:R0:W-:Y:S02]  /*dad90*/  STL [R1+0x174], R38 ;  /* 0x0001742601007387 */ /* 0x0001e40000100800 */
[----:B0-----:R-:W-:Y:S01]  /*dada0*/  IMAD.U32 R38, RZ, RZ, UR6 ;  /* 0x00000006ff267e24 */ /* 0x001fe2000f8e00ff */
[----:B------:R-:W0:Y:S04]  /*dadb0*/  LDCU.64 UR6, c[0x0][0x398] ;  /* 0x00007300ff0677ac */ /* 0x000e280008000a00 */
[----:B------:R1:W-:Y:S04]  /*dadc0*/  STL [R1+0x170], R38 ;  /* 0x0001702601007387 */ /* 0x0003e80000100800 */
[----:B-1----:R-:W3:Y:S01]  /*dadd0*/  LDL.LU R38, [R1+0x4098] ;  /* 0x0040980001267983 */ /* 0x002ee20000300800 */
[----:B----4-:R-:W-:-:S02]  /*dade0*/  ISETP.GE.AND P1, PT, R18, UR4, PT ;  /* 0x0000000412007c0c */ /* 0x010fc4000bf26270 */
[----:B------:R-:W-:Y:S02]  /*dadf0*/  IADD3 R18, P0, PT, R36, R6, RZ ;  /* 0x0000000624127210 */ /* 0x000fe40007f1e0ff */
[----:B--2---:R-:W-:Y:S01]  /*dae00*/  ISETP.GE.AND P2, PT, R19, UR5, PT ;  /* 0x0000000513007c0c */ /* 0x004fe2000bf46270 */
[----:B------:R-:W1:Y:S02]  /*dae10*/  LDCU.64 UR4, c[0x0][0x398] ;  /* 0x00007300ff0477ac */ /* 0x000e640008000a00 */
[----:B------:R-:W-:-:S05]  /*dae20*/  IMAD.X R19, R37, 0x1, R7, P0 ;  /* 0x0000000125137824 */ /* 0x000fca00000e0607 */
[----:B------:R2:W-:Y:S04]  /*dae30*/  STL.64 [R1+0x3d38], R18 ;  /* 0x003d381201007387 */ /* 0x0005e80000100a00 */
[----:B--2---:R-:W2:Y:S04]  /*dae40*/  LDL.LU R19, [R1+0x409c] ;  /* 0x00409c0001137983 */ /* 0x004ea80000300800 */
[----:B------:R-:W4:Y:S01]  /*dae50*/  LDL.LU R18, [R1+0x40a8] ;  /* 0x0040a80001127983 */ /* 0x000f220000300800 */
[----:B------:R-:W-:-:S04]  /*dae60*/  LOP3.LUT R34, R34, 0xff7fffff, RZ, 0xc0, !PT ;  /* 0xff7fffff22227812 */ /* 0x000fc800078ec0ff */
[----:B------:R-:W-:Y:S01]  /*dae70*/  @P2 LOP3.LUT R34, R34, 0x800000, RZ, 0xfc, !PT ;  /* 0x0080000022222812 */ /* 0x000fe200078efcff */
[----:B-1----:R-:W-:-:S03]  /*dae80*/  IMAD.U32 R41, RZ, RZ, UR4 ;  /* 0x00000004ff297e24 */ /* 0x002fc6000f8e00ff */
[----:B------:R-:W-:Y:S01]  /*dae90*/  LOP3.LUT R34, R34, 0xffbfffff, RZ, 0xc0, !PT ;  /* 0xffbfffff22227812 */ /* 0x000fe200078ec0ff */
[----:B0-----:R-:W-:-:S03]  /*daea0*/  UMOV UR4, UR7 ;  /* 0x0000000700047c82 */ /* 0x001fc60008000000 */
[----:B------:R-:W-:Y:S01]  /*daeb0*/  @P1 LOP3.LUT R34, R34, 0x400000, RZ, 0xfc, !PT ;  /* 0x0040000022221812 */ /* 0x000fe200078efcff */
[----:B------:R0:W-:Y:S02]  /*daec0*/  STL [R1+0x16c], R41 ;  /* 0x00016c2901007387 */ /* 0x0001e40000100800 */
[----:B0-----:R-:W-:-:S05]  /*daed0*/  IMAD.U32 R41, RZ, RZ, UR6 ;  /* 0x00000006ff297e24 */ /* 0x001fca000f8e00ff */
[----:B------:R-:W-:Y:S01]  /*daee0*/  STL [R1+0x168], R41 ;  /* 0x0001682901007387 */ /* 0x000fe20000100800 */
[----:B------:R-:W-:Y:S02]  /*daef0*/  LOP3.LUT R34, R34, 0xffdfffff, RZ, 0xc0, !PT ;  /* 0xffdfffff22227812 */ /* 0x000fe400078ec0ff */
        /* <DEDUP_REMOVED lines=11> */
[----:B0-----:R-:W-:Y:S01]  /*dafb0*/  IMAD.U32 R37, RZ, RZ, UR4 ;  /* 0x00000004ff257e24 */ /* 0x001fe2000f8e00ff */
[----:B------:R-:W-:Y:S01]  /*dafc0*/  UMOV UR6, UR5 ;  /* 0x0000000500067c82 */ /* 0x000fe20008000000 */
[----:B------:R-:W0:Y:S01]  /*dafd0*/  LDCU.64 UR4, c[0x0][0x398] ;  /* 0x00007300ff0477ac */ /* 0x000e220008000a00 */
[----:B------:R-:W-:-:S02]  /*dafe0*/  @P2 LOP3.LUT R34, R34, 0x200000, RZ, 0xfc, !PT ;  /* 0x0020000022222812 */ /* 0x000fc400078efcff */
[----:B------:R0:W-:Y:S02]  /*daff0*/  STL [R1+0x164], R37 ;  /* 0x0001642501007387 */ /* 0x0001e40000100800 */
[----:B------:R-:W-:-:S04]  /*db000*/  LOP3.LUT R34, R34, 0xffefffff, RZ, 0xc0, !PT ;  /* 0xffefffff22227812 */ /* 0x000fc800078ec0ff */
[----:B------:R-:W-:Y:S01]  /*db010*/  @P1 LOP3.LUT R34, R34, 0x100000, RZ, 0xfc, !PT ;  /* 0x0010000022221812 */ /* 0x000fe200078efcff */
[----:B0-----:R-:W-:Y:S01]  /*db020*/  IMAD.U32 R37, RZ, RZ, UR4 ;  /* 0x00000004ff257e24 */ /* 0x001fe2000f8e00ff */
[----:B------:R-:W-:-:S04]  /*db030*/  UMOV UR4, UR9 ;  /* 0x0000000900047c82 */ /* 0x000fc80008000000 */
[----:B------:R0:W-:Y:S01]  /*db040*/  STL [R1+0x160], R37 ;  /* 0x0001602501007387 */ /* 0x0001e20000100800 */
[----:B--2---:R-:W-:-:S03]  /*db050*/  ISETP.GE.AND P2, PT, R19, UR5, PT ;  /* 0x0000000513007c0c */ /* 0x004fc6000bf46270 */
[----:B------:R-:W2:Y:S01]  /*db060*/  LDL.LU R19, [R1+0x40b4] ;  /* 0x0040b40001137983 */ /* 0x000ea20000300800 */
[----:B----4-:R-:W-:Y:S01]  /*db070*/  ISETP.GE.AND P1, PT, R18, UR4, PT ;  /* 0x0000000412007c0c */ /* 0x010fe2000bf26270 */
[----:B------:R-:W1:Y:S02]  /*db080*/  LDCU.64 UR4, c[0x0][0x398] ;  /* 0x00007300ff0477ac */ /* 0x000e640008000a00 */
[----:B------:R-:W4:Y:S01]  /*db090*/  LDL.LU R18, [R1+0x40b8] ;  /* 0x0040b80001127983 */ /* 0x000f220000300800 */
[----:B------:R-:W-:Y:S02]  /*db0a0*/  ISETP.GE.AND P0, PT, R38, UR6, PT ;  /* 0x0000000626007c0c */ /* 0x000fe4000bf06270 */
[----:B------:R-:W-:Y:S01]  /*db0b0*/  LOP3.LUT R34, R34, 0xfff7ffff, RZ, 0xc0, !PT ;  /* 0xfff7ffff22227812 */ /* 0x000fe200078ec0ff */
[----:B------:R-:W1:Y:S01]  /*db0c0*/  LDCU.64 UR6, c[0x0][0x398] ;  /* 0x00007300ff0677ac */ /* 0x000e620008000a00 */
[----:B0-----:R-:W-:-:S09]  /*db0d0*/  SHF.R.S32.HI R37, RZ, 0x1f, R35 ;  /* 0x0000001fff257819 */ /* 0x001fd20000011423 */
[----:B------:R-:W-:-:S04]  /*db0e0*/  @P0 LOP3.LUT R34, R34, 0x80000, RZ, 0xfc, !PT ;  /* 0x0008000022220812 */ /* 0x000fc800078efcff */
[----:B------:R-:W-:Y:S02]  /*db0f0*/  LOP3.LUT R34, R34, 0xfffbffff, RZ, 0xc0, !PT ;  /* 0xfffbffff22227812 */ /* 0x000fe400078ec0ff */
[----:B------:R-:W-:Y:S02]  /*db100*/  IADD3 R52, P0, PT, R35, R4, RZ ;  /* 0x0000000423347210 */ /* 0x000fe40007f1e0ff */
[----:B------:R-:W-:Y:S01]  /*db110*/  @P2 LOP3.LUT R34, R34, 0x40000, RZ, 0xfc, !PT ;  /* 0x0004000022222812 */ /* 0x000fe200078efcff */
[----:B-1----:R-:W-:-:S03]  /*db120*/  IMAD.U32 R38, RZ, RZ, UR4 ;  /* 0x00000004ff267e24 */ /* 0x002fc6000f8e00ff */
        /* <DEDUP_REMOVED lines=9> */
[----:B-1----:R-:W2:Y:S01]  /*db1c0*/  LDL.LU R38, [R1+0x40bc] ;  /* 0x0040bc0001267983 */ /* 0x002ea20000300800 */
[----:B------:R-:W-:Y:S01]  /*db1d0*/  LOP3.LUT R34, R34, 0xfffeffff, RZ, 0xc0, !PT ;  /* 0xfffeffff22227812 */ /* 0x000fe200078ec0ff */
[----:B------:R-:W-:Y:S01]  /*db1e0*/  IMAD.U32 R49, RZ, RZ, UR8 ;  /* 0x00000008ff317e24 */ /* 0x000fe2000f8e00ff */
[----:B------:R-:W1:Y:S01]  /*db1f0*/  LDCU.64 UR8, c[0x0][0x398] ;  /* 0x00007300ff0877ac */ /* 0x000e620008000a00 */
[----:B---3--:R-:W-:-:S02]  /*db200*/  ISETP.GE.AND P1, PT, R32, UR4, PT ;  /* 0x0000000420007c0c */ /* 0x008fc4000bf26270 */
[----:B------:R-:W-:Y:S02]  /*db210*/  IADD3 R32, P0, PT, R35, R6, RZ ;  /* 0x0000000623207210 */ /* 0x000fe40007f1e0ff */
[----:B------:R-:W-:Y:S01]  /*db220*/  ISETP.GE.AND P2, PT, R33, UR5, PT ;  /* 0x0000000521007c0c */ /* 0x000fe2000bf46270 */
[----:B------:R-:W3:Y:S02]  /*db230*/  LDCU.64 UR4, c[0x0][0x398] ;  /* 0x00007300ff0477ac */ /* 0x000ee40008000a00 */
[----:B------:R-:W-:-:S05]  /*db240*/  IMAD.X R33, R37, 0x1, R7, P0 ;  /* 0x0000000125217824 */ /* 0x000fca00000e0607 */
[----:B------:R0:W-:Y:S04]  /*db250*/  STL.64 [R1+0x3d68], R32 ;  /* 0x003d682001007387 */ /* 0x0001e80000100a00 */
[----:B0-----:R-:W2:Y:S01]  /*db260*/  LDL.LU R33, [R1+0x40c8] ;  /* 0x0040c80001217983 */ /* 0x001ea20000300800 */
[----:B------:R-:W-:Y:S01]  /*db270*/  @P2 LOP3.LUT R34, R34, 0x10000, RZ, 0xfc, !PT ;  /* 0x0001000022222812 */ /* 0x000fe200078efcff */
[----:B---3--:R-:W-:Y:S02]  /*db280*/  IMAD.U32 R41, RZ, RZ, UR4 ;  /* 0x00000004ff297e24 */ /* 0x008fe4000f8e00ff */
[----:B------:R-:W3:Y:S01]  /*db290*/  LDL.LU R32, [R1+0x40cc] ;  /* 0x0040cc0001207983 */ /* 0x000ee20000300800 */
[----:B------:R-:W-:Y:S01]  /*db2a0*/  LOP3.LUT R34, R34, 0xffff7fff, RZ, 0xc0, !PT ;  /* 0xffff7fff22227812 */ /* 0x000fe200078ec0ff */
[----:B------:R-:W-:-:S03]  /*db2b0*/  UMOV UR4, UR7 ;  /* 0x0000000700047c82 */ /* 0x000fc60008000000 */
[----:B------:R-:W-:Y:S01]  /*db2c0*/  @P1 LOP3.LUT R34, R34, 0x8000, RZ, 0xfc, !PT ;  /* 0x0000800022221812 */ /* 0x000fe200078efcff */
[----:B------:R0:W-:Y:S02]  /*db2d0*/  STL [R1+0x150], R41 ;  /* 0x0001502901007387 */ /* 0x0001e40000100800 */
[----:B0-----:R-:W-:Y:S01]  /*db2e0*/  IMAD.U32 R41, RZ, RZ, UR6 ;  /* 0x00000006ff297e24 */ /* 0x001fe2000f8e00ff */
[----:B----4-:R-:W-:Y:S02]  /*db2f0*/  ISETP.GE.AND P1, PT, R18, UR4, PT ;  /* 0x0000000412007c0c */ /* 0x010fe4000bf26270 */
[----:B------:R-:W-:Y:S02]  /*db300*/  IADD3 R18, P0, PT, R35, R8, RZ ;  /* 0x0000000823127210 */ /* 0x000fe40007f1e0ff */
[----:B--2---:R-:W-:Y:S01]  /*db310*/  ISETP.GE.AND P2, PT, R19, UR5, PT ;  /* 0x0000000513007c0c */ /* 0x004fe2000bf46270 */
[----:B------:R-:W-:Y:S01]  /*db320*/  STL [R1+0x14c], R41 ;  /* 0x00014c2901007387 */ /* 0x000fe20000100800 */
[----:B------:R-:W0:Y:S01]  /*db330*/  LDCU.64 UR4, c[0x0][0x398] ;  /* 0x00007300ff0477ac */ /* 0x000e220008000a00 */
[----:B------:R-:W-:-:S05]  /*db340*/  IMAD.X R19, R37, 0x1, R11, P0 ;  /* 0x0000000125137824 */ /* 0x000fca00000e060b */
[----:B------:R2:W-:Y:S02]  /*db350*/  STL.64 [R1+0x3d88], R18 ;  /* 0x003d881201007387 */ /* 0x0005e40000100a00 */
[----:B--2---:R-:W-:-:S05]  /*db360*/  IADD3 R18, P0, PT, R35, R9, RZ ;  /* 0x0000000923127210 */ /* 0x004fca0007f1e0ff */
[----:B------:R-:W-:-:S05]  /*db370*/  IMAD.X R19, R37, 0x1, R10, P0 ;  /* 0x0000000125137824 */ /* 0x000fca00000e060a */
[----:B------:R2:W-:Y:S04]  /*db380*/  STL.64 [R1+0x3d80], R18 ;  /* 0x003d801201007387 */ /* 0x0005e80000100a00 */
[----:B--2---:R-:W2:Y:S04]  /*db390*/  LDL.LU R19, [R1+0x40d8] ;  /* 0x0040d80001137983 */ /* 0x004ea80000300800 */
[----:B------:R-:W4:Y:S01]  /*db3a0*/  LDL.LU R18, [R1+0x40dc] ;  /* 0x0040dc0001127983 */ /* 0x000f220000300800 */
[----:B0-----:R-:W-:Y:S01]  /*db3b0*/  IMAD.U32 R37, RZ, RZ, UR4 ;  /* 0x00000004ff257e24 */ /* 0x001fe2000f8e00ff */
[----:B------:R-:W-:Y:S01]  /*db3c0*/  UMOV UR6, UR5 ;  /* 0x0000000500067c82 */ /* 0x000fe20008000000 */
[----:B------:R-:W0:Y:S03]  /*db3d0*/  LDCU.64 UR4, c[0x0][0x398] ;  /* 0x00007300ff0477ac */ /* 0x000e260008000a00 */
[----:B------:R0:W-:Y:S02]  /*db3e0*/  STL [R1+0x148], R37 ;  /* 0x0001482501007387 */ /* 0x0001e40000100800 */
[----:B0-----:R-:W-:-:S05]  /*db3f0*/  IMAD.U32 R37, RZ, RZ, UR4 ;  /* 0x00000004ff257e24 */ /* 0x001fca000f8e00ff */
[----:B------:R1:W-:Y:S02]  /*db400*/  STL [R1+0x144], R37 ;  /* 0x0001442501007387 */ /* 0x0003e40000100800 */
[----:B-1----:R-:W-:-:S05]  /*db410*/  IMAD.U32 R37, RZ, RZ, UR8 ;  /* 0x00000008ff257e24 */ /* 0x002fca000f8e00ff */
[----:B------:R0:W-:Y:S04]  /*db420*/  STL [R1+0x140], R37 ;  /* 0x0001402501007387 */ /* 0x0001e80000100800 */
[----:B------:R-:W2:Y:S01]  /*db430*/  LDL.LU R41, [R1+0x40e0] ;  /* 0x0040e00001297983 */ /* 0x000ea20000300800 */
[----:B------:R-:W-:-:S04]  /*db440*/  LOP3.LUT R34, R34, 0xffffbfff, RZ, 0xc0, !PT ;  /* 0xffffbfff22227812 */ /* 0x000fc800078ec0ff */
[----:B------:R-:W-:Y:S02]  /*db450*/  @P2 LOP3.LUT R34, R34, 0x4000, RZ, 0xfc, !PT ;  /* 0x0000400022222812 */ /* 0x000fe400078efcff */
[----:B------:R-:W-:Y:S01]  /*db460*/  ISETP.GE.AND P0, PT, R38, UR6, PT ;  /* 0x0000000626007c0c */ /* 0x000fe2000bf06270 */
[----:B------:R-:W1:Y:S01]  /*db470*/  LDCU.64 UR6, c[0x0][0x398] ;  /* 0x00007300ff0677ac */ /* 0x000e620008000a00 */
[----:B------:R-:W-:-:S04]  /*db480*/  LOP3.LUT R34, R34, 0xffffdfff, RZ, 0xc0, !PT ;  /* 0xffffdfff22227812 */ /* 0x000fc800078ec0ff */
[----:B------:R-:W-:Y:S01]  /*db490*/  @P1 LOP3.LUT R34, R34, 0x2000, RZ, 0xfc, !PT ;  /* 0x0000200022221812 */ /* 0x000fe200078efcff */
[----:B------:R-:W-:Y:S01]  /*db4a0*/  UMOV UR4, UR9 ;  /* 0x0000000900047c82 */ /* 0x000fe20008000000 */
[----:B0-----:R-:W-:Y:S01]  /*db4b0*/  SHF.R.S32.HI R37, RZ, 0x1f, R12 ;  /* 0x0000001fff257819 */ /* 0x001fe2000001140c */
[----:B------:R-:W0:Y:S01]  /*db4c0*/  LDCU.64 UR8, c[0x0][0x398] ;  /* 0x00007300ff0877ac */ /* 0x000e220008000a00 */
[----:B------:R-:W-:-:S04]  /*db4d0*/  LOP3.LUT R34, R34, 0xffffefff, RZ, 0xc0, !PT ;  /* 0xffffefff22227812 */ /* 0x000fc800078ec0ff */
[----:B------:R-:W-:Y:S02]  /*db4e0*/  @P0 LOP3.LUT R34, R34, 0x1000, RZ, 0xfc, !PT ;  /* 0x0000100022220812 */ /* 0x000fe400078efcff */
[----:B------:R-:W-:Y:S02]  /*db4f0*/  IADD3 R52, P0, PT, R12, R4, RZ ;  /* 0x000000040c347210 */ /* 0x000fe40007f1e0ff */
[----:B------:R-:W-:-:S03]  /*db500*/  LOP3.LUT R34, R34, 0xfffff7ff, RZ, 0xc0, !PT ;  /* 0xfffff7ff22227812 */ /* 0x000fc600078ec0ff */
[----:B------:R-:W-:Y:S01]  /*db510*/  IMAD.X R53, R37, 0x1, R5, P0 ;  /* 0x0000000125357824 */ /* 0x000fe200000e0605 */
[----:B------:R-:W-:Y:S02]  /*db520*/  ISETP.GE.AND P2, PT, R33, UR5, PT ;  /* 0x0000000521007c0c */ /* 0x000fe4000bf46270 */
[----:B------:R-:W2:Y:S01]  /*db530*/  LDL.LU R33, [R1+0x40e4] ;  /* 0x0040e40001217983 */ /* 0x000ea20000300800 */
[----:B---3--:R-:W-:Y:S01]  /*db540*/  ISETP.GE.AND P1, PT, R32, UR4, PT ;  /* 0x0000000420007c0c */ /* 0x008fe2000bf26270 */
[----:B------:R-:W3:Y:S01]  /*db550*/  LDCU.64 UR4, c[0x0][0x398] ;  /* 0x00007300ff0477ac */ /* 0x000ee20008000a00 */
[----:B-1----:R-:W-:Y:S01]  /*db560*/  IMAD.U32 R32, RZ, RZ, UR6 ;  /* 0x00000006ff207e24 */ /* 0x002fe2000f8e00ff */
[----:B------:R-:W-:Y:S04]  /*db570*/  STL.64 [R1+0x3d78], R52 ;  /* 0x003d783401007387 */ /* 0x000fe80000100a00 */
[----:B------:R1:W-:Y:S03]  /*db580*/  STL [R1+0x118], R32 ;  /* 0x0001182001007387 */ /* 0x0003e60000100800 */
[----:B------:R-:W-:-:S04]  /*db590*/  @P2 LOP3.LUT R34, R34, 0x800, RZ, 0xfc, !PT ;  /* 0x0000080022222812 */ /* 0x000fc800078efcff */
[----:B------:R-:W-:Y:S01]  /*db5a0*/  LOP3.LUT R34, R34, 0xfffffbff, RZ, 0xc0, !PT ;  /* 0xfffffbff22227812 */ /* 0x000fe200078ec0ff */
[----:B-1----:R-:W2:Y:S01]  /*db5b0*/  LDL.LU R32, [R1+0x40e8] ;  /* 0x0040e80001207983 */ /* 0x002ea20000300800 */
[----:B---3--:R-:W-:Y:S01]  /*db5c0*/  IMAD.U32 R38, RZ, RZ, UR4 ;  /* 0x00000004ff267e24 */ /* 0x008fe2000f8e00ff */
[----:B------:R-:W-:Y:S01]  /*db5d0*/  UMOV UR4, UR7 ;  /* 0x0000000700047c82 */ /* 0x000fe20008000000 */
[----:B------:R-:W-:Y:S01]  /*db5e0*/  @P1 LOP3.LUT R34, R34, 0x400, RZ, 0xfc, !PT ;  /* 0x0000040022221812 */ /* 0x000fe200078efcff */
[----:B------:R-:W1:Y:S03]  /*db5f0*/  LDCU.64 UR6, c[0x0][0x398] ;  /* 0x00007300ff0677ac */ /* 0x000e660008000a00 */
[----:B------:R-:W-:Y:S02]  /*db600*/  LOP3.LUT R34, R34, 0xfffffdff, RZ, 0xc0, !PT ;  /* 0xfffffdff22227812 */ /* 0x000fe400078ec0ff */
[----:B----4-:R-:W-:-:S02]  /*db610*/  ISETP.GE.AND P1, PT, R18, UR4, PT ;  /* 0x0000000412007c0c */ /* 0x010fc4000bf26270 */
[----:B------:R-:W-:Y:S02]  /*db620*/  IADD3 R18, P0, PT, R12, R6, RZ ;  /* 0x000000060c127210 */ /* 0x000fe40007f1e0ff */
[----:B--2---:R-:W-:Y:S01]  /*db630*/  ISETP.GE.AND P2, PT, R19, UR5, PT ;  /* 0x0000000513007c0c */ /* 0x004fe2000bf46270 */
[----:B------:R-:W2:Y:S02]  /*db640*/  LDCU.64 UR4, c[0x0][0x398] ;  /* 0x00007300ff0477ac */ /* 0x000ea40008000a00 */
[----:B------:R-:W-:-:S05]  /*db650*/  IMAD.X R19, R37, 0x1, R7, P0 ;  /* 0x0000000125137824 */ /* 0x000fca00000e0607 */
[----:B------:R3:W-:Y:S04]  /*db660*/  STL.64 [R1+0x3d98], R18 ;  /* 0x003d981201007387 */ /* 0x0007e80000100a00 */
[----:B---3--:R-:W3:Y:S04]  /*db670*/  LDL.LU R19, [R1+0x40ec] ;  /* 0x0040ec0001137983 */ /* 0x008ee80000300800 */
[----:B------:R-:W4:Y:S01]  /*db680*/  LDL.LU R18, [R1+0x40f0] ;  /* 0x0040f00001127983 */ /* 0x000f220000300800 */
[----:B--2---:R-:W-:Y:S01]  /*db690*/  IMAD.U32 R42, RZ, RZ, UR4 ;  /* 0x00000004ff2a7e24 */ /* 0x004fe2000f8e00ff */
[----:B------:R-:W-:-:S04]  /*db6a0*/  IADD3 R52, P0, PT, R12, R8, RZ ;  /* 0x000000080c347210 */ /* 0x000fc80007f1e0ff */
[----:B------:R1:W-:Y:S01]  /*db6b0*/  STL [R1+0x114], R42 ;  /* 0x0001142a01007387 */ /* 0x0003e20000100800 */
[----:B------:R-:W-:Y:S01]  /*db6c0*/  IMAD.X R53, R37, 0x1, R11, P0 ;  /* 0x0000000125357824 */ /* 0x000fe200000e060b */
[----:B------:R-:W-:Y:S01]  /*db6d0*/  @P2 LOP3.LUT R34, R34, 0x200, RZ, 0xfc, !PT ;  /* 0x0000020022222812 */ /* 0x000fe200078efcff */
[----:B-1----:R-:W-:Y:S01]  /*db6e0*/  IMAD.U32 R42, RZ, RZ, UR6 ;  /* 0x00000006ff2a7e24 */ /* 0x002fe2000f8e00ff */
[----:B------:R-:W-:-:S04]  /*db6f0*/  ISETP.GE.AND P2, PT, R41, UR5, PT ;  /* 0x0000000529007c0c */ /* 0x000fc8000bf46270 */
[----:B------:R-:W-:Y:S04]  /*db700*/  STL [R1+0x110], R42 ;  /* 0x0001102a01007387 */ /* 0x000fe80000100800 */
[----:B------:R1:W-:Y:S04]  /*db710*/  STL.64 [R1+0x3dc0], R52 ;  /* 0x003dc03401007387 */ /* 0x0003e80000100a00 */
[----:B------:R-:W2:Y:S01]  /*db720*/  LDL.LU R41, [R1+0x40f4] ;  /* 0x0040f40001297983 */ /* 0x000ea20000300800 */
[----:B------:R-:W-:Y:S01]  /*db730*/  LOP3.LUT R34, R34, 0xfffffeff, RZ, 0xc0, !PT ;  /* 0xfffffeff22227812 */ /* 0x000fe200078ec0ff */
[----:B------:R-:W-:-:S03]  /*db740*/  UMOV UR4, UR7 ;  /* 0x0000000700047c82 */ /* 0x000fc60008000000 */
[----:B------:R-:W-:Y:S02]  /*db750*/  @P1 LOP3.LUT R34, R34, 0x100, RZ, 0xfc, !PT ;  /* 0x0000010022221812 */ /* 0x000fe400078efcff */
[----:B-1----:R-:W-:-:S05]  /*db760*/  IADD3 R52, P0, PT, R12, R9, RZ ;  /* 0x000000090c347210 */ /* 0x002fca0007f1e0ff */
[----:B------:R-:W-:Y:S01]  /*db770*/  IMAD.X R53, R37, 0x1, R10, P0 ;  /* 0x0000000125357824 */ /* 0x000fe200000e060a */
[----:B------:R-:W-:-:S04]  /*db780*/  LOP3.LUT R34, R34, 0xffffff7f, RZ, 0xc0, !PT ;  /* 0xffffff7f22227812 */ /* 0x000fc800078ec0ff */
[----:B------:R-:W-:-:S04]  /*db790*/  @P2 LOP3.LUT R34, R34, 0x80, RZ, 0xfc, !PT ;  /* 0x0000008022222812 */ /* 0x000fc800078efcff */
[----:B------:R-:W-:Y:S02]  /*db7a0*/  LOP3.LUT R34, R34, 0xffffffbf, RZ, 0xc0, !PT ;  /* 0xffffffbf22227812 */ /* 0x000fe400078ec0ff */
[----:B------:R-:W-:Y:S01]  /*db7b0*/  ISETP.GE.AND P1, PT, R33, UR4, PT ;  /* 0x0000000421007c0c */ /* 0x000fe2000bf26270 */
[----:B------:R-:W1:Y:S01]  /*db7c0*/  LDCU.64 UR4, c[0x0][0x398] ;  /* 0x00007300ff0477ac */ /* 0x000e620008000a00 */
[----:B------:R-:W2:Y:S01]  /*db7d0*/  LDL.LU R33, [R1+0x4100] ;  /* 0x0041000001217983 */ /* 0x000ea20000300800 */
[----:B-1----:R-:W-:Y:S01]  /*db7e0*/  IMAD.U32 R12, RZ, RZ, UR4 ;  /* 0x00000004ff0c7e24 */ /* 0x002fe2000f8e00ff */
[----:B------:R-:W-:Y:S01]  /*db7f0*/  UMOV UR6, UR5 ;  /* 0x0000000500067c82 */ /* 0x000fe20008000000 */
[----:B------:R-:W1:Y:S01]  /*db800*/  LDCU.64 UR4, c[0x0][0x398] ;  /* 0x00007300ff0477ac */ /* 0x000e620008000a00 */
[----:B------:R-:W-:Y:S04]  /*db810*/  STL.64 [R1+0x3db8], R52 ;  /* 0x003db83401007387 */ /* 0x000fe80000100a00 */
[----:B------:R1:W-:Y:S01]  /*db820*/  STL [R1+0x10c], R12 ;  /* 0x00010c0c01007387 */ /* 0x0003e20000100800 */
[----:B------:R-:W-:Y:S01]  /*db830*/  ISETP.GE.AND P0, PT, R32, UR6, PT ;  /* 0x0000000620007c0c */ /* 0x000fe2000bf06270 */
[----:B------:R-:W0:Y:S01]  /*db840*/  LDCU.64 UR6, c[0x0][0x398] ;  /* 0x00007300ff0677ac */ /* 0x000e220008000a00 */
[----:B-1----:R-:W-:-:S05]  /*db850*/  IMAD.U32 R12, RZ, RZ, UR4 ;  /* 0x00000004ff0c7e24 */ /* 0x002fca000f8e00ff */
[----:B------:R0:W-:Y:S02]  /*db860*/  STL [R1+0x108], R12 ;  /* 0x0001080c01007387 */ /* 0x0001e40000100800 */
[----:B0-----:R-:W-:-:S05]  /*db870*/  IMAD.U32 R12, RZ, RZ, UR8 ;  /* 0x00000008ff0c7e24 */ /* 0x001fca000f8e00ff */
[----:B------:R0:W-:Y:S04]  /*db880*/  STL [R1+0x104], R12 ;  /* 0x0001040c01007387 */ /* 0x0001e80000100800 */
[----:B------:R-:W2:Y:S01]  /*db890*/  LDL.LU R32, [R1+0x4104] ;  /* 0x0041040001207983 */ /* 0x000ea20000300800 */
[----:B------:R-:W-:Y:S01]  /*db8a0*/  UMOV UR4, UR9 ;  /* 0x0000000900047c82 */ /* 0x000fe20008000000 */
[----:B------:R-:W-:Y:S01]  /*db8b0*/  @P1 LOP3.LUT R34, R34, 0x40, RZ, 0xfc, !PT ;  /* 0x0000004022221812 */ /* 0x000fe200078efcff */
[----:B------:R-:W1:Y:S03]  /*db8c0*/  LDCU.64 UR8, c[0x0][0x398] ;  /* 0x00007300ff0877ac */ /* 0x000e660008000a00 */
[----:B------:R-:W-:-:S02]  /*db8d0*/  LOP3.LUT R34, R34, 0xffffffdf, RZ, 0xc0, !PT ;  /* 0xffffffdf22227812 */ /* 0x000fc400078ec0ff */
[----:B0-----:R-:W-:Y:S02]  /*db8e0*/  SHF.R.S32.HI R12, RZ, 0x1f, R17 ;  /* 0x0000001fff0c7819 */ /* 0x001fe40000011411 */
[----:B------:R-:W-:Y:S02]  /*db8f0*/  @P0 LOP3.LUT R34, R34, 0x20, RZ, 0xfc, !PT ;  /* 0x0000002022220812 */ /* 0x000fe400078efcff */
[----:B------:R-:W-:Y:S02]  /*db900*/  IADD3 R52, P0, PT, R17, R4, RZ ;  /* 0x0000000411347210 */ /* 0x000fe40007f1e0ff */
[----:B------:R-:W-:-:S03]  /*db910*/  LOP3.LUT R34, R34, 0xffffffef, RZ, 0xc0, !PT ;  /* 0xffffffef22227812 */ /* 0x000fc600078ec0ff */
[----:B------:R-:W-:Y:S01]  /*db920*/  IMAD.X R53, R12, 0x1, R5, P0 ;  /* 0x000000010c357824 */ /* 0x000fe200000e0605 */
[----:B----4-:R-:W-:Y:S02]  /*db930*/  ISETP.GE.AND P1, PT, R18, UR4, PT ;  /* 0x0000000412007c0c */ /* 0x010fe4000bf26270 */
[----:B------:R-:W4:Y:S01]  /*db940*/  LDL.LU R18, [R1+0x4108] ;  /* 0x0041080001127983 */ /* 0x000f220000300800 */
[----:B---3--:R-:W-:Y:S01]  /*db950*/  ISETP.GE.AND P2, PT, R19, UR5, PT ;  /* 0x0000000513007c0c */ /* 0x008fe2000bf46270 */
[----:B------:R-:W0:Y:S02]  /*db960*/  LDCU.64 UR4, c[0x0][0x398] ;  /* 0x00007300ff0477ac */ /* 0x000e240008000a00 */
[----:B------:R3:W-:Y:S10]  /*db970*/  STL.64 [R1+0x3db0], R52 ;  /* 0x003db03401007387 */ /* 0x0007f40000100a00 */
[----:B------:R-:W-:Y:S01]  /*db980*/  @P2 LOP3.LUT R34, R34, 0x10, RZ, 0xfc, !PT ;  /* 0x0000001022222812 */ /* 0x000fe200078efcff */
[----:B0-----:R-:W-:-:S05]  /*db990*/  IMAD.U32 R19, RZ, RZ, UR4 ;  /* 0x00000004ff137e24 */ /* 0x001fca000f8e00ff */
[----:B------:R0:W-:Y:S01]  /*db9a0*/  STL [R1+0x100], R19 ;  /* 0x0001001301007387 */ /* 0x0001e20000100800 */
[----:B--2---:R-:W-:-:S03]  /*db9b0*/  ISETP.GE.AND P2, PT, R41, UR5, PT ;  /* 0x0000000529007c0c */ /* 0x004fc6000bf46270 */
[----:B------:R-:W2:Y:S01]  /*db9c0*/  LDL.LU R41, [R1+0x410c] ;  /* 0x00410c0001297983 */ /* 0x000ea20000300800 */
[----:B------:R-:W-:Y:S01]  /*db9d0*/  LOP3.LUT R34, R34, 0xfffffff7, RZ, 0xc0, !PT ;  /* 0xfffffff722227812 */ /* 0x000fe200078ec0ff */
[----:B------:R-:W-:Y:S01]  /*db9e0*/  UMOV UR4, UR7 ;  /* 0x0000000700047c82 */ /* 0x000fe20008000000 */
[----:B---3--:R-:W-:Y:S02]  /*db9f0*/  IADD3 R52, P0, PT, R17, R6, RZ ;  /* 0x0000000611347210 */ /* 0x008fe40007f1e0ff */
[----:B------:R-:W-:-:S03]  /*dba00*/  @P1 LOP3.LUT R34, R34, 0x8, RZ, 0xfc, !PT ;  /* 0x0000000822221812 */ /* 0x000fc600078efcff */
[----:B------:R-:W-:-:S05]  /*dba10*/  IMAD.X R53, R12, 0x1, R7, P0 ;  /* 0x000000010c357824 */ /* 0x000fca00000e0607 */
[----:B------:R3:W-:Y:S04]  /*dba20*/  STL.64 [R1+0x3dc8], R52 ;  /* 0x003dc83401007387 */ /* 0x0007e80000100a00 */
[----:B------:R-:W2:Y:S01]  /*dba30*/  LDL.LU R37, [R1+0x4110] ;  /* 0x0041100001257983 */ /* 0x000ea20000300800 */
[----:B0-----:R-:W-:Y:S01]  /*dba40*/  IMAD.U32 R19, RZ, RZ, UR6 ;  /* 0x00000006ff137e24 */ /* 0x001fe2000f8e00ff */
[----:B------:R-:W-:Y:S01]  /*dba50*/  LOP3.LUT R34, R34, 0xfffffffb, RZ, 0xc0, !PT ;  /* 0xfffffffb22227812 */ /* 0x000fe200078ec0ff */
[----:B------:R-:W0:Y:S03]  /*dba60*/  LDCU.64 UR6, c[0x0][0x398] ;  /* 0x00007300ff0677ac */ /* 0x000e260008000a00 */
[----:B------:R-:W-:-:S04]  /*dba70*/  @P2 LOP3.LUT R34, R34, 0x4, RZ, 0xfc, !PT ;  /* 0x0000000422222812 */ /* 0x000fc800078efcff */
[----:B------:R-:W-:Y:S02]  /*dba80*/  LOP3.LUT R34, R34, 0xfffffffd, RZ, 0xc0, !PT ;  /* 0xfffffffd22227812 */ /* 0x000fe400078ec0ff */
[----:B---3--:R-:W-:-:S05]  /*dba90*/  IADD3 R52, P0, PT, R17, R8, RZ ;  /* 0x0000000811347210 */ /* 0x008fca0007f1e0ff */
[----:B------:R-:W-:Y:S01]  /*dbaa0*/  IMAD.X R53, R12, 0x1, R11, P0 ;  /* 0x000000010c357824 */ /* 0x000fe200000e060b */
[----:B------:R-:W-:Y:S01]  /*dbab0*/  ISETP.GE.AND P1, PT, R33, UR4, PT ;  /* 0x0000000421007c0c */ /* 0x000fe2000bf26270 */
[----:B------:R-:W3:Y:S01]  /*dbac0*/  LDCU.64 UR4, c[0x0][0x398] ;  /* 0x00007300ff0477ac */ /* 0x000ee20008000a00 */
[----:B------:R-:W2:Y:S11]  /*dbad0*/  LDL.LU R33, [R1+0x4114] ;  /* 0x0041140001217983 */ /* 0x000eb60000300800 */
[----:B------:R-:W-:Y:S01]  /*dbae0*/  @P1 LOP3.LUT R34, R34, 0x2, RZ, 0xfc, !PT ;  /* 0x0000000222221812 */ /* 0x000fe200078efcff */
[----:B---3--:R-:W-:-:S03]  /*dbaf0*/  IMAD.U32 R42, RZ, RZ, UR4 ;  /* 0x00000004ff2a7e24 */ /* 0x008fc6000f8e00ff */
[----:B------:R-:W-:Y:S02]  /*dbb00*/  LOP3.LUT R34, R34, 0xfffffffe, RZ, 0xc0, !PT ;  /* 0xfffffffe22227812 */ /* 0x000fe400078ec0ff */
[----:B------:R3:W-:Y:S01]  /*dbb10*/  STL [R1+0xf8], R42 ;  /* 0x0000f82a01007387 */ /* 0x0007e20000100800 */
[----:B0-----:R-:W-:Y:S01]  /*dbb20*/  UMOV UR4, UR7 ;  /* 0x0000000700047c82 */ /* 0x001fe20008000000 */
[----:B---3--:R-:W-:Y:S01]  /*dbb30*/  IMAD.U32 R42, RZ, RZ, UR6 ;  /* 0x00000006ff2a7e24 */ /* 0x008fe2000f8e00ff */
[----:B------:R-:W0:Y:S04]  /*dbb40*/  LDCU.64 UR6, c[0x0][0x398] ;  /* 0x00007300ff0677ac */ /* 0x000e280008000a00 */
[----:B------:R-:W-:Y:S01]  /*dbb50*/  STL [R1+0xf4], R42 ;  /* 0x0000f42a01007387 */ /* 0x000fe20000100800 */
[----:B------:R-:W-:-:S13]  /*dbb60*/  ISETP.GE.AND P2, PT, R32, UR5, PT ;  /* 0x0000000520007c0c */ /* 0x000fda000bf46270 */
[----:B------:R-:W-:-:S05]  /*dbb70*/  @P2 LOP3.LUT R34, R34, 0x1, RZ, 0xfc, !PT ;  /* 0x0000000122222812 */ /* 0x000fca00078efcff */
[----:B------:R-:W-:Y:S04]  /*dbb80*/  STL [R1+0x5710], R34 ;  /* 0x0057102201007387 */ /* 0x000fe80000100800 */
[----:B------:R3:W-:Y:S01]  /*dbb90*/  STL.64 [R1+0x3de8], R52 ;  /* 0x003de83401007387 */ /* 0x0007e20000100a00 */
[----:B----4-:R-:W-:Y:S01]  /*dbba0*/  ISETP.GE.AND P1, PT, R18, UR4, PT ;  /* 0x0000000412007c0c */ /* 0x010fe2000bf26270 */
[----:B------:R-:W4:Y:S02]  /*dbbb0*/  LDCU.64 UR4, c[0x0][0x398] ;  /* 0x00007300ff0477ac */ /* 0x000f240008000a00 */
[----:B------:R-:W2:Y:S04]  /*dbbc0*/  LDL.LU R18, [R1+0x4128] ;  /* 0x0041280001127983 */ /* 0x000ea80000300800 */
[----:B------:R-:W2:Y:S01]  /*dbbd0*/  LDL.LU R32, [R1+0x412c] ;  /* 0x00412c0001207983 */ /* 0x000ea20000300800 */
[----:B---3--:R-:W-:-:S05]  /*dbbe0*/  IADD3 R52, P0, PT, R17, R9, RZ ;  /* 0x0000000911347210 */ /* 0x008fca0007f1e0ff */
[----:B------:R-:W-:Y:S02]  /*dbbf0*/  IMAD.X R53, R12, 0x1, R10, P0 ;  /* 0x000000010c357824 */ /* 0x000fe400000e060a */
[----:B----4-:R-:W-:Y:S01]  /*dbc00*/  IMAD.U32 R12, RZ, RZ, UR4 ;  /* 0x00000004ff0c7e24 */ /* 0x010fe2000f8e00ff */
[----:B------:R-:W-:Y:S02]  /*dbc10*/  UMOV UR4, UR5 ;  /* 0x0000000500047c82 */ /* 0x000fe40008000000 */
[----:B--2---:R-:W-:Y:S02]  /*dbc20*/  ISETP.GE.AND P0, PT, R41, UR4, PT ;  /* 0x0000000429007c0c */ /* 0x004fe4000bf06270 */
[----:B------:R-:W2:Y:S01]  /*dbc30*/  LDCU.64 UR4, c[0x0][0x398] ;  /* 0x00007300ff0477ac */ /* 0x000ea20008000a00 */
[----:B------:R-:W-:Y:S04]  /*dbc40*/  STL.64 [R1+0x3de0], R52 ;  /* 0x003de03401007387 */ /* 0x000fe80000100a00 */
[----:B------:R-:W-:Y:S01]  /*dbc50*/  STL [R1+0xf0], R12 ;  /* 0x0000f00c01007387 */ /* 0x000fe20000100800 */
[----:B--2---:R-:W-:-:S05]  /*dbc60*/  IMAD.U32 R17, RZ, RZ, UR4 ;  /* 0x00000004ff117e24 */ /* 0x004fca000f8e00ff */
[----:B------:R0:W-:Y:S02]  /*dbc70*/  STL [R1+0xec], R17 ;  /* 0x0000ec1101007387 */ /* 0x0001e40000100800 */
[----:B0-----:R-:W-:-:S05]  /*dbc80*/  IMAD.U32 R17, RZ, RZ, UR6 ;  /* 0x00000006ff117e24 */ /* 0x001fca000f8e00ff */
[----:B------:R0:W-:Y:S04]  /*dbc90*/  STL [R1+0xe8], R17 ;  /* 0x0000e81101007387 */ /* 0x0001e80000100800 */
[----:B------:R-:W2:Y:S04]  /*dbca0*/  LDL.LU R34, [R1+0x4130] ;  /* 0x0041300001227983 */ /* 0x000ea80000300800 */
[----:B0-----:R-:W3:Y:S01]  /*dbcb0*/  LDL.LU R17, [R1+0x4134] ;  /* 0x0041340001117983 */ /* 0x001ee20000300800 */
[----:B------:R-:W-:Y:S01]  /*dbcc0*/  LOP3.LUT R35, R35, 0x7fffffff, RZ, 0xc0, !PT ;  /* 0x7fffffff23237812 */ /* 0x000fe200078ec0ff */
[----:B------:R-:W-:Y:S01]  /*dbcd0*/  UMOV UR4, UR7 ;  /* 0x0000000700047c82 */ /* 0x000fe20008000000 */
[----:B------:R-:W-:Y:S01]  /*dbce0*/  ISETP.GE.AND P2, PT, R37, UR5, PT ;  /* 0x0000000525007c0c */ /* 0x000fe2000bf46270 */
[----:B------:R-:W0:Y:S01]  /*dbcf0*/  LDCU.64 UR6, c[0x0][0x398] ;  /* 0x00007300ff0677ac */ /* 0x000e220008000a00 */
[----:B------:R-:W-:-:S04]  /*dbd00*/  @P1 LOP3.LUT R35, R35, 0x80000000, RZ, 0xfc, !PT ;  /* 0x8000000023231812 */ /* 0x000fc800078efcff */
[----:B------:R-:W-:Y:S02]  /*dbd10*/  LOP3.LUT R35, R35, 0xbfffffff, RZ, 0xc0, !PT ;  /* 0xbfffffff23237812 */ /* 0x000fe400078ec0ff */
[----:B------:R-:W-:Y:S02]  /*dbd20*/  SHF.R.S32.HI R12, RZ, 0x1f, R16 ;  /* 0x0000001fff0c7819 */ /* 0x000fe40000011410 */
[----:B------:R-:W-:Y:S02]  /*dbd30*/  @P0 LOP3.LUT R35, R35, 0x40000000, RZ, 0xfc, !PT ;  /* 0x4000000023230812 */ /* 0x000fe400078efcff */
[----:B------:R-:W-:-:S05]  /*dbd40*/  IADD3 R52, P0, PT, R16, R4, RZ ;  /* 0x0000000410347210 */ /* 0x000fca0007f1e0ff */
[----:B------:R-:W-:Y:S01]  /*dbd50*/  IMAD.X R53, R12, 0x1, R5, P0 ;  /* 0x000000010c357824 */ /* 0x000fe200000e0605 */
[----:B------:R-:W-:-:S04]  /*dbd60*/  LOP3.LUT R35, R35, 0xdfffffff, RZ, 0xc0, !PT ;  /* 0xdfffffff23237812 */ /* 0x000fc800078ec0ff */
[----:B------:R-:W-:Y:S01]  /*dbd70*/  STL.64 [R1+0x3dd8], R52 ;  /* 0x003dd83401007387 */ /* 0x000fe20000100a00 */
[----:B------:R-:W-:-:S04]  /*dbd80*/  @P2 LOP3.LUT R35, R35, 0x20000000, RZ, 0xfc, !PT ;  /* 0x2000000023232812 */ /* 0x000fc800078efcff */
[----:B------:R-:W-:Y:S02]  /*dbd90*/  LOP3.LUT R35, R35, 0xefffffff, RZ, 0xc0, !PT ;  /* 0xefffffff23237812 */ /* 0x000fe400078ec0ff */
[----:B------:R-:W-:Y:S01]  /*dbda0*/  ISETP.GE.AND P1, PT, R33, UR4, PT ;  /* 0x0000000421007c0c */ /* 0x000fe2000bf26270 */
[----:B------:R-:W4:Y:S02]  /*dbdb0*/  LDCU.64 UR4, c[0x0][0x398] ;  /* 0x00007300ff0477ac */ /* 0x000f240008000a00 */
[----:B----4-:R-:W-:-:S05]  /*dbdc0*/  IMAD.U32 R33, RZ, RZ, UR4 ;  /* 0x00000004ff217e24 */ /* 0x010fca000f8e00ff */
[----:B------:R0:W-:Y:S02]  /*dbdd0*/  STL [R1+0xe4], R33 ;  /* 0x0000e42101007387 */ /* 0x0001e40000100800 */
[----:B0-----:R-:W-:-:S05]  /*dbde0*/  IMAD.U32 R33, RZ, RZ, UR6 ;  /* 0x00000006ff217e24 */ /* 0x001fca000f8e00ff */
[----:B------:R0:W-:Y:S01]  /*dbdf0*/  STL [R1+0xe0], R33 ;  /* 0x0000e02101007387 */ /* 0x0001e20000100800 */
[----:B------:R-:W-:Y:S01]  /*dbe00*/  UMOV UR4, UR7 ;  /* 0x0000000700047c82 */ /* 0x000fe20008000000 */
[----:B------:R-:W-:Y:S01]  /*dbe10*/  @P1 LOP3.LUT R35, R35, 0x10000000, RZ, 0xfc, !PT ;  /* 0x1000000023231812 */ /* 0x000fe200078efcff */
[----:B------:R-:W4:Y:S03]  /*dbe20*/  LDCU.64 UR6, c[0x0][0x398] ;  /* 0x00007300ff0677ac */ /* 0x000f260008000a00 */
[----:B------:R-:W-:Y:S02]  /*dbe30*/  LOP3.LUT R35, R35, 0xf7ffffff, RZ, 0xc0, !PT ;  /* 0xf7ffffff23237812 */ /* 0x000fe400078ec0ff */
[----:B------:R-:W-:Y:S02]  /*dbe40*/  ISETP.GE.AND P2, PT, R18, UR5, PT ;  /* 0x0000000512007c0c */ /* 0x000fe4000bf46270 */
[----:B------:R-:W2:Y:S01]  /*dbe50*/  LDL.LU R18, [R1+0x4138] ;  /* 0x0041380001127983 */ /* 0x000ea20000300800 */
[----:B------:R-:W-:Y:S01]  /*dbe60*/  ISETP.GE.AND P1, PT, R32, UR4, PT ;  /* 0x0000000420007c0c */ /* 0x000fe2000bf26270 */
[----:B------:R-:W1:Y:S01]  /*dbe70*/  LDCU.64 UR4, c[0x0][0x398] ;  /* 0x00007300ff0477ac */ /* 0x000e620008000a00 */
[----:B------:R-:W-:-:S05]  /*dbe80*/  IADD3 R32, P0, PT, R16, R6, RZ ;  /* 0x0000000610207210 */ /* 0x000fca0007f1e0ff */
[----:B0-----:R-:W-:-:S05]  /*dbe90*/  IMAD.X R33, R12, 0x1, R7, P0 ;  /* 0x000000010c217824 */ /* 0x001fca00000e0607 */
[----:B------:R0:W-:Y:S04]  /*dbea0*/  STL.64 [R1+0x3df8], R32 ;  /* 0x003df82001007387 */ /* 0x0001e80000100a00 */
[----:B0-----:R-:W2:Y:S04]  /*dbeb0*/  LDL.LU R33, [R1+0x413c] ;  /* 0x00413c0001217983 */ /* 0x001ea80000300800 */
[----:B------:R-:W2:Y:S01]  /*dbec0*/  LDL.LU R32, [R1+0x4140] ;  /* 0x0041400001207983 */ /* 0x000ea20000300800 */
[----:B------:R-:W-:Y:S02]  /*dbed0*/  IADD3 R52, P0, PT, R16, R8, RZ ;  /* 0x0000000810347210 */ /* 0x000fe40007f1e0ff */
[----:B------:R-:W-:Y:S01]  /*dbee0*/  @P2 LOP3.LUT R35, R35, 0x8000000, RZ, 0xfc, !PT ;  /* 0x0800000023232812 */ /* 0x000fe200078efcff */
[----:B-1----:R-:W-:-:S02]  /*dbef0*/  IMAD.U32 R48, RZ, RZ, UR4 ;  /* 0x00000004ff307e24 */ /* 0x002fc4000f8e00ff */
[----:B------:R-:W-:Y:S01]  /*dbf00*/  IMAD.X R53, R12, 0x1, R11, P0 ;  /* 0x000000010c357824 */ /* 0x000fe200000e060b */
[----:B------:R-:W-:Y:S02]  /*dbf10*/  LOP3.LUT R35, R35, 0xfbffffff, RZ, 0xc0, !PT ;  /* 0xfbffffff23237812 */ /* 0x000fe400078ec0ff */
[----:B------:R-:W-:Y:S01]  /*dbf20*/  IADD3 R16, P0, PT, R16, R9, RZ ;  /* 0x0000000910107210 */ /* 0x000fe20007f1e0ff */
[----:B----4-:R-:W-:Y:S01]  /*dbf30*/  UMOV UR4, UR7 ;  /* 0x0000000700047c82 */ /* 0x010fe20008000000 */
[----:B------:R-:W-:Y:S01]  /*dbf40*/  @P1 LOP3.LUT R35, R35, 0x4000000, RZ, 0xfc, !PT ;  /* 0x0400000023231812 */ /* 0x000fe200078efcff */
[----:B------:R-:W-:Y:S01]  /*dbf50*/  IMAD.U32 R37, RZ, RZ, UR6 ;  /* 0x00000006ff257e24 */ /* 0x000fe2000f8e00ff */
[----:B------:R-:W0:Y:S04]  /*dbf60*/  LDCU.64 UR6, c[0x0][0x398] ;  /* 0x00007300ff0677ac */ /* 0x000e280008000a00 */
[----:B------:R-:W-:Y:S04]  /*dbf70*/  STL [R1+0xd8], R37 ;  /* 0x0000d82501007387 */ /* 0x000fe80000100800 */
[----:B------:R-:W-:Y:S01]  /*dbf80*/  STL.64 [R1+0x3e18], R52 ;  /* 0x003e183401007387 */ /* 0x000fe20000100a00 */
[----:B---3--:R-:W-:Y:S01]  /*dbf90*/  ISETP.GE.AND P1, PT, R17, UR4, PT ;  /* 0x0000000411007c0c */ /* 0x008fe2000bf26270 */
[----:B------:R-:W-:-:S05]  /*dbfa0*/  IMAD.X R17, R12, 0x1, R10, P0 ;  /* 0x000000010c117824 */ /* 0x000fca00000e060a */
[----:B------:R1:W-:Y:S04]  /*dbfb0*/  STL.64 [R1+0x3e10], R16 ;  /* 0x003e101001007387 */ /* 0x0003e80000100a00 */
[----:B-1----:R-:W3:Y:S04]  /*dbfc0*/  LDL.LU R17, [R1+0x4144] ;  /* 0x0041440001117983 */ /* 0x002ee80000300800 */
[----:B------:R-:W4:Y:S01]  /*dbfd0*/  LDL.LU R16, [R1+0x4148] ;  /* 0x0041480001107983 */ /* 0x000f220000300800 */
[----:B--2---:R-:W-:Y:S01]  /*dbfe0*/  ISETP.GE.AND P2, PT, R34, UR5, PT ;  /* 0x0000000522007c0c */ /* 0x004fe2000bf46270 */
[----:B------:R-:W1:Y:S01]  /*dbff0*/  LDCU.64 UR4, c[0x0][0x398] ;  /* 0x00007300ff0477ac */ /* 0x000e620008000a00 */
[----:B------:R-:W-:Y:S01]  /*dc000*/  LOP3.LUT R35, R35, 0xfdffffff, RZ, 0xc0, !PT ;  /* 0xfdffffff23237812 */ /* 0x000fe200078ec0ff */
[----:B-1----:R-:W-:Y:S01]  /*dc010*/  IMAD.U32 R12, RZ, RZ, UR4 ;  /* 0x00000004ff0c7e24 */ /* 0x002fe2000f8e00ff */
[----:B------:R-:W-:-:S09]  /*dc020*/  UMOV UR4, UR5 ;  /* 0x0000000500047c82 */ /* 0x000fd20008000000 */
[----:B------:R-:W-:-:S04]  /*dc030*/  @P2 LOP3.LUT R35, R35, 0x2000000, RZ, 0xfc, !PT ;  /* 0x0200000023232812 */ /* 0x000fc800078efcff */
[----:B------:R-:W-:-:S04]  /*dc040*/  LOP3.LUT R35, R35, 0xfeffffff, RZ, 0xc0, !PT ;  /* 0xfeffffff23237812 */ /* 0x000fc800078ec0ff */
[----:B------:R-:W-:Y:S01]  /*dc050*/  @P1 LOP3.LUT R35, R35, 0x1000000, RZ, 0xfc, !PT ;  /* 0x0100000023231812 */ /* 0x000fe200078efcff */
[----:B------:R1:W-:Y:S03]  /*dc060*/  STL [R1+0xd4], R12 ;  /* 0x0000d40c01007387 */ /* 0x0003e60000100800 */
[----:B------:R-:W-:Y:S02]  /*dc070*/  LOP3.LUT R35, R35, 0xff7fffff, RZ, 0xc0, !PT ;  /* 0xff7fffff23237812 */ /* 0x000fe400078ec0ff */
[----:B-1----:R-:W-:Y:S02]  /*dc080*/  SHF.R.S32.HI R12, RZ, 0x1f, R15 ;  /* 0x0000001fff0c7819 */ /* 0x002fe4000001140f */
[----:B------:R-:W-:Y:S01]  /*dc090*/  ISETP.GE.AND P0, PT, R18, UR4, PT ;  /* 0x0000000412007c0c */ /* 0x000fe2000bf06270 */
[----:B------:R-:W1:Y:S02]  /*dc0a0*/  LDCU.64 UR4, c[0x0][0x398] ;  /* 0x00007300ff0477ac */ /* 0x000e640008000a00 */
[----:B-1----:R-:W-:Y:S01]  /*dc0b0*/  IMAD.U32 R18, RZ, RZ, UR4 ;  /* 0x00000004ff127e24 */ /* 0x002fe2000f8e00ff */
[----:B0-----:R-:W-:Y:S01]  /*dc0c0*/  UMOV UR4, UR7 ;  /* 0x0000000700047c82 */ /* 0x001fe20008000000 */
[----:B------:R-:W-:-:S02]  /*dc0d0*/  ISETP.GE.AND P2, PT, R33, UR5, PT ;  /* 0x0000000521007c0c */ /* 0x000fc4000bf46270 */
[----:B------:R-:W-:Y:S01]  /*dc0e0*/  ISETP.GE.AND P1, PT, R32, UR4, PT ;  /* 0x0000000420007c0c */ /* 0x000fe2000bf26270 */
[----:B------:R-:W0:Y:S01]  /*dc0f0*/  LDCU.64 UR4, c[0x0][0x398] ;  /* 0x00007300ff0477ac */ /* 0x000e220008000a00 */
[----:B------:R1:W-:Y:S04]  /*dc100*/  STL [R1+0xd0], R18 ;  /* 0x0000d01201007387 */ /* 0x0003e80000100800 */
[----:B------:R-:W2:Y:S04]  /*dc110*/  LDL.LU R41, [R1+0x414c] ;  /* 0x00414c0001297983 */ /* 0x000ea80000300800 */
[----:B------:R-:W2:Y:S01]  /*dc120*/  LDL.LU R32, [R1+0x4158] ;  /* 0x0041580001207983 */ /* 0x000ea20000300800 */
[----:B-1----:R-:W-:Y:S01]  /*dc130*/  IMAD.U32 R18, RZ, RZ, UR6 ;  /* 0x00000006ff127e24 */ /* 0x002fe2000f8e00ff */
[----:B------:R-:W1:Y:S01]  /*dc140*/  LDCU.64 UR6, c[0x0][0x398] ;  /* 0x00007300ff0677ac */ /* 0x000e620008000a00 */
[----:B------:R-:W-:-:S02]  /*dc150*/  @P0 LOP3.LUT R35, R35, 0x800000, RZ, 0xfc, !PT ;  /* 0x0080000023230812 */ /* 0x000fc400078efcff */
[----:B------:R-:W-:Y:S01]  /*dc160*/  IADD3 R52, P0, PT, R15, R4, RZ ;  /* 0x000000040f347210 */ /* 0x000fe20007f1e0ff */
[----:B0-----:R-:W-:-:S04]  /*dc170*/  IMAD.U32 R33, RZ, RZ, UR4 ;  /* 0x00000004ff217e24 */ /* 0x001fc8000f8e00ff */
[----:B------:R-:W-:-:S05]  /*dc180*/  IMAD.X R53, R12, 0x1, R5, P0 ;  /* 0x000000010c357824 */ /* 0x000fca00000e0605 */
[----:B------:R-:W-:Y:S04]  /*dc190*/  STL.64 [R1+0x3e08], R52 ;  /* 0x003e083401007387 */ /* 0x000fe80000100a00 */
[----:B------:R1:W-:Y:S02]  /*dc1a0*/  STL [R1+0xc8], R33 ;  /* 0x0000c82101007387 */ /* 0x0003e40000100800 */
[----:B-1----:R-:W-:-:S05]  /*dc1b0*/  IMAD.U32 R33, RZ, RZ, UR6 ;  /* 0x00000006ff217e24 */ /* 0x002fca000f8e00ff */
[----:B------:R-:W-:Y:S04]  /*dc1c0*/  STL [R1+0xc4], R33 ;  /* 0x0000c42101007387 */ /* 0x000fe80000100800 */
[----:B------:R-:W2:Y:S01]  /*dc1d0*/  LDL.LU R34, [R1+0x415c] ;  /* 0x00415c0001227983 */ /* 0x000ea20000300800 */
[----:B------:R-:W-:-:S04]  /*dc1e0*/  LOP3.LUT R35, R35, 0xffbfffff, RZ, 0xc0, !PT ;  /* 0xffbfffff23237812 */ /* 0x000fc800078ec0ff */
[----:B------:R-:W-:Y:S01]  /*dc1f0*/  @P2 LOP3.LUT R35, R35, 0x400000, RZ, 0xfc, !PT ;  /* 0x0040000023232812 */ /* 0x000fe200078efcff */
[----:B------:R-:W-:Y:S01]  /*dc200*/  UMOV UR4, UR7 ;  /* 0x0000000700047c82 */ /* 0x000fe20008000000 */
[----:B------:R-:W0:Y:S02]  /*dc210*/  LDCU.64 UR6, c[0x0][0x398] ;  /* 0x00007300ff0677ac */ /* 0x000e240008000a00 */
[----:B------:R-:W-:-:S04]  /*dc220*/  LOP3.LUT R35, R35, 0xffdfffff, RZ, 0xc0, !PT ;  /* 0xffdfffff23237812 */ /* 0x000fc800078ec0ff */
[----:B------:R-:W-:Y:S02]  /*dc230*/  @P1 LOP3.LUT R35, R35, 0x200000, RZ, 0xfc, !PT ;  /* 0x0020000023231812 */ /* 0x000fe400078efcff */
[----:B----4-:R-:W-:Y:S02]  /*dc240*/  ISETP.GE.AND P1, PT, R16, UR4, PT ;  /* 0x0000000410007c0c */ /* 0x010fe4000bf26270 */
[----:B------:R-:W-:Y:S02]  /*dc250*/  IADD3 R16, P0, PT, R15, R6, RZ ;  /* 0x000000060f107210 */ /* 0x000fe40007f1e0ff */
[----:B---3--:R-:W-:Y:S01]  /*dc260*/  ISETP.GE.AND P2, PT, R17, UR5, PT ;  /* 0x0000000511007c0c */ /* 0x008fe2000bf46270 */
[----:B------:R-:W1:Y:S02]  /*dc270*/  LDCU.64 UR4, c[0x0][0x398] ;  /* 0x00007300ff0477ac */ /* 0x000e640008000a00 */
[----:B------:R-:W-:-:S05]  /*dc280*/  IMAD.X R17, R12, 0x1, R7, P0 ;  /* 0x000000010c117824 */ /* 0x000fca00000e0607 */
[----:B------:R3:W-:Y:S04]  /*dc290*/  STL.64 [R1+0x3e28], R16 ;  /* 0x003e281001007387 */ /* 0x0007e80000100a00 */
[----:B---3--:R-:W3:Y:S04]  /*dc2a0*/  LDL.LU R17, [R1+0x4168] ;  /* 0x0041680001117983 */ /* 0x008ee80000300800 */
[----:B------:R-:W4:Y:S01]  /*dc2b0*/  LDL.LU R16, [R1+0x416c] ;  /* 0x00416c0001107983 */ /* 0x000f220000300800 */
[----:B------:R-:W-:-:S04]  /*dc2c0*/  LOP3.LUT R35, R35, 0xffefffff, RZ, 0xc0, !PT ;  /* 0xffefffff23237812 */ /* 0x000fc800078ec0ff */
[----:B------:R-:W-:Y:S01]  /*dc2d0*/  @P2 LOP3.LUT R35, R35, 0x100000, RZ, 0xfc, !PT ;  /* 0x0010000023232812 */ /* 0x000fe200078efcff */
[----:B-1----:R-:W-:Y:S01]  /*dc2e0*/  IMAD.U32 R33, RZ, RZ, UR4 ;  /* 0x00000004ff217e24 */ /* 0x002fe2000f8e00ff */
[----:B0-----:R-:W-:Y:S02]  /*dc2f0*/  UMOV UR4, UR7 ;  /* 0x0000000700047c82 */ /* 0x001fe40008000000 */
[----:B------:R-:W-:-:S04]  /*dc300*/  LOP3.LUT R35, R35, 0xfff7ffff, RZ, 0xc0, !PT ;  /* 0xfff7ffff23237812 */ /* 0x000fc800078ec0ff */
[----:B------:R-:W-:Y:S02]  /*dc310*/  @P1 LOP3.LUT R35, R35, 0x80000, RZ, 0xfc, !PT ;  /* 0x0008000023231812 */ /* 0x000fe400078efcff */
[----:B------:R-:W-:-:S05]  /*dc320*/  IADD3 R52, P0, PT, R15, R8, RZ ;  /* 0x000000080f347210 */ /* 0x000fca0007f1e0ff */
[----:B------:R-:W-:-:S05]  /*dc330*/  IMAD.X R53, R12, 0x1, R11, P0 ;  /* 0x000000010c357824 */ /* 0x000fca00000e060b */
[----:B------:R0:W-:Y:S02]  /*dc340*/  STL.64 [R1+0x3e50], R52 ;  /* 0x003e503401007387 */ /* 0x0001e40000100a00 */
[----:B0-----:R-:W-:-:S05]  /*dc350*/  IADD3 R52, P0, PT, R15, R9, RZ ;  /* 0x000000090f347210 */ /* 0x001fca0007f1e0ff */
[----:B------:R-:W-:Y:S02]  /*dc360*/  IMAD.X R53, R12, 0x1, R10, P0 ;  /* 0x000000010c357824 */ /* 0x000fe400000e060a */
[----:B------:R-:W-:Y:S01]  /*dc370*/  IMAD.U32 R37, RZ, RZ, UR6 ;  /* 0x00000006ff257e24 */ /* 0x000fe2000f8e00ff */
[----:B------:R-:W0:Y:S01]  /*dc380*/  LDCU.64 UR6, c[0x0][0x398] ;  /* 0x00007300ff0677ac */ /* 0x000e220008000a00 */
[----:B------:R-:W-:Y:S02]  /*dc390*/  LOP3.LUT R35, R35, 0xfffbffff, RZ, 0xc0, !PT ;  /* 0xfffbffff23237812 */ /* 0x000fe400078ec0ff */
[----:B--2---:R-:W-:Y:S02]  /*dc3a0*/  ISETP.GE.AND P2, PT, R41, UR5, PT ;  /* 0x0000000529007c0c */ /* 0x004fe4000bf46270 */
[----:B------:R-:W-:Y:S01]  /*dc3b0*/  ISETP.GE.AND P1, PT, R32, UR4, PT ;  /* 0x0000000420007c0c */ /* 0x000fe2000bf26270 */
[----:B------:R-:W1:Y:S01]  /*dc3c0*/  LDCU.64 UR4, c[0x0][0x398] ;  /* 0x00007300ff0477ac */ /* 0x000e620008000a00 */
[----:B------:R-:W2:Y:S04]  /*dc3d0*/  LDL.LU R32, [R1+0x4c8c] ;  /* 0x004c8c0001207983 */ /* 0x000ea80000300800 */
[----:B------:R-:W2:Y:S01]  /*dc3e0*/  LDL.LU R15, [R1+0x4c90] ;  /* 0x004c9000010f7983 */ /* 0x000ea20000300800 */
[----:B-1----:R-:W-:Y:S01]  /*dc3f0*/  IMAD.U32 R12, RZ, RZ, UR4 ;  /* 0x00000004ff0c7e24 */ /* 0x002fe2000f8e00ff */
[----:B------:R-:W-:-:S02]  /*dc400*/  UMOV UR4, UR5 ;  /* 0x0000000500047c82 */ /* 0x000fc40008000000 */
[----:B------:R-:W-:Y:S02]  /*dc410*/  ISETP.GE.AND P0, PT, R34, UR4, PT ;  /* 0x0000000422007c0c */ /* 0x000fe4000bf06270 */
[----:B------:R-:W1:Y:S01]  /*dc420*/  LDCU.64 UR4, c[0x0][0x398] ;  /* 0x00007300ff0477ac */ /* 0x000e620008000a00 */
[----:B------:R-:W-:Y:S01]  /*dc430*/  @P2 LOP3.LUT R35, R35, 0x40000, RZ, 0xfc, !PT ;  /* 0x0004000023232812 */ /* 0x000fe200078efcff */
[----:B------:R-:W-:Y:S04]  /*dc440*/  STL.64 [R1+0x3e48], R52 ;  /* 0x003e483401007387 */ /* 0x000fe80000100a00 */
[----:B------:R-:W-:Y:S01]  /*dc450*/  STL [R1+0xb8], R12 ;  /* 0x0000b80c01007387 */ /* 0x000fe20000100800 */
[----:B------:R-:W-:Y:S01]  /*dc460*/  LOP3.LUT R35, R35, 0xfffdffff, RZ, 0xc0, !PT ;  /* 0xfffdffff23237812 */ /* 0x000fe200078ec0ff */
[----:B-1----:R-:W-:-:S05]  /*dc470*/  IMAD.U32 R34, RZ, RZ, UR4 ;  /* 0x00000004ff227e24 */ /* 0x002fca000f8e00ff */
[----:B------:R1:W-:Y:S01]  /*dc480*/  STL [R1+0xb4], R34 ;  /* 0x0000b42201007387 */ /* 0x0003e20000100800 */
[----:B0-----:R-:W-:Y:S01]  /*dc490*/  UMOV UR4, UR7 ;  /* 0x0000000700047c82 */ /* 0x001fe20008000000 */
[----:B------:R-:W-:Y:S01]  /*dc4a0*/  @P1 LOP3.LUT R35, R35, 0x20000, RZ, 0xfc, !PT ;  /* 0x0002000023231812 */ /* 0x000fe200078efcff */
[----:B-1----:R-:W-:Y:S01]  /*dc4b0*/  IMAD.U32 R34, RZ, RZ, UR6 ;  /* 0x00000006ff227e24 */ /* 0x002fe2000f8e00ff */
[----:B------:R-:W0:Y:S04]  /*dc4c0*/  LDCU.64 UR6, c[0x0][0x398] ;  /* 0x00007300ff0677ac */ /* 0x000e280008000a00 */
[----:B------:R1:W-:Y:S01]  /*dc4d0*/  STL [R1+0xb0], R34 ;  /* 0x0000b02201007387 */ /* 0x0003e20000100800 */
[----:B---3--:R-:W-:-:S03]  /*dc4e0*/  ISETP.GE.AND P2, PT, R17, UR5, PT ;  /* 0x0000000511007c0c */ /* 0x008fc6000bf46270 */
[----:B------:R-:W3:Y:S01]  /*dc4f0*/  LDL.LU R17, [R1+0x4c94] ;  /* 0x004c940001117983 */ /* 0x000ee20000300800 */
[----:B----4-:R-:W-:Y:S01]  /*dc500*/  ISETP.GE.AND P1, PT, R16, UR4, PT ;  /* 0x0000000410007c0c */ /* 0x010fe2000bf26270 */
[----:B------:R-:W1:Y:S02]  /*dc510*/  LDCU.64 UR4, c[0x0][0x398] ;  /* 0x00007300ff0477ac */ /* 0x000e640008000a00 */
[----:B------:R-:W4:Y:S01]  /*dc520*/  LDL.LU R16, [R1+0x4c98] ;  /* 0x004c980001107983 */ /* 0x000f220000300800 */
[----:B------:R-:W-:Y:S02]  /*dc530*/  LOP3.LUT R35, R35, 0xfffeffff, RZ, 0xc0, !PT ;  /* 0xfffeffff23237812 */ /* 0x000fe400078ec0ff */
[----:B------:R-:W-:Y:S02]  /*dc540*/  SHF.R.S32.HI R12, RZ, 0x1f, R14 ;  /* 0x0000001fff0c7819 */ /* 0x000fe4000001140e */
[----:B------:R-:W-:Y:S02]  /*dc550*/  @P0 LOP3.LUT R35, R35, 0x10000, RZ, 0xfc, !PT ;  /* 0x0001000023230812 */ /* 0x000fe400078efcff */
[----:B------:R-:W-:-:S05]  /*dc560*/  IADD3 R52, P0, PT, R14, R4, RZ ;  /* 0x000000040e347210 */ /* 0x000fca0007f1e0ff */
[----:B------:R-:W-:Y:S02]  /*dc570*/  IMAD.X R53, R12, 0x1, R5, P0 ;  /* 0x000000010c357824 */ /* 0x000fe400000e0605 */
[----:B-1----:R-:W-:-:S03]  /*dc580*/  IMAD.U32 R34, RZ, RZ, UR4 ;  /* 0x00000004ff227e24 */ /* 0x002fc6000f8e00ff */
[----:B------:R-:W-:Y:S04]  /*dc590*/  STL.64 [R1+0x3e40], R52 ;  /* 0x003e403401007387 */ /* 0x000fe80000100a00 */
[----:B------:R0:W-:Y:S01]  /*dc5a0*/  STL [R1+0xac], R34 ;  /* 0x0000ac2201007387 */ /* 0x0001e20000100800 */
[----:B------:R-:W-:Y:S01]  /*dc5b0*/  LOP3.LUT R35, R35, 0xffff7fff, RZ, 0xc0, !PT ;  /* 0xffff7fff23237812 */ /* 0x000fe200078ec0ff */
[----:B0-----:R-:W-:-:S05]  /*dc5c0*/  IMAD.U32 R34, RZ, RZ, UR6 ;  /* 0x00000006ff227e24 */ /* 0x001fca000f8e00ff */
[----:B------:R-:W-:Y:S04]  /*dc5d0*/  STL [R1+0xa8], R34 ;  /* 0x0000a82201007387 */ /* 0x000fe80000100800 */
[----:B------:R-:W3:Y:S01]  /*dc5e0*/  LDL.LU R42, [R1+0x4c9c] ;  /* 0x004c9c00012a7983 */ /* 0x000ee20000300800 */
[----:B------:R-:W-:Y:S01]  /*dc5f0*/  @P2 LOP3.LUT R35, R35, 0x8000, RZ, 0xfc, !PT ;  /* 0x0000800023232812 */ /* 0x000fe200078efcff */
[----:B------:R-:W-:Y:S01]  /*dc600*/  UMOV UR4, UR7 ;  /* 0x0000000700047c82 */ /* 0x000fe20008000000 */
[----:B------:R-:W-:Y:S01]  /*dc610*/  IADD3 R52, P0, PT, R14, R6, RZ ;  /* 0x000000060e347210 */ /* 0x000fe20007f1e0ff */
[----:B------:R-:W0:Y:S01]  /*dc620*/  LDCU.64 UR6, c[0x0][0x398] ;  /* 0x00007300ff0677ac */ /* 0x000e220008000a00 */
[----:B------:R-:W-:-:S04]  /*dc630*/  LOP3.LUT R35, R35, 0xffffbfff, RZ, 0xc0, !PT ;  /* 0xffffbfff23237812 */ /* 0x000fc800078ec0ff */
[----:B------:R-:W-:Y:S01]  /*dc640*/  @P1 LOP3.LUT R35, R35, 0x4000, RZ, 0xfc, !PT ;  /* 0x0000400023231812 */ /* 0x000fe200078efcff */
[----:B------:R-:W-:-:S03]  /*dc650*/  IMAD.X R53, R12, 0x1, R7, P0 ;  /* 0x000000010c357824 */ /* 0x000fc600000e0607 */
[----:B------:R-:W-:Y:S02]  /*dc660*/  LOP3.LUT R35, R35, 0xffffdfff, RZ, 0xc0, !PT ;  /* 0xffffdfff23237812 */ /* 0x000fe400078ec0ff */
[----:B------:R-:W-:Y:S04]  /*dc670*/  STL.64 [R1+0x3e58], R52 ;  /* 0x003e583401007387 */ /* 0x000fe80000100a00 */
[----:B------:R-:W3:Y:S01]  /*dc680*/  LDL.LU R41, [R1+0x4ca0] ;  /* 0x004ca00001297983 */ /* 0x000ee20000300800 */
[----:B--2---:R-:W-:Y:S02]  /*dc690*/  ISETP.GE.AND P2, PT, R32, UR5, PT ;  /* 0x0000000520007c0c */ /* 0x004fe4000bf46270 */
[----:B------:R-:W-:Y:S01]  /*dc6a0*/  ISETP.GE.AND P1, PT, R15, UR4, PT ;  /* 0x000000040f007c0c */ /* 0x000fe2000bf26270 */
[----:B------:R-:W1:Y:S01]  /*dc6b0*/  LDCU.64 UR4, c[0x0][0x398] ;  /* 0x00007300ff0477ac */ /* 0x000e620008000a00 */
[----:B------:R-:W2:Y:S09]  /*dc6c0*/  LDL.LU R15, [R1+0x4ca4] ;  /* 0x004ca400010f7983 */ /* 0x000eb20000300800 */
[----:B------:R-:W-:-:S04]  /*dc6d0*/  @P2 LOP3.LUT R35, R35, 0x2000, RZ, 0xfc, !PT ;  /* 0x0000200023232812 */ /* 0x000fc800078efcff */
[----:B------:R-:W-:-:S04]  /*dc6e0*/  LOP3.LUT R35, R35, 0xffffefff, RZ, 0xc0, !PT ;  /* 0xffffefff23237812 */ /* 0x000fc800078ec0ff */
[----:B------:R-:W-:Y:S01]  /*dc6f0*/  @P1 LOP3.LUT R35, R35, 0x1000, RZ, 0xfc, !PT ;  /* 0x0000100023231812 */ /* 0x000fe200078efcff */
[----:B-1----:R-:W-:Y:S01]  /*dc700*/  IMAD.U32 R32, RZ, RZ, UR4 ;  /* 0x00000004ff207e24 */ /* 0x002fe2000f8e00ff */
[----:B0-----:R-:W-:-:S04]  /*dc710*/  UMOV UR4, UR7 ;  /* 0x0000000700047c82 */ /* 0x001fc80008000000 */
[----:B------:R0:W-:Y:S01]  /*dc720*/  STL [R1+0xa4], R32 ;  /* 0x0000a42001007387 */ /* 0x0001e20000100800 */
[----:B----4-:R-:W-:Y:S02]  /*dc730*/  ISETP.GE.AND P1, PT, R16, UR4, PT ;  /* 0x0000000410007c0c */ /* 0x010fe4000bf26270 */
[----:B------:R-:W-:Y:S02]  /*dc740*/  IADD3 R16, P0, PT, R14, R8, RZ ;  /* 0x000000080e107210 */ /* 0x000fe40007f1e0ff */
[----:B---3--:R-:W-:Y:S01]  /*dc750*/  ISETP.GE.AND P2, PT, R17, UR5, PT ;  /* 0x0000000511007c0c */ /* 0x008fe2000bf46270 */
[----:B------:R-:W1:Y:S02]  /*dc760*/  LDCU.64 UR4, c[0x0][0x398] ;  /* 0x00007300ff0477ac */ /* 0x000e640008000a00 */
[----:B------:R-:W-:-:S05]  /*dc770*/  IMAD.X R17, R12, 0x1, R11, P0 ;  /* 0x000000010c117824 */ /* 0x000fca00000e060b */
[----:B------:R3:W-:Y:S04]  /*dc780*/  STL.64 [R1+0x3e78], R16 ;  /* 0x003e781001007387 */ /* 0x0007e80000100a00 */
[----:B0-----:R-:W4:Y:S01]  /*dc790*/  LDL.LU R32, [R1+0x4ca8] ;  /* 0x004ca80001207983 */ /* 0x001f220000300800 */
[----:B---3--:R-:W-:-:S05]  /*dc7a0*/  IADD3 R16, P0, PT, R14, R9, RZ ;  /* 0x000000090e107210 */ /* 0x008fca0007f1e0ff */
[----:B------:R-:W-:-:S05]  /*dc7b0*/  IMAD.X R17, R12, 0x1, R10, P0 ;  /* 0x000000010c117824 */ /* 0x000fca00000e060a */
[----:B------:R0:W-:Y:S04]  /*dc7c0*/  STL.64 [R1+0x3e70], R16 ;  /* 0x003e701001007387 */ /* 0x0001e80000100a00 */
[----:B0-----:R-:W3:Y:S01]  /*dc7d0*/  LDL.LU R17, [R1+0x4cac] ;  /* 0x004cac0001117983 */ /* 0x001ee20000300800 */
[----:B-1----:R-:W-:Y:S01]  /*dc7e0*/  IMAD.U32 R16, RZ, RZ, UR4 ;  /* 0x00000004ff107e24 */ /* 0x002fe2000f8e00ff */
[----:B------:R-:W-:Y:S02]  /*dc7f0*/  UMOV UR4, UR5 ;  /* 0x0000000500047c82 */ /* 0x000fe40008000000 */
[----:B------:R-:W-:Y:S02]  /*dc800*/  ISETP.GE.AND P0, PT, R42, UR4, PT ;  /* 0x000000042a007c0c */ /* 0x000fe4000bf06270 */
[----:B------:R-:W0:Y:S01]  /*dc810*/  LDCU.64 UR4, c[0x0][0x398] ;  /* 0x00007300ff0477ac */ /* 0x000e220008000a00 */
[----:B------:R-:W-:Y:S01]  /*dc820*/  IMAD.U32 R34, RZ, RZ, UR6 ;  /* 0x00000006ff227e24 */ /* 0x000fe2000f8e00ff */
[----:B------:R-:W1:Y:S01]  /*dc830*/  LDCU.64 UR6, c[0x0][0x398] ;  /* 0x00007300ff0677ac */ /* 0x000e620008000a00 */
[----:B------:R-:W-:-:S04]  /*dc840*/  LOP3.LUT R35, R35, 0xfffff7ff, RZ, 0xc0, !PT ;  /* 0xfffff7ff23237812 */ /* 0x000fc800078ec0ff */
[----:B------:R-:W-:Y:S01]  /*dc850*/  @P2 LOP3.LUT R35, R35, 0x800, RZ, 0xfc, !PT ;  /* 0x0000080023232812 */ /* 0x000fe200078efcff */
[----:B0-----:R-:W-:-:S03]  /*dc860*/  IMAD.U32 R14, RZ, RZ, UR4 ;  /* 0x00000004ff0e7e24 */ /* 0x001fc6000f8e00ff */
[----:B------:R-:W-:Y:S02]  /*dc870*/  LOP3.LUT R35, R35, 0xfffffbff, RZ, 0xc0, !PT ;  /* 0xfffffbff23237812 */ /* 0x000fe400078ec0ff */
[----:B------:R0:W-:Y:S01]  /*dc880*/  STL [R1+0x98], R14 ;  /* 0x0000980e01007387 */ /* 0x0001e20000100800 */
[----:B-1----:R-:W-:Y:S01]  /*dc890*/  UMOV UR4, UR7 ;  /* 0x0000000700047c82 */ /* 0x002fe20008000000 */
[----:B------:R-:W-:Y:S02]  /*dc8a0*/  @P1 LOP3.LUT R35, R35, 0x400, RZ, 0xfc, !PT ;  /* 0x0000040023231812 */ /* 0x000fe400078efcff */
[----:B------:R-:W-:Y:S01]  /*dc8b0*/  ISETP.GE.AND P2, PT, R41, UR5, PT ;  /* 0x0000000529007c0c */ /* 0x000fe2000bf46270 */
[----:B0-----:R-:W-:Y:S01]  /*dc8c0*/  IMAD.U32 R14, RZ, RZ, UR6 ;  /* 0x00000006ff0e7e24 */ /* 0x001fe2000f8e00ff */
[----:B------:R-:W0:Y:S04]  /*dc8d0*/  LDCU.64 UR6, c[0x0][0x398] ;  /* 0x00007300ff0677ac */ /* 0x000e280008000a00 */
[----:B------:R1:W-:Y:S01]  /*dc8e0*/  STL [R1+0x94], R14 ;  /* 0x0000940e01007387 */ /* 0x0003e20000100800 */
[----:B------:R-:W-:-:S02]  /*dc8f0*/  LOP3.LUT R35, R35, 0xfffffdff, RZ, 0xc0, !PT ;  /* 0xfffffdff23237812 */ /* 0x000fc400078ec0ff */
[----:B------:R-:W-:Y:S02]  /*dc900*/  SHF.R.S32.HI R12, RZ, 0x1f, R13 ;  /* 0x0000001fff0c7819 */ /* 0x000fe4000001140d */
[----:B------:R-:W-:Y:S02]  /*dc910*/  @P0 LOP3.LUT R35, R35, 0x200, RZ, 0xfc, !PT ;  /* 0x0000020023230812 */ /* 0x000fe400078efcff */
[----:B------:R-:W-:Y:S02]  /*dc920*/  IADD3 R52, P0, PT, R13, R4, RZ ;  /* 0x000000040d347210 */ /* 0x000fe40007f1e0ff */
[----:B------:R-:W-:-:S03]  /*dc930*/  LOP3.LUT R35, R35, 0xfffffeff, RZ, 0xc0, !PT ;  /* 0xfffffeff23237812 */ /* 0x000fc600078ec0ff */
[----:B------:R-:W-:Y:S01]  /*dc940*/  IMAD.X R53, R12, 0x1, R5, P0 ;  /* 0x000000010c357824 */ /* 0x000fe200000e0605 */
[----:B------:R-:W-:-:S04]  /*dc950*/  @P2 LOP3.LUT R35, R35, 0x100, RZ, 0xfc, !PT ;  /* 0x0000010023232812 */ /* 0x000fc800078efcff */
[----:B------:R-:W-:Y:S02]  /*dc960*/  LOP3.LUT R35, R35, 0xffffff7f, RZ, 0xc0, !PT ;  /* 0xffffff7f23237812 */ /* 0x000fe400078ec0ff */
[----:B--2---:R-:W-:Y:S01]  /*dc970*/  ISETP.GE.AND P1, PT, R15, UR4, PT ;  /* 0x000000040f007c0c */ /* 0x004fe2000bf26270 */
[----:B------:R-:W2:Y:S01]  /*dc980*/  LDCU.64 UR4, c[0x0][0x398] ;  /* 0x00007300ff0477ac */ /* 0x000ea20008000a00 */
[----:B------:R-:W4:Y:S04]  /*dc990*/  LDL.LU R15, [R1+0x4cb0] ;  /* 0x004cb000010f7983 */ /* 0x000f280000300800 */
[----:B-1----:R-:W4:Y:S04]  /*dc9a0*/  LDL.LU R14, [R1+0x4cb4] ;  /* 0x004cb400010e7983 */ /* 0x002f280000300800 */
[----:B------:R-:W-:Y:S01]  /*dc9b0*/  STL.64 [R1+0x3e68], R52 ;  /* 0x003e683401007387 */ /* 0x000fe20000100a00 */
[----:B--2---:R-:W-:Y:S01]  /*dc9c0*/  IMAD.U32 R41, RZ, RZ, UR4 ;  /* 0x00000004ff297e24 */ /* 0x004fe2000f8e00ff */
[----:B0-----:R-:W-:-:S04]  /*dc9d0*/  UMOV UR4, UR7 ;  /* 0x0000000700047c82 */ /* 0x001fc80008000000 */
[----:B------:R0:W-:Y:S01]  /*dc9e0*/  STL [R1+0x90], R41 ;  /* 0x0000902901007387 */ /* 0x0001e20000100800 */
[----:B------:R-:W-:Y:S01]  /*dc9f0*/  @P1 LOP3.LUT R35, R35, 0x80, RZ, 0xfc, !PT ;  /* 0x0000008023231812 */ /* 0x000fe200078efcff */
[----:B0-----:R-:W-:Y:S01]  /*dca00*/  IMAD.U32 R41, RZ, RZ, UR6 ;  /* 0x00000006ff297e24 */ /* 0x001fe2000f8e00ff */
[----:B------:R-:W-:Y:S01]  /*dca10*/  IADD3 R52, P0, PT, R13, R6, RZ ;  /* 0x000000060d347210 */ /* 0x000fe20007f1e0ff */
[----:B------:R-:W0:Y:S03]  /*dca20*/  LDCU.64 UR6, c[0x0][0x398] ;  /* 0x00007300ff0677ac */ /* 0x000e260008000a00 */
[----:B------:R1:W-:Y:S01]  /*dca30*/  STL [R1+0x8c], R41 ;  /* 0x00008c2901007387 */ /* 0x0003e20000100800 */
[----:B------:R-:W-:Y:S01]  /*dca40*/  IMAD.X R53, R12, 0x1, R7, P0 ;  /* 0x000000010c357824 */ /* 0x000fe200000e0607 */
[----:B---3--:R-:W-:Y:S02]  /*dca50*/  ISETP.GE.AND P1, PT, R17, UR4, PT ;  /* 0x0000000411007c0c */ /* 0x008fe4000bf26270 */
[----:B------:R-:W2:Y:S04]  /*dca60*/  LDL.LU R17, [R1+0x4cb8] ;  /* 0x004cb80001117983 */ /* 0x000ea80000300800 */
[----:B------:R-:W-:Y:S04]  /*dca70*/  STL.64 [R1+0x3e88], R52 ;  /* 0x003e883401007387 */ /* 0x000fe80000100a00 */
[----:B------:R-:W3:Y:S04]  /*dca80*/  LDL.LU R42, [R1+0x4cbc] ;  /* 0x004cbc00012a7983 */ /* 0x000ee80000300800 */
[----:B-1----:R-:W3:Y:S01]  /*dca90*/  LDL.LU R41, [R1+0x4cc0] ;  /* 0x004cc00001297983 */ /* 0x002ee20000300800 */
[----:B----4-:R-:W-:Y:S01]  /*dcaa0*/  ISETP.GE.AND P2, PT, R32, UR5, PT ;  /* 0x0000000520007c0c */ /* 0x010fe2000bf46270 */
[----:B------:R-:W1:Y:S01]  /*dcab0*/  LDCU.64 UR4, c[0x0][0x398] ;  /* 0x00007300ff0477ac */ /* 0x000e620008000a00 */
[----:B------:R-:W-:-:S11]  /*dcac0*/  LOP3.LUT R35, R35, 0xffffffbf, RZ, 0xc0, !PT ;  /* 0xffffffbf23237812 */ /* 0x000fd600078ec0ff */
[----:B------:R-:W-:-:S04]  /*dcad0*/  @P2 LOP3.LUT R35, R35, 0x40, RZ, 0xfc, !PT ;  /* 0x0000004023232812 */ /* 0x000fc800078efcff */
[----:B------:R-:W-:Y:S01]  /*dcae0*/  LOP3.LUT R35, R35, 0xffffffdf, RZ, 0xc0, !PT ;  /* 0xffffffdf23237812 */ /* 0x000fe200078ec0ff */
[----:B-1----:R-:W-:Y:S01]  /*dcaf0*/  IMAD.U32 R32, RZ, RZ, UR4 ;  /* 0x00000004ff207e24 */ /* 0x002fe2000f8e00ff */
[----:B0-----:R-:W-:Y:S02]  /*dcb00*/  UMOV UR4, UR7 ;  /* 0x0000000700047c82 */ /* 0x001fe40008000000 */
[----:B------:R-:W-:Y:S02]  /*dcb10*/  @P1 LOP3.LUT R35, R35, 0x20, RZ, 0xfc, !PT ;  /* 0x0000002023231812 */ /* 0x000fe400078efcff */
[----:B------:R0:W-:Y:S02]  /*dcb20*/  STL [R1+0x88], R32 ;  /* 0x0000882001007387 */ /* 0x0001e40000100800 */
[----:B0-----:R-:W-:Y:S01]  /*dcb30*/  IMAD.U32 R32, RZ, RZ, UR6 ;  /* 0x00000006ff207e24 */ /* 0x001fe2000f8e00ff */
[----:B------:R-:W0:Y:S04]  /*dcb40*/  LDCU.64 UR6, c[0x0][0x398] ;  /* 0x00007300ff0677ac */ /* 0x000e280008000a00 */
[----:B------:R1:W-:Y:S01]  /*dcb50*/  STL [R1+0x84], R32 ;  /* 0x0000842001007387 */ /* 0x0003e20000100800 */
[----:B------:R-:W-:-:S02]  /*dcb60*/  LOP3.LUT R35, R35, 0xffffffef, RZ, 0xc0, !PT ;  /* 0xffffffef23237812 */ /* 0x000fc400078ec0ff */
[----:B------:R-:W-:Y:S02]  /*dcb70*/  ISETP.GE.AND P1, PT, R14, UR4, PT ;  /* 0x000000040e007c0c */ /* 0x000fe4000bf26270 */
[----:B------:R-:W-:Y:S02]  /*dcb80*/  IADD3 R14, P0, PT, R13, R8, RZ ;  /* 0x000000080d0e7210 */ /* 0x000fe40007f1e0ff */
[----:B------:R-:W-:Y:S01]  /*dcb90*/  ISETP.GE.AND P2, PT, R15, UR5, PT ;  /* 0x000000050f007c0c */ /* 0x000fe2000bf46270 */
[----:B------:R-:W4:Y:S02]  /*dcba0*/  LDCU.64 UR4, c[0x0][0x398] ;  /* 0x00007300ff0477ac */ /* 0x000f240008000a00 */
[----:B------:R-:W-:-:S05]  /*dcbb0*/  IMAD.X R15, R12, 0x1, R11, P0 ;  /* 0x000000010c0f7824 */ /* 0x000fca00000e060b */
[----:B------:R0:W-:Y:S04]  /*dcbc0*/  STL.64 [R1+0x3ea8], R14 ;  /* 0x003ea80e01007387 */ /* 0x0001e80000100a00 */
[----:B-1----:R-:W3:Y:S01]  /*dcbd0*/  LDL.LU R32, [R1+0x4cc4] ;  /* 0x004cc40001207983 */ /* 0x002ee20000300800 */
[----:B0-----:R-:W-:-:S05]  /*dcbe0*/  IADD3 R14, P0, PT, R13, R9, RZ ;  /* 0x000000090d0e7210 */ /* 0x001fca0007f1e0ff */
[----:B------:R-:W-:-:S05]  /*dcbf0*/  IMAD.X R15, R12, 0x1, R10, P0 ;  /* 0x000000010c0f7824 */ /* 0x000fca00000e060a */
[----:B------:R0:W-:Y:S04]  /*dcc00*/  STL.64 [R1+0x3ea0], R14 ;  /* 0x003ea00e01007387 */ /* 0x0001e80000100a00 */
[----:B0-----:R-:W3:Y:S01]  /*dcc10*/  LDL.LU R15, [R1+0x4cc8] ;  /* 0x004cc800010f7983 */ /* 0x001ee20000300800 */
[----:B----4-:R-:W-:Y:S01]  /*dcc20*/  IMAD.U32 R14, RZ, RZ, UR4 ;  /* 0x00000004ff0e7e24 */ /* 0x010fe2000f8e00ff */
[----:B------:R-:W-:Y:S01]  /*dcc30*/  UMOV UR4, UR5 ;  /* 0x0000000500047c82 */ /* 0x000fe20008000000 */
[----:B------:R-:W-:Y:S01]  /*dcc40*/  @P2 LOP3.LUT R35, R35, 0x10, RZ, 0xfc, !PT ;  /* 0x0000001023232812 */ /* 0x000fe200078efcff */
[----:B------:R-:W-:-:S03]  /*dcc50*/  IMAD.U32 R13, RZ, RZ, UR6 ;  /* 0x00000006ff0d7e24 */ /* 0x000fc6000f8e00ff */
[----:B------:R-:W-:Y:S02]  /*dcc60*/  LOP3.LUT R35, R35, 0xfffffff7, RZ, 0xc0, !PT ;  /* 0xfffffff723237812 */ /* 0x000fe400078ec0ff */
[----:B------:R0:W-:Y:S02]  /*dcc70*/  STL [R1+0x78], R13 ;  /* 0x0000780d01007387 */ /* 0x0001e40000100800 */
[----:B------:R-:W-:Y:S02]  /*dcc80*/  @P1 LOP3.LUT R35, R35, 0x8, RZ, 0xfc, !PT ;  /* 0x0000000823231812 */ /* 0x000fe400078efcff */
[----:B--2---:R-:W-:Y:S01]  /*dcc90*/  ISETP.GE.AND P0, PT, R17, UR4, PT ;  /* 0x0000000411007c0c */ /* 0x004fe2000bf06270 */
[----:B------:R-:W1:Y:S02]  /*dcca0*/  LDCU.64 UR4, c[0x0][0x398] ;  /* 0x00007300ff0477ac */ /* 0x000e640008000a00 */
[----:B-1----:R-:W-:Y:S01]  /*dccb0*/  IMAD.U32 R17, RZ, RZ, UR4 ;  /* 0x00000004ff117e24 */ /* 0x002fe2000f8e00ff */
[----:B------:R-:W-:Y:S01]  /*dccc0*/  UMOV UR4, UR7 ;  /* 0x0000000700047c82 */ /* 0x000fe20008000000 */
[----:B---3--:R-:W-:Y:S01]  /*dccd0*/  ISETP.GE.AND P2, PT, R42, UR5, PT ;  /* 0x000000052a007c0c */ /* 0x008fe2000bf46270 */
[----:B------:R-:W1:Y:S01]  /*dcce0*/  LDCU.64 UR6, c[0x0][0x398] ;  /* 0x00007300ff0677ac */ /* 0x000e620008000a00 */
[----:B------:R-:W-:-:S02]  /*dccf0*/  ISETP.GE.AND P1, PT, R41, UR4, PT ;  /* 0x0000000429007c0c */ /* 0x000fc4000bf26270 */
[----:B------:R-:W2:Y:S01]  /*dcd00*/  LDL.LU R41, [R1+0x4ccc] ;  /* 0x004ccc0001297983 */ /* 0x000ea20000300800 */
[----:B------:R-:W-:Y:S01]  /*dcd10*/  LOP3.LUT R35, R35, 0xfffffffb, RZ, 0xc0, !PT ;  /* 0xfffffffb23237812 */ /* 0x000fe200078ec0ff */
[----:B------:R-:W3:Y:S02]  /*dcd20*/  LDCU.64 UR4, c[0x0][0x398] ;  /* 0x00007300ff0477ac */ /* 0x000ee40008000a00 */
[----:B0-----:R-:W4:Y:S01]  /*dcd30*/  LDL.LU R13, [R1+0x4cd0] ;  /* 0x004cd000010d7983 */ /* 0x001f220000300800 */
[----:B------:R-:W-:-:S04]  /*dcd40*/  @P0 LOP3.LUT R35, R35, 0x4, RZ, 0xfc, !PT ;  /* 0x0000000423230812 */ /* 0x000fc800078efcff */
[----:B------:R-:W-:-:S04]  /*dcd50*/  LOP3.LUT R35, R35, 0xfffffffd, RZ, 0xc0, !PT ;  /* 0xfffffffd23237812 */ /* 0x000fc800078ec0ff */
[----:B------:R-:W-:-:S04]  /*dcd60*/  @P2 LOP3.LUT R35, R35, 0x2, RZ, 0xfc, !PT ;  /* 0x0000000223232812 */ /* 0x000fc800078efcff */
[----:B------:R-:W-:Y:S02]  /*dcd70*/  LOP3.LUT R35, R35, 0xfffffffe, RZ, 0xc0, !PT ;  /* 0xfffffffe23237812 */ /* 0x000fe400078ec0ff */
[----:B------:R-:W-:Y:S02]  /*dcd80*/  SHF.R.S32.HI R12, RZ, 0x1f, R31 ;  /* 0x0000001fff0c7819 */ /* 0x000fe4000001141f */
[----:B------:R-:W-:Y:S02]  /*dcd90*/  IADD3 R52, P0, PT, R31, R4, RZ ;  /* 0x000000041f347210 */ /* 0x000fe40007f1e0ff */
[----:B------:R-:W-:-:S03]  /*dcda0*/  @P1 LOP3.LUT R35, R35, 0x1, RZ, 0xfc, !PT ;  /* 0x0000000123231812 */ /* 0x000fc600078efcff */
[----:B------:R-:W-:Y:S02]  /*dcdb0*/  IMAD.X R53, R12, 0x1, R5, P0 ;  /* 0x000000010c357824 */ /* 0x000fe400000e0605 */
[----:B------:R3:W-:Y:S04]  /*dcdc0*/  STL [R1+0x5700], R35 ;  /* 0x0057002301007387 */ /* 0x0007e80000100800 */
[----:B------:R-:W-:Y:S01]  /*dcdd0*/  STL.64 [R1+0x3e98], R52 ;  /* 0x003e983401007387 */ /* 0x000fe20000100a00 */
[----:B---3--:R-:W-:-:S05]  /*dcde0*/  IMAD.U32 R35, RZ, RZ, UR4 ;  /* 0x00000004ff237e24 */ /* 0x008fca000f8e00ff */
[----:B------:R1:W-:Y:S02]  /*dcdf0*/  STL [R1+0x74], R35 ;  /* 0x0000742301007387 */ /* 0x0003e40000100800 */
[----:B-1----:R-:W-:-:S05]  /*dce00*/  IMAD.U32 R35, RZ, RZ, UR6 ;  /* 0x00000006ff237e24 */ /* 0x002fca000f8e00ff */
[----:B------:R0:W-:Y:S04]  /*dce10*/  STL [R1+0x70], R35 ;  /* 0x0000702301007387 */ /* 0x0001e80000100800 */
[----:B0-----:R-:W3:Y:S01]  /*dce20*/  LDL.LU R35, [R1+0x4cd8] ;  /* 0x004cd80001237983 */ /* 0x001ee20000300800 */
[----:B------:R-:W-:Y:S01]  /*dce30*/  IADD3 R52, P0, PT, R31, R6, RZ ;  /* 0x000000061f347210 */ /* 0x000fe20007f1e0ff */
[----:B------:R-:W-:Y:S01]  /*dce40*/  UMOV UR4, UR7 ;  /* 0x0000000700047c82 */ /* 0x000fe20008000000 */
[----:B------:R-:W0:Y:S03]  /*dce50*/  LDCU.64 UR6, c[0x0][0x398] ;  /* 0x00007300ff0677ac */ /* 0x000e260008000a00 */
[----:B------:R-:W-:-:S05]  /*dce60*/  IMAD.X R53, R12, 0x1, R7, P0 ;  /* 0x000000010c357824 */ /* 0x000fca00000e0607 */
[----:B------:R1:W-:Y:S01]  /*dce70*/  STL.64 [R1+0x3eb8], R52 ;  /* 0x003eb83401007387 */ /* 0x0003e20000100a00 */
[----:B------:R-:W-:Y:S02]  /*dce80*/  LOP3.LUT R36, R36, 0x7fffffff, RZ, 0xc0, !PT ;  /* 0x7fffffff24247812 */ /* 0x000fe400078ec0ff */
[----:B-1----:R-:W-:-:S05]  /*dce90*/  IADD3 R52, P0, PT, R31, R8, RZ ;  /* 0x000000081f347210 */ /* 0x002fca0007f1e0ff */
[----:B------:R-:W-:Y:S01]  /*dcea0*/  IMAD.X R53, R12, 0x1, R11, P0 ;  /* 0x000000010c357824 */ /* 0x000fe200000e060b */
[----:B------:R-:W-:Y:S02]  /*dceb0*/  ISETP.GE.AND P2, PT, R32, UR5, PT ;  /* 0x0000000520007c0c */ /* 0x000fe4000bf46270 */
[----:B------:R-:W3:Y:S01]  /*dcec0*/  LDL.LU R32, [R1+0x4cdc] ;  /* 0x004cdc0001207983 */ /* 0x000ee20000300800 */
[----:B------:R-:W-:Y:S01]  /*dced0*/  ISETP.GE.AND P1, PT, R15, UR4, PT ;  /* 0x000000040f007c0c */ /* 0x000fe2000bf26270 */
[----:B------:R-:W1:Y:S02]  /*dcee0*/  LDCU.64 UR4, c[0x0][0x398] ;  /* 0x00007300ff0477ac */ /* 0x000e640008000a00 */
[----:B------:R-:W3:Y:S07]  /*dcef0*/  LDL.LU R15, [R1+0x4ce0] ;  /* 0x004ce000010f7983 */ /* 0x000eee0000300800 */
[----:B------:R-:W-:-:S04]  /*dcf00*/  @P2 LOP3.LUT R36, R36, 0x80000000, RZ, 0xfc, !PT ;  /* 0x8000000024242812 */ /* 0x000fc800078efcff */
[----:B------:R-:W-:Y:S01]  /*dcf10*/  LOP3.LUT R36, R36, 0xbfffffff, RZ, 0xc0, !PT ;  /* 0xbfffffff24247812 */ /* 0x000fe200078ec0ff */
[----:B-1----:R-:W-:-:S05]  /*dcf20*/  IMAD.U32 R42, RZ, RZ, UR4 ;  /* 0x00000004ff2a7e24 */ /* 0x002fca000f8e00ff */
[----:B------:R1:W-:Y:S01]  /*dcf30*/  STL [R1+0x6c], R42 ;  /* 0x00006c2a01007387 */ /* 0x0003e20000100800 */
[----:B0-----:R-:W-:Y:S01]  /*dcf40*/  UMOV UR4, UR7 ;  /* 0x0000000700047c82 */ /* 0x001fe20008000000 */
[----:B------:R-:W-:Y:S01]  /*dcf50*/  @P1 LOP3.LUT R36, R36, 0x40000000, RZ, 0xfc, !PT ;  /* 0x4000000024241812 */ /* 0x000fe200078efcff */
[----:B-1----:R-:W-:Y:S01]  /*dcf60*/  IMAD.U32 R42, RZ, RZ, UR6 ;  /* 0x00000006ff2a7e24 */ /* 0x002fe2000f8e00ff */
[----:B------:R-:W0:Y:S04]  /*dcf70*/  LDCU.64 UR6, c[0x0][0x398] ;  /* 0x00007300ff0677ac */ /* 0x000e280008000a00 */
[----:B------:R-:W-:Y:S04]  /*dcf80*/  STL [R1+0x68], R42 ;  /* 0x0000682a01007387 */ /* 0x000fe80000100800 */
[----:B------:R1:W-:Y:S02]  /*dcf90*/  STL.64 [R1+0x3ed0], R52 ;  /* 0x003ed03401007387 */ /* 0x0003e40000100a00 */
[----:B-1----:R-:W-:-:S05]  /*dcfa0*/  IADD3 R52, P0, PT, R31, R9, RZ ;  /* 0x000000091f347210 */ /* 0x002fca0007f1e0ff */
[----:B------:R-:W-:Y:S01]  /*dcfb0*/  IMAD.X R53, R12, 0x1, R10, P0 ;  /* 0x000000010c357824 */ /* 0x000fe200000e060a */
[----:B----4-:R-:W-:Y:S02]  /*dcfc0*/  ISETP.GE.AND P1, PT, R13, UR4, PT ;  /* 0x000000040d007c0c */ /* 0x010fe4000bf26270 */
[----:B------:R-:W4:Y:S04]  /*dcfd0*/  LDL.LU R13, [R1+0x4ce4] ;  /* 0x004ce400010d7983 */ /* 0x000f280000300800 */
[----:B------:R-:W-:Y:S04]  /*dcfe0*/  STL.64 [R1+0x3ec8], R52 ;  /* 0x003ec83401007387 */ /* 0x000fe80000100a00 */
[----:B------:R-:W4:Y:S01]  /*dcff0*/  LDL.LU R31, [R1+0x4ce8] ;  /* 0x004ce800011f7983 */ /* 0x000f220000300800 */
[----:B--2---:R-:W-:Y:S01]  /*dd000*/  ISETP.GE.AND P2, PT, R41, UR5, PT ;  /* 0x0000000529007c0c */ /* 0x004fe2000bf46270 */
[----:B------:R-:W1:Y:S01]  /*dd010*/  LDCU.64 UR4, c[0x0][0x398] ;  /* 0x00007300ff0477ac */ /* 0x000e620008000a00 */
[----:B------:R-:W-:Y:S01]  /*dd020*/  LOP3.LUT R36, R36, 0xdfffffff, RZ, 0xc0, !PT ;  /* 0xdfffffff24247812 */ /* 0x000fe200078ec0ff */
[----:B-1----:R-:W-:Y:S01]  /*dd030*/  IMAD.U32 R12, RZ, RZ, UR4 ;  /* 0x00000004ff0c7e24 */ /* 0x002fe2000f8e00ff */
[----:B------:R-:W-:-:S09]  /*dd040*/  UMOV UR4, UR5 ;  /* 0x0000000500047c82 */ /* 0x000fd20008000000 */
[----:B------:R-:W-:-:S04]  /*dd050*/  @P2 LOP3.LUT R36, R36, 0x20000000, RZ, 0xfc, !PT ;  /* 0x2000000024242812 */ /* 0x000fc800078efcff */
[----:B------:R-:W-:Y:S01]  /*dd060*/  LOP3.LUT R36, R36, 0xefffffff, RZ, 0xc0, !PT ;  /* 0xefffffff24247812 */ /* 0x000fe200078ec0ff */
[----:B------:R-:W-:Y:S03]  /*dd070*/  STL [R1+0x64], R12 ;  /* 0x0000640c01007387 */ /* 0x000fe60000100800 */
[----:B------:R-:W-:Y:S02]  /*dd080*/  @P1 LOP3.LUT R36, R36, 0x10000000, RZ, 0xfc, !PT ;  /* 0x1000000024241812 */ /* 0x000fe400078efcff */
[----:B---3--:R-:W-:Y:S01]  /*dd090*/  ISETP.GE.AND P0, PT, R35, UR4, PT ;  /* 0x0000000423007c0c */ /* 0x008fe2000bf06270 */
[----:B------:R-:W1:Y:S01]  /*dd0a0*/  LDCU.64 UR4, c[0x0][0x398] ;  /* 0x00007300ff0477ac */ /* 0x000e620008000a00 */
[----:B------:R-:W-:Y:S01]  /*dd0b0*/  LOP3.LUT R36, R36, 0xf7ffffff, RZ, 0xc0, !PT ;  /* 0xf7ffffff24247812 */ /* 0x000fe200078ec0ff */
[----:B-1----:R-:W-:Y:S01]  /*dd0c0*/  IMAD.U32 R35, RZ, RZ, UR4 ;  /* 0x00000004ff237e24 */ /* 0x002fe2000f8e00ff */
[----:B0-----:R-:W-:-:S04]  /*dd0d0*/  UMOV UR4, UR7 ;  /* 0x0000000700047c82 */ /* 0x001fc80008000000 */
[----:B------:R0:W-:Y:S02]  /*dd0e0*/  STL [R1+0x5708], R35 ;  /* 0x0057082301007387 */ /* 0x0001e40000100800 */
[----:B0-----:R-:W-:Y:S01]  /*dd0f0*/  IMAD.U32 R35, RZ, RZ, UR6 ;  /* 0x00000006ff237e24 */ /* 0x001fe2000f8e00ff */
[----:B------:R-:W0:Y:S04]  /*dd100*/  LDCU.64 UR6, c[0x0][0x398] ;  /* 0x00007300ff0677ac */ /* 0x000e280008000a00 */
[----:B------:R1:W-:Y:S01]  /*dd110*/  STL.64 [R1+0x5718], R34 ;  /* 0x0057182201007387 */ /* 0x0003e20000100a00 */
[----:B------:R-:W-:Y:S02]  /*dd120*/  @P0 LOP3.LUT R36, R36, 0x8000000, RZ, 0xfc, !PT ;  /* 0x0800000024240812 */ /* 0x000fe400078efcff */
[----:B------:R-:W-:-:S02]  /*dd130*/  SHF.R.S32.HI R12, RZ, 0x1f, R30 ;  /* 0x0000001fff0c7819 */ /* 0x000fc4000001141e */
[----:B------:R-:W-:Y:S01]  /*dd140*/  IADD3 R52, P0, PT, R30, R4, RZ ;  /* 0x000000041e347210 */ /* 0x000fe20007f1e0ff */
[----:B-1----:R-:W2:Y:S04]  /*dd150*/  LDL.LU R34, [R1+0x4cec] ;  /* 0x004cec0001227983 */ /* 0x002ea80000300800 */
[----:B------:R-:W-:Y:S01]  /*dd160*/  IMAD.X R53, R12, 0x1, R5, P0 ;  /* 0x000000010c357824 */ /* 0x000fe200000e0605 */
[----:B------:R-:W-:Y:S02]  /*dd170*/  LOP3.LUT R36, R36, 0xfbffffff, RZ, 0xc0, !PT ;  /* 0xfbffffff24247812 */ /* 0x000fe400078ec0ff */
[----:B------:R-:W-:Y:S02]  /*dd180*/  ISETP.GE.AND P2, PT, R32, UR5, PT ;  /* 0x0000000520007c0c */ /* 0x000fe4000bf46270 */
[----:B------:R-:W-:Y:S01]  /*dd190*/  ISETP.GE.AND P1, PT, R15, UR4, PT ;  /* 0x000000040f007c0c */ /* 0x000fe2000bf26270 */
[----:B------:R-:W1:Y:S01]  /*dd1a0*/  LDCU.64 UR4, c[0x0][0x398] ;  /* 0x00007300ff0477ac */ /* 0x000e620008000a00 */
[----:B------:R-:W3:Y:S04]  /*dd1b0*/  LDL.LU R15, [R1+0x4cf0] ;  /* 0x004cf000010f7983 */ /* 0x000ee80000300800 */
[----:B------:R-:W-:Y:S05]  /*dd1c0*/  STL.64 [R1+0x3ec0], R52 ;  /* 0x003ec03401007387 */ /* 0x000fea0000100a00 */
[----:B------:R-:W-:Y:S01]  /*dd1d0*/  @P2 LOP3.LUT R36, R36, 0x4000000, RZ, 0xfc, !PT ;  /* 0x0400000024242812 */ /* 0x000fe200078efcff */
[----:B-1----:R-:W-:-:S05]  /*dd1e0*/  IMAD.U32 R32, RZ, RZ, UR4 ;  /* 0x00000004ff207e24 */ /* 0x002fca000f8e00ff */
[----:B------:R0:W-:Y:S02]  /*dd1f0*/  STL [R1+0x58], R32 ;  /* 0x0000582001007387 */ /* 0x0001e40000100800 */
[----:B0-----:R-:W-:-:S05]  /*dd200*/  IMAD.U32 R32, RZ, RZ, UR6 ;  /* 0x00000006ff207e24 */ /* 0x001fca000f8e00ff */
[----:B------:R0:W-:Y:S01]  /*dd210*/  STL [R1+0x54], R32 ;  /* 0x0000542001007387 */ /* 0x0001e20000100800 */
[----:B------:R-:W-:Y:S02]  /*dd220*/  IADD3 R52, P0, PT, R30, R6, RZ ;  /* 0x000000061e347210 */ /* 0x000fe40007f1e0ff */
[----:B------:R-:W-:-:S03]  /*dd230*/  LOP3.LUT R36, R36, 0xfdffffff, RZ, 0xc0, !PT ;  /* 0xfdffffff24247812 */ /* 0x000fc600078ec0ff */
[----:B------:R-:W-:Y:S01]  /*dd240*/  IMAD.X R53, R12, 0x1, R7, P0 ;  /* 0x000000010c357824 */ /* 0x000fe200000e0607 */
[----:B------:R-:W-:Y:S01]  /*dd250*/  UMOV UR4, UR7 ;  /* 0x0000000700047c82 */ /* 0x000fe20008000000 */
[----:B------:R-:W-:Y:S01]  /*dd260*/  @P1 LOP3.LUT R36, R36, 0x2000000, RZ, 0xfc, !PT ;  /* 0x0200000024241812 */ /* 0x000fe200078efcff */
[----:B------:R-:W1:Y:S01]  /*dd270*/  LDCU.64 UR6, c[0x0][0x398] ;  /* 0x00007300ff0677ac */ /* 0x000e620008000a00 */
[----:B----4-:R-:W-:Y:S02]  /*dd280*/  ISETP.GE.AND P2, PT, R13, UR5, PT ;  /* 0x000000050d007c0c */ /* 0x010fe4000bf46270 */
[----:B------:R-:W4:Y:S04]  /*dd290*/  LDL.LU R13, [R1+0x4cf4] ;  /* 0x004cf400010d7983 */ /* 0x000f280000300800 */
[----:B------:R-:W-:Y:S01]  /*dd2a0*/  STL.64 [R1+0x3ee8], R52 ;  /* 0x003ee83401007387 */ /* 0x000fe20000100a00 */
[----:B------:R-:W-:Y:S01]  /*dd2b0*/  ISETP.GE.AND P1, PT, R31, UR4, PT ;  /* 0x000000041f007c0c */ /* 0x000fe2000bf26270 */
[----:B------:R-:W1:Y:S02]  /*dd2c0*/  LDCU.64 UR4, c[0x0][0x398] ;  /* 0x00007300ff0477ac */ /* 0x000e640008000a00 */
[----:B0-----:R-:W4:Y:S04]  /*dd2d0*/  LDL.LU R32, [R1+0x4cf8] ;  /* 0x004cf80001207983 */ /* 0x001f280000300800 */
[----:B------:R-:W4:Y:S01]  /*dd2e0*/  LDL.LU R31, [R1+0x4cfc] ;  /* 0x004cfc00011f7983 */ /* 0x000f220000300800 */
[----:B------:R-:W-:-:S04]  /*dd2f0*/  LOP3.LUT R36, R36, 0xfeffffff, RZ, 0xc0, !PT ;  /* 0xfeffffff24247812 */ /* 0x000fc800078ec0ff */
[----:B------:R-:W-:-:S04]  /*dd300*/  @P2 LOP3.LUT R36, R36, 0x1000000, RZ, 0xfc, !PT ;  /* 0x0100000024242812 */ /* 0x000fc800078efcff */
[----:B------:R-:W-:Y:S01]  /*dd310*/  LOP3.LUT R36, R36, 0xff7fffff, RZ, 0xc0, !PT ;  /* 0xff7fffff24247812 */ /* 0x000fe200078ec0ff */
[----:B-1----:R-:W-:Y:S01]  /*dd320*/  IMAD.U32 R35, RZ, RZ, UR4 ;  /* 0x00000004ff237e24 */ /* 0x002fe2000f8e00ff */
[----:B------:R-:W-:Y:S02]  /*dd330*/  UMOV UR4, UR7 ;  /* 0x0000000700047c82 */ /* 0x000fe40008000000 */
[----:B------:R-:W-:Y:S02]  /*dd340*/  @P1 LOP3.LUT R36, R36, 0x800000, RZ, 0xfc, !PT ;  /* 0x0080000024241812 */ /* 0x000fe400078efcff */
[----:B------:R0:W-:Y:S02]  /*dd350*/  STL [R1+0x50], R35 ;  /* 0x0000502301007387 */ /* 0x0001e40000100800 */
[----:B0-----:R-:W-:Y:S01]  /*dd360*/  IMAD.U32 R35, RZ, RZ, UR6 ;  /* 0x00000006ff237e24 */ /* 0x001fe2000f8e00ff */
[----:B------:R-:W0:Y:S04]  /*dd370*/  LDCU.64 UR6, c[0x0][0x398] ;  /* 0x00007300ff0677ac */ /* 0x000e280008000a00 */
[----:B------:R1:W-:Y:S01]  /*dd380*/  STL [R1+0x4c], R35 ;  /* 0x00004c2301007387 */ /* 0x0003e20000100800 */
[----:B------:R-:W-:-:S02]  /*dd390*/  LOP3.LUT R36, R36, 0xffbfffff, RZ, 0xc0, !PT ;  /* 0xffbfffff24247812 */ /* 0x000fc400078ec0ff */
[----:B--2---:R-:W-:Y:S02]  /*dd3a0*/  ISETP.GE.AND P2, PT, R34, UR5, PT ;  /* 0x0000000522007c0c */ /* 0x004fe4000bf46270 */
[----:B------:R-:W-:-:S05]  /*dd3b0*/  IADD3 R34, P0, PT, R30, R8, RZ ;  /* 0x000000081e227210 */ /* 0x000fca0007f1e0ff */
[----:B-1----:R-:W-:-:S05]  /*dd3c0*/  IMAD.X R35, R12, 0x1, R11, P0 ;  /* 0x000000010c237824 */ /* 0x002fca00000e060b */
[----:B------:R1:W-:Y:S02]  /*dd3d0*/  STL.64 [R1+0x3f00], R34 ;  /* 0x003f002201007387 */ /* 0x0003e40000100a00 */
[----:B-1----:R-:W-:-:S05]  /*dd3e0*/  IADD3 R34, P0, PT, R30, R9, RZ ;  /* 0x000000091e227210 */ /* 0x002fca0007f1e0ff */
[----:B------:R-:W-:-:S05]  /*dd3f0*/  IMAD.X R35, R12, 0x1, R10, P0 ;  /* 0x000000010c237824 */ /* 0x000fca00000e060a */
[----:B------:R1:W-:Y:S04]  /*dd400*/  STL.64 [R1+0x3ef8], R34 ;  /* 0x003ef82201007387 */ /* 0x0003e80000100a00 */
[----:B-1----:R-:W2:Y:S01]  /*dd410*/  LDL.LU R34, [R1+0x4d00] ;  /* 0x004d000001227983 */ /* 0x002ea20000300800 */
[----:B------:R-:W-:Y:S02]  /*dd420*/  @P2 LOP3.LUT R36, R36, 0x400000, RZ, 0xfc, !PT ;  /* 0x0040000024242812 */ /* 0x000fe400078efcff */
[----:B---3--:R-:W-:Y:S01]  /*dd430*/  ISETP.GE.AND P1, PT, R15, UR4, PT ;  /* 0x000000040f007c0c */ /* 0x008fe2000bf26270 */
[----:B------:R-:W1:Y:S01]  /*dd440*/  LDCU.64 UR4, c[0x0][0x398] ;  /* 0x00007300ff0477ac */ /* 0x000e620008000a00 */
[----:B------:R-:W3:Y:S01]  /*dd450*/  LDL.LU R15, [R1+0x4d04] ;  /* 0x004d0400010f7983 */ /* 0x000ee20000300800 */
[----:B-1----:R-:W-:Y:S01]  /*dd460*/  IMAD.U32 R12, RZ, RZ, UR4 ;  /* 0x00000004ff0c7e24 */ /* 0x002fe2000f8e00ff */
[----:B------:R-:W-:Y:S01]  /*dd470*/  UMOV UR4, UR5 ;  /* 0x0000000500047c82 */ /* 0x000fe20008000000 */
[----:B------:R-:W-:-:S03]  /*dd480*/  LOP3.LUT R36, R36, 0xffdfffff, RZ, 0xc0, !PT ;  /* 0xffdfffff24247812 */ /* 0x000fc600078ec0ff */
[----:B------:R1:W-:Y:S05]  /*dd490*/  STL [R1+0x48], R12 ;  /* 0x0000480c01007387 */ /* 0x0003ea0000100800 */
[----:B------:R-:W-:-:S04]  /*dd4a0*/  @P1 LOP3.LUT R36, R36, 0x200000, RZ, 0xfc, !PT ;  /* 0x0020000024241812 */ /* 0x000fc800078efcff */
[----:B------:R-:W-:Y:S02]  /*dd4b0*/  LOP3.LUT R36, R36, 0xffefffff, RZ, 0xc0, !PT ;  /* 0xffefffff24247812 */ /* 0x000fe400078ec0ff */
[----:B-1----:R-:W-:Y:S02]  /*dd4c0*/  SHF.R.S32.HI R12, RZ, 0x1f, R29 ;  /* 0x0000001fff0c7819 */ /* 0x002fe4000001141d */
[----:B----4-:R-:W-:Y:S01]  /*dd4d0*/  ISETP.GE.AND P0, PT, R13, UR4, PT ;  /* 0x000000040d007c0c */ /* 0x010fe2000bf06270 */
[----:B------:R-:W1:Y:S02]  /*dd4e0*/  LDCU.64 UR4, c[0x0][0x398] ;  /* 0x00007300ff0477ac */ /* 0x000e640008000a00 */
[----:B-1----:R-:W-:Y:S01]  /*dd4f0*/  IMAD.U32 R13, RZ, RZ, UR4 ;  /* 0x00000004ff0d7e24 */ /* 0x002fe2000f8e00ff */
[----:B0-----:R-:W-:Y:S02]  /*dd500*/  UMOV UR4, UR7 ;  /* 0x0000000700047c82 */ /* 0x001fe40008000000 */
[----:B------:R-:W-:-:S02]  /*dd510*/  ISETP.GE.AND P1, PT, R31, UR4, PT ;  /* 0x000000041f007c0c */ /* 0x000fc4000bf26270 */
[----:B------:R0:W-:Y:S04]  /*dd520*/  STL [R1+0x44], R13 ;  /* 0x0000440d01007387 */ /* 0x0001e80000100800 */
[----:B------:R-:W4:Y:S04]  /*dd530*/  LDL.LU R31, [R1+0x4d08] ;  /* 0x004d0800011f7983 */ /* 0x000f280000300800 */
[----:B------:R-:W4:Y:S01]  /*dd540*/  LDL.LU R30, [R1+0x4d0c] ;  /* 0x004d0c00011e7983 */ /* 0x000f220000300800 */
[----:B0-----:R-:W-:Y:S01]  /*dd550*/  IMAD.U32 R13, RZ, RZ, UR6 ;  /* 0x00000006ff0d7e24 */ /* 0x001fe2000f8e00ff */
[----:B------:R-:W0:Y:S01]  /*dd560*/  LDCU.64 UR6, c[0x0][0x398] ;  /* 0x00007300ff0677ac */ /* 0x000e220008000a00 */
[----:B------:R-:W-:-:S02]  /*dd570*/  @P0 LOP3.LUT R36, R36, 0x100000, RZ, 0xfc, !PT ;  /* 0x0010000024240812 */ /* 0x000fc400078efcff */
[----:B------:R-:W-:-:S05]  /*dd580*/  IADD3 R52, P0, PT, R29, R4, RZ ;  /* 0x000000041d347210 */ /* 0x000fca0007f1e0ff */
[----:B------:R-:W-:-:S05]  /*dd590*/  IMAD.X R53, R12, 0x1, R5, P0 ;  /* 0x000000010c357824 */ /* 0x000fca00000e0605 */
[----:B------:R-:W-:Y:S01]  /*dd5a0*/  STL.64 [R1+0x3ef0], R52 ;  /* 0x003ef03401007387 */ /* 0x000fe20000100a00 */
[----:B0-----:R-:W-:-:S05]  /*dd5b0*/  IMAD.U32 R35, RZ, RZ, UR6 ;  /* 0x00000006ff237e24 */ /* 0x001fca000f8e00ff */
[----:B------:R0:W-:Y:S04]  /*dd5c0*/  STL [R1+0x38], R35 ;  /* 0x0000382301007387 */ /* 0x0001e80000100800 */
[----:B0-----:R-:W4:Y:S01]  /*dd5d0*/  LDL.LU R35, [R1+0x4d10] ;  /* 0x004d100001237983 */ /* 0x001f220000300800 */
[----:B------:R-:W-:Y:S01]  /*dd5e0*/  ISETP.GE.AND P2, PT, R32, UR5, PT ;  /* 0x0000000520007c0c */ /* 0x000fe2000bf46270 */
[----:B------:R-:W0:Y:S01]  /*dd5f0*/  LDCU.64 UR4, c[0x0][0x398] ;  /* 0x00007300ff0477ac */ /* 0x000e220008000a00 */
[----:B------:R-:W-:-:S11]  /*dd600*/  LOP3.LUT R36, R36, 0xfff7ffff, RZ, 0xc0, !PT ;  /* 0xfff7ffff24247812 */ /* 0x000fd600078ec0ff */
[----:B------:R-:W-:-:S04]  /*dd610*/  @P2 LOP3.LUT R36, R36, 0x80000, RZ, 0xfc, !PT ;  /* 0x0008000024242812 */ /* 0x000fc800078efcff */
[----:B------:R-:W-:Y:S01]  /*dd620*/  LOP3.LUT R36, R36, 0xfffbffff, RZ, 0xc0, !PT ;  /* 0xfffbffff24247812 */ /* 0x000fe200078ec0ff */
[----:B0-----:R-:W-:Y:S01]  /*dd630*/  IMAD.U32 R32, RZ, RZ, UR4 ;  /* 0x00000004ff207e24 */ /* 0x001fe2000f8e00ff */
[----:B------:R-:W-:Y:S02]  /*dd640*/  UMOV UR4, UR7 ;  /* 0x0000000700047c82 */ /* 0x000fe40008000000 */
[----:B------:R-:W-:Y:S01]  /*dd650*/  @P1 LOP3.LUT R36, R36, 0x40000, RZ, 0xfc, !PT ;  /* 0x0004000024241812 */ /* 0x000fe200078efcff */
[----:B------:R-:W0:Y:S01]  /*dd660*/  LDCU.64 UR6, c[0x0][0x398] ;  /* 0x00007300ff0677ac */ /* 0x000e220008000a00 */
[----:B------:R-:W-:Y:S02]  /*dd670*/  IADD3 R52, P0, PT, R29, R6, RZ ;  /* 0x000000061d347210 */ /* 0x000fe40007f1e0ff */
[----:B------:R-:W-:-:S03]  /*dd680*/  LOP3.LUT R36, R36, 0xfffdffff, RZ, 0xc0, !PT ;  /* 0xfffdffff24247812 */ /* 0x000fc600078ec0ff */
[----:B------:R-:W-:-:S05]  /*dd690*/  IMAD.X R53, R12, 0x1, R7, P0 ;  /* 0x000000010c357824 */ /* 0x000fca00000e0607 */
[----:B------:R-:W-:Y:S01]  /*dd6a0*/  STL.64 [R1+0x3f10], R52 ;  /* 0x003f103401007387 */ /* 0x000fe20000100a00 */
[----:B--2---:R-:W-:-:S03]  /*dd6b0*/  ISETP.GE.AND P2, PT, R34, UR5, PT ;  /* 0x0000000522007c0c */ /* 0x004fc6000bf46270 */
[----:B------:R-:W2:Y:S10]  /*dd6c0*/  LDL.LU R34, [R1+0x4d14] ;  /* 0x004d140001227983 */ /* 0x000eb40000300800 */
[----:B------:R-:W-:-:S04]  /*dd6d0*/  @P2 LOP3.LUT R36, R36, 0x20000, RZ, 0xfc, !PT ;  /* 0x0002000024242812 */ /* 0x000fc800078efcff */
[----:B------:R-:W-:Y:S02]  /*dd6e0*/  LOP3.LUT R36, R36, 0xfffeffff, RZ, 0xc0, !PT ;  /* 0xfffeffff24247812 */ /* 0x000fe400078ec0ff */
[----:B---3--:R-:W-:Y:S01]  /*dd6f0*/  ISETP.GE.AND P1, PT, R15, UR4, PT ;  /* 0x000000040f007c0c */ /* 0x008fe2000bf26270 */
[----:B------:R-:W1:Y:S01]  /*dd700*/  LDCU.64 UR4, c[0x0][0x398] ;  /* 0x00007300ff0477ac */ /* 0x000e620008000a00 */
[----:B------:R-:W3:Y:S11]  /*dd710*/  LDL.LU R15, [R1+0x4d18] ;  /* 0x004d1800010f7983 */ /* 0x000ef60000300800 */
[----:B------:R-:W-:Y:S01]  /*dd720*/  @P1 LOP3.LUT R36, R36, 0x10000, RZ, 0xfc, !PT ;  /* 0x0001000024241812 */ /* 0x000fe200078efcff */
[----:B-1----:R-:W-:Y:S01]  /*dd730*/  IMAD.U32 R41, RZ, RZ, UR4 ;  /* 0x00000004ff297e24 */ /* 0x002fe2000f8e00ff */
[----:B0-----:R-:W-:-:S04]  /*dd740*/  UMOV UR4, UR7 ;  /* 0x0000000700047c82 */ /* 0x001fc80008000000 */
[----:B------:R0:W-:Y:S02]  /*dd750*/  STL [R1+0x34], R41 ;  /* 0x0000342901007387 */ /* 0x0001e40000100800 */
[----:B0-----:R-:W-:Y:S01]  /*dd760*/  IMAD.U32 R41, RZ, RZ, UR6 ;  /* 0x00000006ff297e24 */ /* 0x001fe2000f8e00ff */
[----:B------:R-:W0:Y:S04]  /*dd770*/  LDCU.64 UR6, c[0x0][0x398] ;  /* 0x00007300ff0677ac */ /* 0x000e280008000a00 */
[----:B------:R-:W-:Y:S01]  /*dd780*/  STL [R1+0x30], R41 ;  /* 0x0000302901007387 */ /* 0x000fe20000100800 */
[----:B----4-:R-:W-:Y:S02]  /*dd790*/  ISETP.GE.AND P1, PT, R30, UR4, PT ;  /* 0x000000041e007c0c */ /* 0x010fe4000bf26270 */
[----:B------:R-:W-:-:S02]  /*dd7a0*/  IADD3 R30, P0, PT, R29, R8, RZ ;  /* 0x000000081d1e7210 */ /* 0x000fc40007f1e0ff */
[----:B------:R-:W-:Y:S01]  /*dd7b0*/  ISETP.GE.AND P2, PT, R31, UR5, PT ;  /* 0x000000051f007c0c */ /* 0x000fe2000bf46270 */
[----:B------:R-:W1:Y:S02]  /*dd7c0*/  LDCU.64 UR4, c[0x0][0x398] ;  /* 0x00007300ff0477ac */ /* 0x000e640008000a00 */
[----:B------:R-:W-:-:S05]  /*dd7d0*/  IMAD.X R31, R12, 0x1, R11, P0 ;  /* 0x000000010c1f7824 */ /* 0x000fca00000e060b */
[----:B------:R4:W-:Y:S02]  /*dd7e0*/  STL.64 [R1+0x3f30], R30 ;  /* 0x003f301e01007387 */ /* 0x0009e40000100a00 */
[----:B----4-:R-:W-:-:S05]  /*dd7f0*/  IADD3 R30, P0, PT, R29, R9, RZ ;  /* 0x000000091d1e7210 */ /* 0x010fca0007f1e0ff */
[----:B------:R-:W-:Y:S02]  /*dd800*/  IMAD.X R31, R12, 0x1, R10, P0 ;  /* 0x000000010c1f7824 */ /* 0x000fe400000e060a */
[----:B-1----:R-:W-:-:S03]  /*dd810*/  IMAD.U32 R12, RZ, RZ, UR4 ;  /* 0x00000004ff0c7e24 */ /* 0x002fc6000f8e00ff */
[----:B------:R1:W-:Y:S01]  /*dd820*/  STL.64 [R1+0x3f28], R30 ;  /* 0x003f281e01007387 */ /* 0x0003e20000100a00 */
[----:B------:R-:W-:Y:S02]  /*dd830*/  UMOV UR4, UR5 ;  /* 0x0000000500047c82 */ /* 0x000fe40008000000 */
[----:B------:R-:W-:Y:S02]  /*dd840*/  ISETP.GE.AND P0, PT, R35, UR4, PT ;  /* 0x0000000423007c0c */ /* 0x000fe4000bf06270 */
[----:B------:R-:W4:Y:S01]  /*dd850*/  LDCU.64 UR4, c[0x0][0x398] ;  /* 0x00007300ff0477ac */ /* 0x000f220008000a00 */
[----:B-1----:R-:W3:Y:S04]  /*dd860*/  LDL.LU R31, [R1+0x4d1c] ;  /* 0x004d1c00011f7983 */ /* 0x002ee80000300800 */
[----:B------:R-:W3:Y:S01]  /*dd870*/  LDL.LU R30, [R1+0x4d20] ;  /* 0x004d2000011e7983 */ /* 0x000ee20000300800 */
[----:B----4-:R-:W-:-:S03]  /*dd880*/  IMAD.U32 R29, RZ, RZ, UR4 ;  /* 0x00000004ff1d7e24 */ /* 0x010fc6000f8e00ff */
[----:B------:R-:W-:Y:S04]  /*dd890*/  STL [R1+0x2c], R12 ;  /* 0x00002c0c01007387 */ /* 0x000fe80000100800 */
[----:B------:R0:W-:Y:S02]  /*dd8a0*/  STL [R1+0x28], R29 ;  /* 0x0000281d01007387 */ /* 0x0001e40000100800 */
[----:B0-----:R-:W-:-:S05]  /*dd8b0*/  IMAD.U32 R29, RZ, RZ, UR6 ;  /* 0x00000006ff1d7e24 */ /* 0x001fca000f8e00ff */
[----:B------:R0:W-:Y:S04]  /*dd8c0*/  STL [R1+0x24], R29 ;  /* 0x0000241d01007387 */ /* 0x0001e80000100800 */
[----:B------:R-:W4:Y:S04]  /*dd8d0*/  LDL.LU R35, [R1+0x4d24] ;  /* 0x004d240001237983 */ /* 0x000f280000300800 */
[----:B0-----:R-:W4:Y:S01]  /*dd8e0*/  LDL.LU R29, [R1+0x4d28] ;  /* 0x004d2800011d7983 */ /* 0x001f220000300800 */
[----:B------:R-:W-:-:S04]  /*dd8f0*/  LOP3.LUT R36, R36, 0xffff7fff, RZ, 0xc0, !PT ;  /* 0xffff7fff24247812 */ /* 0x000fc800078ec0ff */
[----:B------:R-:W-:Y:S01]  /*dd900*/  @P2 LOP3.LUT R36, R36, 0x8000, RZ, 0xfc, !PT ;  /* 0x0000800024242812 */ /* 0x000fe200078efcff */
[----:B------:R-:W-:Y:S01]  /*dd910*/  UMOV UR4, UR7 ;  /* 0x0000000700047c82 */ /* 0x000fe20008000000 */
[----:B------:R-:W0:Y:S02]  /*dd920*/  LDCU.64 UR6, c[0x0][0x398] ;  /* 0x00007300ff0677ac */ /* 0x000e240008000a00 */
[----:B------:R-:W-:-:S04]  /*dd930*/  LOP3.LUT R36, R36, 0xffffbfff, RZ, 0xc0, !PT ;  /* 0xffffbfff24247812 */ /* 0x000fc800078ec0ff */
[----:B------:R-:W-:-:S04]  /*dd940*/  @P1 LOP3.LUT R36, R36, 0x4000, RZ, 0xfc, !PT ;  /* 0x0000400024241812 */ /* 0x000fc800078efcff */
[----:B------:R-:W-:Y:S02]  /*dd950*/  LOP3.LUT R36, R36, 0xffffdfff, RZ, 0xc0, !PT ;  /* 0xffffdfff24247812 */ /* 0x000fe400078ec0ff */
[----:B------:R-:W-:Y:S02]  /*dd960*/  SHF.R.S32.HI R12, RZ, 0x1f, R28 ;  /* 0x0000001fff0c7819 */ /* 0x000fe4000001141c */
[----:B------:R-:W-:Y:S02]  /*dd970*/  @P0 LOP3.LUT R36, R36, 0x2000, RZ, 0xfc, !PT ;  /* 0x0000200024240812 */ /* 0x000fe400078efcff */
[----:B------:R-:W-:Y:S01]  /*dd980*/  IADD3 R52, P0, PT, R28, R4, RZ ;  /* 0x000000041c347210 */ /* 0x000fe20007f1e0ff */
[----:B0-----:R-:W-:-:S04]  /*dd990*/  IMAD.U32 R60, RZ, RZ, UR6 ;  /* 0x00000006ff3c7e24 */ /* 0x001fc8000f8e00ff */
[----:B------:R-:W-:-:S05]  /*dd9a0*/  IMAD.X R53, R12, 0x1, R5, P0 ;  /* 0x000000010c357824 */ /* 0x000fca00000e0605 */
[----:B------:R-:W-:Y:S04]  /*dd9b0*/  STL.64 [R1+0x3f20], R52 ;  /* 0x003f203401007387 */ /* 0x000fe80000100a00 */
[----:B------:R-:W-:Y:S01]  /*dd9c0*/  STL [R1+0x56d0], R60 ;  /* 0x0056d03c01007387 */ /* 0x000fe20000100800 */
[----:B--2---:R-:W-:-:S03]  /*dd9d0*/  ISETP.GE.AND P2, PT, R34, UR5, PT ;  /* 0x0000000522007c0c */ /* 0x004fc6000bf46270 */
[----:B------:R-:W2:Y:S01]  /*dd9e0*/  LDL.LU R34, [R1+0x4d2c] ;  /* 0x004d2c0001227983 */ /* 0x000ea20000300800 */
[----:B------:R-:W-:-:S09]  /*dd9f0*/  LOP3.LUT R36, R36, 0xffffefff, RZ, 0xc0, !PT ;  /* 0xffffefff24247812 */ /* 0x000fd200078ec0ff */
[----:B------:R-:W-:-:S04]  /*dda00*/  @P2 LOP3.LUT R36, R36, 0x1000, RZ, 0xfc, !PT ;  /* 0x0000100024242812 */ /* 0x000fc800078efcff */
[----:B------:R-:W-:Y:S02]  /*dda10*/  LOP3.LUT R36, R36, 0xfffff7ff, RZ, 0xc0, !PT ;  /* 0xfffff7ff24247812 */ /* 0x000fe400078ec0ff */
[----:B---3--:R-:W-:Y:S01]  /*dda20*/  ISETP.GE.AND P1, PT, R15, UR4, PT ;  /* 0x000000040f007c0c */ /* 0x008fe2000bf26270 */
[----:B------:R-:W0:-:S12]  /*dda30*/  LDCU.64 UR4, c[0x0][0x398] ;  /* 0x00007300ff0477ac */ /* 0x000e180008000a00 */
[----:B------:R-:W-:Y:S01]  /*dda40*/  @P1 LOP3.LUT R36, R36, 0x800, RZ, 0xfc, !PT ;  /* 0x0000080024241812 */ /* 0x000fe200078efcff */
[----:B0-----:R-:W-:Y:S01]  /*dda50*/  IMAD.U32 R15, RZ, RZ, UR4 ;  /* 0x00000004ff0f7e24 */ /* 0x001fe2000f8e00ff */
[----:B------:R-:W-:Y:S01]  /*dda60*/  UMOV UR4, UR7 ;  /* 0x0000000700047c82 */ /* 0x000fe20008000000 */
[----:B------:R-:W0:Y:S01]  /*dda70*/  LDCU.64 UR6, c[0x0][0x398] ;  /* 0x00007300ff0677ac */ /* 0x000e220008000a00 */
[----:B------:R-:W-:Y:S02]  /*dda80*/  LOP3.LUT R36, R36, 0xfffffbff, RZ, 0xc0, !PT ;  /* 0xfffffbff24247812 */ /* 0x000fe400078ec0ff */
[----:B------:R-:W-:Y:S02]  /*dda90*/  ISETP.GE.AND P1, PT, R30, UR4, PT ;  /* 0x000000041e007c0c */ /* 0x000fe4000bf26270 */
[----:B------:R-:W-:Y:S02]  /*ddaa0*/  IADD3 R30, P0, PT, R28, R6, RZ ;  /* 0x000000061c1e7210 */ /* 0x000fe40007f1e0ff */
[----:B------:R-:W-:Y:S01]  /*ddab0*/  ISETP.GE.AND P2, PT, R31, UR5, PT ;  /* 0x000000051f007c0c */ /* 0x000fe2000bf46270 */
[----:B------:R-:W1:Y:S02]  /*ddac0*/  LDCU.64 UR4, c[0x0][0x398] ;  /* 0x00007300ff0477ac */ /* 0x000e640008000a00 */
[----:B------:R-:W-:-:S05]  /*ddad0*/  IMAD.X R31, R12, 0x1, R7, P0 ;  /* 0x000000010c1f7824 */ /* 0x000fca00000e0607 */
[----:B------:R3:W-:Y:S04]  /*ddae0*/  STL.64 [R1+0x3f40], R30 ;  /* 0x003f401e01007387 */ /* 0x0007e80000100a00 */
[----:B---3--:R-:W3:Y:S04]  /*ddaf0*/  LDL.LU R31, [R1+0x4d30] ;  /* 0x004d3000011f7983 */ /* 0x008ee80000300800 */
[----:B------:R-:W3:Y:S01]  /*ddb00*/  LDL.LU R30, [R1+0x4d34] ;  /* 0x004d3400011e7983 */ /* 0x000ee20000300800 */
[----:B------:R-:W-:Y:S02]  /*ddb10*/  IADD3 R52, P0, PT, R28, R8, RZ ;  /* 0x000000081c347210 */ /* 0x000fe40007f1e0ff */
[----:B------:R-:W-:Y:S01]  /*ddb20*/  @P2 LOP3.LUT R36, R36, 0x400, RZ, 0xfc, !PT ;  /* 0x0000040024242812 */ /* 0x000fe200078efcff */
[----:B-1----:R-:W-:-:S02]  /*ddb30*/  IMAD.U32 R41, RZ, RZ, UR4 ;  /* 0x00000004ff297e24 */ /* 0x002fc4000f8e00ff */
[----:B------:R-:W-:Y:S01]  /*ddb40*/  IMAD.X R53, R12, 0x1, R11, P0 ;  /* 0x000000010c357824 */ /* 0x000fe200000e060b */
[----:B------:R-:W-:Y:S02]  /*ddb50*/  LOP3.LUT R36, R36, 0xfffffdff, RZ, 0xc0, !PT ;  /* 0xfffffdff24247812 */ /* 0x000fe400078ec0ff */
[----:B------:R-:W-:Y:S01]  /*ddb60*/  IADD3 R28, P0, PT, R28, R9, RZ ;  /* 0x000000091c1c7210 */ /* 0x000fe20007f1e0ff */
[----:B------:R1:W-:Y:S01]  /*ddb70*/  STL [R1+0x18], R41 ;  /* 0x0000182901007387 */ /* 0x0003e20000100800 */
[----:B0-----:R-:W-:Y:S01]  /*ddb80*/  UMOV UR4, UR7 ;  /* 0x0000000700047c82 */ /* 0x001fe20008000000 */
[----:B------:R-:W-:Y:S02]  /*ddb90*/  @P1 LOP3.LUT R36, R36, 0x200, RZ, 0xfc, !PT ;  /* 0x0000020024241812 */ /* 0x000fe400078efcff */
[----:B----4-:R-:W-:Y:S01]  /*ddba0*/  ISETP.GE.AND P1, PT, R29, UR4, PT ;  /* 0x000000041d007c0c */ /* 0x010fe2000bf26270 */
[----:B------:R-:W-:Y:S02]  /*ddbb0*/  IMAD.X R29, R12, 0x1, R10, P0 ;  /* 0x000000010c1d7824 */ /* 0x000fe400000e060a */
[----:B-1----:R-:W-:Y:S01]  /*ddbc0*/  IMAD.U32 R41, RZ, RZ, UR6 ;  /* 0x00000006ff297e24 */ /* 0x002fe2000f8e00ff */
[----:B------:R-:W-:Y:S01]  /*ddbd0*/  ISETP.GE.AND P2, PT, R35, UR5, PT ;  /* 0x0000000523007c0c */ /* 0x000fe2000bf46270 */
[----:B------:R-:W0:Y:S03]  /*ddbe0*/  LDCU.64 UR4, c[0x0][0x398] ;  /* 0x00007300ff0477ac */ /* 0x000e260008000a00 */
[----:B------:R-:W-:Y:S01]  /*ddbf0*/  STL [R1+0x14], R41 ;  /* 0x0000142901007387 */ /* 0x000fe20000100800 */
[----:B------:R-:W1:Y:S03]  /*ddc00*/  LDCU.64 UR6, c[0x0][0x398] ;  /* 0x00007300ff0677ac */ /* 0x000e660008000a00 */
[----:B------:R-:W-:Y:S04]  /*ddc10*/  STL.64 [R1+0x3f60], R52 ;  /* 0x003f603401007387 */ /* 0x000fe80000100a00 */
[----:B------:R4:W-:Y:S04]  /*ddc20*/  STL.64 [R1+0x3f58], R28 ;  /* 0x003f581c01007387 */ /* 0x0009e80000100a00 */
[----:B----4-:R-:W4:Y:S01]  /*ddc30*/  LDL.LU R29, [R1+0x4d38] ;  /* 0x004d3800011d7983 */ /* 0x010f220000300800 */
[----:B0-----:R-:W-:Y:S01]  /*ddc40*/  IMAD.U32 R12, RZ, RZ, UR4 ;  /* 0x00000004ff0c7e24 */ /* 0x001fe2000f8e00ff */
[----:B------:R-:W-:-:S02]  /*ddc50*/  UMOV UR4, UR5 ;  /* 0x0000000500047c82 */ /* 0x000fc40008000000 */
[----:B------:R-:W4:Y:S01]  /*ddc60*/  LDL.LU R28, [R1+0x4d3c] ;  /* 0x004d3c00011c7983 */ /* 0x000f220000300800 */
[----:B--2---:R-:W-:Y:S01]  /*ddc70*/  ISETP.GE.AND P0, PT, R34, UR4, PT ;  /* 0x0000000422007c0c */ /* 0x004fe2000bf06270 */
[----:B------:R-:W0:Y:S02]  /*ddc80*/  LDCU.64 UR4, c[0x0][0x398] ;  /* 0x00007300ff0477ac */ /* 0x000e240008000a00 */
[----:B------:R-:W-:Y:S01]  /*ddc90*/  STL [R1+0x10], R12 ;  /* 0x0000100c01007387 */ /* 0x000fe20000100800 */
[----:B------:R-:W-:-:S04]  /*ddca0*/  LOP3.LUT R36, R36, 0xfffffeff, RZ, 0xc0, !PT ;  /* 0xfffffeff24247812 */ /* 0x000fc800078ec0ff */
[----:B------:R-:W-:Y:S01]  /*ddcb0*/  @P2 LOP3.LUT R36, R36, 0x100, RZ, 0xfc, !PT ;  /* 0x0000010024242812 */ /* 0x000fe200078efcff */
[----:B0-----:R-:W-:-:S05]  /*ddcc0*/  IMAD.U32 R34, RZ, RZ, UR4 ;  /* 0x00000004ff227e24 */ /* 0x001fca000f8e00ff */
[----:B------:R1:W-:Y:S01]  /*ddcd0*/  STL [R1+0xc], R34 ;  /* 0x00000c2201007387 */ /* 0x0003e20000100800 */
[----:B------:R-:W-:Y:S01]  /*ddce0*/  LOP3.LUT R36, R36, 0xffffff7f, RZ, 0xc0, !PT ;  /* 0xffffff7f24247812 */ /* 0x000fe200078ec0ff */
[----:B-1----:R-:W-:-:S05]  /*ddcf0*/  IMAD.U32 R34, RZ, RZ, UR6 ;  /* 0x00000006ff227e24 */ /* 0x002fca000f8e00ff */
[----:B------:R0:W-:Y:S01]  /*ddd00*/  STL [R1+0x8], R34 ;  /* 0x0000082201007387 */ /* 0x0001e20000100800 */
[----:B------:R-:W-:Y:S01]  /*ddd10*/  UMOV UR4, UR7 ;  /* 0x0000000700047c82 */ /* 0x000fe20008000000 */
[----:B------:R-:W-:Y:S01]  /*ddd20*/  @P1 LOP3.LUT R36, R36, 0x80, RZ, 0xfc, !PT ;  /* 0x0000008024241812 */ /* 0x000fe200078efcff */
[----:B------:R-:W1:Y:S01]  /*ddd30*/  LDCU.64 UR6, c[0x0][0x398] ;  /* 0x00007300ff0677ac */ /* 0x000e620008000a00 */
[----:B0-----:R-:W2:Y:S02]  /*ddd40*/  LDL.LU R34, [R1+0x4d40] ;  /* 0x004d400001227983 */ /* 0x001ea40000300800 */
[----:B------:R-:W-:Y:S02]  /*ddd50*/  LOP3.LUT R36, R36, 0xffffffbf, RZ, 0xc0, !PT ;  /* 0xffffffbf24247812 */ /* 0x000fe400078ec0ff */
[----:B------:R-:W-:Y:S02]  /*ddd60*/  SHF.R.S32.HI R12, RZ, 0x1f, R27 ;  /* 0x0000001fff0c7819 */ /* 0x000fe4000001141b */
[----:B------:R-:W-:-:S02]  /*ddd70*/  @P0 LOP3.LUT R36, R36, 0x40, RZ, 0xfc, !PT ;  /* 0x0000004024240812 */ /* 0x000fc400078efcff */
[----:B------:R-:W-:Y:S02]  /*ddd80*/  IADD3 R52, P0, PT, R27, R4, RZ ;  /* 0x000000041b347210 */ /* 0x000fe40007f1e0ff */
[----:B------:R-:W-:-:S03]  /*ddd90*/  LOP3.LUT R36, R36, 0xffffffdf, RZ, 0xc0, !PT ;  /* 0xffffffdf24247812 */ /* 0x000fc600078ec0ff */
[----:B------:R-:W-:Y:S02]  /*ddda0*/  IMAD.X R53, R12, 0x1, R5, P0 ;  /* 0x000000010c357824 */ /* 0x000fe400000e0605 */
[----:B-1----:R-:W-:Y:S01]  /*dddb0*/  IMAD.U32 R61, RZ, RZ, UR6 ;  /* 0x00000006ff3d7e24 */ /* 0x002fe2000f8e00ff */
[----:B---3--:R-:W-:Y:S02]  /*dddc0*/  ISETP.GE.AND P1, PT, R30, UR4, PT ;  /* 0x000000041e007c0c */ /* 0x008fe4000bf26270 */
[----:B------:R-:W3:Y:S01]  /*dddd0*/  LDL.LU R30, [R1+0x4d44] ;  /* 0x004d4400011e7983 */ /* 0x000ee20000300800 */
[----:B------:R-:W-:Y:S01]  /*ddde0*/  ISETP.GE.AND P2, PT, R31, UR5, PT ;  /* 0x000000051f007c0c */ /* 0x000fe2000bf46270 */
[----:B------:R-:W0:Y:S02]  /*dddf0*/  LDCU.64 UR4, c[0x0][0x398] ;  /* 0x00007300ff0477ac */ /* 0x000e240008000a00 */
[----:B------:R1:W-:Y:S10]  /*dde00*/  STL.64 [R1+0x3f50], R52 ;  /* 0x003f503401007387 */ /* 0x0003f40000100a00 */
[----:B------:R-:W-:Y:S01]  /*dde10*/  @P2 LOP3.LUT R36, R36, 0x20, RZ, 0xfc, !PT ;  /* 0x0000002024242812 */ /* 0x000fe200078efcff */
[----:B0-----:R-:W-:-:S05]  /*dde20*/  IMAD.U32 R31, RZ, RZ, UR4 ;  /* 0x00000004ff1f7e24 */ /* 0x001fca000f8e00ff */
[----:B------:R0:W-:Y:S04]  /*dde30*/  STL [R1+0x4], R31 ;  /* 0x0000041f01007387 */ /* 0x0001e80000100800 */
[----:B------:R-:W-:Y:S01]  /*dde40*/  STL [R1+0x56c8], R61 ;  /* 0x0056c83d01007387 */ /* 0x000fe20000100800 */
[----:B----4-:R-:W-:-:S03]  /*dde50*/  ISETP.GE.AND P2, PT, R29, UR5, PT ;  /* 0x000000051d007c0c */ /* 0x010fc6000bf46270 */
[----:B------:R-:W4:Y:S01]  /*dde60*/  LDL.LU R29, [R1+0x4d48] ;  /* 0x004d4800011d7983 */ /* 0x000f220000300800 */
[----:B------:R-:W-:Y:S01]  /*dde70*/  LOP3.LUT R36, R36, 0xffffffef, RZ, 0xc0, !PT ;  /* 0xffffffef24247812 */ /* 0x000fe200078ec0ff */
[----:B------:R-:W-:Y:S01]  /*dde80*/  UMOV UR4, UR7 ;  /* 0x0000000700047c82 */ /* 0x000fe20008000000 */
[----:B------:R-:W0:Y:S01]  /*dde90*/  LDCU.64 UR6, c[0x0][0x398] ;  /* 0x00007300ff0677ac */ /* 0x000e220008000a00 */
[----:B-1----:R-:W-:Y:S01]  /*ddea0*/  IADD3 R52, P0, PT, R27, R6, RZ ;  /* 0x000000061b347210 */ /* 0x002fe20007f1e0ff */
[----:B0-----:R-:W4:Y:S01]  /*ddeb0*/  LDL.LU R31, [R1+0x4d4c] ;  /* 0x004d4c00011f7983 */ /* 0x001f220000300800 */
[----:B------:R-:W-:Y:S02]  /*ddec0*/  @P1 LOP3.LUT R36, R36, 0x10, RZ, 0xfc, !PT ;  /* 0x0000001024241812 */ /* 0x000fe400078efcff */
[----:B------:R-:W-:Y:S01]  /*dded0*/  ISETP.GE.AND P1, PT, R28, UR4, PT ;  /* 0x000000041c007c0c */ /* 0x000fe2000bf26270 */
[----:B------:R-:W0:Y:S01]  /*ddee0*/  LDCU.64 UR4, c[0x0][0x398] ;  /* 0x00007300ff0477ac */ /* 0x000e220008000a00 */
[----:B------:R-:W-:Y:S01]  /*ddef0*/  LOP3.LUT R36, R36, 0xfffffff7, RZ, 0xc0, !PT ;  /* 0xfffffff724247812 */ /* 0x000fe200078ec0ff */
[----:B------:R-:W4:Y:S03]  /*ddf00*/  LDL.LU R28, [R1+0x4d50] ;  /* 0x004d5000011c7983 */ /* 0x000f260000300800 */
[----:B------:R-:W-:-:S04]  /*ddf10*/  @P2 LOP3.LUT R36, R36, 0x8, RZ, 0xfc, !PT ;  /* 0x0000000824242812 */ /* 0x000fc800078efcff */
[----:B------:R-:W-:-:S04]  /*ddf20*/  LOP3.LUT R36, R36, 0xfffffffb, RZ, 0xc0, !PT ;  /* 0xfffffffb24247812 */ /* 0x000fc800078ec0ff */
[----:B------:R-:W-:Y:S01]  /*ddf30*/  @P1 LOP3.LUT R36, R36, 0x4, RZ, 0xfc, !PT ;  /* 0x0000000424241812 */ /* 0x000fe200078efcff */
[----:B0-----:R-:W-:Y:S01]  /*ddf40*/  IMAD.U32 R59, RZ, RZ, UR4 ;  /* 0x00000004ff3b7e24 */ /* 0x001fe2000f8e00ff */
[----:B------:R-:W-:Y:S02]  /*ddf50*/  UMOV UR4, UR7 ;  /* 0x0000000700047c82 */ /* 0x000fe40008000000 */
[----:B------:R-:W-:Y:S01]  /*ddf60*/  LOP3.LUT R36, R36, 0xfffffffd, RZ, 0xc0, !PT ;  /* 0xfffffffd24247812 */ /* 0x000fe200078ec0ff */
[----:B------:R-:W-:Y:S02]  /*ddf70*/  IMAD.X R53, R12, 0x1, R7, P0 ;  /* 0x000000010c357824 */ /* 0x000fe400000e0607 */
[----:B------:R-:W-:Y:S01]  /*ddf80*/  IMAD.U32 R58, RZ, RZ, UR6 ;  /* 0x00000006ff3a7e24 */ /* 0x000fe2000f8e00ff */
[----:B------:R-:W0:Y:S01]  /*ddf90*/  LDCU.64 UR6, c[0x0][0x398] ;  /* 0x00007300ff0677ac */ /* 0x000e220008000a00 */
[----:B--2---:R-:W-:Y:S02]  /*ddfa0*/  ISETP.GE.AND P2, PT, R34, UR5, PT ;  /* 0x0000000522007c0c */ /* 0x004fe4000bf46270 */
[----:B------:R-:W-:Y:S01]  /*ddfb0*/  IADD3 R34, P0, PT, R27, R8, RZ ;  /* 0x000000081b227210 */ /* 0x000fe20007f1e0ff */
[----:B------:R-:W-:Y:S10]  /*ddfc0*/  STL.64 [R1+0x3f78], R52 ;  /* 0x003f783401007387 */ /* 0x000ff40000100a00 */
[----:B------:R-:W-:-:S04]  /*ddfd0*/  @P2 LOP3.LUT R36, R36, 0x2, RZ, 0xfc, !PT ;  /* 0x0000000224242812 */ /* 0x000fc800078efcff */
[----:B------:R-:W-:Y:S01]  /*ddfe0*/  LOP3.LUT R36, R36, 0xfffffffe, RZ, 0xc0, !PT ;  /* 0xfffffffe24247812 */ /* 0x000fe200078ec0ff */
[----:B------:R-:W-:Y:S01]  /*ddff0*/  IMAD.X R35, R12, 0x1, R11, P0 ;  /* 0x000000010c237824 */ /* 0x000fe200000e060b */
[----:B------:R-:W-:Y:S04]  /*de000*/  STL [R1+0x56cc], R59 ;  /* 0x0056cc3b01007387 */ /* 0x000fe80000100800 */
[----:B------:R-:W-:Y:S01]  /*de010*/  STL [R1+0x56d4], R58 ;  /* 0x0056d43a01007387 */ /* 0x000fe20000100800 */
[----:B---3--:R-:W-:Y:S01]  /*de020*/  ISETP.GE.AND P1, PT, R30, UR4, PT ;  /* 0x000000041e007c0c */ /* 0x008fe2000bf26270 */
[----:B------:R-:W1:-:S12]  /*de030*/  LDCU.64 UR4, c[0x0][0x398] ;  /* 0x00007300ff0477ac */ /* 0x000e580008000a00 */
[----:B------:R-:W-:-:S05]  /*de040*/  @P1 LOP3.LUT R36, R36, 0x1, RZ, 0xfc, !PT ;  /* 0x0000000124241812 */ /* 0x000fca00078efcff */
[----:B------:R-:W-:Y:S04]  /*de050*/  STL [R1+0x56e0], R36 ;  /* 0x0056e02401007387 */ /* 0x000fe80000100800 */
[----:B------:R2:W-:Y:S01]  /*de060*/  STL.64 [R1+0x3f90], R34 ;  /* 0x003f902201007387 */ /* 0x0005e20000100a00 */
[----:B-1----:R-:W-:Y:S01]  /*de070*/  IMAD.U32 R57, RZ, RZ, UR4 ;  /* 0x00000004ff397e24 */ /* 0x002fe2000f8e00ff */
[----:B------:R-:W-:Y:S01]  /*de080*/  UMOV UR4, UR5 ;  /* 0x0000000500047c82 */ /* 0x000fe20008000000 */
[----:B--2---:R-:W-:-:S03]  /*de090*/  IADD3 R34, P0, PT, R27, R9, RZ ;  /* 0x000000091b227210 */ /* 0x004fc60007f1e0ff */
[----:B------:R-:W-:Y:S02]  /*de0a0*/  STL [R1+0x56d8], R57 ;  /* 0x0056d83901007387 */ /* 0x000fe40000100800 */
[----:B------:R-:W-:-:S05]  /*de0b0*/  IMAD.X R35, R12, 0x1, R10, P0 ;  /* 0x000000010c237824 */ /* 0x000fca00000e060a */
[----:B------:R1:W-:Y:S01]  /*de0c0*/  STL.64 [R1+0x3f88], R34 ;  /* 0x003f882201007387 */ /* 0x0003e20000100a00 */
[----:B----4-:R-:W-:Y:S01]  /*de0d0*/  ISETP.GE.AND P0, PT, R29, UR4, PT ;  /* 0x000000041d007c0c */ /* 0x010fe2000bf06270 */
[----:B------:R-:W2:Y:S02]  /*de0e0*/  LDCU.64 UR4, c[0x0][0x398] ;  /* 0x00007300ff0477ac */ /* 0x000ea40008000a00 */
[----:B------:R-:W3:Y:S04]  /*de0f0*/  LDL.LU R30, [R1+0x4d54] ;  /* 0x004d5400011e7983 */ /* 0x000ee80000300800 */
[----:B------:R-:W4:Y:S01]  /*de100*/  LDL.LU R29, [R1+0x4d58] ;  /* 0x004d5800011d7983 */ /* 0x000f220000300800 */
[----:B0-----:R-:W-:Y:S02]  /*de110*/  IMAD.U32 R55, RZ, RZ, UR6 ;  /* 0x00000006ff377e24 */ /* 0x001fe4000f8e00ff */
[----:B--2---:R-:W-:Y:S01]  /*de120*/  IMAD.U32 R56, RZ, RZ, UR4 ;  /* 0x00000004ff387e24 */ /* 0x004fe2000f8e00ff */
[----:B------:R-:W-:Y:S01]  /*de130*/  UMOV UR4, UR7 ;  /* 0x0000000700047c82 */ /* 0x000fe20008000000 */
[----:B------:R-:W-:Y:S01]  /*de140*/  ISETP.GE.AND P2, PT, R31, UR5, PT ;  /* 0x000000051f007c0c */ /* 0x000fe2000bf46270 */
[----:B------:R-:W0:Y:S01]  /*de150*/  LDCU.64 UR6, c[0x0][0x398] ;  /* 0x00007300ff0677ac */ /* 0x000e220008000a00 */
[----:B------:R-:W-:Y:S01]  /*de160*/  ISETP.GE.AND P1, PT, R28, UR4, PT ;  /* 0x000000041c007c0c */ /* 0x000fe2000bf26270 */
[----:B------:R-:W-:Y:S01]  /*de170*/  STL [R1+0x56dc], R56 ;  /* 0x0056dc3801007387 */ /* 0x000fe20000100800 */
[----:B------:R-:W2:Y:S03]  /*de180*/  LDCU.64 UR4, c[0x0][0x398] ;  /* 0x00007300ff0477ac */ /* 0x000ea60008000a00 */
[----:B------:R-:W-:Y:S04]  /*de190*/  STL [R1+0x56e4], R55 ;  /* 0x0056e43701007387 */ /* 0x000fe80000100800 */
[----:B------:R-:W3:Y:S04]  /*de1a0*/  LDL.LU R28, [R1+0x4d5c] ;  /* 0x004d5c00011c7983 */ /* 0x000ee80000300800 */
[----:B------:R-:W3:Y:S01]  /*de1b0*/  LDL.LU R27, [R1+0x4d60] ;  /* 0x004d6000011b7983 */ /* 0x000ee20000300800 */
[----:B------:R-:W-:-:S02]  /*de1c0*/  @P0 LOP3.LUT R0, R0, 0x80000000, RZ, 0xfc, !PT ;  /* 0x8000000000000812 */ /* 0x000fc400078efcff */
[----:B------:R-:W-:Y:S02]  /*de1d0*/  SHF.R.S32.HI R12, RZ, 0x1f, R26 ;  /* 0x0000001fff0c7819 */ /* 0x000fe4000001141a */
[----:B------:R-:W-:Y:S02]  /*de1e0*/  LOP3.LUT R0, R0, 0xbfffffff, RZ, 0xc0, !PT ;  /* 0xbfffffff00007812 */ /* 0x000fe400078ec0ff */
[----:B-1----:R-:W-:Y:S02]  /*de1f0*/  IADD3 R34, P0, PT, R26, R4, RZ ;  /* 0x000000041a227210 */ /* 0x002fe40007f1e0ff */
[----:B------:R-:W-:Y:S01]  /*de200*/  @P2 LOP3.LUT R0, R0, 0x40000000, RZ, 0xfc, !PT ;  /* 0x4000000000002812 */ /* 0x000fe200078efcff */
[----:B--2---:R-:W-:Y:S02]  /*de210*/  IMAD.U32 R54, RZ, RZ, UR4 ;  /* 0x00000004ff367e24 */ /* 0x004fe4000f8e00ff */
[----:B------:R-:W-:Y:S01]  /*de220*/  IMAD.X R35, R12, 0x1, R5, P0 ;  /* 0x000000010c237824 */ /* 0x000fe200000e0605 */
[----:B------:R-:W-:Y:S01]  /*de230*/  LOP3.LUT R0, R0, 0xdfffffff, RZ, 0xc0, !PT ;  /* 0xdfffffff00007812 */ /* 0x000fe200078ec0ff */
[----:B0-----:R-:W-:Y:S01]  /*de240*/  IMAD.U32 R53, RZ, RZ, UR6 ;  /* 0x00000006ff357e24 */ /* 0x001fe2000f8e00ff */
[----:B------:R-:W-:Y:S01]  /*de250*/  UMOV UR4, UR7 ;  /* 0x0000000700047c82 */ /* 0x000fe20008000000 */
[----:B------:R-:W0:Y:S01]  /*de260*/  LDCU.64 UR6, c[0x0][0x398] ;  /* 0x00007300ff0677ac */ /* 0x000e220008000a00 */
[----:B------:R-:W-:Y:S01]  /*de270*/  STL.64 [R1+0x3f80], R34 ;  /* 0x003f802201007387 */ /* 0x000fe20000100a00 */
[----:B------:R-:W-:-:S03]  /*de280*/  @P1 LOP3.LUT R0, R0, 0x20000000, RZ, 0xfc, !PT ;  /* 0x2000000000001812 */ /* 0x000fc600078efcff */
[----:B------:R-:W-:Y:S04]  /*de290*/  STL [R1+0x56e8], R54 ;  /* 0x0056e83601007387 */ /* 0x000fe80000100800 */
[----:B------:R-:W-:Y:S01]  /*de2a0*/  STL [R1+0x56ec], R53 ;  /* 0x0056ec3501007387 */ /* 0x000fe20000100800 */
[----:B----4-:R-:W-:-:S03]  /*de2b0*/  ISETP.GE.AND P1, PT, R29, UR4, PT ;  /* 0x000000041d007c0c */ /* 0x010fc6000bf26270 */
[----:B------:R-:W2:Y:S01]  /*de2c0*/  LDL.LU R29, [R1+0x4d64] ;  /* 0x004d6400011d7983 */ /* 0x000ea20000300800 */
[----:B---3--:R-:W-:Y:S01]  /*de2d0*/  ISETP.GE.AND P2, PT, R30, UR5, PT ;  /* 0x000000051e007c0c */ /* 0x008fe2000bf46270 */
[----:B------:R-:W1:Y:S01]  /*de2e0*/  LDCU.64 UR4, c[0x0][0x398] ;  /* 0x00007300ff0477ac */ /* 0x000e620008000a00 */
[----:B------:R-:W-:Y:S02]  /*de2f0*/  LOP3.LUT R0, R0, 0xefffffff, RZ, 0xc0, !PT ;  /* 0xefffffff00007812 */ /* 0x000fe400078ec0ff */
[----:B------:R-:W-:Y:S01]  /*de300*/  IADD3 R30, P0, PT, R26, R6, RZ ;  /* 0x000000061a1e7210 */ /* 0x000fe20007f1e0ff */
[----:B------:R-:W-:Y:S02]  /*de310*/  IMAD.MOV.U32 R42, RZ, RZ, R51 ;  /* 0x000000ffff2a7224 */ /* 0x000fe400078e0033 */
[----:B0-----:R-:W-:Y:S02]  /*de320*/  IMAD.U32 R51, RZ, RZ, UR6 ;  /* 0x00000006ff337e24 */ /* 0x001fe4000f8e00ff */
[----:B------:R-:W-:-:S04]  /*de330*/  IMAD.X R31, R12, 0x1, R7, P0 ;  /* 0x000000010c1f7824 */ /* 0x000fc800000e0607 */
[----:B------:R-:W-:Y:S01]  /*de340*/  @P2 LOP3.LUT R0, R0, 0x10000000, RZ, 0xfc, !PT ;  /* 0x1000000000002812 */ /* 0x000fe200078efcff */
[----:B------:R0:W-:Y:S03]  /*de350*/  STL.64 [R1+0x3fa0], R30 ;  /* 0x003fa01e01007387 */ /* 0x0001e60000100a00 */
[----:B------:R-:W-:Y:S01]  /*de360*/  LOP3.LUT R0, R0, 0xf7ffffff, RZ, 0xc0, !PT ;  /* 0xf7ffffff00007812 */ /* 0x000fe200078ec0ff */
[----:B-1----:R-:W-:Y:S01]  /*de370*/  IMAD.U32 R52, RZ, RZ, UR4 ;  /* 0x00000004ff347e24 */ /* 0x002fe2000f8e00ff */
[----:B------:R-:W-:Y:S02]  /*de380*/  UMOV UR4, UR7 ;  /* 0x0000000700047c82 */ /* 0x000fe40008000000 */
[----:B------:R-:W-:Y:S01]  /*de390*/  @P1 LOP3.LUT R0, R0, 0x8000000, RZ, 0xfc, !PT ;  /* 0x0800000000001812 */ /* 0x000fe200078efcff */
[----:B------:R-:W-:Y:S01]  /*de3a0*/  IMAD.MOV.U32 R41, RZ, RZ, R50 ;  /* 0x000000ffff297224 */ /* 0x000fe200078e0032 */
[----:B------:R-:W-:Y:S01]  /*de3b0*/  ISETP.GE.AND P2, PT, R28, UR5, PT ;  /* 0x000000051c007c0c */ /* 0x000fe2000bf46270 */
[----:B------:R-:W-:Y:S01]  /*de3c0*/  STL [R1+0x56f0], R52 ;  /* 0x0056f03401007387 */ /* 0x000fe20000100800 */
[----:B------:R-:W1:Y:S01]  /*de3d0*/  LDCU.64 UR6, c[0x0][0x398] ;  /* 0x00007300ff0677ac */ /* 0x000e620008000a00 */
[----:B------:R-:W-:-:S02]  /*de3e0*/  ISETP.GE.AND P1, PT, R27, UR4, PT ;  /* 0x000000041b007c0c */ /* 0x000fc4000bf26270 */
[----:B------:R-:W-:Y:S01]  /*de3f0*/  STL [R1+0x56f4], R51 ;  /* 0x0056f43301007387 */ /* 0x000fe20000100800 */
[----:B------:R-:W3:Y:S03]  /*de400*/  LDCU.64 UR4, c[0x0][0x398] ;  /* 0x00007300ff0477ac */ /* 0x000ee60008000a00 */
[----:B------:R-:W4:Y:S01]  /*de410*/  LDL.LU R28, [R1+0x4d68] ;  /* 0x004d6800011c7983 */ /* 0x000f220000300800 */
[----:B0-----:R-:W-:-:S03]  /*de420*/  IADD3 R30, P0, PT, R26, R8, RZ ;  /* 0x000000081a1e7210 */ /* 0x001fc60007f1e0ff */
[----:B------:R-:W4:Y:S02]  /*de430*/  LDL.LU R27, [R1+0x4d6c] ;  /* 0x004d6c00011b7983 */ /* 0x000f240000300800 */
[----:B------:R-:W-:-:S05]  /*de440*/  IMAD.X R31, R12, 0x1, R11, P0 ;  /* 0x000000010c1f7824 */ /* 0x000fca00000e060b */
[----:B------:R0:W-:Y:S01]  /*de450*/  STL.64 [R1+0x3fc0], R30 ;  /* 0x003fc01e01007387 */ /* 0x0001e20000100a00 */
[----:B---3--:R-:W-:Y:S01]  /*de460*/  IMAD.U32 R50, RZ, RZ, UR4 ;  /* 0x00000004ff327e24 */ /* 0x008fe2000f8e00ff */
[----:B0-----:R-:W-:Y:S01]  /*de470*/  IADD3 R30, P0, PT, R26, R9, RZ ;  /* 0x000000091a1e7210 */ /* 0x001fe20007f1e0ff */
[----:B------:R-:W-:-:S04]  /*de480*/  UMOV UR4, UR5 ;  /* 0x0000000500047c82 */ /* 0x000fc80008000000 */
[----:B------:R-:W-:Y:S01]  /*de490*/  IMAD.X R31, R12, 0x1, R10, P0 ;  /* 0x000000010c1f7824 */ /* 0x000fe200000e060a */
[----:B------:R-:W-:Y:S04]  /*de4a0*/  STL [R1+0x56f8], R50 ;  /* 0x0056f83201007387 */ /* 0x000fe80000100800 */
[----:B------:R0:W-:Y:S01]  /*de4b0*/  STL.64 [R1+0x3fb8], R30 ;  /* 0x003fb81e01007387 */ /* 0x0001e20000100a00 */
[----:B--2---:R-:W-:Y:S01]  /*de4c0*/  ISETP.GE.AND P0, PT, R29, UR4, PT ;  /* 0x000000041d007c0c */ /* 0x004fe2000bf06270 */
[----:B------:R-:W2:Y:S02]  /*de4d0*/  LDCU.64 UR4, c[0x0][0x398] ;  /* 0x00007300ff0477ac */ /* 0x000ea40008000a00 */
[----:B------:R-:W3:Y:S04]  /*de4e0*/  LDL.LU R29, [R1+0x4d70] ;  /* 0x004d7000011d7983 */ /* 0x000ee80000300800 */
[----:B------:R-:W3:Y:S01]  /*de4f0*/  LDL.LU R26, [R1+0x4d74] ;  /* 0x004d7400011a7983 */ /* 0x000ee20000300800 */
[----:B------:R-:W-:-:S04]  /*de500*/  LOP3.LUT R0, R0, 0xfbffffff, RZ, 0xc0, !PT ;  /* 0xfbffffff00007812 */ /* 0x000fc800078ec0ff */
[----:B------:R-:W-:Y:S01]  /*de510*/  @P2 LOP3.LUT R0, R0, 0x4000000, RZ, 0xfc, !PT ;  /* 0x0400000000002812 */ /* 0x000fe200078efcff */
[----:B------:R-:W-:Y:S02]  /*de520*/  IMAD.MOV.U32 R34, RZ, RZ, R49 ;  /* 0x000000ffff227224 */ /* 0x000fe400078e0031 */
[----:B0-----:R-:W-:Y:S01]  /*de530*/  IMAD.MOV.U32 R31, RZ, RZ, R48 ;  /* 0x000000ffff1f7224 */ /* 0x001fe200078e0030 */
[----:B------:R-:W-:Y:S01]  /*de540*/  LOP3.LUT R0, R0, 0xfdffffff, RZ, 0xc0, !PT ;  /* 0xfdffffff00007812 */ /* 0x000fe200078ec0ff */
[----:B-1----:R-:W-:Y:S02]  /*de550*/  IMAD.U32 R48, RZ, RZ, UR6 ;  /* 0x00000006ff307e24 */ /* 0x002fe4000f8e00ff */
[----:B--2---:R-:W-:Y:S01]  /*de560*/  IMAD.U32 R49, RZ, RZ, UR4 ;  /* 0x00000004ff317e24 */ /* 0x004fe2000f8e00ff */
[----:B------:R-:W-:Y:S01]  /*de570*/  UMOV UR4, UR7 ;  /* 0x0000000700047c82 */ /* 0x000fe20008000000 */
[----:B------:R-:W-:Y:S01]  /*de580*/  @P1 LOP3.LUT R0, R0, 0x2000000, RZ, 0xfc, !PT ;  /* 0x0200000000001812 */ /* 0x000fe200078efcff */
[----:B------:R-:W0:Y:S02]  /*de590*/  LDCU.64 UR6, c[0x0][0x398] ;  /* 0x00007300ff0677ac */ /* 0x000e240008000a00 */
[----:B------:R-:W-:Y:S01]  /*de5a0*/  STL [R1+0x56fc], R49 ;  /* 0x0056fc3101007387 */ /* 0x000fe20000100800 */
[----:B------:R-:W-:-:S03]  /*de5b0*/  LOP3.LUT R0, R0, 0xfeffffff, RZ, 0xc0, !PT ;  /* 0xfeffffff00007812 */ /* 0x000fc600078ec0ff */
[----:B------:R1:W-:Y:S01]  /*de5c0*/  STL [R1+0x5704], R48 ;  /* 0x0057043001007387 */ /* 0x0003e20000100800 */
[----:B----4-:R-:W-:-:S03]  /*de5d0*/  ISETP.GE.AND P2, PT, R28, UR5, PT ;  /* 0x000000051c007c0c */ /* 0x010fc6000bf46270 */
[----:B------:R-:W2:Y:S01]  /*de5e0*/  LDL.LU R28, [R1+0x4d78] ;  /* 0x004d7800011c7983 */ /* 0x000ea20000300800 */
[----:B------:R-:W-:Y:S01]  /*de5f0*/  ISETP.GE.AND P1, PT, R27, UR4, PT ;  /* 0x000000041b007c0c */ /* 0x000fe2000bf26270 */
[----:B------:R-:W4:Y:S02]  /*de600*/  LDCU.64 UR4, c[0x0][0x398] ;  /* 0x00007300ff0477ac */ /* 0x000f240008000a00 */
[----:B------:R-:W2:Y:S01]  /*de610*/  LDL.LU R27, [R1+0x4d7c] ;  /* 0x004d7c00011b7983 */ /* 0x000ea20000300800 */
[----:B------:R-:W-:Y:S01]  /*de620*/  IMAD.MOV.U32 R30, RZ, RZ, R40 ;  /* 0x000000ffff1e7224 */ /* 0x000fe200078e0028 */
[----:B------:R-:W-:Y:S01]  /*de630*/  @P0 LOP3.LUT R0, R0, 0x1000000, RZ, 0xfc, !PT ;  /* 0x0100000000000812 */ /* 0x000fe200078efcff */
[----:B------:R-:W-:Y:S01]  /*de640*/  IMAD.MOV.U32 R40, RZ, RZ, R46 ;  /* 0x000000ffff287224 */ /* 0x000fe200078e002e */
[----:B------:R-:W-:Y:S02]  /*de650*/  SHF.R.S32.HI R12, RZ, 0x1f, R25 ;  /* 0x0000001fff0c7819 */ /* 0x000fe40000011419 */
[----:B------:R-:W-:Y:S01]  /*de660*/  IADD3 R46, P0, PT, R25, R4, RZ ;  /* 0x00000004192e7210 */ /* 0x000fe20007f1e0ff */
[----:B------:R-:W-:Y:S01]  /*de670*/  IMAD.MOV.U32 R35, RZ, RZ, R16 ;  /* 0x000000ffff237224 */ /* 0x000fe200078e0010 */
[----:B------:R-:W-:Y:S01]  /*de680*/  LOP3.LUT R0, R0, 0xff7fffff, RZ, 0xc0, !PT ;  /* 0xff7fffff00007812 */ /* 0x000fe200078ec0ff */
[----:B------:R-:W-:-:S02]  /*de690*/  IMAD.MOV.U32 R16, RZ, RZ, R47 ;  /* 0x000000ffff107224 */ /* 0x000fc400078e002f */
[----:B------:R-:W-:Y:S01]  /*de6a0*/  IMAD.X R47, R12, 0x1, R5, P0 ;  /* 0x000000010c2f7824 */ /* 0x000fe200000e0605 */
[----:B-1----:R-:W-:Y:S02]  /*de6b0*/  IADD3 R48, P0, PT, R25, R6, RZ ;  /* 0x0000000619307210 */ /* 0x002fe40007f1e0ff */
[----:B------:R-:W-:Y:S02]  /*de6c0*/  @P2 LOP3.LUT R0, R0, 0x800000, RZ, 0xfc, !PT ;  /* 0x0080000000002812 */ /* 0x000fe400078efcff */
[----:B------:R4:W-:Y:S01]  /*de6d0*/  STL.64 [R1+0x3fb0], R46 ;  /* 0x003fb02e01007387 */ /* 0x0009e20000100a00 */
[----:B------:R-:W-:Y:S01]  /*de6e0*/  IMAD.X R49, R12, 0x1, R7, P0 ;  /* 0x000000010c317824 */ /* 0x000fe200000e0607 */
[----:B------:R-:W-:-:S04]  /*de6f0*/  LOP3.LUT R0, R0, 0xffbfffff, RZ, 0xc0, !PT ;  /* 0xffbfffff00007812 */ /* 0x000fc800078ec0ff */
[----:B------:R-:W-:Y:S01]  /*de700*/  @P1 LOP3.LUT R0, R0, 0x400000, RZ, 0xfc, !PT ;  /* 0x0040000000001812 */ /* 0x000fe200078efcff */
[----:B----4-:R-:W-:Y:S01]  /*de710*/  IMAD.U32 R47, RZ, RZ, UR4 ;  /* 0x00000004ff2f7e24 */ /* 0x010fe2000f8e00ff */
[----:B0-----:R-:W-:-:S04]  /*de720*/  UMOV UR4, UR7 ;  /* 0x0000000700047c82 */ /* 0x001fc80008000000 */
[----:B------:R-:W-:Y:S04]  /*de730*/  STL [R1+0x570c], R47 ;  /* 0x00570c2f01007387 */ /* 0x000fe80000100800 */
[----:B------:R-:W-:Y:S01]  /*de740*/  STL.64 [R1+0x3fd0], R48 ;  /* 0x003fd03001007387 */ /* 0x000fe20000100a00 */
[----:B---3--:R-:W-:-:S03]  /*de750*/  ISETP.GE.AND P1, PT, R26, UR4, PT ;  /* 0x000000041a007c0c */ /* 0x008fc6000bf26270 */
[----:B------:R-:W3:Y:S01]  /*de760*/  LDL.LU R26, [R1+0x4d80] ;  /* 0x004d8000011a7983 */ /* 0x000ee20000300800 */
[----:B------:R-:W-:Y:S01]  /*de770*/  IMAD.U32 R46, RZ, RZ, UR6 ;  /* 0x00000006ff2e7e24 */ /* 0x000fe2000f8e00ff */
[----:B------:R-:W-:Y:S01]  /*de780*/  ISETP.GE.AND P2, PT, R29, UR5, PT ;  /* 0x000000051d007c0c */ /* 0x000fe2000bf46270 */
[----:B------:R-:W0:Y:S01]  /*de790*/  LDCU.64 UR4, c[0x0][0x398] ;  /* 0x00007300ff0477ac */ /* 0x000e220008000a00 */
[----:B------:R-:W1:Y:S01]  /*de7a0*/  LDCU.64 UR6, c[0x0][0x398] ;  /* 0x00007300ff0677ac */ /* 0x000e620008000a00 */
[----:B------:R-:W-:Y:S02]  /*de7b0*/  IMAD.MOV.U32 R29, RZ, RZ, R30 ;  /* 0x000000ffff1d7224 */ /* 0x000fe400078e001e */
[----:B------:R-:W-:Y:S02]  /*de7c0*/  IMAD.MOV.U32 R60, RZ, RZ, R19 ;  /* 0x000000ffff3c7224 */ /* 0x000fe400078e0013 */
[----:B------:R-:W-:Y:S02]  /*de7d0*/  IMAD.MOV.U32 R30, RZ, RZ, R45 ;  /* 0x000000ffff1e7224 */ /* 0x000fe400078e002d */
[----:B------:R-:W-:Y:S01]  /*de7e0*/  IMAD.MOV.U32 R19, RZ, RZ, R44 ;  /* 0x000000ffff137224 */ /* 0x000fe200078e002c */
[----:B------:R-:W-:Y:S01]  /*de7f0*/  LOP3.LUT R0, R0, 0xffdfffff, RZ, 0xc0, !PT ;  /* 0xffdfffff00007812 */ /* 0x000fe200078ec0ff */
[----:B0-----:R-:W-:-:S02]  /*de800*/  IMAD.U32 R45, RZ, RZ, UR4 ;  /* 0x00000004ff2d7e24 */ /* 0x001fc4000f8e00ff */
[----:B-1----:R-:W-:Y:S01]  /*de810*/  IMAD.U32 R44, RZ, RZ, UR6 ;  /* 0x00000006ff2c7e24 */ /* 0x002fe2000f8e00ff */
[----:B------:R-:W-:-:S04]  /*de820*/  @P2 LOP3.LUT R0, R0, 0x200000, RZ, 0xfc, !PT ;  /* 0x0020000000002812 */ /* 0x000fc800078efcff */
[----:B------:R0:W-:Y:S01]  /*de830*/  STL.64 [R1+0x5720], R44 ;  /* 0x0057202c01007387 */ /* 0x0001e20000100a00 */
[----:B------:R-:W-:Y:S01]  /*de840*/  LOP3.LUT R0, R0, 0xffefffff, RZ, 0xc0, !PT ;  /* 0xffefffff00007812 */ /* 0x000fe200078ec0ff */
[----:B------:R-:W-:Y:S01]  /*de850*/  UMOV UR4, UR7 ;  /* 0x0000000700047c82 */ /* 0x000fe20008000000 */
[----:B--2---:R-:W-:Y:S02]  /*de860*/  ISETP.GE.AND P2, PT, R28, UR5, PT ;  /* 0x000000051c007c0c */ /* 0x004fe4000bf46270 */
[----:B------:R-:W-:Y:S01]  /*de870*/  @P1 LOP3.LUT R0, R0, 0x100000, RZ, 0xfc, !PT ;  /* 0x0010000000001812 */ /* 0x000fe200078efcff */
[----:B------:R-:W1:Y:S01]  /*de880*/  LDCU.64 UR6, c[0x0][0x398] ;  /* 0x00007300ff0677ac */ /* 0x000e620008000a00 */
[----:B0-----:R-:W-:Y:S02]  /*de890*/  IADD3 R44, P0, PT, R25, R8, RZ ;  /* 0x00000008192c7210 */ /* 0x001fe40007f1e0ff */
[----:B------:R-:W-:Y:S01]  /*de8a0*/  ISETP.GE.AND P1, PT, R27, UR4, PT ;  /* 0x000000041b007c0c */ /* 0x000fe2000bf26270 */
[----:B------:R-:W0:Y:S02]  /*de8b0*/  LDCU.64 UR4, c[0x0][0x398] ;  /* 0x00007300ff0477ac */ /* 0x000e240008000a00 */
[----:B------:R-:W-:-:S05]  /*de8c0*/  IMAD.X R45, R12, 0x1, R11, P0 ;  /* 0x000000010c2d7824 */ /* 0x000fca00000e060b */
[----:B------:R2:W-:Y:S01]  /*de8d0*/  STL.64 [R1+0x3ff0], R44 ;  /* 0x003ff02c01007387 */ /* 0x0005e20000100a00 */
[----:B------:R-:W-:-:S03]  /*de8e0*/  IADD3 R48, P0, PT, R25, R9, RZ ;  /* 0x0000000919307210 */ /* 0x000fc60007f1e0ff */
[----:B--2---:R-:W2:Y:S04]  /*de8f0*/  LDL.LU R44, [R1+0x4d84] ;  /* 0x004d8400012c7983 */ /* 0x004ea80000300800 */
[----:B------:R-:W4:Y:S01]  /*de900*/  LDL.LU R27, [R1+0x4d88] ;  /* 0x004d8800011b7983 */ /* 0x000f220000300800 */
[----:B------:R-:W-:Y:S02]  /*de910*/  IMAD.MOV.U32 R28, RZ, RZ, R34 ;  /* 0x000000ffff1c7224 */ /* 0x000fe400078e0022 */
[----:B------:R-:W-:Y:S02]  /*de920*/  IMAD.MOV.U32 R34, RZ, RZ, R14 ;  /* 0x000000ffff227224 */ /* 0x000fe400078e000e */
[----:B------:R-:W-:Y:S02]  /*de930*/  IMAD.X R49, R12, 0x1, R10, P0 ;  /* 0x000000010c317824 */ /* 0x000fe400000e060a */
[----:B------:R-:W-:-:S02]  /*de940*/  IMAD.MOV.U32 R14, RZ, RZ, R43 ;  /* 0x000000ffff0e7224 */ /* 0x000fc400078e002b */
[----:B0-----:R-:W-:Y:S01]  /*de950*/  IMAD.U32 R43, RZ, RZ, UR4 ;  /* 0x00000004ff2b7e24 */ /* 0x001fe2000f8e00ff */
[----:B------:R-:W-:Y:S01]  /*de960*/  UMOV UR4, UR5 ;  /* 0x0000000500047c82 */ /* 0x000fe20008000000 */
[----:B------:R-:W-:Y:S01]  /*de970*/  STL.64 [R1+0x3fe8], R48 ;  /* 0x003fe83001007387 */ /* 0x000fe20000100a00 */
[----:B---3--:R-:W-:Y:S02]  /*de980*/  ISETP.GE.AND P0, PT, R26, UR4, PT ;  /* 0x000000041a007c0c */ /* 0x008fe4000bf06270 */
[----:B------:R-:W0:Y:S01]  /*de990*/  LDCU.64 UR4, c[0x0][0x398] ;  /* 0x00007300ff0477ac */ /* 0x000e220008000a00 */
[----:B------:R-:W3:Y:S04]  /*de9a0*/  LDL.LU R26, [R1+0x4d8c] ;  /* 0x004d8c00011a7983 */ /* 0x000ee80000300800 */
[----:B------:R-:W3:Y:S01]  /*de9b0*/  LDL.LU R25, [R1+0x4d90] ;  /* 0x004d900001197983 */ /* 0x000ee20000300800 */
[----:B------:R-:W-:Y:S01]  /*de9c0*/  LOP3.LUT R0, R0, 0xfff7ffff, RZ, 0xc0, !PT ;  /* 0xfff7ffff00007812 */ /* 0x000fe200078ec0ff */
[----:B------:R-:W-:-:S03]  /*de9d0*/  IMAD.MOV.U32 R61, RZ, RZ, R30 ;  /* 0x000000ffff3d7224 */ /* 0x000fc600078e001e */
[----:B------:R-:W-:Y:S01]  /*de9e0*/  @P2 LOP3.LUT R0, R0, 0x80000, RZ, 0xfc, !PT ;  /* 0x0008000000002812 */ /* 0x000fe200078efcff */
[----:B------:R-:W-:-:S03]  /*de9f0*/  IMAD.MOV.U32 R30, RZ, RZ, R42 ;  /* 0x000000ffff1e7224 */ /* 0x000fc600078e002a */
[----:B------:R-:W-:Y:S01]  /*dea00*/  LOP3.LUT R0, R0, 0xfffbffff, RZ, 0xc0, !PT ;  /* 0xfffbffff00007812 */ /* 0x000fe200078ec0ff */
[----:B0-----:R-:W-:Y:S01]  /*dea10*/  IMAD.U32 R42, RZ, RZ, UR4 ;  /* 0x00000004ff2a7e24 */ /* 0x001fe2000f8e00ff */
[----:B-1----:R-:W-:Y:S02]  /*dea20*/  UMOV UR4, UR7 ;  /* 0x0000000700047c82 */ /* 0x002fe40008000000 */
[----:B------:R-:W-:-:S04]  /*dea30*/  @P1 LOP3.LUT R0, R0, 0x40000, RZ, 0xfc, !PT ;  /* 0x0004000000001812 */ /* 0x000fc800078efcff */
[----:B------:R-:W-:Y:S02]  /*dea40*/  LOP3.LUT R0, R0, 0xfffdffff, RZ, 0xc0, !PT ;  /* 0xfffdffff00007812 */ /* 0x000fe400078ec0ff */
[----:B------:R-:W-:Y:S02]  /*dea50*/  SHF.R.S32.HI R12, RZ, 0x1f, R24 ;  /* 0x0000001fff0c7819 */ /* 0x000fe40000011418 */
[----:B------:R-:W-:Y:S01]  /*dea60*/  @P0 LOP3.LUT R0, R0, 0x20000, RZ, 0xfc, !PT ;  /* 0x0002000000000812 */ /* 0x000fe200078efcff */
[----:B------:R-:W-:Y:S02]  /*dea70*/  IMAD.MOV.U32 R36, RZ, RZ, R60 ;  /* 0x000000ffff247224 */ /* 0x000fe400078e003c */
[----:B------:R-:W-:Y:S01]  /*dea80*/  IMAD.MOV.U32 R60, RZ, RZ, R41 ;  /* 0x000000ffff3c7224 */ /* 0x000fe200078e0029 */
[----:B------:R-:W-:Y:S01]  /*dea90*/  LOP3.LUT R0, R0, 0xfffeffff, RZ, 0xc0, !PT ;  /* 0xfffeffff00007812 */ /* 0x000fe200078ec0ff */
[----:B------:R-:W-:Y:S01]  /*deaa0*/  IMAD.U32 R41, RZ, RZ, UR6 ;  /* 0x00000006ff297e24 */ /* 0x000fe2000f8e00ff */
[----:B------:R-:W0:Y:S01]  /*deab0*/  LDCU.64 UR6, c[0x0][0x398] ;  /* 0x00007300ff0677ac */ /* 0x000e220008000a00 */
[----:B--2---:R-:W-:-:S02]  /*deac0*/  ISETP.GE.AND P2, PT, R44, UR5, PT ;  /* 0x000000052c007c0c */ /* 0x004fc4000bf46270 */
[----:B----4-:R-:W-:Y:S01]  /*dead0*/  ISETP.GE.AND P1, PT, R27, UR4, PT ;  /* 0x000000041b007c0c */ /* 0x010fe2000bf26270 */
[----:B------:R-:W1:Y:S01]  /*deae0*/  LDCU.64 UR4, c[0x0][0x398] ;  /* 0x00007300ff0477ac */ /* 0x000e620008000a00 */
[----:B------:R-:W-:-:S05]  /*deaf0*/  IADD3 R44, P0, PT, R24, R4, RZ ;  /* 0x00000004182c7210 */ /* 0x000fca0007f1e0ff */
[----:B------:R-:W-:-:S04]  /*deb00*/  IMAD.X R45, R12, 0x1, R5, P0 ;  /* 0x000000010c2d7824 */ /* 0x000fc800000e0605 */
[----:B------:R-:W-:Y:S01]  /*deb10*/  @P2 LOP3.LUT R0, R0, 0x10000, RZ, 0xfc, !PT ;  /* 0x0001000000002812 */ /* 0x000fe200078efcff */
[----:B------:R2:W-:Y:S03]  /*deb20*/  STL.64 [R1+0x3fe0], R44 ;  /* 0x003fe02c01007387 */ /* 0x0005e60000100a00 */
[----:B------:R-:W-:Y:S01]  /*deb30*/  LOP3.LUT R0, R0, 0xffff7fff, RZ, 0xc0, !PT ;  /* 0xffff7fff00007812 */ /* 0x000fe200078ec0ff */
[----:B------:R-:W-:-:S03]  /*deb40*/  IMAD.MOV.U32 R59, RZ, RZ, R40 ;  /* 0x000000ffff3b7224 */ /* 0x000fc600078e0028 */
[----:B------:R-:W-:Y:S01]  /*deb50*/  @P1 LOP3.LUT R0, R0, 0x8000, RZ, 0xfc, !PT ;  /* 0x0000800000001812 */ /* 0x000fe200078efcff */
[----:B-1----:R-:W-:Y:S01]  /*deb60*/  IMAD.U32 R40, RZ, RZ, UR4 ;  /* 0x00000004ff287e24 */ /* 0x002fe2000f8e00ff */
[----:B0-----:R-:W-:Y:S01]  /*deb70*/  UMOV UR4, UR7 ;  /* 0x0000000700047c82 */ /* 0x001fe20008000000 */
[----:B---3--:R-:W-:Y:S02]  /*deb80*/  ISETP.GE.AND P2, PT, R26, UR5, PT ;  /* 0x000000051a007c0c */ /* 0x008fe4000bf46270 */
[----:B------:R-:W3:Y:S01]  /*deb90*/  LDL.LU R26, [R1+0x4d94] ;  /* 0x004d9400011a7983 */ /* 0x000ee20000300800 */
[----:B------:R-:W-:Y:S01]  /*deba0*/  ISETP.GE.AND P1, PT, R25, UR4, PT ;  /* 0x0000000419007c0c */ /* 0x000fe2000bf26270 */
[----:B------:R-:W0:Y:S02]  /*debb0*/  LDCU.64 UR4, c[0x0][0x398] ;  /* 0x00007300ff0477ac */ /* 0x000e240008000a00 */
[----:B------:R-:W4:Y:S01]  /*debc0*/  LDL.LU R25, [R1+0x4d98] ;  /* 0x004d980001197983 */ /* 0x000f220000300800 */
[----:B--2---:R-:W-:Y:S01]  /*debd0*/  IADD3 R44, P0, PT, R24, R6, RZ ;  /* 0x00000006182c7210 */ /* 0x004fe20007f1e0ff */
[----:B------:R-:W-:-:S02]  /*debe0*/  IMAD.MOV.U32 R58, RZ, RZ, R28 ;  /* 0x000000ffff3a7224 */ /* 0x000fc400078e001c */
[----:B------:R-:W-:Y:S02]  /*debf0*/  IMAD.MOV.U32 R28, RZ, RZ, R16 ;  /* 0x000000ffff1c7224 */ /* 0x000fe400078e0010 */
[----:B------:R-:W-:Y:S01]  /*dec00*/  IMAD.MOV.U32 R16, RZ, RZ, R38 ;  /* 0x000000ffff107224 */ /* 0x000fe200078e0026 */
[----:B------:R-:W-:Y:S01]  /*dec10*/  LOP3.LUT R0, R0, 0xffffbfff, RZ, 0xc0, !PT ;  /* 0xffffbfff00007812 */ /* 0x000fe200078ec0ff */
[----:B------:R-:W-:Y:S01]  /*dec20*/  IMAD.U32 R38, RZ, RZ, UR6 ;  /* 0x00000006ff267e24 */ /* 0x000fe2000f8e00ff */
[----:B------:R-:W1:Y:S01]  /*dec30*/  LDCU.64 UR6, c[0x0][0x398] ;  /* 0x00007300ff0677ac */ /* 0x000e620008000a00 */
[----:B------:R-:W-:Y:S01]  /*dec40*/  IMAD.X R45, R12, 0x1, R7, P0 ;  /* 0x000000010c2d7824 */ /* 0x000fe200000e0607 */
[----:B------:R-:W-:-:S04]  /*dec50*/  @P2 LOP3.LUT R0, R0, 0x4000, RZ, 0xfc, !PT ;  /* 0x0000400000002812 */ /* 0x000fc800078efcff */
[----:B------:R2:W-:Y:S01]  /*dec60*/  STL.64 [R1+0x4008], R44 ;  /* 0x0040082c01007387 */ /* 0x0005e20000100a00 */
[----:B------:R-:W-:Y:S01]  /*dec70*/  IMAD.MOV.U32 R57, RZ, RZ, R36 ;  /* 0x000000ffff397224 */ /* 0x000fe200078e0024 */
[----:B------:R-:W-:Y:S01]  /*dec80*/  LOP3.LUT R0, R0, 0xffffdfff, RZ, 0xc0, !PT ;  /* 0xffffdfff00007812 */ /* 0x000fe200078ec0ff */
[----:B------:R-:W-:Y:S02]  /*dec90*/  IMAD.MOV.U32 R36, RZ, RZ, R37 ;  /* 0x000000ffff247224 */ /* 0x000fe400078e0025 */
[----:B0-----:R-:W-:Y:S01]  /*deca0*/  IMAD.U32 R37, RZ, RZ, UR4 ;  /* 0x00000004ff257e24 */ /* 0x001fe2000f8e00ff */
[----:B--2---:R-:W-:Y:S01]  /*decb0*/  IADD3 R44, P0, PT, R24, R8, RZ ;  /* 0x00000008182c7210 */ /* 0x004fe20007f1e0ff */
[----:B-1----:R-:W-:-:S04]  /*decc0*/  UMOV UR4, UR7 ;  /* 0x0000000700047c82 */ /* 0x002fc80008000000 */
[----:B------:R-:W-:Y:S01]  /*decd0*/  IMAD.X R45, R12, 0x1, R11, P0 ;  /* 0x000000010c2d7824 */ /* 0x000fe200000e060b */
[----:B------:R-:W-:Y:S02]  /*dece0*/  IADD3 R24, P0, PT, R24, R9, RZ ;  /* 0x0000000918187210 */ /* 0x000fe40007f1e0ff */
[----:B------:R-:W-:Y:S02]  /*decf0*/  @P1 LOP3.LUT R0, R0, 0x2000, RZ, 0xfc, !PT ;  /* 0x0000200000001812 */ /* 0x000fe400078efcff */
[----:B---3--:R-:W-:Y:S02]  /*ded00*/  ISETP.GE.AND P2, PT, R26, UR5, PT ;  /* 0x000000051a007c0c */ /* 0x008fe4000bf46270 */
[----:B------:R-:W2:Y:S01]  /*ded10*/  LDL.LU R26, [R1+0x4d9c] ;  /* 0x004d9c00011a7983 */ /* 0x000ea20000300800 */
[----:B----4-:R-:W-:Y:S01]  /*ded20*/  ISETP.GE.AND P1, PT, R25, UR4, PT ;  /* 0x0000000419007c0c */ /* 0x010fe2000bf26270 */
[----:B------:R-:W-:Y:S02]  /*ded30*/  IMAD.X R25, R12, 0x1, R10, P0 ;  /* 0x000000010c197824 */ /* 0x000fe400000e060a */
[----:B------:R-:W-:Y:S01]  /*ded40*/  STL.64 [R1+0x4020], R44 ;  /* 0x0040202c01007387 */ /* 0x000fe20000100a00 */
[----:B------:R-:W0:Y:S03]  /*ded50*/  LDCU.64 UR4, c[0x0][0x398] ;  /* 0x00007300ff0477ac */ /* 0x000e260008000a00 */
[----:B------:R1:W-:Y:S04]  /*ded60*/  STL.64 [R1+0x4018], R24 ;  /* 0x0040181801007387 */ /* 0x0003e80000100a00 */
[----:B-1----:R-:W3:Y:S04]  /*ded70*/  LDL.LU R25, [R1+0x4da0] ;  /* 0x004da00001197983 */ /* 0x002ee80000300800 */
[----:B------:R-:W4:Y:S01]  /*ded80*/  LDL.LU R24, [R1+0x4da4] ;  /* 0x004da40001187983 */ /* 0x000f220000300800 */
[----:B------:R-:W-:-:S02]  /*ded90*/  IMAD.MOV.U32 R56, RZ, RZ, R61 ;  /* 0x000000ffff387224 */ /* 0x000fc400078e003d */
[----:B------:R-:W-:Y:S02]  /*deda0*/  IMAD.MOV.U32 R61, RZ, RZ, R30 ;  /* 0x000000ffff3d7224 */ /* 0x000fe400078e001e */
[----:B0-----:R-:W-:Y:S01]  /*dedb0*/  IMAD.U32 R30, RZ, RZ, UR4 ;  /* 0x00000004ff1e7e24 */ /* 0x001fe2000f8e00ff */
[----:B------:R-:W-:Y:S01]  /*dedc0*/  UMOV UR4, UR5 ;  /* 0x0000000500047c82 */ /* 0x000fe20008000000 */
[----:B------:R-:W-:Y:S02]  /*dedd0*/  IMAD.MOV.U32 R27, RZ, RZ, R58 ;  /* 0x000000ffff1b7224 */ /* 0x000fe400078e003a */
[----:B------:R-:W-:Y:S01]  /*dede0*/  IMAD.MOV.U32 R58, RZ, RZ, R31 ;  /* 0x000000ffff3a7224 */ /* 0x000fe200078e001f */
[----:B------:R-:W-:Y:S01]  /*dedf0*/  LOP3.LUT R0, R0, 0xffffefff, RZ, 0xc0, !PT ;  /* 0xffffefff00007812 */ /* 0x000fe200078ec0ff */
[----:B------:R-:W-:Y:S01]  /*dee00*/  IMAD.U32 R31, RZ, RZ, UR6 ;  /* 0x00000006ff1f7e24 */ /* 0x000fe2000f8e00ff */
[----:B------:R-:W0:Y:S02]  /*dee10*/  LDCU.64 UR6, c[0x0][0x398] ;  /* 0x00007300ff0677ac */ /* 0x000e240008000a00 */
[----:B------:R-:W-:-:S04]  /*dee20*/  @P2 LOP3.LUT R0, R0, 0x1000, RZ, 0xfc, !PT ;  /* 0x0000100000002812 */ /* 0x000fc800078efcff */
[----:B------:R-:W-:Y:S01]  /*dee30*/  LOP3.LUT R0, R0, 0xfffff7ff, RZ, 0xc0, !PT ;  /* 0xfffff7ff00007812 */ /* 0x000fe200078ec0ff */
[----:B------:R-:W-:-:S03]  /*dee40*/  IMAD.MOV.U32 R55, RZ, RZ, R58 ;  /* 0x000000ffff377224 */ /* 0x000fc600078e003a */
[----:B------:R-:W-:Y:S01]  /*dee50*/  @P1 LOP3.LUT R0, R0, 0x800, RZ, 0xfc, !PT ;  /* 0x0000080000001812 */ /* 0x000fe200078efcff */
[----:B------:R-:W-:-:S03]  /*dee60*/  IMAD.MOV.U32 R58, RZ, RZ, R29 ;  /* 0x000000ffff3a7224 */ /* 0x000fc600078e001d */
[----:B------:R-:W-:Y:S02]  /*dee70*/  LOP3.LUT R0, R0, 0xfffffbff, RZ, 0xc0, !PT ;  /* 0xfffffbff00007812 */ /* 0x000fe400078ec0ff */
[----:B------:R-:W-:Y:S02]  /*dee80*/  SHF.R.S32.HI R12, RZ, 0x1f, R23 ;  /* 0x0000001fff0c7819 */ /* 0x000fe40000011417 */
[----:B--2---:R-:W-:Y:S01]  /*dee90*/  ISETP.GE.AND P0, PT, R26, UR4, PT ;  /* 0x000000041a007c0c */ /* 0x004fe2000bf06270 */
[----:B------:R-:W1:-:S12]  /*deea0*/  LDCU.64 UR4, c[0x0][0x398] ;  /* 0x00007300ff0477ac */ /* 0x000e580008000a00 */
[----:B------:R-:W-:Y:S01]  /*deeb0*/  @P0 LOP3.LUT R0, R0, 0x400, RZ, 0xfc, !PT ;  /* 0x0000040000000812 */ /* 0x000fe200078efcff */
[----:B-1----:R-:W-:Y:S01]  /*deec0*/  IMAD.U32 R29, RZ, RZ, UR4 ;  /* 0x00000004ff1d7e24 */ /* 0x002fe2000f8e00ff */
[----:B0-----:R-:W-:Y:S02]  /*deed0*/  UMOV UR4, UR7 ;  /* 0x0000000700047c82 */ /* 0x001fe40008000000 */
[----:B----4-:R-:W-:Y:S02]  /*deee0*/  ISETP.GE.AND P1, PT, R24, UR4, PT ;  /* 0x0000000418007c0c */ /* 0x010fe4000bf26270 */
[----:B------:R-:W-:Y:S02]  /*deef0*/  IADD3 R24, P0, PT, R23, R4, RZ ;  /* 0x0000000417187210 */ /* 0x000fe40007f1e0ff */
[----:B---3--:R-:W-:Y:S01]  /*def00*/  ISETP.GE.AND P2, PT, R25, UR5, PT ;  /* 0x0000000519007c0c */ /* 0x008fe2000bf46270 */
[----:B------:R-:W-:Y:S01]  /*def10*/  IMAD.MOV.U32 R54, RZ, RZ, R57 ;  /* 0x000000ffff367224 */ /* 0x000fe200078e0039 */
[----:B------:R-:W0:Y:S01]  /*def20*/  LDCU.64 UR4, c[0x0][0x398] ;  /* 0x00007300ff0477ac */ /* 0x000e220008000a00 */
[----:B------:R-:W-:-:S05]  /*def30*/  IMAD.X R25, R12, 0x1, R5, P0 ;  /* 0x000000010c197824 */ /* 0x000fca00000e0605 */
[----:B------:R1:W-:Y:S04]  /*def40*/  STL.64 [R1+0x4010], R24 ;  /* 0x0040101801007387 */ /* 0x0003e80000100a00 */
[----:B-1----:R-:W2:Y:S04]  /*def50*/  LDL.LU R25, [R1+0x4da8] ;  /* 0x004da80001197983 */ /* 0x002ea80000300800 */
[----:B------:R-:W3:Y:S01]  /*def60*/  LDL.LU R24, [R1+0x4dac] ;  /* 0x004dac0001187983 */ /* 0x000ee20000300800 */
[----:B------:R-:W-:Y:S02]  /*def70*/  IMAD.MOV.U32 R57, RZ, RZ, R27 ;  /* 0x000000ffff397224 */ /* 0x000fe400078e001b */
[----:B------:R-:W-:-:S02]  /*def80*/  IMAD.MOV.U32 R27, RZ, RZ, R36 ;  /* 0x000000ffff1b7224 */ /* 0x000fc400078e0024 */
[----:B------:R-:W-:Y:S02]  /*def90*/  IMAD.MOV.U32 R36, RZ, RZ, R28 ;  /* 0x000000ffff247224 */ /* 0x000fe400078e001c */
[----:B------:R-:W-:Y:S01]  /*defa0*/  IMAD.U32 R28, RZ, RZ, UR6 ;  /* 0x00000006ff1c7e24 */ /* 0x000fe2000f8e00ff */
[----:B------:R-:W1:Y:S01]  /*defb0*/  LDCU.64 UR6, c[0x0][0x398] ;  /* 0x00007300ff0677ac */ /* 0x000e620008000a00 */
[----:B------:R-:W-:Y:S01]  /*defc0*/  LOP3.LUT R0, R0, 0xfffffdff, RZ, 0xc0, !PT ;  /* 0xfffffdff00007812 */ /* 0x000fe200078ec0ff */
[----:B------:R-:W-:-:S03]  /*defd0*/  IMAD.MOV.U32 R53, RZ, RZ, R54 ;  /* 0x000000ffff357224 */ /* 0x000fc600078e0036 */
[----:B------:R-:W-:Y:S01]  /*defe0*/  @P2 LOP3.LUT R0, R0, 0x200, RZ, 0xfc, !PT ;  /* 0x0000020000002812 */ /* 0x000fe200078efcff */
[----:B------:R-:W-:Y:S02]  /*deff0*/  IMAD.MOV.U32 R54, RZ, RZ, R55 ;  /* 0x000000ffff367224 */ /* 0x000fe400078e0037 */
[----:B------:R-:W-:Y:S01]  /*df000*/  IMAD.MOV.U32 R55, RZ, RZ, R27 ;  /* 0x000000ffff377224 */ /* 0x000fe200078e001b */
[----:B------:R-:W-:Y:S01]  /*df010*/  LOP3.LUT R0, R0, 0xfffffeff, RZ, 0xc0, !PT ;  /* 0xfffffeff00007812 */ /* 0x000fe200078ec0ff */
[----:B0-----:R-:W-:-:S03]  /*df020*/  IMAD.U32 R27, RZ, RZ, UR4 ;  /* 0x00000004ff1b7e24 */ /* 0x001fc6000f8e00ff */
[----:B------:R-:W-:Y:S01]  /*df030*/  @P1 LOP3.LUT R0, R0, 0x100, RZ, 0xfc, !PT ;  /* 0x0000010000001812 */ /* 0x000fe200078efcff */
[----:B-1----:R-:W-:Y:S02]  /*df040*/  UMOV UR4, UR7 ;  /* 0x0000000700047c82 */ /* 0x002fe40008000000 */
[----:B---3--:R-:W-:Y:S02]  /*df050*/  ISETP.GE.AND P1, PT, R24, UR4, PT ;  /* 0x0000000418007c0c */ /* 0x008fe4000bf26270 */
[----:B------:R-:W-:Y:S02]  /*df060*/  IADD3 R24, P0, PT, R23, R6, RZ ;  /* 0x0000000617187210 */ /* 0x000fe40007f1e0ff */
[----:B--2---:R-:W-:Y:S01]  /*df070*/  ISETP.GE.AND P2, PT, R25, UR5, PT ;  /* 0x0000000519007c0c */ /* 0x004fe2000bf46270 */
[----:B------:R-:W-:Y:S01]  /*df080*/  IMAD.U32 R26, RZ, RZ, UR6 ;  /* 0x00000006ff1a7e24 */ /* 0x000fe2000f8e00ff */
[----:B------:R-:W0:Y:S01]  /*df090*/  LDCU.64 UR4, c[0x0][0x398] ;  /* 0x00007300ff0477ac */ /* 0x000e220008000a00 */
[----:B------:R-:W-:Y:S01]  /*df0a0*/  IMAD.X R25, R12, 0x1, R7, P0 ;  /* 0x000000010c197824 */ /* 0x000fe200000e0607 */
[----:B------:R-:W1:Y:S04]  /*df0b0*/  LDCU.64 UR6, c[0x0][0x398] ;  /* 0x00007300ff0677ac */ /* 0x000e680008000a00 */
[----:B------:R0:W-:Y:S04]  /*df0c0*/  STL.64 [R1+0x4030], R24 ;  /* 0x0040301801007387 */ /* 0x0001e80000100a00 */
[----:B------:R-:W2:Y:S04]  /*df0d0*/  LDL.LU R45, [R1+0x4db0] ;  /* 0x004db000012d7983 */ /* 0x000ea80000300800 */
[----:B------:R-:W3:Y:S01]  /*df0e0*/  LDL.LU R44, [R1+0x4db4] ;  /* 0x004db400012c7983 */ /* 0x000ee20000300800 */
[----:B------:R-:W-:-:S04]  /*df0f0*/  LOP3.LUT R0, R0, 0xffffff7f, RZ, 0xc0, !PT ;  /* 0xffffff7f00007812 */ /* 0x000fc800078ec0ff */
[----:B------:R-:W-:Y:S01]  /*df100*/  @P2 LOP3.LUT R0, R0, 0x80, RZ, 0xfc, !PT ;  /* 0x0000008000002812 */ /* 0x000fe200078efcff */
[----:B0-----:R-:W-:-:S03]  /*df110*/  IMAD.U32 R25, RZ, RZ, UR4 ;  /* 0x00000004ff197e24 */ /* 0x001fc6000f8e00ff */
[----:B------:R-:W-:Y:S01]  /*df120*/  LOP3.LUT R0, R0, 0xffffffbf, RZ, 0xc0, !PT ;  /* 0xffffffbf00007812 */ /* 0x000fe200078ec0ff */
[----:B-1----:R-:W-:-:S03]  /*df130*/  UMOV UR4, UR7 ;  /* 0x0000000700047c82 */ /* 0x002fc60008000000 */
[----:B------:R-:W-:Y:S02]  /*df140*/  @P1 LOP3.LUT R0, R0, 0x40, RZ, 0xfc, !PT ;  /* 0x0000004000001812 */ /* 0x000fe400078efcff */
[----:B------:R-:W-:Y:S02]  /*df150*/  IADD3 R48, P0, PT, R23, R8, RZ ;  /* 0x0000000817307210 */ /* 0x000fe40007f1e0ff */
[----:B---3--:R-:W-:Y:S02]  /*df160*/  ISETP.GE.AND P1, PT, R44, UR4, PT ;  /* 0x000000042c007c0c */ /* 0x008fe4000bf26270 */
[----:B------:R-:W3:Y:S01]  /*df170*/  LDL.LU R44, [R1+0x4db8] ;  /* 0x004db800012c7983 */ /* 0x000ee20000300800 */
[----:B--2---:R-:W-:Y:S01]  /*df180*/  ISETP.GE.AND P2, PT, R45, UR5, PT ;  /* 0x000000052d007c0c */ /* 0x004fe2000bf46270 */
[----:B------:R-:W0:Y:S01]  /*df190*/  LDCU.64 UR4, c[0x0][0x398] ;  /* 0x00007300ff0477ac */ /* 0x000e220008000a00 */
[----:B------:R-:W-:-:S05]  /*df1a0*/  IMAD.X R49, R12, 0x1, R11, P0 ;  /* 0x000000010c317824 */ /* 0x000fca00000e060b */
[----:B------:R1:W-:Y:S01]  /*df1b0*/  STL.64 [R1+0x4058], R48 ;  /* 0x0040583001007387 */ /* 0x0003e20000100a00 */
[----:B------:R-:W-:Y:S02]  /*df1c0*/  IMAD.MOV.U32 R50, RZ, RZ, R56 ;  /* 0x000000ffff327224 */ /* 0x000fe400078e0038 */
[----:B------:R-:W-:Y:S01]  /*df1d0*/  IMAD.MOV.U32 R56, RZ, RZ, R17 ;  /* 0x000000ffff387224 */ /* 0x000fe200078e0011 */
[----:B-1----:R-:W-:Y:S01]  /*df1e0*/  IADD3 R48, P0, PT, R23, R9, RZ ;  /* 0x0000000917307210 */ /* 0x002fe20007f1e0ff */
[----:B0-----:R-:W-:Y:S01]  /*df1f0*/  IMAD.U32 R17, RZ, RZ, UR4 ;  /* 0x00000004ff117e24 */ /* 0x001fe2000f8e00ff */
[----:B------:R-:W-:-:S03]  /*df200*/  UMOV UR4, UR5 ;  /* 0x0000000500047c82 */ /* 0x000fc60008000000 */
[----:B------:R-:W-:-:S05]  /*df210*/  IMAD.X R49, R12, 0x1, R10, P0 ;  /* 0x000000010c317824 */ /* 0x000fca00000e060a */
[----:B------:R-:W-:Y:S01]  /*df220*/  STL.64 [R1+0x4050], R48 ;  /* 0x0040503001007387 */ /* 0x000fe20000100a00 */
[----:B---3--:R-:W-:Y:S01]  /*df230*/  ISETP.GE.AND P0, PT, R44, UR4, PT ;  /* 0x000000042c007c0c */ /* 0x008fe2000bf06270 */
[----:B------:R-:W0:Y:S02]  /*df240*/  LDCU.64 UR4, c[0x0][0x398] ;  /* 0x00007300ff0477ac */ /* 0x000e240008000a00 */
[----:B------:R-:W2:Y:S04]  /*df250*/  LDL.LU R44, [R1+0x4dbc] ;  /* 0x004dbc00012c7983 */ /* 0x000ea80000300800 */
[----:B------:R-:W3:Y:S01]  /*df260*/  LDL.LU R23, [R1+0x4dc0] ;  /* 0x004dc00001177983 */ /* 0x000ee20000300800 */
[----:B------:R-:W-:-:S04]  /*df270*/  LOP3.LUT R0, R0, 0xffffffdf, RZ, 0xc0, !PT ;  /* 0xffffffdf00007812 */ /* 0x000fc800078ec0ff */
[----:B------:R-:W-:-:S04]  /*df280*/  @P2 LOP3.LUT R0, R0, 0x20, RZ, 0xfc, !PT ;  /* 0x0000002000002812 */ /* 0x000fc800078efcff */
[----:B------:R-:W-:-:S04]  /*df290*/  LOP3.LUT R0, R0, 0xffffffef, RZ, 0xc0, !PT ;  /* 0xffffffef00007812 */ /* 0x000fc800078ec0ff */
[----:B------:R-:W-:-:S04]  /*df2a0*/  @P1 LOP3.LUT R0, R0, 0x10, RZ, 0xfc, !PT ;  /* 0x0000001000001812 */ /* 0x000fc800078efcff */
[----:B------:R-:W-:Y:S01]  /*df2b0*/  LOP3.LUT R0, R0, 0xfffffff7, RZ, 0xc0, !PT ;  /* 0xfffffff700007812 */ /* 0x000fe200078ec0ff */
[----:B------:R-:W-:Y:S01]  /*df2c0*/  IMAD.U32 R24, RZ, RZ, UR6 ;  /* 0x00000006ff187e24 */ /* 0x000fe2000f8e00ff */
[----:B------:R-:W-:Y:S01]  /*df2d0*/  SHF.R.S32.HI R12, RZ, 0x1f, R22 ;  /* 0x0000001fff0c7819 */ /* 0x000fe20000011416 */
[----:B------:R-:W1:Y:S01]  /*df2e0*/  LDCU.64 UR6, c[0x0][0x398] ;  /* 0x00007300ff0677ac */ /* 0x000e620008000a00 */
[----:B------:R-:W-:Y:S01]  /*df2f0*/  @P0 LOP3.LUT R0, R0, 0x8, RZ, 0xfc, !PT ;  /* 0x0000000800000812 */ /* 0x000fe200078efcff */
[----:B------:R-:W-:Y:S02]  /*df300*/  IMAD.MOV.U32 R51, RZ, RZ, R53 ;  /* 0x000000ffff337224 */ /* 0x000fe400078e0035 */
[----:B------:R-:W-:Y:S02]  /*df310*/  IMAD.MOV.U32 R53, RZ, RZ, R55 ;  /* 0x000000ffff357224 */ /* 0x000fe400078e0037 */
[----:B------:R-:W-:Y:S02]  /*df320*/  IMAD.MOV.U32 R55, RZ, RZ, R16 ;  /* 0x000000ffff377224 */ /* 0x000fe400078e0010 */
[----:B0-----:R-:W-:Y:S01]  /*df330*/  IMAD.U32 R16, RZ, RZ, UR4 ;  /* 0x00000004ff107e24 */ /* 0x001fe2000f8e00ff */
[----:B-1----:R-:W-:Y:S01]  /*df340*/  UMOV UR4, UR7 ;  /* 0x0000000700047c82 */ /* 0x002fe20008000000 */
[----:B--2---:R-:W-:-:S02]  /*df350*/  ISETP.GE.AND P2, PT, R44, UR5, PT ;  /* 0x000000052c007c0c */ /* 0x004fc4000bf46270 */
[----:B------:R-:W-:-:S05]  /*df360*/  IADD3 R44, P0, PT, R22, R4, RZ ;  /* 0x00000004162c7210 */ /* 0x000fca0007f1e0ff */
[----:B------:R-:W-:-:S05]  /*df370*/  IMAD.X R45, R12, 0x1, R5, P0 ;  /* 0x000000010c2d7824 */ /* 0x000fca00000e0605 */
[----:B------:R0:W-:Y:S01]  /*df380*/  STL.64 [R1+0x4048], R44 ;  /* 0x0040482c01007387 */ /* 0x0001e20000100a00 */
[----:B---3--:R-:W-:Y:S01]  /*df390*/  ISETP.GE.AND P1, PT, R23, UR4, PT ;  /* 0x0000000417007c0c */ /* 0x008fe2000bf26270 */
[----:B------:R-:W1:Y:S02]  /*df3a0*/  LDCU.64 UR4, c[0x0][0x398] ;  /* 0x00007300ff0477ac */ /* 0x000e640008000a00 */
[----:B0-----:R-:W2:Y:S04]  /*df3b0*/  LDL.LU R44, [R1+0x4dc4] ;  /* 0x004dc400012c7983 */ /* 0x001ea80000300800 */
[----:B------:R-:W3:Y:S01]  /*df3c0*/  LDL.LU R23, [R1+0x4dc8] ;  /* 0x004dc80001177983 */ /* 0x000ee20000300800 */
[----:B------:R-:W-:Y:S02]  /*df3d0*/  IMAD.MOV.U32 R52, RZ, RZ, R54 ;  /* 0x000000ffff347224 */ /* 0x000fe400078e0036 */
[----:B------:R-:W-:-:S02]  /*df3e0*/  IMAD.MOV.U32 R54, RZ, RZ, R59 ;  /* 0x000000ffff367224 */ /* 0x000fc400078e003b */
[----:B------:R-:W-:Y:S02]  /*df3f0*/  IMAD.MOV.U32 R59, RZ, RZ, R15 ;  /* 0x000000ffff3b7224 */ /* 0x000fe400078e000f */
[----:B------:R-:W-:Y:S01]  /*df400*/  IMAD.U32 R15, RZ, RZ, UR6 ;  /* 0x00000006ff0f7e24 */ /* 0x000fe2000f8e00ff */
[----:B------:R-:W0:Y:S01]  /*df410*/  LDCU.64 UR6, c[0x0][0x398] ;  /* 0x00007300ff0677ac */ /* 0x000e220008000a00 */
[----:B------:R-:W-:-:S04]  /*df420*/  LOP3.LUT R0, R0, 0xfffffffb, RZ, 0xc0, !PT ;  /* 0xfffffffb00007812 */ /* 0x000fc800078ec0ff */
[----:B------:R-:W-:Y:S01]  /*df430*/  @P2 LOP3.LUT R0, R0, 0x4, RZ, 0xfc, !PT ;  /* 0x0000000400002812 */ /* 0x000fe200078efcff */
[----:B------:R-:W-:Y:S02]  /*df440*/  IMAD.MOV.U32 R49, RZ, RZ, R52 ;  /* 0x000000ffff317224 */ /* 0x000fe400078e0034 */
[----:B------:R-:W-:Y:S01]  /*df450*/  IMAD.MOV.U32 R52, RZ, RZ, R14 ;  /* 0x000000ffff347224 */ /* 0x000fe200078e000e */
[----:B------:R-:W-:Y:S01]  /*df460*/  LOP3.LUT R0, R0, 0xfffffffd, RZ, 0xc0, !PT ;  /* 0xfffffffd00007812 */ /* 0x000fe200078ec0ff */
[----:B-1----:R-:W-:-:S03]  /*df470*/  IMAD.U32 R14, RZ, RZ, UR4 ;  /* 0x00000004ff0e7e24 */ /* 0x002fc6000f8e00ff */
[----:B------:R-:W-:Y:S01]  /*df480*/  @P1 LOP3.LUT R0, R0, 0x2, RZ, 0xfc, !PT ;  /* 0x0000000200001812 */ /* 0x000fe200078efcff */
[----:B0-----:R-:W-:Y:S01]  /*df490*/  UMOV UR4, UR7 ;  /* 0x0000000700047c82 */ /* 0x001fe20008000000 */
[----:B--2---:R-:W-:Y:S02]  /*df4a0*/  ISETP.GE.AND P2, PT, R44, UR5, PT ;  /* 0x000000052c007c0c */ /* 0x004fe4000bf46270 */
[----:B------:R-:W-:-:S05]  /*df4b0*/  IADD3 R44, P0, PT, R22, R6, RZ ;  /* 0x00000006162c7210 */ /* 0x000fca0007f1e0ff */
[----:B------:R-:W-:Y:S01]  /*df4c0*/  IMAD.X R45, R12, 0x1, R7, P0 ;  /* 0x000000010c2d7824 */ /* 0x000fe200000e0607 */
[----:B---3--:R-:W-:Y:S01]  /*df4d0*/  ISETP.GE.AND P1, PT, R23, UR4, PT ;  /* 0x0000000417007c0c */ /* 0x008fe2000bf26270 */
[----:B------:R-:W0:Y:S03]  /*df4e0*/  LDCU.64 UR4, c[0x0][0x398] ;  /* 0x00007300ff0477ac */ /* 0x000e260008000a00 */
[----:B------:R1:W-:Y:S04]  /*df4f0*/  STL.64 [R1+0x4068], R44 ;  /* 0x0040682c01007387 */ /* 0x0003e80000100a00 */
[----:B------:R-:W2:Y:S04]  /*df500*/  LDL.LU R23, [R1+0x4dcc] ;  /* 0x004dcc0001177983 */ /* 0x000ea80000300800 */
[----:B-1----:R-:W3:Y:S01]  /*df510*/  LDL.LU R44, [R1+0x4dd0] ;  /* 0x004dd000012c7983 */ /* 0x002ee20000300800 */
[----:B------:R-:W-:Y:S01]  /*df520*/  LOP3.LUT R0, R0, 0xfffffffe, RZ, 0xc0, !PT ;  /* 0xfffffffe00007812 */ /* 0x000fe200078ec0ff */
[----:B0-----:R-:W-:-:S03]  /*df530*/  UMOV UR7, UR5 ;  /* 0x0000000500077c82 */ /* 0x001fc60008000000 */
[----:B------:R-:W-:Y:S01]  /*df540*/  @P2 LOP3.LUT R0, R0, 0x1, RZ, 0xfc, !PT ;  /* 0x0000000100002812 */ /* 0x000fe200078efcff */
[----:B------:R-:W-:Y:S02]  /*df550*/  IMAD.MOV.U32 R48, RZ, RZ, R51 ;  /* 0x000000ffff307224 */ /* 0x000fe400078e0033 */
[----:B------:R-:W-:Y:S02]  /*df560*/  IMAD.MOV.U32 R51, RZ, RZ, R53 ;  /* 0x000000ffff337224 */ /* 0x000fe400078e0035 */
[----:B------:R-:W-:Y:S02]  /*df570*/  IMAD.MOV.U32 R53, RZ, RZ, R54 ;  /* 0x000000ffff357224 */ /* 0x000fe400078e0036 */
[----:B------:R-:W-:Y:S02]  /*df580*/  IMAD.MOV.U32 R54, RZ, RZ, R55 ;  /* 0x000000ffff367224 */ /* 0x000fe400078e0037 */
[----:B------:R-:W-:Y:S02]  /*df590*/  IMAD.MOV.U32 R55, RZ, RZ, R58 ;  /* 0x000000ffff377224 */ /* 0x000fe400078e003a */
[----:B------:R-:W-:Y:S01]  /*df5a0*/  IMAD.MOV.U32 R58, RZ, RZ, R13 ;  /* 0x000000ffff3a7224 */ /* 0x000fe200078e000d */
[----:B--2---:R-:W-:-:S02]  /*df5b0*/  ISETP.GE.AND P2, PT, R23, UR7, PT ;  /* 0x0000000717007c0c */ /* 0x004fc4000bf46270 */
[----:B------:R-:W2:Y:S01]  /*df5c0*/  LDL.LU R23, [R1+0x4dd4] ;  /* 0x004dd40001177983 */ /* 0x000ea20000300800 */
[----:B------:R-:W-:Y:S01]  /*df5d0*/  IMAD.U32 R13, RZ, RZ, UR6 ;  /* 0x00000006ff0d7e24 */ /* 0x000fe2000f8e00ff */
[----:B------:R-:W-:Y:S01]  /*df5e0*/  UMOV UR6, UR9 ;  /* 0x0000000900067c82 */ /* 0x000fe20008000000 */
[----:B------:R-:W-:Y:S02]  /*df5f0*/  @P1 LOP3.LUT R3, R3, 0x80000000, RZ, 0xfc, !PT ;  /* 0x8000000003031812 */ /* 0x000fe400078efcff */
[----:B---3--:R-:W-:Y:S01]  /*df600*/  ISETP.GE.AND P1, PT, R44, UR6, PT ;  /* 0x000000062c007c0c */ /* 0x008fe2000bf26270 */
[----:B------:R-:W2:Y:S01]  /*df610*/  LDCU.64 UR6, c[0x0][0x398] ;  /* 0x00007300ff0677ac */ /* 0x000ea20008000a00 */
[----:B------:R-:W-:-:S05]  /*df620*/  IADD3 R44, P0, PT, R22, R8, RZ ;  /* 0x00000008162c7210 */ /* 0x000fca0007f1e0ff */
[----:B------:R-:W-:-:S05]  /*df630*/  IMAD.X R45, R12, 0x1, R11, P0 ;  /* 0x000000010c2d7824 */ /* 0x000fca00000e060b */
[----:B------:R0:W-:Y:S02]  /*df640*/  STL.64 [R1+0x4090], R44 ;  /* 0x0040902c01007387 */ /* 0x0001e40000100a00 */
[----:B0-----:R-:W-:-:S05]  /*df650*/  IADD3 R44, P0, PT, R22, R9, RZ ;  /* 0x00000009162c7210 */ /* 0x001fca0007f1e0ff */
[----:B------:R-:W-:-:S05]  /*df660*/  IMAD.X R45, R12, 0x1, R10, P0 ;  /* 0x000000010c2d7824 */ /* 0x000fca00000e060a */
[----:B------:R0:W-:Y:S01]  /*df670*/  STL.64 [R1+0x4088], R44 ;  /* 0x0040882c01007387 */ /* 0x0001e20000100a00 */
[----:B--2---:R-:W-:-:S03]  /*df680*/  ISETP.GE.AND P0, PT, R23, UR7, PT ;  /* 0x0000000717007c0c */ /* 0x004fc6000bf06270 */
[----:B------:R-:W2:Y:S04]  /*df690*/  LDL.LU R23, [R1+0x4dd8] ;  /* 0x004dd80001177983 */ /* 0x000ea80000300800 */
[----:B------:R-:W3:Y:S01]  /*df6a0*/  LDL.LU R22, [R1+0x4ddc] ;  /* 0x004ddc0001167983 */ /* 0x000ee20000300800 */
[----:B------:R-:W-:-:S04]  /*df6b0*/  LOP3.LUT R3, R3, 0xbfffffff, RZ, 0xc0, !PT ;  /* 0xbfffffff03037812 */ /* 0x000fc800078ec0ff */
[----:B------:R-:W-:-:S04]  /*df6c0*/  @P2 LOP3.LUT R3, R3, 0x40000000, RZ, 0xfc, !PT ;  /* 0x4000000003032812 */ /* 0x000fc800078efcff */
[----:B------:R-:W-:-:S04]  /*df6d0*/  LOP3.LUT R3, R3, 0xdfffffff, RZ, 0xc0, !PT ;  /* 0xdfffffff03037812 */ /* 0x000fc800078ec0ff */
[----:B------:R-:W-:Y:S01]  /*df6e0*/  @P1 LOP3.LUT R3, R3, 0x20000000, RZ, 0xfc, !PT ;  /* 0x2000000003031812 */ /* 0x000fe200078efcff */
[----:B------:R-:W-:Y:S01]  /*df6f0*/  UMOV UR5, UR4 ;  /* 0x0000000400057c82 */ /* 0x000fe20008000000 */
[----:B------:R-:W-:Y:S01]  /*df700*/  UMOV UR4, UR8 ;  /* 0x0000000800047c82 */ /* 0x000fe20008000000 */
[----:B------:R-:W2:Y:S01]  /*df710*/  LDCU.64 UR8, c[0x0][0x398] ;  /* 0x00007300ff0877ac */ /* 0x000ea20008000a00 */
[----:B------:R-:W-:-:S04]  /*df720*/  LOP3.LUT R3, R3, 0xefffffff, RZ, 0xc0, !PT ;  /* 0xefffffff03037812 */ /* 0x000fc800078ec0ff */
[----:B------:R-:W-:-:S04]  /*df730*/  @P0 LOP3.LUT R3, R3, 0x10000000, RZ, 0xfc, !PT ;  /* 0x1000000003030812 */ /* 0x000fc800078efcff */
[----:B------:R-:W-:Y:S02]  /*df740*/  LOP3.LUT R3, R3, 0xf7ffffff, RZ, 0xc0, !PT ;  /* 0xf7ffffff03037812 */ /* 0x000fe400078ec0ff */
[----:B------:R-:W-:Y:S02]  /*df750*/  SHF.R.S32.HI R12, RZ, 0x1f, R21 ;  /* 0x0000001fff0c7819 */ /* 0x000fe40000011415 */
[----:B---3--:R-:W-:Y:S02]  /*df760*/  ISETP.GE.AND P1, PT, R22, UR11, PT ;  /* 0x0000000b16007c0c */ /* 0x008fe4000bf26270 */
[----:B------:R-:W3:Y:S01]  /*df770*/  LDL.LU R22, [R1+0x4de0] ;  /* 0x004de00001167983 */ /* 0x000ee20000300800 */
[----:B--2---:R-:W-:Y:S01]  /*df780*/  ISETP.GE.AND P0, PT, R23, UR9, PT ;  /* 0x0000000917007c0c */ /* 0x004fe2000bf06270 */
[----:B------:R-:W-:Y:S01]  /*df790*/  UMOV UR11, UR12 ;  /* 0x0000000c000b7c82 */ /* 0x000fe20008000000 */
[----:B------:R-:W3:Y:S11]  /*df7a0*/  LDCU.64 UR12, c[0x0][0x398] ;  /* 0x00007300ff0c77ac */ /* 0x000ef60008000a00 */
[----:B------:R-:W-:-:S02]  /*df7b0*/  @P0 LOP3.LUT R3, R3, 0x8000000, RZ, 0xfc, !PT ;  /* 0x0800000003030812 */ /* 0x000fc400078efcff */
[----:B0-----:R-:W-:-:S05]  /*df7c0*/  IADD3 R44, P0, PT, R21, R4, RZ ;  /* 0x00000004152c7210 */ /* 0x001fca0007f1e0ff */
[----:B------:R-:W-:-:S05]  /*df7d0*/  IMAD.X R45, R12, 0x1, R5, P0 ;  /* 0x000000010c2d7824 */ /* 0x000fca00000e0605 */
[----:B------:R0:W-:Y:S04]  /*df7e0*/  STL.64 [R1+0x4080], R44 ;  /* 0x0040802c01007387 */ /* 0x0001e80000100a00 */
[----:B------:R-:W2:Y:S01]  /*df7f0*/  LDL.LU R23, [R1+0x4de4] ;  /* 0x004de40001177983 */ /* 0x000ea20000300800 */
[----:B------:R-:W-:-:S04]  /*df800*/  LOP3.LUT R3, R3, 0xfbffffff, RZ, 0xc0, !PT ;  /* 0xfbffffff03037812 */ /* 0x000fc800078ec0ff */
[----:B------:R-:W-:Y:S02]  /*df810*/  @P1 LOP3.LUT R3, R3, 0x4000000, RZ, 0xfc, !PT ;  /* 0x0400000003031812 */ /* 0x000fe400078efcff */
[----:B---3--:R-:W-:Y:S02]  /*df820*/  ISETP.GE.AND P0, PT, R22, UR13, PT ;  /* 0x0000000d16007c0c */ /* 0x008fe4000bf06270 */
[----:B------:R-:W3:Y:S01]  /*df830*/  LDL.LU R22, [R1+0x4de8] ;  /* 0x004de80001167983 */ /* 0x000ee20000300800 */
[----:B------:R-:W-:-:S10]  /*df840*/  LOP3.LUT R3, R3, 0xfdffffff, RZ, 0xc0, !PT ;  /* 0xfdffffff03037812 */ /* 0x000fd400078ec0ff */
[----:B------:R-:W-:Y:S02]  /*df850*/  @P0 LOP3.LUT R3, R3, 0x2000000, RZ, 0xfc, !PT ;  /* 0x0200000003030812 */ /* 0x000fe400078efcff */
[----:B0-----:R-:W-:-:S05]  /*df860*/  IADD3 R44, P0, PT, R21, R6, RZ ;  /* 0x00000006152c7210 */ /* 0x001fca0007f1e0ff */
[----:B------:R-:W-:Y:S01]  /*df870*/  IMAD.X R45, R12, 0x1, R7, P0 ;  /* 0x000000010c2d7824 */ /* 0x000fe200000e0607 */
[----:B------:R-:W-:-:S04]  /*df880*/  UMOV UR13, UR17 ;  /* 0x00000011000d7c82 */ /* 0x000fc80008000000 */
[----:B------:R0:W-:Y:S01]  /*df890*/  STL.64 [R1+0x4098], R44 ;  /* 0x0040982c01007387 */ /* 0x0001e20000100a00 */
[----:B--2---:R-:W-:Y:S01]  /*df8a0*/  ISETP.GE.AND P1, PT, R23, UR15, PT ;  /* 0x0000000f17007c0c */ /* 0x004fe2000bf26270 */
[----:B------:R-:W-:Y:S02]  /*df8b0*/  UMOV UR15, UR16 ;  /* 0x00000010000f7c82 */ /* 0x000fe40008000000 */
[----:B------:R-:W2:Y:S01]  /*df8c0*/  LDL.LU R23, [R1+0x4dec] ;  /* 0x004dec0001177983 */ /* 0x000ea20000300800 */
[----:B------:R-:W3:Y:S01]  /*df8d0*/  LDCU.64 UR16, c[0x0][0x398] ;  /* 0x00007300ff1077ac */ /* 0x000ee20008000a00 */
[----:B------:R-:W-:Y:S02]  /*df8e0*/  LOP3.LUT R3, R3, 0xfeffffff, RZ, 0xc0, !PT ;  /* 0xfeffffff03037812 */ /* 0x000fe400078ec0ff */
[----:B---3--:R-:W-:Y:S02]  /*df8f0*/  ISETP.GE.AND P0, PT, R22, UR17, PT ;  /* 0x0000001116007c0c */ /* 0x008fe4000bf06270 */
[----:B------:R-:W3:Y:S04]  /*df900*/  LDL.LU R22, [R1+0x4df0] ;  /* 0x004df00001167983 */ /* 0x000ee80000300800 */
[----:B------:R-:W-:-:S04]  /*df910*/  @P1 LOP3.LUT R3, R3, 0x1000000, RZ, 0xfc, !PT ;  /* 0x0100000003031812 */ /* 0x000fc800078efcff */
[----:B------:R-:W-:Y:S01]  /*df920*/  LOP3.LUT R3, R3, 0xff7fffff, RZ, 0xc0, !PT ;  /* 0xff7fffff03037812 */ /* 0x000fe200078ec0ff */
[----:B------:R-:W-:-:S03]  /*df930*/  UMOV UR7, UR21 ;  /* 0x0000001500077c82 */ /* 0x000fc60008000000 */
[----:B------:R-:W-:Y:S02]  /*df940*/  @P0 LOP3.LUT R3, R3, 0x800000, RZ, 0xfc, !PT ;  /* 0x0080000003030812 */ /* 0x000fe400078efcff */
[----:B0-----:R-:W-:-:S05]  /*df950*/  IADD3 R44, P0, PT, R21, R8, RZ ;  /* 0x00000008152c7210 */ /* 0x001fca0007f1e0ff */
[----:B------:R-:W-:Y:S01]  /*df960*/  IMAD.X R45, R12, 0x1, R11, P0 ;  /* 0x000000010c2d7824 */ /* 0x000fe200000e060b */
[----:B--2---:R-:W-:Y:S01]  /*df970*/  ISETP.GE.AND P1, PT, R23, UR19, PT ;  /* 0x0000001317007c0c */ /* 0x004fe2000bf26270 */
[----:B------:R-:W-:Y:S01]  /*df980*/  UMOV UR19, UR20 ;  /* 0x0000001400137c82 */ /* 0x000fe20008000000 */
[----:B------:R-:W3:Y:S02]  /*df990*/  LDCU.64 UR20, c[0x0][0x398] ;  /* 0x00007300ff1477ac */ /* 0x000ee40008000a00 */
[----:B------:R0:W-:Y:S02]  /*df9a0*/  STL.64 [R1+0x40b8], R44 ;  /* 0x0040b82c01007387 */ /* 0x0001e40000100a00 */
[----:B0-----:R-:W-:-:S05]  /*df9b0*/  IADD3 R44, P0, PT, R21, R9, RZ ;  /* 0x00000009152c7210 */ /* 0x001fca0007f1e0ff */
[----:B------:R-:W-:-:S05]  /*df9c0*/  IMAD.X R45, R12, 0x1, R10, P0 ;  /* 0x000000010c2d7824 */ /* 0x000fca00000e060a */
[----:B------:R-:W-:Y:S01]  /*df9d0*/  STL.64 [R1+0x40b0], R44 ;  /* 0x0040b02c01007387 */ /* 0x000fe20000100a00 */
[----:B---3--:R-:W-:-:S03]  /*df9e0*/  ISETP.GE.AND P0, PT, R22, UR21, PT ;  /* 0x0000001516007c0c */ /* 0x008fc6000bf06270 */
[----:B------:R-:W2:Y:S04]  /*df9f0*/  LDL.LU R22, [R1+0x4df4] ;  /* 0x004df40001167983 */ /* 0x000ea80000300800 */
[----:B------:R-:W3:Y:S01]  /*dfa00*/  LDL.LU R21, [R1+0x4df8] ;  /* 0x004df80001157983 */ /* 0x000ee20000300800 */
[----:B------:R-:W-:Y:S01]  /*dfa10*/  UMOV UR17, UR24 ;  /* 0x0000001800117c82 */ /* 0x000fe20008000000 */
[----:B------:R-:W3:Y:S01]  /*dfa20*/  LDCU.64 UR24, c[0x0][0x398] ;  /* 0x00007300ff1877ac */ /* 0x000ee20008000a00 */
[----:B------:R-:W-:-:S04]  /*dfa30*/  LOP3.LUT R3, R3, 0xffbfffff, RZ, 0xc0, !PT ;  /* 0xffbfffff03037812 */ /* 0x000fc800078ec0ff */
[----:B------:R-:W-:Y:S01]  /*dfa40*/  @P1 LOP3.LUT R3, R3, 0x400000, RZ, 0xfc, !PT ;  /* 0x0040000003031812 */ /* 0x000fe200078efcff */
[----:B------:R-:W-:Y:S01]  /*dfa50*/  UMOV UR9, UR23 ;  /* 0x0000001700097c82 */ /* 0x000fe20008000000 */
[----:B------:R-:W-:Y:S01]  /*dfa60*/  UMOV UR21, UR22 ;  /* 0x0000001600157c82 */ /* 0x000fe20008000000 */
[----:B------:R-:W2:Y:S01]  /*dfa70*/  LDCU.64 UR22, c[0x0][0x398] ;  /* 0x00007300ff1677ac */ /* 0x000ea20008000a00 */
[----:B------:R-:W-:Y:S02]  /*dfa80*/  LOP3.LUT R3, R3, 0xffdfffff, RZ, 0xc0, !PT ;  /* 0xffdfffff03037812 */ /* 0x000fe400078ec0ff */
[----:B------:R-:W-:Y:S02]  /*dfa90*/  SHF.R.S32.HI R12, RZ, 0x1f, R20 ;  /* 0x0000001fff0c7819 */ /* 0x000fe40000011414 */
[----:B------:R-:W-:Y:S02]  /*dfaa0*/  @P0 LOP3.LUT R3, R3, 0x200000, RZ, 0xfc, !PT ;  /* 0x0020000003030812 */ /* 0x000fe400078efcff */
[----:B---3--:R-:W-:-:S02]  /*dfab0*/  ISETP.GE.AND P1, PT, R21, UR25, PT ;  /* 0x0000001915007c0c */ /* 0x008fc4000bf26270 */
[----:B------:R-:W3:Y:S01]  /*dfac0*/  LDL.LU R21, [R1+0x4dfc] ;  /* 0x004dfc0001157983 */ /* 0x000ee20000300800 */
[----:B--2---:R-:W-:Y:S02]  /*dfad0*/  ISETP.GE.AND P2, PT, R22, UR23, PT ;  /* 0x0000001716007c0c */ /* 0x004fe4000bf46270 */
[----:B------:R-:W-:Y:S01]  /*dfae0*/  IADD3 R22, P0, PT, R20, R4, RZ ;  /* 0x0000000414167210 */ /* 0x000fe20007f1e0ff */
[----:B------:R-:W-:-:S04]  /*dfaf0*/  IMAD.MOV.U32 R47, RZ, RZ, R50 ;  /* 0x000000ffff2f7224 */ /* 0x000fc800078e0032 */
[----:B------:R-:W-:Y:S02]  /*dfb00*/  IMAD.X R23, R12, 0x1, R5, P0 ;  /* 0x000000010c177824 */ /* 0x000fe400000e0605 */
[----:B------:R-:W-:-:S03]  /*dfb10*/  IMAD.MOV.U32 R50, RZ, RZ, R18 ;  /* 0x000000ffff327224 */ /* 0x000fc600078e0012 */
[----:B------:R0:W-:Y:S04]  /*dfb20*/  STL.64 [R1+0x40a8], R22 ;  /* 0x0040a81601007387 */ /* 0x0001e80000100a00 */
[----:B------:R-:W2:Y:S01]  /*dfb30*/  LDL.LU R18, [R1+0x4e00] ;  /* 0x004e000001127983 */ /* 0x000ea20000300800 */
[----:B------:R-:W-:-:S04]  /*dfb40*/  LOP3.LUT R3, R3, 0xffefffff, RZ, 0xc0, !PT ;  /* 0xffefffff03037812 */ /* 0x000fc800078ec0ff */
[----:B------:R-:W-:Y:S01]  /*dfb50*/  @P2 LOP3.LUT R3, R3, 0x100000, RZ, 0xfc, !PT ;  /* 0x0010000003032812 */ /* 0x000fe200078efcff */
[----:B0-----:R-:W4:Y:S01]  /*dfb60*/  LDL.LU R22, [R1+0x4e04] ;  /* 0x004e040001167983 */ /* 0x001f220000300800 */
[----:B---3--:R-:W-:-:S03]  /*dfb70*/  ISETP.GE.AND P2, PT, R21, UR27, PT ;  /* 0x0000001b15007c0c */ /* 0x008fc6000bf46270 */
[----:B------:R-:W3:Y:S01]  /*dfb80*/  LDL.LU R21, [R1+0x4e08] ;  /* 0x004e080001157983 */ /* 0x000ee20000300800 */
[----:B------:R-:W-:-:S04]  /*dfb90*/  LOP3.LUT R3, R3, 0xfff7ffff, RZ, 0xc0, !PT ;  /* 0xfff7ffff03037812 */ /* 0x000fc800078ec0ff */
[----:B------:R-:W-:-:S04]  /*dfba0*/  @P1 LOP3.LUT R3, R3, 0x80000, RZ, 0xfc, !PT ;  /* 0x0008000003031812 */ /* 0x000fc800078efcff */
[----:B------:R-:W-:Y:S02]  /*dfbb0*/  LOP3.LUT R3, R3, 0xfffbffff, RZ, 0xc0, !PT ;  /* 0xfffbffff03037812 */ /* 0x000fe400078ec0ff */
[----:B--2---:R-:W-:Y:S02]  /*dfbc0*/  ISETP.GE.AND P1, PT, R18, UR29, PT ;  /* 0x0000001d12007c0c */ /* 0x004fe4000bf26270 */
[----:B------:R-:W-:Y:S01]  /*dfbd0*/  IADD3 R18, P0, PT, R20, R6, RZ ;  /* 0x0000000614127210 */ /* 0x000fe20007f1e0ff */
[----:B------:R-:W-:Y:S01]  /*dfbe0*/  IMAD.MOV.U32 R45, RZ, RZ, R53 ;  /* 0x000000ffff2d7224 */ /* 0x000fe200078e0035 */
[----:B------:R-:W-:Y:S01]  /*dfbf0*/  @P2 LOP3.LUT R3, R3, 0x40000, RZ, 0xfc, !PT ;  /* 0x0004000003032812 */ /* 0x000fe200078efcff */
[----:B------:R-:W-:Y:S02]  /*dfc00*/  IMAD.MOV.U32 R53, RZ, RZ, R19 ;  /* 0x000000ffff357224 */ /* 0x000fe400078e0013 */
[----:B------:R-:W-:Y:S01]  /*dfc10*/  IMAD.X R19, R12, 0x1, R7, P0 ;  /* 0x000000010c137824 */ /* 0x000fe200000e0607 */
[----:B------:R-:W-:-:S04]  /*dfc20*/  LOP3.LUT R3, R3, 0xfffdffff, RZ, 0xc0, !PT ;  /* 0xfffdffff03037812 */ /* 0x000fc800078ec0ff */
[----:B------:R0:W-:Y:S01]  /*dfc30*/  STL.64 [R1+0x40c8], R18 ;  /* 0x0040c81201007387 */ /* 0x0001e20000100a00 */
[----:B------:R-:W-:-:S03]  /*dfc40*/  @P1 LOP3.LUT R3, R3, 0x20000, RZ, 0xfc, !PT ;  /* 0x0002000003031812 */ /* 0x000fc600078efcff */
[----:B0-----:R-:W2:Y:S01]  /*dfc50*/  LDL.LU.64 R18, [R1+0x5730] ;  /* 0x0057300001127983 */ /* 0x001ea20000300a00 */
[----:B---3--:R-:W-:-:S03]  /*dfc60*/  ISETP.GE.AND P1, PT, R21, UR33, PT ;  /* 0x0000002115007c0c */ /* 0x008fc6000bf26270 */
[----:B------:R-:W3:Y:S01]  /*dfc70*/  LDL.LU R21, [R1+0x4e0c] ;  /* 0x004e0c0001157983 */ /* 0x000ee20000300800 */
[----:B----4-:R-:W-:Y:S02]  /*dfc80*/  ISETP.GE.AND P2, PT, R22, UR31, PT ;  /* 0x0000001f16007c0c */ /* 0x010fe4000bf46270 */
[----:B------:R-:W-:-:S05]  /*dfc90*/  IADD3 R22, P0, PT, R20, R8, RZ ;  /* 0x0000000814167210 */ /* 0x000fca0007f1e0ff */
[----:B------:R-:W-:-:S05]  /*dfca0*/  IMAD.X R23, R12, 0x1, R11, P0 ;  /* 0x000000010c177824 */ /* 0x000fca00000e060b */
[----:B------:R0:W-:Y:S02]  /*dfcb0*/  STL.64 [R1+0x40e8], R22 ;  /* 0x0040e81601007387 */ /* 0x0001e40000100a00 */
[----:B0-----:R-:W-:-:S05]  /*dfcc0*/  IADD3 R22, P0, PT, R20, R9, RZ ;  /* 0x0000000914167210 */ /* 0x001fca0007f1e0ff */
[----:B------:R-:W-:-:S05]  /*dfcd0*/  IMAD.X R23, R12, 0x1, R10, P0 ;  /* 0x000000010c177824 */ /* 0x000fca00000e060a */
[----:B------:R0:W-:Y:S01]  /*dfce0*/  STL.64 [R1+0x40e0], R22 ;  /* 0x0040e01601007387 */ /* 0x0001e20000100a00 */
[----:B---3--:R-:W-:-:S03]  /*dfcf0*/  ISETP.GE.AND P0, PT, R21, UR35, PT ;  /* 0x0000002315007c0c */ /* 0x008fc6000bf06270 */
[----:B------:R-:W3:Y:S04]  /*dfd00*/  LDL.LU R21, [R1+0x4e10] ;  /* 0x004e100001157983 */ /* 0x000ee80000300800 */
[----:B------:R-:W4:Y:S01]  /*dfd10*/  LDL.LU R20, [R1+0x4e14] ;  /* 0x004e140001147983 */ /* 0x000f220000300800 */
[----:B------:R-:W-:-:S04]  /*dfd20*/  LOP3.LUT R3, R3, 0xfffeffff, RZ, 0xc0, !PT ;  /* 0xfffeffff03037812 */ /* 0x000fc800078ec0ff */
[----:B------:R-:W-:-:S04]  /*dfd30*/  @P2 LOP3.LUT R3, R3, 0x10000, RZ, 0xfc, !PT ;  /* 0x0001000003032812 */ /* 0x000fc800078efcff */
[----:B------:R-:W-:-:S04]  /*dfd40*/  LOP3.LUT R3, R3, 0xffff7fff, RZ, 0xc0, !PT ;  /* 0xffff7fff03037812 */ /* 0x000fc800078ec0ff */
[----:B------:R-:W-:Y:S02]  /*dfd50*/  @P1 LOP3.LUT R3, R3, 0x8000, RZ, 0xfc, !PT ;  /* 0x0000800003031812 */ /* 0x000fe400078efcff */
[----:B---3--:R-:W-:Y:S02]  /*dfd60*/  ISETP.GE.AND P2, PT, R21, UR37, PT ;  /* 0x0000002515007c0c */ /* 0x008fe4000bf46270 */
[----:B------:R-:W3:Y:S01]  /*dfd70*/  LDL.LU R21, [R1+0x4e18] ;  /* 0x004e180001157983 */ /* 0x000ee20000300800 */
[----:B----4-:R-:W-:-:S03]  /*dfd80*/  ISETP.GE.AND P1, PT, R20, UR39, PT ;  /* 0x0000002714007c0c */ /* 0x010fc6000bf26270 */
[----:B------:R-:W4:Y:S01]  /*dfd90*/  LDL.LU R20, [R1+0x4e1c] ;  /* 0x004e1c0001147983 */ /* 0x000f220000300800 */
[----:B------:R-:W-:Y:S02]  /*dfda0*/  LOP3.LUT R3, R3, 0xffffbfff, RZ, 0xc0, !PT ;  /* 0xffffbfff03037812 */ /* 0x000fe400078ec0ff */
[----:B--2---:R-:W-:Y:S02]  /*dfdb0*/  SHF.R.S32.HI R12, RZ, 0x1f, R19 ;  /* 0x0000001fff0c7819 */ /* 0x004fe40000011413 */
[----:B------:R-:W-:Y:S02]  /*dfdc0*/  @P0 LOP3.LUT R3, R3, 0x4000, RZ, 0xfc, !PT ;  /* 0x0000400003030812 */ /* 0x000fe400078efcff */
[----:B0-----:R-:W-:Y:S02]  /*dfdd0*/  IADD3 R22, P0, PT, R19, R4, RZ ;  /* 0x0000000413167210 */ /* 0x001fe40007f1e0ff */
[----:B------:R-:W-:-:S03]  /*dfde0*/  LOP3.LUT R3, R3, 0xffffdfff, RZ, 0xc0, !PT ;  /* 0xffffdfff03037812 */ /* 0x000fc600078ec0ff */
[----:B------:R-:W-:Y:S01]  /*dfdf0*/  IMAD.X R23, R12, 0x1, R5, P0 ;  /* 0x000000010c177824 */ /* 0x000fe200000e0605 */
[----:B------:R-:W-:-:S04]  /*dfe00*/  @P2 LOP3.LUT R3, R3, 0x2000, RZ, 0xfc, !PT ;  /* 0x0000200003032812 */ /* 0x000fc800078efcff */
[----:B------:R0:W-:Y:S01]  /*dfe10*/  STL.64 [R1+0x40d8], R22 ;  /* 0x0040d81601007387 */ /* 0x0001e20000100a00 */
[----:B------:R-:W-:-:S04]  /*dfe20*/  LOP3.LUT R3, R3, 0xffffefff, RZ, 0xc0, !PT ;  /* 0xffffefff03037812 */ /* 0x000fc800078ec0ff */
[----:B------:R-:W-:Y:S02]  /*dfe30*/  @P1 LOP3.LUT R3, R3, 0x1000, RZ, 0xfc, !PT ;  /* 0x0000100003031812 */ /* 0x000fe400078efcff */
[----:B---3--:R-:W-:Y:S02]  /*dfe40*/  ISETP.GE.AND P2, PT, R21, UR41, PT ;  /* 0x0000002915007c0c */ /* 0x008fe4000bf46270 */
[----:B------:R-:W2:Y:S01]  /*dfe50*/  LDL.LU R21, [R1+0x4e20] ;  /* 0x004e200001157983 */ /* 0x000ea20000300800 */
[----:B----4-:R-:W-:-:S03]  /*dfe60*/  ISETP.GE.AND P1, PT, R20, UR43, PT ;  /* 0x0000002b14007c0c */ /* 0x010fc6000bf26270 */
[----:B------:R-:W3:Y:S01]  /*dfe70*/  LDL.LU R20, [R1+0x4e24] ;  /* 0x004e240001147983 */ /* 0x000ee20000300800 */
[----:B------:R-:W-:Y:S02]  /*dfe80*/  LOP3.LUT R3, R3, 0xfffff7ff, RZ, 0xc0, !PT ;  /* 0xfffff7ff03037812 */ /* 0x000fe400078ec0ff */
[----:B0-----:R-:W-:-:S04]  /*dfe90*/  IADD3 R22, P0, PT, R19, R6, RZ ;  /* 0x0000000613167210 */ /* 0x001fc80007f1e0ff */
[----:B------:R-:W-:Y:S01]  /*dfea0*/  @P2 LOP3.LUT R3, R3, 0x800, RZ, 0xfc, !PT ;  /* 0x0000080003032812 */ /* 0x000fe200078efcff */
[----:B------:R-:W-:-:S03]  /*dfeb0*/  IMAD.X R23, R12, 0x1, R7, P0 ;  /* 0x000000010c177824 */ /* 0x000fc600000e0607 */
[----:B------:R-:W-:-:S04]  /*dfec0*/  LOP3.LUT R3, R3, 0xfffffbff, RZ, 0xc0, !PT ;  /* 0xfffffbff03037812 */ /* 0x000fc800078ec0ff */
[----:B------:R-:W-:-:S04]  /*dfed0*/  @P1 LOP3.LUT R3, R3, 0x400, RZ, 0xfc, !PT ;  /* 0x0000040003031812 */ /* 0x000fc800078efcff */
[----:B------:R-:W-:Y:S01]  /*dfee0*/  LOP3.LUT R3, R3, 0xfffffdff, RZ, 0xc0, !PT ;  /* 0xfffffdff03037812 */ /* 0x000fe200078ec0ff */
[----:B------:R-:W-:Y:S01]  /*dfef0*/  STL.64 [R1+0x40f0], R22 ;  /* 0x0040f01601007387 */ /* 0x000fe20000100a00 */
[----:B--2---:R-:W-:Y:S02]  /*dff00*/  ISETP.GE.AND P0, PT, R21, UR45, PT ;  /* 0x0000002d15007c0c */ /* 0x004fe4000bf06270 */
[----:B---3--:R-:W-:-:S11]  /*dff10*/  ISETP.GE.AND P1, PT, R20, UR47, PT ;  /* 0x0000002f14007c0c */ /* 0x008fd6000bf26270 */
[----:B------:R-:W-:Y:S02]  /*dff20*/  @P0 LOP3.LUT R3, R3, 0x200, RZ, 0xfc, !PT ;  /* 0x0000020003030812 */ /* 0x000fe400078efcff */
[----:B------:R-:W-:-:S05]  /*dff30*/  IADD3 R20, P0, PT, R19, R8, RZ ;  /* 0x0000000813147210 */ /* 0x000fca0007f1e0ff */
[----:B------:R-:W-:-:S05]  /*dff40*/  IMAD.X R21, R12, 0x1, R11, P0 ;  /* 0x000000010c157824 */ /* 0x000fca00000e060b */
[----:B------:R0:W-:Y:S04]  /*dff50*/  STL.64 [R1+0x4110], R20 ;  /* 0x0041101401007387 */ /* 0x0001e80000100a00 */
[----:B0-----:R-:W2:Y:S04]  /*dff60*/  LDL.LU R21, [R1+0x4e28] ;  /* 0x004e280001157983 */ /* 0x001ea80000300800 */
[----:B------:R-:W3:Y:S01]  /*dff70*/  LDL.LU R20, [R1+0x4e2c] ;  /* 0x004e2c0001147983 */ /* 0x000ee20000300800 */
[----:B------:R-:W-:Y:S01]  /*dff80*/  UMOV UR45, UR48 ;  /* 0x00000030002d7c82 */ /* 0x000fe20008000000 */
[----:B------:R-:W2:Y:S01]  /*dff90*/  LDCU.64 UR48, c[0x0][0x398] ;  /* 0x00007300ff3077ac */ /* 0x000ea20008000a00 */
[----:B------:R-:W-:-:S02]  /*dffa0*/  IADD3 R22, P0, PT, R19, R9, RZ ;  /* 0x0000000913167210 */ /* 0x000fc40007f1e0ff */
[----:B------:R-:W-:-:S03]  /*dffb0*/  LOP3.LUT R3, R3, 0xfffffeff, RZ, 0xc0, !PT ;  /* 0xfffffeff03037812 */ /* 0x000fc600078ec0ff */
[----:B------:R-:W-:Y:S01]  /*dffc0*/  IMAD.X R23, R12, 0x1, R10, P0 ;  /* 0x000000010c177824 */ /* 0x000fe200000e060a */
[----:B------:R-:W-:-:S04]  /*dffd0*/  @P1 LOP3.LUT R3, R3, 0x100, RZ, 0xfc, !PT ;  /* 0x0000010003031812 */ /* 0x000fc800078efcff */
[----:B------:R-:W-:Y:S01]  /*dffe0*/  LOP3.LUT R3, R3, 0xffffff7f, RZ, 0xc0, !PT ;  /* 0xffffff7f03037812 */ /* 0x000fe200078ec0ff */
[----:B------:R-:W-:Y:S01]  /*dfff0*/  STL.64 [R1+0x4108], R22 ;  /* 0x0041081601007387 */ /* 0x000fe20000100a00 */
[----:B--2---:R-:W-:-:S13]  /*e0000*/  ISETP.GE.AND P0, PT, R21, UR49, PT ;  /* 0x0000003115007c0c */ /* 0x004fda000bf06270 */
[----:B------:R-:W-:Y:S02]  /*e0010*/  @P0 LOP3.LUT R3, R3, 0x80, RZ, 0xfc, !PT ;  /* 0x0000008003030812 */ /* 0x000fe400078efcff */
[----:B---3--:R-:W-:Y:S02]  /*e0020*/  ISETP.GE.AND P0, PT, R20, UR51, PT ;  /* 0x0000003314007c0c */ /* 0x008fe4000bf06270 */
[----:B------:R-:W2:Y:S04]  /*e0030*/  LDL.LU R20, [R1+0x4e30] ;  /* 0x004e300001147983 */ /* 0x000ea80000300800 */
[----:B------:R-:W3:Y:S01]  /*e0040*/  LDL.LU R19, [R1+0x4e34] ;  /* 0x004e340001137983 */ /* 0x000ee20000300800 */
[----:B------:R-:W-:Y:S02]  /*e0050*/  LOP3.LUT R3, R3, 0xffffffbf, RZ, 0xc0, !PT ;  /* 0xffffffbf03037812 */ /* 0x000fe400078ec0ff */
[----:B------:R-:W-:-:S04]  /*e0060*/  SHF.R.S32.HI R12, RZ, 0x1f, R18 ;  /* 0x0000001fff0c7819 */ /* 0x000fc80000011412 */
[----:B------:R-:W-:Y:S01]  /*e0070*/  @P0 LOP3.LUT R3, R3, 0x40, RZ, 0xfc, !PT ;  /* 0x0000004003030812 */ /* 0x000fe200078efcff */
[----:B------:R-:W-:Y:S01]  /*e0080*/  UMOV UR51, UR55 ;  /* 0x0000003700337c82 */ /* 0x000fe20008000000 */
[----:B------:R-:W-:Y:S01]  /*e0090*/  UMOV UR33, UR54 ;  /* 0x0000003600217c82 */ /* 0x000fe20008000000 */
[----:B------:R-:W3:Y:S01]  /*e00a0*/  LDCU.64 UR54, c[0x0][0x398] ;  /* 0x00007300ff3677ac */ /* 0x000ee20008000a00 */
[----:B--2---:R-:W-:Y:S02]  /*e00b0*/  ISETP.GE.AND P1, PT, R20, UR53, PT ;  /* 0x0000003514007c0c */ /* 0x004fe4000bf26270 */
[----:B------:R-:W-:-:S05]  /*e00c0*/  IADD3 R20, P0, PT, R18, R4, RZ ;  /* 0x0000000412147210 */ /* 0x000fca0007f1e0ff */
[----:B------:R-:W-:-:S05]  /*e00d0*/  IMAD.X R21, R12, 0x1, R5, P0 ;  /* 0x000000010c157824 */ /* 0x000fca00000e0605 */
[----:B------:R0:W-:Y:S04]  /*e00e0*/  STL.64 [R1+0x4100], R20 ;  /* 0x0041001401007387 */ /* 0x0001e80000100a00 */
[----:B0-----:R-:W2:Y:S01]  /*e00f0*/  LDL.LU R21, [R1+0x4e38] ;  /* 0x004e380001157983 */ /* 0x001ea20000300800 */
[----:B---3--:R-:W-:-:S03]  /*e0100*/  ISETP.GE.AND P0, PT, R19, UR55, PT ;  /* 0x0000003713007c0c */ /* 0x008fc6000bf06270 */
[----:B------:R-:W3:Y:S04]  /*e0110*/  LDL.LU R20, [R1+0x4e3c] ;  /* 0x004e3c0001147983 */ /* 0x000ee80000300800 */
[----:B------:R-:W4:Y:S01]  /*e0120*/  LDL.LU R19, [R1+0x4e40] ;  /* 0x004e400001137983 */ /* 0x000f220000300800 */
[----:B------:R-:W-:Y:S01]  /*e0130*/  LOP3.LUT R3, R3, 0xffffffdf, RZ, 0xc0, !PT ;  /* 0xffffffdf03037812 */ /* 0x000fe200078ec0ff */
[----:B------:R-:W-:Y:S01]  /*e0140*/  UMOV UR55, UR21 ;  /* 0x0000001500377c82 */ /* 0x000fe20008000000 */
[----:B------:R-:W-:Y:S01]  /*e0150*/  UMOV UR41, UR17 ;  /* 0x0000001100297c82 */ /* 0x000fe20008000000 */
[----:B------:R-:W-:Y:S01]  /*e0160*/  UMOV UR21, UR61 ;  /* 0x0000003d00157c82 */ /* 0x000fe20008000000 */
[----:B------:R-:W-:Y:S01]  /*e0170*/  @P1 LOP3.LUT R3, R3, 0x20, RZ, 0xfc, !PT ;  /* 0x0000002003031812 */ /* 0x000fe200078efcff */
[----:B------:R-:W-:Y:S01]  /*e0180*/  UMOV UR17, UR60 ;  /* 0x0000003c00117c82 */ /* 0x000fe20008000000 */
[----:B------:R-:W4:Y:S02]  /*e0190*/  LDCU.64 UR60, c[0x0][0x398] ;  /* 0x00007300ff3c77ac */ /* 0x000f240008000a00 */
[----:B------:R-:W-:Y:S01]  /*e01a0*/  LOP3.LUT R3, R3, 0xffffffef, RZ, 0xc0, !PT ;  /* 0xffffffef03037812 */ /* 0x000fe200078ec0ff */
[----:B------:R-:W-:-:S02]  /*e01b0*/  IMAD.MOV.U32 R44, RZ, RZ, R57 ;  /* 0x000000ffff2c7224 */ /* 0x000fc400078e0039 */
[----:B------:R-:W-:Y:S01]  /*e01c0*/  IMAD.MOV.U32 R57, RZ, RZ, R32 ;  /* 0x000000ffff397224 */ /* 0x000fe200078e0020 */
[----:B------:R-:W-:Y:S02]  /*e01d0*/  @P0 LOP3.LUT R3, R3, 0x10, RZ, 0xfc, !PT ;  /* 0x0000001003030812 */ /* 0x000fe400078efcff */
[----:B------:R-:W-:Y:S01]  /*e01e0*/  IADD3 R32, P0, PT, R18, R6, RZ ;  /* 0x0000000612207210 */ /* 0x000fe20007f1e0ff */
[----:B------:R-:W-:Y:S02]  /*e01f0*/  IMAD.MOV.U32 R23, RZ, RZ, R36 ;  /* 0x000000ffff177224 */ /* 0x000fe400078e0024 */
[----:B------:R-:W-:Y:S01]  /*e0200*/  IMAD.MOV.U32 R36, RZ, RZ, R33 ;  /* 0x000000ffff247224 */ /* 0x000fe200078e0021 */
[----:B------:R-:W-:Y:S01]  /*e0210*/  LOP3.LUT R3, R3, 0xfffffff7, RZ, 0xc0, !PT ;  /* 0xfffffff703037812 */ /* 0x000fe200078ec0ff */
[----:B------:R-:W-:-:S05]  /*e0220*/  IMAD.X R33, R12, 0x1, R7, P0 ;  /* 0x000000010c217824 */ /* 0x000fca00000e0607 */
[----:B------:R0:W-:Y:S04]  /*e0230*/  STL.64 [R1+0x4128], R32 ;  /* 0x0041282001007387 */ /* 0x0001e80000100a00 */
[----:B0-----:R-:W3:Y:S01]  /*e0240*/  LDL.LU.64 R32, [R1+0x5728] ;  /* 0x0057280001207983 */ /* 0x001ee20000300a00 */
[----:B--2---:R-:W-:-:S13]  /*e0250*/  ISETP.GE.AND P1, PT, R21, UR57, PT ;  /* 0x0000003915007c0c */ /* 0x004fda000bf26270 */
[----:B------:R-:W-:Y:S02]  /*e0260*/  @P1 LOP3.LUT R3, R3, 0x8, RZ, 0xfc, !PT ;  /* 0x0000000803031812 */ /* 0x000fe400078efcff */
[----:B----4-:R-:W-:Y:S02]  /*e0270*/  ISETP.GE.AND P1, PT, R19, UR61, PT ;  /* 0x0000003d13007c0c */ /* 0x010fe4000bf26270 */
[----:B------:R-:W2:Y:S01]  /*e0280*/  LDL.LU R19, [R1+0x4e44] ;  /* 0x004e440001137983 */ /* 0x000ea20000300800 */
[----:B------:R-:W-:Y:S01]  /*e0290*/  UMOV UR31, UR19 ;  /* 0x00000013001f7c82 */ /* 0x000fe20008000000 */
[----:B------:R-:W-:Y:S01]  /*e02a0*/  UMOV UR39, UR15 ;  /* 0x0000000f00277c82 */ /* 0x000fe20008000000 */
[----:B------:R-:W-:Y:S01]  /*e02b0*/  UMOV UR19, UR59 ;  /* 0x0000003b00137c82 */ /* 0x000fe20008000000 */
[----:B------:R-:W-:Y:S01]  /*e02c0*/  UMOV UR15, UR58 ;  /* 0x0000003a000f7c82 */ /* 0x000fe20008000000 */
[----:B------:R-:W3:Y:S01]  /*e02d0*/  LDCU.64 UR58, c[0x0][0x398] ;  /* 0x00007300ff3a77ac */ /* 0x000ee20008000a00 */
[----:B------:R-:W-:Y:S01]  /*e02e0*/  UMOV UR29, UR63 ;  /* 0x0000003f001d7c82 */ /* 0x000fe20008000000 */
[----:B------:R-:W-:Y:S01]  /*e02f0*/  UMOV UR27, UR62 ;  /* 0x0000003e001b7c82 */ /* 0x000fe20008000000 */
[----:B------:R-:W2:Y:S01]  /*e0300*/  LDCU.64 UR62, c[0x0][0x398] ;  /* 0x00007300ff3e77ac */ /* 0x000ea20008000a00 */
[----:B---3--:R-:W-:-:S02]  /*e0310*/  ISETP.GE.AND P2, PT, R20, UR59, PT ;  /* 0x0000003b14007c0c */ /* 0x008fc4000bf46270 */
        /* <DEDUP_REMOVED lines=9> */
[----:B------:R-:W-:Y:S01]  /*e03b0*/  UMOV UR23, UR11 ;  /* 0x0000000b00177c82 */ /* 0x000fe20008000000 */
[----:B------:R-:W-:Y:S01]  /*e03c0*/  UMOV UR37, UR67 ;  /* 0x0000004300257c82 */ /* 0x000fe20008000000 */
[----:B------:R-:W-:Y:S01]  /*e03d0*/  UMOV UR11, UR66 ;  /* 0x00000042000b7c82 */ /* 0x000fe20008000000 */
[----:B------:R-:W3:Y:S01]  /*e03e0*/  LDCU.64 UR66, c[0x0][0x398] ;  /* 0x00007300ff4277ac */ /* 0x000ee20008000a00 */
[----:B------:R-:W-:-:S04]  /*e03f0*/  LOP3.LUT R3, R3, 0xfffffffb, RZ, 0xc0, !PT ;  /* 0xfffffffb03037812 */ /* 0x000fc800078ec0ff */
[----:B------:R-:W-:-:S04]  /*e0400*/  @P2 LOP3.LUT R3, R3, 0x4, RZ, 0xfc, !PT ;  /* 0x0000000403032812 */ /* 0x000fc800078efcff */
[----:B------:R-:W-:-:S04]  /*e0410*/  LOP3.LUT R3, R3, 0xfffffffd, RZ, 0xc0, !PT ;  /* 0xfffffffd03037812 */ /* 0x000fc800078ec0ff */
[----:B------:R-:W-:Y:S01]  /*e0420*/  @P1 LOP3.LUT R3, R3, 0x2, RZ, 0xfc, !PT ;  /* 0x0000000203031812 */ /* 0x000fe200078efcff */
[----:B------:R-:W-:Y:S01]  /*e0430*/  UMOV UR53, UR19 ;  /* 0x0000001300357c82 */ /* 0x000fe20008000000 */
[----:B---3--:R-:W-:Y:S02]  /*e0440*/  ISETP.GE.AND P1, PT, R18, UR67, PT ;  /* 0x0000004312007c0c */ /* 0x008fe4000bf26270 */
[----:B------:R-:W3:Y:S01]  /*e0450*/  LDL.LU R18, [R1+0x4e50] ;  /* 0x004e500001127983 */ /* 0x000ee20000300800 */
[----:B------:R-:W-:Y:S01]  /*e0460*/  UMOV UR63, UR69 ;  /* 0x00000045003f7c82 */ /* 0x000fe20008000000 */
[----:B------:R-:W-:Y:S01]  /*e0470*/  UMOV UR19, UR68 ;  /* 0x0000004400137c82 */ /* 0x000fe20008000000 */
[----:B------:R-:W3:Y:S01]  /*e0480*/  LDCU.64 UR68, c[0x0][0x398] ;  /* 0x00007300ff4477ac */ /* 0x000ee20008000a00 */
[----:B------:R-:W-:Y:S02]  /*e0490*/  SHF.R.S32.HI R12, RZ, 0x1f, R39 ;  /* 0x0000001fff0c7819 */ /* 0x000fe40000011427 */
[----:B0-----:R-:W-:-:S05]  /*e04a0*/  IADD3 R20, P2, PT, R39, R4, RZ ;  /* 0x0000000427147210 */ /* 0x001fca0007f5e0ff */
[----:B------:R-:W-:-:S05]  /*e04b0*/  IMAD.X R21, R12, 0x1, R5, P2 ;  /* 0x000000010c157824 */ /* 0x000fca00010e0605 */
[----:B------:R0:W-:Y:S01]  /*e04c0*/  STL.64 [R1+0x4130], R20 ;  /* 0x0041301401007387 */ /* 0x0001e20000100a00 */
[----:B------:R-:W-:Y:S01]  /*e04d0*/  UMOV UR35, UR65 ;  /* 0x0000004100237c82 */ /* 0x000fe20008000000 */
[----:B------:R-:W-:Y:S01]  /*e04e0*/  UMOV UR25, UR64 ;  /* 0x0000004000197c82 */ /* 0x000fe20008000000 */
[----:B------:R-:W2:Y:S01]  /*e04f0*/  LDCU.64 UR64, c[0x0][0x398] ;  /* 0x00007300ff4077ac */ /* 0x000ea20008000a00 */
[----:B---3--:R-:W-:Y:S02]  /*e0500*/  ISETP.GE.AND P2, PT, R18, UR69, PT ;  /* 0x0000004512007c0c */ /* 0x008fe4000bf46270 */
[----:B------:R-:W3:Y:S01]  /*e0510*/  LDL.LU R18, [R1+0x4e54] ;  /* 0x004e540001127983 */ /* 0x000ee20000300800 */
[----:B------:R-:W-:Y:S01]  /*e0520*/  LOP3.LUT R3, R3, 0xfffffffe, RZ, 0xc0, !PT ;  /* 0xfffffffe03037812 */ /* 0x000fe200078ec0ff */
[----:B------:R-:W-:Y:S01]  /*e0530*/  UMOV UR61, UR71 ;  /* 0x00000047003d7c82 */ /* 0x000fe20008000000 */
[----:B------:R-:W-:Y:S01]  /*e0540*/  UMOV UR47, UR70 ;  /* 0x00000046002f7c82 */ /* 0x000fe20008000000 */
[----:B------:R-:W3:Y:S01]  /*e0550*/  LDCU.64 UR70, c[0x0][0x398] ;  /* 0x00007300ff4677ac */ /* 0x000ee20008000a00 */
[----:B------:R-:W-:-:S02]  /*e0560*/  @P0 LOP3.LUT R3, R3, 0x1, RZ, 0xfc, !PT ;  /* 0x0000000103030812 */ /* 0x000fc400078efcff */
[----:B--2---:R-:W-:Y:S02]  /*e0570*/  ISETP.GE.AND P0, PT, R19, UR65, PT ;  /* 0x0000004113007c0c */ /* 0x004fe4000bf06270 */
[----:B------:R-:W2:Y:S01]  /*e0580*/  LDL.LU R19, [R1+0x4e58] ;  /* 0x004e580001137983 */ /* 0x000ea20000300800 */
[----:B------:R-:W-:Y:S01]  /*e0590*/  IADD3 R22, P4, PT, R39, R6, RZ ;  /* 0x0000000627167210 */ /* 0x000fe20007f9e0ff */
[----:B0-----:R-:W-:-:S04]  /*e05a0*/  IMAD.MOV.U32 R20, RZ, RZ, R23 ;  /* 0x000000ffff147224 */ /* 0x001fc800078e0017 */
[----:B------:R-:W-:Y:S02]  /*e05b0*/  IMAD.X R23, R12, 0x1, R7, P4 ;  /* 0x000000010c177824 */ /* 0x000fe400020e0607 */
[----:B------:R-:W-:Y:S02]  /*e05c0*/  IMAD.MOV.U32 R21, RZ, RZ, R53 ;  /* 0x000000ffff157224 */ /* 0x000fe400078e0035 */
[----:B------:R-:W-:Y:S01]  /*e05d0*/  IMAD.MOV.U32 R53, RZ, RZ, R35 ;  /* 0x000000ffff357224 */ /* 0x000fe200078e0023 */
[----:B------:R-:W-:Y:S01]  /*e05e0*/  UMOV UR69, UR73 ;  /* 0x0000004900457c82 */ /* 0x000fe20008000000 */
[----:B---3--:R-:W-:Y:S02]  /*e05f0*/  ISETP.GE.AND P3, PT, R18, UR71, PT ;  /* 0x0000004712007c0c */ /* 0x008fe4000bf66270 */
[----:B------:R-:W3:Y:S04]  /*e0600*/  LDL.LU R18, [R1+0x36c] ;  /* 0x00036c0001127983 */ /* 0x000ee80000300800 */
[----:B------:R0:W-:Y:S04]  /*e0610*/  STL.64 [R1+0x4148], R22 ;  /* 0x0041481601007387 */ /* 0x0001e80000100a00 */
[----:B------:R-:W4:Y:S01]  /*e0620*/  LDL.LU R35, [R1+0x4e5c] ;  /* 0x004e5c0001237983 */ /* 0x000f220000300800 */
[----:B0-----:R-:W-:-:S02]  /*e0630*/  IMAD.MOV.U32 R22, RZ, RZ, R47 ;  /* 0x000000ffff167224 */ /* 0x001fc400078e002f */
[----:B------:R-:W-:Y:S02]  /*e0640*/  IMAD.MOV.U32 R47, RZ, RZ, R55 ;  /* 0x000000ffff2f7224 */ /* 0x000fe400078e0037 */
[----:B------:R-:W-:Y:S02]  /*e0650*/  IMAD.MOV.U32 R55, RZ, RZ, R34 ;  /* 0x000000ffff377224 */ /* 0x000fe400078e0022 */
[----:B------:R-:W3:Y:S01]  /*e0660*/  LDL.LU R34, [R1+0x4e60] ;  /* 0x004e600001227983 */ /* 0x000ee20000300800 */
[----:B------:R-:W-:Y:S01]  /*e0670*/  UMOV UR71, UR72 ;  /* 0x0000004800477c82 */ /* 0x000fe20008000000 */
[----:B------:R-:W2:Y:S01]  /*e0680*/  LDCU.64 UR72, c[0x0][0x398] ;  /* 0x00007300ff4877ac */ /* 0x000ea20008000a00 */
[----:B------:R-:W-:Y:S01]  /*e0690*/  UMOV UR43, UR77 ;  /* 0x0000004d002b7c82 */ /* 0x000fe20008000000 */
[----:B------:R-:W-:Y:S01]  /*e06a0*/  UMOV UR67, UR35 ;  /* 0x0000002300437c82 */ /* 0x000fe20008000000 */
[----:B------:R-:W-:Y:S01]  /*e06b0*/  UMOV UR35, UR21 ;  /* 0x0000001500237c82 */ /* 0x000fe20008000000 */
[----:B------:R-:W-:Y:S01]  /*e06c0*/  UMOV UR21, UR75 ;  /* 0x0000004b00157c82 */ /* 0x000fe20008000000 */
[----:B------:R-:W-:Y:S01]  /*e06d0*/  UMOV UR49, UR74 ;  /* 0x0000004a00317c82 */ /* 0x000fe20008000000 */
[----:B------:R-:W4:Y:S01]  /*e06e0*/  LDCU.64 UR74, c[0x0][0x398] ;  /* 0x00007300ff4a77ac */ /* 0x000f220008000a00 */
[----:B------:R-:W-:-:S02]  /*e06f0*/  LOP3.LUT R32, R32, 0xfffffeff, RZ, 0xc0, !PT ;  /* 0xfffffeff20207812 */ /* 0x000fc400078ec0ff */
[----:B--2---:R-:W-:Y:S01]  /*e0700*/  ISETP.GE.AND P4, PT, R19, UR73, PT ;  /* 0x0000004913007c0c */ /* 0x004fe2000bf86270 */
[----:B------:R-:W-:Y:S01]  /*e0710*/  UMOV UR73, UR76 ;  /* 0x0000004c00497c82 */ /* 0x000fe20008000000 */
[----:B------:R-:W3:Y:S01]  /*e0720*/  LDCU.64 UR76, c[0x0][0x398] ;  /* 0x00007300ff4c77ac */ /* 0x000ee20008000a00 */
[----:B------:R-:W-:Y:S01]  /*e0730*/  @P0 LOP3.LUT R32, R32, 0x100, RZ, 0xfc, !PT ;  /* 0x0000010020200812 */ /* 0x000fe200078efcff */
[----:B------:R-:W-:Y:S01]  /*e0740*/  IMAD.MOV.U32 R19, RZ, RZ, R44 ;  /* 0x000000ffff137224 */ /* 0x000fe200078e002c */
[----:B------:R-:W-:Y:S02]  /*e0750*/  IADD3 R44, P6, PT, R39, R8, RZ ;  /* 0x00000008272c7210 */ /* 0x000fe40007fde0ff */
[----:B------:R-:W-:Y:S01]  /*e0760*/  LOP3.LUT R32, R32, 0xffffff7f, RZ, 0xc0, !PT ;  /* 0xffffff7f20207812 */ /* 0x000fe200078ec0ff */
[----:B------:R-:W-:Y:S02]  /*e0770*/  IMAD.MOV.U32 R23, RZ, RZ, R45 ;  /* 0x000000ffff177224 */ /* 0x000fe400078e002d */
[----:B------:R-:W-:Y:S01]  /*e0780*/  IMAD.X R45, R12, 0x1, R11, P6 ;  /* 0x000000010c2d7824 */ /* 0x000fe200030e060b */
[----:B------:R-:W-:-:S04]  /*e0790*/  @P1 LOP3.LUT R32, R32, 0x80, RZ, 0xfc, !PT ;  /* 0x0000008020201812 */ /* 0x000fc800078efcff */
[----:B------:R0:W-:Y:S04]  /*e07a0*/  STL.64 [R1+0x4158], R44 ;  /* 0x0041582c01007387 */ /* 0x0001e80000100a00 */
[----:B0-----:R-:W2:Y:S01]  /*e07b0*/  LDL.LU.64 R44, [R1+0x5720] ;  /* 0x00572000012c7983 */ /* 0x001ea20000300a00 */
[----:B----4-:R-:W-:Y:S01]  /*e07c0*/  ISETP.GE.AND P5, PT, R35, UR75, PT ;  /* 0x0000004b23007c0c */ /* 0x010fe2000bfa6270 */
[----:B------:R-:W-:Y:S01]  /*e07d0*/  UMOV UR65, UR41 ;  /* 0x0000002900417c82 */ /* 0x000fe20008000000 */
[----:B---3--:R-:W-:Y:S02]  /*e07e0*/  ISETP.GE.AND P6, PT, R34, UR77, PT ;  /* 0x0000004d22007c0c */ /* 0x008fe4000bfc6270 */
[----:B------:R-:W-:Y:S02]  /*e07f0*/  LOP3.LUT R32, R32, 0xfffffdff, RZ, 0xc0, !PT ;  /* 0xfffffdff20207812 */ /* 0x000fe400078ec0ff */
[----:B------:R-:W-:Y:S01]  /*e0800*/  LOP3.LUT P0, RZ, R2, 0x200, RZ, 0xc0, !PT ;  /* 0x0000020002ff7812 */ /* 0x000fe2000780c0ff */
[----:B------:R-:W-:Y:S01]  /*e0810*/  UMOV UR57, UR11 ;  /* 0x0000000b00397c82 */ /* 0x000fe20008000000 */
[----:B------:R-:W-:Y:S01]  /*e0820*/  IADD3 R34, P1, PT, R39, R9, RZ ;  /* 0x0000000927227210 */ /* 0x000fe20007f3e0ff */
[----:B------:R-:W0:Y:S04]  /*e0830*/  LDCU UR11, c[0x0][0x398] ;  /* 0x00007300ff0b77ac */ /* 0x000e280008000800 */
[----:B------:R-:W-:Y:S01]  /*e0840*/  IMAD.X R35, R12, 0x1, R10, P1 ;  /* 0x000000010c237824 */ /* 0x000fe200008e060a */
[----:B------:R-:W-:Y:S01]  /*e0850*/  UMOV UR41, UR29 ;  /* 0x0000001d00297c82 */ /* 0x000fe20008000000 */
[----:B------:R-:W-:Y:S01]  /*e0860*/  UMOV UR59, UR39 ;  /* 0x00000027003b7c82 */ /* 0x000fe20008000000 */
[----:B------:R-:W-:Y:S01]  /*e0870*/  LOP3.LUT R18, R18, 0xfffffeff, RZ, 0xc0, !PT ;  /* 0xfffffeff12127812 */ /* 0x000fe200078ec0ff */
[----:B------:R-:W1:Y:S01]  /*e0880*/  LDCU UR75, c[0x0][0x398] ;  /* 0x00007300ff4b77ac */ /* 0x000e620008000800 */
[----:B------:R3:W-:Y:S01]  /*e0890*/  STL.64 [R1+0x4168], R34 ;  /* 0x0041682201007387 */ /* 0x0007e20000100a00 */
[----:B------:R-:W4:Y:S03]  /*e08a0*/  LDCU UR77, c[0x0][0x398] ;  /* 0x00007300ff4d77ac */ /* 0x000f260008000800 */
[----:B---3--:R-:W3:Y:S04]  /*e08b0*/  LDL.LU.64 R34, [R1+0x5718] ;  /* 0x0057180001227983 */ /* 0x008ee80000300a00 */
[----:B------:R-:W2:Y:S01]  /*e08c0*/  LDL.LU R12, [R1+0x1b4] ;  /* 0x0001b400010c7983 */ /* 0x000ea20000300800 */
[----:B------:R-:W-:-:S02]  /*e08d0*/  @P2 LOP3.LUT R32, R32, 0x200, RZ, 0xfc, !PT ;  /* 0x0000020020202812 */ /* 0x000fc400078efcff */
[----:B------:R-:W-:Y:S01]  /*e08e0*/  ISETP.LT.AND P2, PT, R20, UR73, !P0 ;  /* 0x0000004914007c0c */ /* 0x000fe2000c741270 */
[----:B------:R-:W-:Y:S01]  /*e08f0*/  UMOV UR73, UR71 ;  /* 0x0000004700497c82 */ /* 0x000fe20008000000 */
[----:B------:R-:W-:Y:S01]  /*e0900*/  UMOV UR71, UR69 ;  /* 0x0000004500477c82 */ /* 0x000fe20008000000 */
[----:B------:R-:W-:Y:S01]  /*e0910*/  UMOV UR69, UR67 ;  /* 0x0000004300457c82 */ /* 0x000fe20008000000 */
[----:B------:R-:W-:Y:S01]  /*e0920*/  UMOV UR67, UR65 ;  /* 0x0000004100437c82 */ /* 0x000fe20008000000 */
[----:B------:R-:W-:Y:S01]  /*e0930*/  UMOV UR65, UR51 ;  /* 0x0000003300417c82 */ /* 0x000fe20008000000 */
[----:B------:R-:W-:Y:S01]  /*e0940*/  UMOV UR51, UR45 ;  /* 0x0000002d00337c82 */ /* 0x000fe20008000000 */
[----:B------:R-:W-:Y:S01]  /*e0950*/  UMOV UR29, UR9 ;  /* 0x00000009001d7c82 */ /* 0x000fe20008000000 */
[----:B------:R-:W1:Y:S01]  /*e0960*/  LDCU UR9, c[0x0][0x398] ;  /* 0x00007300ff0977ac */ /* 0x000e620008000800 */
[----:B------:R-:W-:Y:S01]  /*e0970*/  LOP3.LUT R32, R32, 0xfffffbff, RZ, 0xc0, !PT ;  /* 0xfffffbff20207812 */ /* 0x000fe200078ec0ff */
[----:B------:R-:W-:Y:S01]  /*e0980*/  UMOV UR39, UR37 ;  /* 0x0000002500277c82 */ /* 0x000fe20008000000 */
[----:B------:R-:W-:Y:S01]  /*e0990*/  UMOV UR37, UR15 ;  /* 0x0000000f00257c82 */ /* 0x000fe20008000000 */
[----:B------:R-:W-:Y:S01]  /*e09a0*/  UMOV UR15, UR7 ;  /* 0x00000007000f7c82 */ /* 0x000fe20008000000 */
[----:B------:R-:W4:Y:S01]  /*e09b0*/  LDCU UR7, c[0x0][0x398] ;  /* 0x00007300ff0777ac */ /* 0x000f220008000800 */
[----:B------:R-:W-:-:S02]  /*e09c0*/  @P3 LOP3.LUT R32, R32, 0x400, RZ, 0xfc, !PT ;  /* 0x0000040020203812 */ /* 0x000fc400078efcff */
[----:B0-----:R-:W-:Y:S01]  /*e09d0*/  ISETP.LT.AND P3, PT, R21, UR11, !P0 ;  /* 0x0000000b15007c0c */ /* 0x001fe2000c761270 */
[----:B------:R-:W0:Y:S01]  /*e09e0*/  LDCU UR11, c[0x0][0x398] ;  /* 0x00007300ff0b77ac */ /* 0x000e220008000800 */
[----:B------:R-:W-:-:S04]  /*e09f0*/  @P2 LOP3.LUT R18, R18, 0x100, RZ, 0xfc, !PT ;  /* 0x0000010012122812 */ /* 0x000fc800078efcff */
[----:B------:R-:W-:Y:S02]  /*e0a00*/  LOP3.LUT R18, R18, 0xffffff7f, RZ, 0xc0, !PT ;  /* 0xffffff7f12127812 */ /* 0x000fe400078ec0ff */
[----:B-1----:R-:W-:Y:S01]  /*e0a10*/  ISETP.LT.AND P2, PT, R22, UR9, !P0 ;  /* 0x0000000916007c0c */ /* 0x002fe2000c741270 */
[----:B------:R-:W1:Y:S04]  /*e0a20*/  LDCU UR9, c[0x0][0x398] ;  /* 0x00007300ff0977ac */ /* 0x000e680008000800 */
[----:B------:R-:W-:Y:S02]  /*e0a30*/  @P3 LOP3.LUT R18, R18, 0x80, RZ, 0xfc, !PT ;  /* 0x0000008012123812 */ /* 0x000fe400078efcff */
[----:B----4-:R-:W-:Y:S01]  /*e0a40*/  ISETP.LT.AND P0, PT, R23, UR7, !P0 ;  /* 0x0000000717007c0c */ /* 0x010fe2000c701270 */
[----:B------:R-:W4:Y:S01]  /*e0a50*/  LDCU UR7, c[0x0][0x398] ;  /* 0x00007300ff0777ac */ /* 0x000f220008000800 */
[----:B------:R-:W-:-:S02]  /*e0a60*/  LOP3.LUT R18, R18, 0xffffffbf, RZ, 0xc0, !PT ;  /* 0xffffffbf12127812 */ /* 0x000fc400078ec0ff */
[----:B------:R-:W-:Y:S02]  /*e0a70*/  LOP3.LUT P1, RZ, R2, 0x100, RZ, 0xc0, !PT ;  /* 0x0000010002ff7812 */ /* 0x000fe4000782c0ff */
[----:B------:R-:W-:Y:S02]  /*e0a80*/  @P2 LOP3.LUT R18, R18, 0x40, RZ, 0xfc, !PT ;  /* 0x0000004012122812 */ /* 0x000fe400078efcff */
[----:B------:R-:W-:Y:S02]  /*e0a90*/  ISETP.LT.AND P2, PT, R20, UR73, !P1 ;  /* 0x0000004914007c0c */ /* 0x000fe4000cf41270 */
[----:B------:R-:W-:Y:S02]  /*e0aa0*/  LOP3.LUT R18, R18, 0xffffffdf, RZ, 0xc0, !PT ;  /* 0xffffffdf12127812 */ /* 0x000fe400078ec0ff */
[----:B--2---:R-:W-:Y:S02]  /*e0ab0*/  R2UR UR45, R12 ;  /* 0x000000000c2d72ca */ /* 0x004fe400000e0000 */
[----:B------:R-:W2:Y:S01]  /*e0ac0*/  LDL.LU R12, [R1+0x1b0] ;  /* 0x0001b000010c7983 */ /* 0x000ea20000300800 */
[----:B------:R-:W-:-:S02]  /*e0ad0*/  @P0 LOP3.LUT R18, R18, 0x20, RZ, 0xfc, !PT ;  /* 0x0000002012120812 */ /* 0x000fc400078efcff */
[----:B0-----:R-:W-:Y:S01]  /*e0ae0*/  ISETP.LT.AND P3, PT, R21, UR11, !P1 ;  /* 0x0000000b15007c0c */ /* 0x001fe2000cf61270 */
[----:B------:R-:W-:Y:S01]  /*e0af0*/  UMOV UR73, UR71 ;  /* 0x0000004700497c82 */ /* 0x000fe20008000000 */
[----:B------:R-:W-:Y:S01]  /*e0b00*/  LOP3.LUT R18, R18, 0xffffffef, RZ, 0xc0, !PT ;  /* 0xffffffef12127812 */ /* 0x000fe200078ec0ff */
[----:B------:R-:W0:Y:S03]  /*e0b10*/  LDCU UR11, c[0x0][0x398] ;  /* 0x00007300ff0b77ac */ /* 0x000e260008000800 */
[----:B------:R-:W-:Y:S02]  /*e0b20*/  @P2 LOP3.LUT R18, R18, 0x10, RZ, 0xfc, !PT ;  /* 0x0000001012122812 */ /* 0x000fe400078efcff */
[----:B-1----:R-:W-:Y:S02]  /*e0b30*/  ISETP.LT.AND P2, PT, R22, UR9, !P1 ;  /* 0x0000000916007c0c */ /* 0x002fe4000cf41270 */
[----:B------:R-:W-:Y:S01]  /*e0b40*/  LOP3.LUT P0, RZ, R2, 0x80, RZ, 0xc0, !PT ;  /* 0x0000008002ff7812 */ /* 0x000fe2000780c0ff */
[----:B------:R-:W-:Y:S01]  /*e0b50*/  UMOV UR71, UR69 ;  /* 0x0000004500477c82 */ /* 0x000fe20008000000 */
[----:B------:R-:W-:Y:S01]  /*e0b60*/  LOP3.LUT R18, R18, 0xfffffff7, RZ, 0xc0, !PT ;  /* 0xfffffff712127812 */ /* 0x000fe200078ec0ff */
[----:B------:R-:W1:Y:S03]  /*e0b70*/  LDCU UR9, c[0x0][0x398] ;  /* 0x00007300ff0977ac */ /* 0x000e660008000800 */
[----:B------:R-:W-:-:S02]  /*e0b80*/  @P3 LOP3.LUT R18, R18, 0x8, RZ, 0xfc, !PT ;  /* 0x0000000812123812 */ /* 0x000fc400078efcff */
[----:B----4-:R-:W-:Y:S01]  /*e0b90*/  ISETP.LT.AND P1, PT, R23, UR7, !P1 ;  /* 0x0000000717007c0c */ /* 0x010fe2000cf21270 */
[----:B------:R-:W-:Y:S01]  /*e0ba0*/  UMOV UR69, UR67 ;  /* 0x0000004300457c82 */ /* 0x000fe20008000000 */
[----:B------:R-:W-:Y:S01]  /*e0bb0*/  LOP3.LUT R18, R18, 0xfffffffb, RZ, 0xc0, !PT ;  /* 0xfffffffb12127812 */ /* 0x000fe200078ec0ff */
[----:B------:R-:W4:Y:S03]  /*e0bc0*/  LDCU UR7, c[0x0][0x398] ;  /* 0x00007300ff0777ac */ /* 0x000f260008000800 */
[----:B------:R-:W-:Y:S02]  /*e0bd0*/  @P2 LOP3.LUT R18, R18, 0x4, RZ, 0xfc, !PT ;  /* 0x0000000412122812 */ /* 0x000fe400078efcff */
[----:B------:R-:W-:Y:S02]  /*e0be0*/  ISETP.LT.AND P2, PT, R20, UR73, !P0 ;  /* 0x0000004914007c0c */ /* 0x000fe4000c741270 */
[----:B------:R-:W-:-:S04]  /*e0bf0*/  LOP3.LUT R18, R18, 0xfffffffd, RZ, 0xc0, !PT ;  /* 0xfffffffd12127812 */ /* 0x000fc800078ec0ff */
[----:B------:R-:W-:-:S04]  /*e0c00*/  @P1 LOP3.LUT R18, R18, 0x2, RZ, 0xfc, !PT ;  /* 0x0000000212121812 */ /* 0x000fc800078efcff */
[----:B------:R-:W-:Y:S01]  /*e0c10*/  LOP3.LUT R18, R18, 0xfffffffe, RZ, 0xc0, !PT ;  /* 0xfffffffe12127812 */ /* 0x000fe200078ec0ff */
[----:B------:R-:W-:Y:S01]  /*e0c20*/  UMOV UR67, UR65 ;  /* 0x0000004100437c82 */ /* 0x000fe20008000000 */
[----:B------:R-:W-:Y:S02]  /*e0c30*/  UMOV UR65, UR63 ;  /* 0x0000003f00417c82 */ /* 0x000fe40008000000 */
[----:B------:R-:W-:Y:S01]  /*e0c40*/  @P2 LOP3.LUT R18, R18, 0x1, RZ, 0xfc, !PT ;  /* 0x0000000112122812 */ /* 0x000fe200078efcff */
[----:B------:R-:W-:Y:S01]  /*e0c50*/  UMOV UR63, UR61 ;  /* 0x0000003d003f7c82 */ /* 0x000fe20008000000 */
[----:B------:R-:W-:Y:S01]  /*e0c60*/  UMOV UR61, UR49 ;  /* 0x00000031003d7c82 */ /* 0x000fe20008000000 */
[----:B------:R-:W-:Y:S02]  /*e0c70*/  UMOV UR49, UR43 ;  /* 0x0000002b00317c82 */ /* 0x000fe40008000000 */
[----:B------:R-:W-:Y:S01]  /*e0c80*/  STL [R1+0x36c], R18 ;  /* 0x00036c1201007387 */ /* 0x000fe20000100800 */
[----:B--2---:R-:W-:-:S03]  /*e0c90*/  R2UR UR43, R12 ;  /* 0x000000000c2b72ca */ /* 0x004fc600000e0000 */
[----:B------:R-:W2:Y:S01]  /*e0ca0*/  LDL.LU R12, [R1+0x368] ;  /* 0x00036800010c7983 */ /* 0x000ea20000300800 */
[----:B0-----:R-:W-:Y:S01]  /*e0cb0*/  ISETP.LT.AND P3, PT, R21, UR11, !P0 ;  /* 0x0000000b15007c0c */ /* 0x001fe2000c761270 */
[----:B------:R-:W0:Y:S01]  /*e0cc0*/  LDCU UR11, c[0x0][0x398] ;  /* 0x00007300ff0b77ac */ /* 0x000e220008000800 */
[----:B-1----:R-:W-:Y:S02]  /*e0cd0*/  ISETP.LT.AND P2, PT, R22, UR9, !P0 ;  /* 0x0000000916007c0c */ /* 0x002fe4000c741270 */
[----:B----4-:R-:W-:Y:S01]  /*e0ce0*/  ISETP.LT.AND P0, PT, R23, UR7, !P0 ;  /* 0x0000000717007c0c */ /* 0x010fe2000c701270 */
[----:B------:R-:W1:Y:S01]  /*e0cf0*/  LDCU UR9, c[0x0][0x398] ;  /* 0x00007300ff0977ac */ /* 0x000e620008000800 */
[----:B------:R-:W-:Y:S01]  /*e0d00*/  LOP3.LUT P1, RZ, R2, 0x40, RZ, 0xc0, !PT ;  /* 0x0000004002ff7812 */ /* 0x000fe2000782c0ff */
[----:B------:R-:W4:Y:S01]  /*e0d10*/  LDCU UR7, c[0x0][0x398] ;  /* 0x00007300ff0777ac */ /* 0x000f220008000800 */
[----:B------:R-:W-:-:S04]  /*e0d20*/  LOP3.LUT R32, R32, 0xfffff7ff, RZ, 0xc0, !PT ;  /* 0xfffff7ff20207812 */ /* 0x000fc800078ec0ff */
[----:B------:R-:W-:Y:S02]  /*e0d30*/  @P4 LOP3.LUT R32, R32, 0x800, RZ, 0xfc, !PT ;  /* 0x0000080020204812 */ /* 0x000fe400078efcff */
[----:B--2---:R-:W-:-:S04]  /*e0d40*/  LOP3.LUT R12, R12, 0x7fffffff, RZ, 0xc0, !PT ;  /* 0x7fffffff0c0c7812 */ /* 0x004fc800078ec0ff */
[----:B------:R-:W-:-:S04]  /*e0d50*/  @P3 LOP3.LUT R12, R12, 0x80000000, RZ, 0xfc, !PT ;  /* 0x800000000c0c3812 */ /* 0x000fc800078efcff */
[----:B------:R-:W-:-:S04]  /*e0d60*/  LOP3.LUT R12, R12, 0xbfffffff, RZ, 0xc0, !PT ;  /* 0xbfffffff0c0c7812 */ /* 0x000fc800078ec0ff */
[----:B------:R-:W-:Y:S02]  /*e0d70*/  @P2 LOP3.LUT R12, R12, 0x40000000, RZ, 0xfc, !PT ;  /* 0x400000000c0c2812 */ /* 0x000fe400078efcff */
[----:B------:R-:W-:Y:S02]  /*e0d80*/  ISETP.LT.AND P2, PT, R20, UR71, !P1 ;  /* 0x0000004714007c0c */ /* 0x000fe4000cf41270 */
[----:B------:R-:W-:-:S04]  /*e0d90*/  LOP3.LUT R12, R12, 0xdfffffff, RZ, 0xc0, !PT ;  /* 0xdfffffff0c0c7812 */ /* 0x000fc800078ec0ff */
[----:B------:R-:W-:Y:S02]  /*e0da0*/  @P0 LOP3.LUT R12, R12, 0x20000000, RZ, 0xfc, !PT ;  /* 0x200000000c0c0812 */ /* 0x000fe400078efcff */
[----:B0-----:R-:W-:Y:S01]  /*e0db0*/  ISETP.LT.AND P3, PT, R21, UR11, !P1 ;  /* 0x0000000b15007c0c */ /* 0x001fe2000cf61270 */
[----:B------:R-:W0:Y:S01]  /*e0dc0*/  LDCU UR11, c[0x0][0x398] ;  /* 0x00007300ff0b77ac */ /* 0x000e220008000800 */
[----:B------:R-:W-:-:S04]  /*e0dd0*/  LOP3.LUT R12, R12, 0xefffffff, RZ, 0xc0, !PT ;  /* 0xefffffff0c0c7812 */ /* 0x000fc800078ec0ff */
[----:B------:R-:W-:Y:S02]  /*e0de0*/  @P2 LOP3.LUT R12, R12, 0x10000000, RZ, 0xfc, !PT ;  /* 0x100000000c0c2812 */ /* 0x000fe400078efcff */
[----:B-1----:R-:W-:Y:S01]  /*e0df0*/  ISETP.LT.AND P2, PT, R22, UR9, !P1 ;  /* 0x0000000916007c0c */ /* 0x002fe2000cf41270 */
[----:B------:R-:W1:Y:S01]  /*e0e00*/  LDCU UR9, c[0x0][0x398] ;  /* 0x00007300ff0977ac */ /* 0x000e620008000800 */
[----:B------:R-:W-:-:S04]  /*e0e10*/  LOP3.LUT R12, R12, 0xf7ffffff, RZ, 0xc0, !PT ;  /* 0xf7ffffff0c0c7812 */ /* 0x000fc800078ec0ff */
[----:B------:R-:W-:Y:S02]  /*e0e20*/  @P3 LOP3.LUT R12, R12, 0x8000000, RZ, 0xfc, !PT ;  /* 0x080000000c0c3812 */ /* 0x000fe400078efcff */
[----:B----4-:R-:W-:Y:S01]  /*e0e30*/  ISETP.LT.AND P1, PT, R23, UR7, !P1 ;  /* 0x0000000717007c0c */ /* 0x010fe2000cf21270 */
[----:B------:R-:W2:Y:S01]  /*e0e40*/  LDCU UR7, c[0x0][0x398] ;  /* 0x00007300ff0777ac */ /* 0x000ea20008000800 */
[----:B------:R-:W-:Y:S02]  /*e0e50*/  LOP3.LUT R12, R12, 0xfbffffff, RZ, 0xc0, !PT ;  /* 0xfbffffff0c0c7812 */ /* 0x000fe400078ec0ff */
[----:B------:R-:W-:Y:S02]  /*e0e60*/  LOP3.LUT P0, RZ, R2, 0x20, RZ, 0xc0, !PT ;  /* 0x0000002002ff7812 */ /* 0x000fe4000780c0ff */
[----:B------:R-:W-:Y:S02]  /*e0e70*/  @P2 LOP3.LUT R12, R12, 0x4000000, RZ, 0xfc, !PT ;  /* 0x040000000c0c2812 */ /* 0x000fe400078efcff */
[----:B------:R-:W-:-:S02]  /*e0e80*/  ISETP.LT.AND P2, PT, R20, UR69, !P0 ;  /* 0x0000004514007c0c */ /* 0x000fc4000c741270 */
        /* <DEDUP_REMOVED lines=10> */
[----:B--2---:R-:W-:Y:S01]  /*e0f30*/  ISETP.LT.AND P0, PT, R23, UR7, !P0 ;  /* 0x0000000717007c0c */ /* 0x004fe2000c701270 */
        /* <DEDUP_REMOVED lines=17> */
[----:B------:R-:W-:-:S04]  /*e1050*/  LOP3.LUT R12, R12, 0xfffbffff, RZ, 0xc0, !PT ;  /* 0xfffbffff0c0c7812 */ /* 0x000fc800078ec0ff */
[----:B------:R-:W-:Y:S02]  /*e1060*/  @P2 LOP3.LUT R12, R12, 0x40000, RZ, 0xfc, !PT ;  /* 0x000400000c0c2812 */ /* 0x000fe400078efcff */
[----:B------:R-:W-:Y:S02]  /*e1070*/  LOP3.LUT P0, RZ, R2, 0x8, RZ, 0xc0, !PT ;  /* 0x0000000802ff7812 */ /* 0x000fe4000780c0ff */
[----:B------:R-:W-:-:S04]  /*e1080*/  LOP3.LUT R12, R12, 0xfffdffff, RZ, 0xc0, !PT ;  /* 0xfffdffff0c0c7812 */ /* 0x000fc800078ec0ff */
[----:B------:R-:W-:Y:S02]  /*e1090*/  @P1 LOP3.LUT R12, R12, 0x20000, RZ, 0xfc, !PT ;  /* 0x000200000c0c1812 */ /* 0x000fe400078efcff */
[----:B------:R-:W-:Y:S01]  /*e10a0*/  ISETP.LT.AND P1, PT, R20, UR65, !P0 ;  /* 0x0000004114007c0c */ /* 0x000fe2000c721270 */
[----:B------:R-:W4:Y:S01]  /*e10b0*/  LDCU UR65, c[0x0][0x398] ;  /* 0x00007300ff4177ac */ /* 0x000f220008000800 */
[----:B0-----:R-:W-:Y:S02]  /*e10c0*/  ISETP.LT.AND P3, PT, R21, UR11, !P0 ;  /* 0x0000000b15007c0c */ /* 0x001fe4000c761270 */
[----:B------:R-:W-:Y:S01]  /*e10d0*/  LOP3.LUT R12, R12, 0xfffeffff, RZ, 0xc0, !PT ;  /* 0xfffeffff0c0c7812 */ /* 0x000fe200078ec0ff */
[----:B------:R-:W0:Y:S08]  /*e10e0*/  LDCU UR11, c[0x0][0x398] ;  /* 0x00007300ff0b77ac */ /* 0x000e300008000800 */
[----:B------:R-:W-:-:S02]  /*e10f0*/  @P1 LOP3.LUT R12, R12, 0x10000, RZ, 0xfc, !PT ;  /* 0x000100000c0c1812 */ /* 0x000fc400078efcff */
        /* <DEDUP_REMOVED lines=9> */
[----:B------:R-:W-:Y:S01]  /*e1190*/  ISETP.LT.AND P3, PT, R20, UR63, !P2 ;  /* 0x0000003f14007c0c */ /* 0x000fe2000d761270 */
[----:B------:R-:W2:Y:S01]  /*e11a0*/  LDCU UR63, c[0x0][0x398] ;  /* 0x00007300ff3f77ac */ /* 0x000ea20008000800 */
        /* <DEDUP_REMOVED lines=49> */
[----:B------:R-:W0:Y:S01]  /*e14c0*/  LDCU UR57, c[0x0][0x398] ;  /* 0x00007300ff3977ac */ /* 0x000e220008000800 */
[----:B------:R-:W-:-:S04]  /*e14d0*/  LOP3.LUT R12, R12, 0xfffffffd, RZ, 0xc0, !PT ;  /* 0xfffffffd0c0c7812 */ /* 0x000fc800078ec0ff */
[----:B------:R-:W-:-:S04]  /*e14e0*/  @P0 LOP3.LUT R12, R12, 0x2, RZ, 0xfc, !PT ;  /* 0x000000020c0c0812 */ /* 0x000fc800078efcff */
[----:B------:R-:W-:-:S04]  /*e14f0*/  LOP3.LUT R12, R12, 0xfffffffe, RZ, 0xc0, !PT ;  /* 0xfffffffe0c0c7812 */ /* 0x000fc800078ec0ff */
[----:B------:R-:W-:-:S05]  /*e1500*/  @P3 LOP3.LUT R12, R12, 0x1, RZ, 0xfc, !PT ;  /* 0x000000010c0c3812 */ /* 0x000fca00078efcff */
[----:B------:R0:W-:Y:S04]  /*e1510*/  STL [R1+0x368], R12 ;  /* 0x0003680c01007387 */ /* 0x0001e80000100800 */
[----:B0-----:R-:W3:Y:S01]  /*e1520*/  LDL.LU R12, [R1+0x364] ;  /* 0x00036400010c7983 */ /* 0x001ee20000300800 */
[----:B------:R-:W-:Y:S01]  /*e1530*/  ISETP.LT.AND P4, PT, R21, UR11, !P2 ;  /* 0x0000000b15007c0c */ /* 0x000fe2000d781270 */
[----:B------:R-:W0:Y:S01]  /*e1540*/  LDCU UR11, c[0x0][0x398] ;  /* 0x00007300ff0b77ac */ /* 0x000e220008000800 */
[----:B-1----:R-:W-:Y:S02]  /*e1550*/  ISETP.LT.AND P3, PT, R22, UR9, !P2 ;  /* 0x0000000916007c0c */ /* 0x002fe4000d761270 */
[----:B--2---:R-:W-:Y:S01]  /*e1560*/  ISETP.LT.AND P2, PT, R23, UR7, !P2 ;  /* 0x0000000717007c0c */ /* 0x004fe2000d741270 */
[----:B------:R-:W1:Y:S01]  /*e1570*/  LDCU UR9, c[0x0][0x398] ;  /* 0x00007300ff0977ac */ /* 0x000e620008000800 */
[C---:B------:R-:W-:Y:S01]  /*e1580*/  LOP3.LUT P1, RZ, R33.reuse, 0x40000000, RZ, 0xc0, !PT ;  /* 0x4000000021ff7812 */ /* 0x040fe2000782c0ff */
[----:B------:R-:W2:Y:S01]  /*e1590*/  LDCU UR7, c[0x0][0x398] ;  /* 0x00007300ff0777ac */ /* 0x000ea20008000800 */
[----:B------:R-:W-:-:S02]  /*e15a0*/  LOP3.LUT P0, RZ, R33, 0x20000000, RZ, 0xc0, !PT ;  /* 0x2000000021ff7812 */ /* 0x000fc4000780c0ff */
[----:B------:R-:W-:-:S04]  /*e15b0*/  LOP3.LUT R32, R32, 0xffffefff, RZ, 0xc0, !PT ;  /* 0xffffefff20207812 */ /* 0x000fc800078ec0ff */
[----:B------:R-:W-:Y:S02]  /*e15c0*/  @P5 LOP3.LUT R32, R32, 0x1000, RZ, 0xfc, !PT ;  /* 0x0000100020205812 */ /* 0x000fe400078efcff */
[----:B---3--:R-:W-:-:S04]  /*e15d0*/  LOP3.LUT R12, R12, 0x7fffffff, RZ, 0xc0, !PT ;  /* 0x7fffffff0c0c7812 */ /* 0x008fc800078ec0ff */
[----:B------:R-:W-:-:S04]  /*e15e0*/  @P4 LOP3.LUT R12, R12, 0x80000000, RZ, 0xfc, !PT ;  /* 0x800000000c0c4812 */ /* 0x000fc800078efcff */
[----:B------:R-:W-:-:S04]  /*e15f0*/  LOP3.LUT R12, R12, 0xbfffffff, RZ, 0xc0, !PT ;  /* 0xbfffffff0c0c7812 */ /* 0x000fc800078ec0ff */
[----:B------:R-:W-:-:S04]  /*e1600*/  @P3 LOP3.LUT R12, R12, 0x40000000, RZ, 0xfc, !PT ;  /* 0x400000000c0c3812 */ /* 0x000fc800078efcff */
[----:B------:R-:W-:-:S04]  /*e1610*/  LOP3.LUT R12, R12, 0xdfffffff, RZ, 0xc0, !PT ;  /* 0xdfffffff0c0c7812 */ /* 0x000fc800078ec0ff */
[----:B------:R-:W-:Y:S02]  /*e1620*/  @P2 LOP3.LUT R12, R12, 0x20000000, RZ, 0xfc, !PT ;  /* 0x200000000c0c2812 */ /* 0x000fe400078efcff */
[----:B------:R-:W-:Y:S02]  /*e1630*/  ISETP.LT.AND P2, PT, R20, UR55, !P1 ;  /* 0x0000003714007c0c */ /* 0x000fe4000cf41270 */
[----:B0-----:R-:W-:Y:S01]  /*e1640*/  ISETP.LT.AND P4, PT, R21, UR11, !P1 ;  /* 0x0000000b15007c0c */ /* 0x001fe2000cf81270 */
[----:B------:R-:W0:Y:S01]  /*e1650*/  LDCU UR11, c[0x0][0x398] ;  /* 0x00007300ff0b77ac */ /* 0x000e220008000800 */
[----:B------:R-:W-:-:S09]  /*e1660*/  LOP3.LUT R12, R12, 0xefffffff, RZ, 0xc0, !PT ;  /* 0xefffffff0c0c7812 */ /* 0x000fd200078ec0ff */
        /* <DEDUP_REMOVED lines=27> */
[----:B------:R-:W-:Y:S02]  /*e1820*/  ISETP.LT.AND P0, PT, R20, UR51, !P3 ;  /* 0x0000003314007c0c */ /* 0x000fe4000df01270 */
[----:B0-----:R-:W-:Y:S01]  /*e1830*/  ISETP.LT.AND P5, PT, R21, UR11, !P3 ;  /* 0x0000000b15007c0c */ /* 0x001fe2000dfa1270 */
[----:B------:R-:W0:Y:S01]  /*e1840*/  LDCU UR11, c[0x0][0x398] ;  /* 0x00007300ff0b77ac */ /* 0x000e220008000800 */
[----:B------:R-:W-:Y:S02]  /*e1850*/  LOP3.LUT R12, R12, 0xffefffff, RZ, 0xc0, !PT ;  /* 0xffefffff0c0c7812 */ /* 0x000fe400078ec0ff */
[----:B-1----:R-:W-:Y:S01]  /*e1860*/  ISETP.LT.AND P4, PT, R22, UR9, !P3 ;  /* 0x0000000916007c0c */ /* 0x002fe2000df81270 */
[----:B------:R-:W1:Y:S06]  /*e1870*/  LDCU UR9, c[0x0][0x398] ;  /* 0x00007300ff0977ac */ /* 0x000e6c0008000800 */
[----:B------:R-:W-:-:S04]  /*e1880*/  @P0 LOP3.LUT R12, R12, 0x100000, RZ, 0xfc, !PT ;  /* 0x001000000c0c0812 */ /* 0x000fc800078efcff */
        /* <DEDUP_REMOVED lines=26> */
[----:B------:R-:W3:Y:S01]  /*e1a30*/  LDCU UR47, c[0x0][0x398] ;  /* 0x00007300ff2f77ac */ /* 0x000ee20008000800 */
[----:B0-----:R-:W-:Y:S02]  /*e1a40*/  ISETP.LT.AND P5, PT, R21, UR11, !P1 ;  /* 0x0000000b15007c0c */ /* 0x001fe4000cfa1270 */
        /* <DEDUP_REMOVED lines=8> */
[----:B--2---:R-:W-:Y:S01]  /*e1ad0*/  ISETP.LT.AND P3, PT, R23, UR7, !P1 ;  /* 0x0000000717007c0c */ /* 0x004fe2000cf61270 */
[----:B------:R-:W2:Y:S01]  /*e1ae0*/  LDCU UR7, c[0x0][0x398] ;  /* 0x00007300ff0777ac */ /* 0x000ea20008000800 */
[----:B------:R-:W-:-:S04]  /*e1af0*/  LOP3.LUT R12, R12, 0xfffffbff, RZ, 0xc0, !PT ;  /* 0xfffffbff0c0c7812 */ /* 0x000fc800078ec0ff */
        /* <DEDUP_REMOVED lines=37> */
[----:B------:R-:W-:-:S11]  /*e1d50*/  LOP3.LUT R12, R12, 0xfffffffe, RZ, 0xc0, !PT ;  /* 0xfffffffe0c0c7812 */ /* 0x000fd600078ec0ff */
[----:B------:R-:W-:-:S05]  /*e1d60*/  @P2 LOP3.LUT R12, R12, 0x1, RZ, 0xfc, !PT ;  /* 0x000000010c0c2812 */ /* 0x000fca00078efcff */
[----:B------:R0:W-:Y:S04]  /*e1d70*/  STL [R1+0x364], R12 ;  /* 0x0003640c01007387 */ /* 0x0001e80000100800 */
[----:B0-----:R-:W3:Y:S01]  /*e1d80*/  LDL.LU R12, [R1+0x360] ;  /* 0x00036000010c7983 */ /* 0x001ee20000300800 */
[----:B------:R-:W-:Y:S01]  /*e1d90*/  ISETP.LT.AND P5, PT, R21, UR11, !P1 ;  /* 0x0000000b15007c0c */ /* 0x000fe2000cfa1270 */
[----:B------:R-:W0:Y:S01]  /*e1da0*/  LDCU UR11, c[0x0][0x398] ;  /* 0x00007300ff0b77ac */ /* 0x000e220008000800 */
[----:B-1----:R-:W-:Y:S01]  /*e1db0*/  ISETP.LT.AND P4, PT, R22, UR9, !P1 ;  /* 0x0000000916007c0c */ /* 0x002fe2000cf81270 */
[----:B------:R-:W4:Y:S01]  /*e1dc0*/  LDL.LU R18, [R1+0x35c] ;  /* 0x00035c0001127983 */ /* 0x000f220000300800 */
[----:B--2---:R-:W-:Y:S01]  /*e1dd0*/  ISETP.LT.AND P1, PT, R23, UR7, !P1 ;  /* 0x0000000717007c0c */ /* 0x004fe2000cf21270 */
[----:B------:R-:W1:Y:S01]  /*e1de0*/  LDCU UR9, c[0x0][0x398] ;  /* 0x00007300ff0977ac */ /* 0x000e620008000800 */
[C---:B------:R-:W-:Y:S01]  /*e1df0*/  LOP3.LUT P3, RZ, R33.reuse, 0x400000, RZ, 0xc0, !PT ;  /* 0x0040000021ff7812 */ /* 0x040fe2000786c0ff */
[----:B------:R-:W2:Y:S01]  /*e1e00*/  LDCU UR7, c[0x0][0x398] ;  /* 0x00007300ff0777ac */ /* 0x000ea20008000800 */
[----:B------:R-:W-:-:S02]  /*e1e10*/  LOP3.LUT P0, RZ, R33, 0x200000, RZ, 0xc0, !PT ;  /* 0x0020000021ff7812 */ /* 0x000fc4000780c0ff */
[----:B------:R-:W-:-:S04]  /*e1e20*/  LOP3.LUT R32, R32, 0xffffdfff, RZ, 0xc0, !PT ;  /* 0xffffdfff20207812 */ /* 0x000fc800078ec0ff */
[----:B------:R-:W-:Y:S02]  /*e1e30*/  @P6 LOP3.LUT R32, R32, 0x2000, RZ, 0xfc, !PT ;  /* 0x0000200020206812 */ /* 0x000fe400078efcff */
[----:B------:R-:W-:Y:S02]  /*e1e40*/  LOP3.LUT P2, RZ, R33, 0x100000, RZ, 0xc0, !PT ;  /* 0x0010000021ff7812 */ /* 0x000fe4000784c0ff */
[----:B---3--:R-:W-:-:S04]  /*e1e50*/  LOP3.LUT R12, R12, 0x7fffffff, RZ, 0xc0, !PT ;  /* 0x7fffffff0c0c7812 */ /* 0x008fc800078ec0ff */
        /* <DEDUP_REMOVED lines=123> */
[----:B-1----:R-:W-:Y:S02]  /*e2610*/  ISETP.LT.AND P5, PT, R22, UR9, !P1 ;  /* 0x0000000916007c0c */ /* 0x002fe4000cfa1270 */
[----:B----4-:R-:W-:Y:S01]  /*e2620*/  LOP3.LUT R18, R18, 0x7fffffff, RZ, 0xc0, !PT ;  /* 0x7fffffff12127812 */ /* 0x010fe200078ec0ff */
[----:B------:R-:W1:Y:S01]  /*e2630*/  LDCU UR9, c[0x0][0x398] ;  /* 0x00007300ff0977ac */ /* 0x000e620008000800 */
[----:B--2---:R-:W-:-:S02]  /*e2640*/  ISETP.LT.AND P4, PT, R23, UR7, !P1 ;  /* 0x0000000717007c0c */ /* 0x004fc4000cf81270 */
[----:B------:R-:W-:Y:S01]  /*e2650*/  LOP3.LUT P3, RZ, R33, 0x4000, RZ, 0xc0, !PT ;  /* 0x0000400021ff7812 */ /* 0x000fe2000786c0ff */
[----:B------:R-:W2:Y:S04]  /*e2660*/  LDCU UR7, c[0x0][0x398] ;  /* 0x00007300ff0777ac */ /* 0x000ea80008000800 */
[----:B------:R-:W-:-:S04]  /*e2670*/  @P6 LOP3.LUT R18, R18, 0x80000000, RZ, 0xfc, !PT ;  /* 0x8000000012126812 */ /* 0x000fc800078efcff */
[----:B------:R-:W-:-:S04]  /*e2680*/  LOP3.LUT R18, R18, 0xbfffffff, RZ, 0xc0, !PT ;  /* 0xbfffffff12127812 */ /* 0x000fc800078ec0ff */
[----:B------:R-:W-:-:S04]  /*e2690*/  @P5 LOP3.LUT R18, R18, 0x40000000, RZ, 0xfc, !PT ;  /* 0x4000000012125812 */ /* 0x000fc800078efcff */
[----:B------:R-:W-:-:S04]  /*e26a0*/  LOP3.LUT R18, R18, 0xdfffffff, RZ, 0xc0, !PT ;  /* 0xdfffffff12127812 */ /* 0x000fc800078ec0ff */
[----:B------:R-:W-:Y:S02]  /*e26b0*/  @P4 LOP3.LUT R18, R18, 0x20000000, RZ, 0xfc, !PT ;  /* 0x2000000012124812 */ /* 0x000fe400078efcff */
[----:B------:R-:W-:Y:S01]  /*e26c0*/  ISETP.LT.AND P4, PT, R20, UR23, !P3 ;  /* 0x0000001714007c0c */ /* 0x000fe2000df81270 */
[----:B------:R-:W4:Y:S01]  /*e26d0*/  LDCU UR23, c[0x0][0x398] ;  /* 0x00007300ff1777ac */ /* 0x000f220008000800 */
        /* <DEDUP_REMOVED lines=32> */
[----:B---3--:R-:W-:Y:S02]  /*e28e0*/  R2UR UR17, R12 ;  /* 0x000000000c1172ca */ /* 0x008fe400000e0000 */
[----:B------:R-:W3:Y:S01]  /*e28f0*/  LDL.LU R12, [R1+0x1a8] ;  /* 0x0001a800010c7983 */ /* 0x000ee20000300800 */
[----:B0-----:R-:W-:Y:S01]  /*e2900*/  ISETP.LT.AND P6, PT, R21, UR11, !P2 ;  /* 0x0000000b15007c0c */ /* 0x001fe2000d7c1270 */
[----:B------:R-:W0:Y:S01]  /*e2910*/  LDCU UR11, c[0x0][0x398] ;  /* 0x00007300ff0b77ac */ /* 0x000e220008000800 */
[----:B------:R-:W-:-:S06]  /*e2920*/  LOP3.LUT R18, R18, 0xffefffff, RZ, 0xc0, !PT ;  /* 0xffefffff12127812 */ /* 0x000fcc00078ec0ff */
        /* <DEDUP_REMOVED lines=25> */
[----:B---3--:R-:W-:Y:S02]  /*e2ac0*/  R2UR UR19, R12 ;  /* 0x000000000c1372ca */ /* 0x008fe400000e0000 */
[----:B------:R-:W3:Y:S01]  /*e2ad0*/  LDL.LU R12, [R1+0x1a4] ;  /* 0x0001a400010c7983 */ /* 0x000ee20000300800 */
[----:B------:R-:W-:Y:S02]  /*e2ae0*/  LOP3.LUT R18, R18, 0xffffdfff, RZ, 0xc0, !PT ;  /* 0xffffdfff12127812 */ /* 0x000fe400078ec0ff */
[----:B------:R-:W-:Y:S02]  /*e2af0*/  LOP3.LUT P3, RZ, R33, 0x400, RZ, 0xc0, !PT ;  /* 0x0000040021ff7812 */ /* 0x000fe4000786c0ff */
[----:B------:R-:W-:Y:S02]  /*e2b00*/  @P4 LOP3.LUT R18, R18, 0x2000, RZ, 0xfc, !PT ;  /* 0x0000200012124812 */ /* 0x000fe400078efcff */
[----:B------:R-:W-:-:S02]  /*e2b10*/  ISETP.LT.AND P4, PT, R20, UR13, !P3 ;  /* 0x0000000d14007c0c */ /* 0x000fc4000df81270 */
        /* <DEDUP_REMOVED lines=32> */
[----:B------:R-:W-:Y:S01]  /*e2d20*/  R2UR UR17, R52 ;  /* 0x00000000341172ca */ /* 0x000fe200000e0000 */
[----:B------:R-:W-:Y:S02]  /*e2d30*/  IMAD.MOV.U32 R52, RZ, RZ, R53 ;  /* 0x000000ffff347224 */ /* 0x000fe400078e0035 */
[----:B------:R-:W-:Y:S01]  /*e2d40*/  IMAD.MOV.U32 R53, RZ, RZ, R34 ;  /* 0x000000ffff357224 */ /* 0x000fe200078e0022 */
[----:B---3--:R-:W-:Y:S02]  /*e2d50*/  R2UR UR13, R12 ;  /* 0x000000000c0d72ca */ /* 0x008fe400000e0000 */
[----:B------:R-:W3:Y:S04]  /*e2d60*/  LDL.LU R12, [R1+0x1a0] ;  /* 0x0001a000010c7983 */ /* 0x000ee80000300800 */
[----:B------:R-:W4:Y:S01]  /*e2d70*/  LDL.LU R34, [R1+0x198] ;  /* 0x0001980001227983 */ /* 0x000f220000300800 */
        /* <DEDUP_REMOVED lines=17> */
[----:B------:R-:W-:Y:S02]  /*e2e90*/  @P4 LOP3.LUT R18, R18, 0x1, RZ, 0xfc, !PT ;  /* 0x0000000112124812 */ /* 0x000fe400078efcff */
[----:B---3--:R-:W-:Y:S02]  /*e2ea0*/  R2UR UR15, R12 ;  /* 0x000000000c0f72ca */ /* 0x008fe400000e0000 */
[----:B------:R-:W3:Y:S01]  /*e2eb0*/  LDL.LU R12, [R1+0x358] ;  /* 0x00035800010c7983 */ /* 0x000ee20000300800 */
[----:B----4-:R-:W-:-:S03]  /*e2ec0*/  R2UR UR19, R34 ;  /* 0x00000000221372ca */ /* 0x010fc600000e0000 */
[----:B------:R-:W4:Y:S04]  /*e2ed0*/  LDL.LU R34, [R1+0x5710] ;  /* 0x0057100001227983 */ /* 0x000f280000300800 */
[----:B------:R0:W-:Y:S04]  /*e2ee0*/  STL [R1+0x35c], R18 ;  /* 0x00035c1201007387 */ /* 0x0001e80000100800 */
[----:B0-----:R-:W4:Y:S01]  /*e2ef0*/  LDL.LU R18, [R1+0x194] ;  /* 0x0001940001127983 */ /* 0x001f220000300800 */
[----:B------:R-:W-:Y:S01]  /*e2f00*/  ISETP.LT.AND P6, PT, R21, UR11, !P1 ;  /* 0x0000000b15007c0c */ /* 0x000fe2000cfc1270 */
[----:B------:R-:W0:Y:S01]  /*e2f10*/  LDCU UR11, c[0x0][0x398] ;  /* 0x00007300ff0b77ac */ /* 0x000e220008000800 */
[----:B-1----:R-:W-:-:S02]  /*e2f20*/  ISETP.LT.AND P5, PT, R22, UR9, !P1 ;  /* 0x0000000916007c0c */ /* 0x002fc4000cfa1270 */
[----:B--2---:R-:W-:Y:S01]  /*e2f30*/  ISETP.LT.AND P4, PT, R23, UR7, !P1 ;  /* 0x0000000717007c0c */ /* 0x004fe2000cf81270 */
[----:B------:R-:W1:Y:S01]  /*e2f40*/  LDCU UR9, c[0x0][0x398] ;  /* 0x00007300ff0977ac */ /* 0x000e620008000800 */
[----:B------:R-:W-:Y:S01]  /*e2f50*/  LOP3.LUT P3, RZ, R33, 0x40, RZ, 0xc0, !PT ;  /* 0x0000004021ff7812 */ /* 0x000fe2000786c0ff */
[----:B------:R-:W2:Y:S01]  /*e2f60*/  LDCU UR7, c[0x0][0x398] ;  /* 0x00007300ff0777ac */ /* 0x000ea20008000800 */
[----:B---3--:R-:W-:-:S05]  /*e2f70*/  LOP3.LUT R12, R12, 0x7fffffff, RZ, 0xc0, !PT ;  /* 0x7fffffff0c0c7812 */ /* 0x008fca00078ec0ff */
[----:B------:R-:W-:-:S04]  /*e2f80*/  @P6 LOP3.LUT R12, R12, 0x80000000, RZ, 0xfc, !PT ;  /* 0x800000000c0c6812 */ /* 0x000fc800078efcff */
[----:B------:R-:W-:-:S04]  /*e2f90*/  LOP3.LUT R12, R12, 0xbfffffff, RZ, 0xc0, !PT ;  /* 0xbfffffff0c0c7812 */ /* 0x000fc800078ec0ff */
[----:B------:R-:W-:-:S04]  /*e2fa0*/  @P5 LOP3.LUT R12, R12, 0x40000000, RZ, 0xfc, !PT ;  /* 0x400000000c0c5812 */ /* 0x000fc800078efcff */
[----:B------:R-:W-:-:S04]  /*e2fb0*/  LOP3.LUT R12, R12, 0xdfffffff, RZ, 0xc0, !PT ;  /* 0xdfffffff0c0c7812 */ /* 0x000fc800078ec0ff */
[----:B------:R-:W-:Y:S02]  /*e2fc0*/  @P4 LOP3.LUT R12, R12, 0x20000000, RZ, 0xfc, !PT ;  /* 0x200000000c0c4812 */ /* 0x000fe400078efcff */
[----:B------:R-:W-:Y:S02]  /*e2fd0*/  ISETP.LT.AND P4, PT, R20, UR13, !P3 ;  /* 0x0000000d14007c0c */ /* 0x000fe4000df81270 */
[----:B----4-:R-:W-:Y:S02]  /*e2fe0*/  R2UR UR13, R18 ;  /* 0x00000000120d72ca */ /* 0x010fe400000e0000 */
[----:B------:R-:W3:Y:S01]  /*e2ff0*/  LDL.LU R18, [R1+0x190] ;  /* 0x0001900001127983 */ /* 0x000ee20000300800 */
[----:B0-----:R-:W-:Y:S01]  /*e3000*/  ISETP.LT.AND P6, PT, R21, UR11, !P3 ;  /* 0x0000000b15007c0c */ /* 0x001fe2000dfc1270 */
[----:B------:R-:W0:Y:S01]  /*e3010*/  LDCU UR11, c[0x0][0x398] ;  /* 0x00007300ff0b77ac */ /* 0x000e220008000800 */
[----:B------:R-:W-:Y:S02]  /*e3020*/  LOP3.LUT R12, R12, 0xefffffff, RZ, 0xc0, !PT ;  /* 0xefffffff0c0c7812 */ /* 0x000fe400078ec0ff */
[----:B-1----:R-:W-:Y:S01]  /*e3030*/  ISETP.LT.AND P5, PT, R22, UR9, !P3 ;  /* 0x0000000916007c0c */ /* 0x002fe2000dfa1270 */
[----:B------:R-:W1:Y:S03]  /*e3040*/  LDCU UR9, c[0x0][0x398] ;  /* 0x00007300ff0977ac */ /* 0x000e660008000800 */
        /* <DEDUP_REMOVED lines=57> */
[----:B------:R-:W-:Y:S02]  /*e33e0*/  LOP3.LUT R12, R12, 0xffffbfff, RZ, 0xc0, !PT ;  /* 0xffffbfff0c0c7812 */ /* 0x000fe400078ec0ff */
[----:B---3--:R-:W-:Y:S02]  /*e33f0*/  R2UR UR19, R18 ;  /* 0x00000000121372ca */ /* 0x008fe400000e0000 */
[----:B------:R-:W3:Y:S01]  /*e3400*/  LDL.LU R18, [R1+0x184] ;  /* 0x0001840001127983 */ /* 0x000ee20000300800 */
[----:B------:R-:W-:Y:S02]  /*e3410*/  @P5 LOP3.LUT R12, R12, 0x4000, RZ, 0xfc, !PT ;  /* 0x000040000c0c5812 */ /* 0x000fe400078efcff */
[----:B------:R-:W-:-:S02]  /*e3420*/  LOP3.LUT P3, RZ, R33, 0x4, RZ, 0xc0, !PT ;  /* 0x0000000421ff7812 */ /* 0x000fc4000786c0ff */
        /* <DEDUP_REMOVED lines=35> */
[----:B------:R-:W-:Y:S02]  /*e3660*/  R2UR UR17, R47 ;  /* 0x000000002f1172ca */ /* 0x000fe400000e0000 */
        /* <DEDUP_REMOVED lines=21> */
[----:B---3--:R-:W-:Y:S01]  /*e37c0*/  R2UR UR15, R18 ;  /* 0x00000000120f72ca */ /* 0x008fe200000e0000 */
[----:B------:R-:W-:Y:S02]  /*e37d0*/  IMAD.MOV.U32 R18, RZ, RZ, R19 ;  /* 0x000000ffff127224 */ /* 0x000fe400078e0013 */
[----:B------:R-:W-:Y:S02]  /*e37e0*/  IMAD.MOV.U32 R19, RZ, RZ, R54 ;  /* 0x000000ffff137224 */ /* 0x000fe400078e0036 */
[----:B------:R-:W-:Y:S02]  /*e37f0*/  IMAD.MOV.U32 R54, RZ, RZ, R56 ;  /* 0x000000ffff367224 */ /* 0x000fe400078e0038 */
[----:B------:R-:W-:Y:S02]  /*e3800*/  IMAD.MOV.U32 R56, RZ, RZ, R35 ;  /* 0x000000ffff387224 */ /* 0x000fe400078e0023 */
        /* <DEDUP_REMOVED lines=117> */
[----:B---3--:R-:W-:Y:S02]  /*e3f60*/  R2UR UR15, R12 ;  /* 0x000000000c0f72ca */ /* 0x008fe400000e0000 */
[----:B------:R-:W3:Y:S01]  /*e3f70*/  LDL.LU R12, [R1+0x158] ;  /* 0x00015800010c7983 */ /* 0x000ee20000300800 */
        /* <DEDUP_REMOVED lines=11> */
[----:B------:R-:W-:Y:S01]  /*e4030*/  R2UR UR17, R18 ;  /* 0x00000000121172ca */ /* 0x000fe200000e0000 */
[----:B------:R-:W-:Y:S01]  /*e4040*/  IMAD.MOV.U32 R18, RZ, RZ, R19 ;  /* 0x000000ffff127224 */ /* 0x000fe200078e0013 */
[----:B-1----:R-:W-:Y:S01]  /*e4050*/  ISETP.LT.AND P5, PT, R22, UR9, !P2 ;  /* 0x0000000916007c0c */ /* 0x002fe2000d7a1270 */
[----:B------:R-:W-:Y:S01]  /*e4060*/  IMAD.MOV.U32 R19, RZ, RZ, R48 ;  /* 0x000000ffff137224 */ /* 0x000fe200078e0030 */
[----:B------:R-:W-:Y:S01]  /*e4070*/  LOP3.LUT P1, RZ, R34, 0x800000, RZ, 0xc0, !PT ;  /* 0x0080000022ff7812 */ /* 0x000fe2000782c0ff */
[----:B------:R-:W4:Y:S01]  /*e4080*/  LDL.LU R48, [R1+0x350] ;  /* 0x0003500001307983 */ /* 0x000f220000300800 */
[----:B------:R-:W1:Y:S01]  /*e4090*/  LDCU UR9, c[0x0][0x398] ;  /* 0x00007300ff0977ac */ /* 0x000e620008000800 */
        /* <DEDUP_REMOVED lines=10> */
[----:B---3--:R-:W-:Y:S02]  /*e4140*/  R2UR UR19, R12 ;  /* 0x000000000c1372ca */ /* 0x008fe400000e0000 */
[----:B------:R-:W3:Y:S01]  /*e4150*/  LDL.LU R12, [R1+0x154] ;  /* 0x00015400010c7983 */ /* 0x000ee20000300800 */
[----:B0-----:R-:W-:Y:S01]  /*e4160*/  ISETP.LT.AND P6, PT, R21, UR11, !P1 ;  /* 0x0000000b15007c0c */ /* 0x001fe2000cfc1270 */
[----:B------:R-:W0:Y:S01]  /*e4170*/  LDCU UR11, c[0x0][0x398] ;  /* 0x00007300ff0b77ac */ /* 0x000e220008000800 */
[----:B-1----:R-:W-:Y:S02]  /*e4180*/  ISETP.LT.AND P5, PT, R22, UR9, !P1 ;  /* 0x0000000916007c0c */ /* 0x002fe4000cfa1270 */
[----:B------:R-:W-:Y:S01]  /*e4190*/  LOP3.LUT R35, R35, 0xfffffffe, RZ, 0xc0, !PT ;  /* 0xfffffffe23237812 */ /* 0x000fe200078ec0ff */
[----:B------:R-:W1:Y:S03]  /*e41a0*/  LDCU UR9, c[0x0][0x398] ;  /* 0x00007300ff0977ac */ /* 0x000e660008000800 */
[----:B------:R-:W-:-:S02]  /*e41b0*/  @P4 LOP3.LUT R35, R35, 0x1, RZ, 0xfc, !PT ;  /* 0x0000000123234812 */ /* 0x000fc400078efcff */
[----:B--2---:R-:W-:Y:S01]  /*e41c0*/  ISETP.LT.AND P4, PT, R23, UR7, !P1 ;  /* 0x0000000717007c0c */ /* 0x004fe2000cf81270 */
[----:B------:R-:W2:Y:S01]  /*e41d0*/  LDCU UR7, c[0x0][0x398] ;  /* 0x00007300ff0777ac */ /* 0x000ea20008000800 */
[----:B----4-:R-:W-:-:S04]  /*e41e0*/  LOP3.LUT R48, R48, 0x7fffffff, RZ, 0xc0, !PT ;  /* 0x7fffffff30307812 */ /* 0x010fc800078ec0ff */
[----:B------:R-:W-:-:S04]  /*e41f0*/  @P6 LOP3.LUT R48, R48, 0x80000000, RZ, 0xfc, !PT ;  /* 0x8000000030306812 */ /* 0x000fc800078efcff */
[----:B------:R-:W-:-:S04]  /*e4200*/  LOP3.LUT R48, R48, 0xbfffffff, RZ, 0xc0, !PT ;  /* 0xbfffffff30307812 */ /* 0x000fc800078ec0ff */
[----:B------:R-:W-:Y:S02]  /*e4210*/  @P5 LOP3.LUT R48, R48, 0x40000000, RZ, 0xfc, !PT ;  /* 0x4000000030305812 */ /* 0x000fe400078efcff */
[----:B------:R-:W-:Y:S02]  /*e4220*/  LOP3.LUT P3, RZ, R34, 0x400000, RZ, 0xc0, !PT ;  /* 0x0040000022ff7812 */ /* 0x000fe4000786c0ff */
[----:B------:R-:W-:Y:S01]  /*e4230*/  LOP3.LUT R48, R48, 0xdfffffff, RZ, 0xc0, !PT ;  /* 0xdfffffff30307812 */ /* 0x000fe200078ec0ff */
[----:B------:R4:W-:Y:S03]  /*e4240*/  STL [R1+0x354], R35 ;  /* 0x0003542301007387 */ /* 0x0009e60000100800 */
[----:B------:R-:W-:Y:S02]  /*e4250*/  @P4 LOP3.LUT R48, R48, 0x20000000, RZ, 0xfc, !PT ;  /* 0x2000000030304812 */ /* 0x000fe400078efcff */
[----:B------:R-:W-:Y:S01]  /*e4260*/  ISETP.LT.AND P4, PT, R20, UR13, !P3 ;  /* 0x0000000d14007c0c */ /* 0x000fe2000df81270 */
[----:B----4-:R-:W4:Y:S01]  /*e4270*/  LDL.LU R35, [R1+0x5708] ;  /* 0x0057080001237983 */ /* 0x010f220000300800 */
[----:B---3--:R-:W-:-:S03]  /*e4280*/  R2UR UR13, R12 ;  /* 0x000000000c0d72ca */ /* 0x008fc600000e0000 */
[----:B------:R-:W3:Y:S01]  /*e4290*/  LDL.LU R12, [R1+0x150] ;  /* 0x00015000010c7983 */ /* 0x000ee20000300800 */
[----:B0-----:R-:W-:Y:S01]  /*e42a0*/  ISETP.LT.AND P6, PT, R21, UR11, !P3 ;  /* 0x0000000b15007c0c */ /* 0x001fe2000dfc1270 */
[----:B------:R-:W0:Y:S01]  /*e42b0*/  LDCU UR11, c[0x0][0x398] ;  /* 0x00007300ff0b77ac */ /* 0x000e220008000800 */
[----:B------:R-:W-:-:S05]  /*e42c0*/  LOP3.LUT R48, R48, 0xefffffff, RZ, 0xc0, !PT ;  /* 0xefffffff30307812 */ /* 0x000fca00078ec0ff */
        /* <DEDUP_REMOVED lines=110> */
[----:B------:R-:W-:-:S03]  /*e49b0*/  LOP3.LUT P1, RZ, R34, 0x8000, RZ, 0xc0, !PT ;  /* 0x0000800022ff7812 */ /* 0x000fc6000782c0ff */
[----:B------:R-:W-:Y:S01]  /*e49c0*/  @P4 LOP3.LUT R48, R48, 0x10, RZ, 0xfc, !PT ;  /* 0x0000001030304812 */ /* 0x000fe200078efcff */
[----:B------:R-:W-:Y:S01]  /*e49d0*/  IMAD.MOV.U32 R51, RZ, RZ, R36 ;  /* 0x000000ffff337224 */ /* 0x000fe200078e0024 */
[----:B------:R-:W1:Y:S01]  /*e49e0*/  LDCU UR9, c[0x0][0x398] ;  /* 0x00007300ff0977ac */ /* 0x000e620008000800 */
[----:B----4-:R-:W-:Y:S01]  /*e49f0*/  IMAD.MOV.U32 R36, RZ, RZ, R35 ;  /* 0x000000ffff247224 */ /* 0x010fe200078e0023 */
[----:B------:R-:W-:Y:S01]  /*e4a00*/  LOP3.LUT R48, R48, 0xfffffff7, RZ, 0xc0, !PT ;  /* 0xfffffff730307812 */ /* 0x000fe200078ec0ff */
[----:B------:R-:W4:Y:S03]  /*e4a10*/  LDL.LU R35, [R1+0x34c] ;  /* 0x00034c0001237983 */ /* 0x000f260000300800 */
        /* <DEDUP_REMOVED lines=18> */
[----:B------:R-:W-:Y:S02]  /*e4b40*/  LOP3.LUT P3, RZ, R34, 0x4000, RZ, 0xc0, !PT ;  /* 0x0000400022ff7812 */ /* 0x000fe4000786c0ff */
[----:B----4-:R-:W-:-:S04]  /*e4b50*/  LOP3.LUT R35, R35, 0x7fffffff, RZ, 0xc0, !PT ;  /* 0x7fffffff23237812 */ /* 0x010fc800078ec0ff */
[----:B------:R-:W-:-:S04]  /*e4b60*/  @P6 LOP3.LUT R35, R35, 0x80000000, RZ, 0xfc, !PT ;  /* 0x8000000023236812 */ /* 0x000fc800078efcff */
[----:B------:R-:W-:-:S04]  /*e4b70*/  LOP3.LUT R35, R35, 0xbfffffff, RZ, 0xc0, !PT ;  /* 0xbfffffff23237812 */ /* 0x000fc800078ec0ff */
[----:B------:R-:W-:-:S04]  /*e4b80*/  @P5 LOP3.LUT R35, R35, 0x40000000, RZ, 0xfc, !PT ;  /* 0x4000000023235812 */ /* 0x000fc800078efcff */
        /* <DEDUP_REMOVED lines=119> */
[----:B------:R-:W4:Y:S01]  /*e5300*/  LDL.LU R49, [R1+0x348] ;  /* 0x0003480001317983 */ /* 0x000f220000300800 */
[----:B------:R-:W-:Y:S01]  /*e5310*/  LOP3.LUT P1, RZ, R34, 0x80, RZ, 0xc0, !PT ;  /* 0x0000008022ff7812 */ /* 0x000fe2000782c0ff */
[----:B------:R-:W1:Y:S02]  /*e5320*/  LDCU UR9, c[0x0][0x398] ;  /* 0x00007300ff0977ac */ /* 0x000e640008000800 */
        /* <DEDUP_REMOVED lines=145> */
[----:B----4-:R-:W-:Y:S01]  /*e5c40*/  LOP3.LUT P1, RZ, R35, 0x80000000, RZ, 0xc0, !PT ;  /* 0x8000000023ff7812 */ /* 0x010fe2000782c0ff */
        /* <DEDUP_REMOVED lines=32> */
[----:B0-----:R-:W-:Y:S01]  /*e5e50*/  ISETP.LT.AND P6, PT, R21, UR11, !P3 ;  /* 0x0000000b15007c0c */ /* 0x001fe2000dfc1270 */
[----:B------:R-:W0:Y:S01]  /*e5e60*/  LDCU UR11, c[0x0][0x398] ;  /* 0x00007300ff0b77ac */ /* 0x000e220008000800 */
[----:B------:R-:W-:-:S02]  /*e5e70*/  LOP3.LUT R52, R52, 0xefffffff, RZ, 0xc0, !PT ;  /* 0xefffffff34347812 */ /* 0x000fc400078ec0ff */
        /* <DEDUP_REMOVED lines=80> */
[----:B---3--:R-:W-:Y:S02]  /*e6380*/  R2UR UR15, R12 ;  /* 0x000000000c0f72ca */ /* 0x008fe400000e0000 */
[----:B------:R-:W3:Y:S01]  /*e6390*/  LDL.LU R12, [R1+0xc4] ;  /* 0x0000c400010c7983 */ /* 0x000ee20000300800 */
[----:B----4-:R-:W-:-:S03]  /*e63a0*/  R2UR UR19, R50 ;  /* 0x00000000321372ca */ /* 0x010fc600000e0000 */
[----:B------:R-:W4:Y:S07]  /*e63b0*/  LDL.LU R50, [R1+0x56f8] ;  /* 0x0056f80001327983 */ /* 0x000f2e0000300800 */
[----:B------:R-:W-:Y:S02]  /*e63c0*/  ISETP.LT.AND P4, PT, R20, UR15, !P0 ;  /* 0x0000000f14007c0c */ /* 0x000fe4000c781270 */
[----:B------:R-:W-:Y:S02]  /*e63d0*/  R2UR UR15, R51 ;  /* 0x00000000330f72ca */ /* 0x000fe400000e0000 */
[----:B------:R-:W4:Y:S01]  /*e63e0*/  LDL.LU R51, [R1+0xb8] ;  /* 0x0000b80001337983 */ /* 0x000f220000300800 */
[----:B0-----:R-:W-:Y:S01]  /*e63f0*/  ISETP.LT.AND P6, PT, R21, UR11, !P0 ;  /* 0x0000000b15007c0c */ /* 0x001fe2000c7c1270 */
[----:B------:R-:W0:Y:S01]  /*e6400*/  LDCU UR11, c[0x0][0x398] ;  /* 0x00007300ff0b77ac */ /* 0x000e220008000800 */
[----:B------:R-:W-:-:S02]  /*e6410*/  LOP3.LUT R52, R52, 0xfffffeff, RZ, 0xc0, !PT ;  /* 0xfffffeff34347812 */ /* 0x000fc400078ec0ff */
        /* <DEDUP_REMOVED lines=16> */
[----:B0-----:R-:W-:Y:S01]  /*e6520*/  ISETP.LT.AND P6, PT, R21, UR11, !P2 ;  /* 0x0000000b15007c0c */ /* 0x001fe2000d7c1270 */
[----:B------:R-:W0:Y:S01]  /*e6530*/  LDCU UR11, c[0x0][0x398] ;  /* 0x00007300ff0b77ac */ /* 0x000e220008000800 */
[----:B------:R-:W-:-:S02]  /*e6540*/  LOP3.LUT R52, R52, 0xffffffef, RZ, 0xc0, !PT ;  /* 0xffffffef34347812 */ /* 0x000fc400078ec0ff */
[----:B-1----:R-:W-:Y:S01]  /*e6550*/  ISETP.LT.AND P5, PT, R22, UR9, !P2 ;  /* 0x0000000916007c0c */ /* 0x002fe2000d7a1270 */
[----:B------:R-:W1:Y:S02]  /*e6560*/  LDCU UR9, c[0x0][0x398] ;  /* 0x00007300ff0977ac */ /* 0x000e640008000800 */
        /* <DEDUP_REMOVED lines=14> */
[----:B------:R-:W3:Y:S04]  /*e6650*/  LDL.LU R12, [R1+0xb4] ;  /* 0x0000b400010c7983 */ /* 0x000ee80000300800 */
        /* <DEDUP_REMOVED lines=10> */
[C---:B------:R-:W-:Y:S01]  /*e6700*/  LOP3.LUT P3, RZ, R35.reuse, 0x400000, RZ, 0xc0, !PT ;  /* 0x0040000023ff7812 */ /* 0x040fe2000786c0ff */
[----:B------:R-:W2:Y:S01]  /*e6710*/  LDCU UR7, c[0x0][0x398] ;  /* 0x00007300ff0777ac */ /* 0x000ea20008000800 */
[----:B------:R-:W-:Y:S02]  /*e6720*/  LOP3.LUT P0, RZ, R35, 0x200000, RZ, 0xc0, !PT ;  /* 0x0020000023ff7812 */ /* 0x000fe4000780c0ff */
[----:B---3--:R-:W-:-:S04]  /*e6730*/  LOP3.LUT R54, R54, 0x7fffffff, RZ, 0xc0, !PT ;  /* 0x7fffffff36367812 */ /* 0x008fc800078ec0ff */
[----:B------:R-:W-:-:S04]  /*e6740*/  @P6 LOP3.LUT R54, R54, 0x80000000, RZ, 0xfc, !PT ;  /* 0x8000000036366812 */ /* 0x000fc800078efcff */
[----:B------:R-:W-:-:S04]  /*e6750*/  LOP3.LUT R54, R54, 0xbfffffff, RZ, 0xc0, !PT ;  /* 0xbfffffff36367812 */ /* 0x000fc800078ec0ff */
[----:B------:R-:W-:-:S04]  /*e6760*/  @P5 LOP3.LUT R54, R54, 0x40000000, RZ, 0xfc, !PT ;  /* 0x4000000036365812 */ /* 0x000fc800078efcff */
[----:B------:R-:W-:-:S04]  /*e6770*/  LOP3.LUT R54, R54, 0xdfffffff, RZ, 0xc0, !PT ;  /* 0xdfffffff36367812 */ /* 0x000fc800078ec0ff */
[----:B------:R-:W-:Y:S02]  /*e6780*/  @P4 LOP3.LUT R54, R54, 0x20000000, RZ, 0xfc, !PT ;  /* 0x2000000036364812 */ /* 0x000fe400078efcff */
[----:B------:R-:W-:Y:S02]  /*e6790*/  ISETP.LT.AND P4, PT, R20, UR13, !P3 ;  /* 0x0000000d14007c0c */ /* 0x000fe4000df81270 */
[----:B------:R-:W-:Y:S02]  /*e67a0*/  R2UR UR13, R12 ;  /* 0x000000000c0d72ca */ /* 0x000fe400000e0000 */
        /* <DEDUP_REMOVED lines=16> */
[----:B----4-:R-:W-:Y:S02]  /*e68b0*/  R2UR UR15, R52 ;  /* 0x00000000340f72ca */ /* 0x010fe400000e0000 */
[----:B------:R-:W4:Y:S01]  /*e68c0*/  LDL.LU R52, [R1+0xa8] ;  /* 0x0000a80001347983 */ /* 0x000f220000300800 */
        /* <DEDUP_REMOVED lines=66> */
[----:B------:R-:W3:Y:S01]  /*e6cf0*/  LDL.LU R12, [R1+0xa4] ;  /* 0x0000a400010c7983 */ /* 0x000ee20000300800 */
[----:B----4-:R-:W-:-:S03]  /*e6d00*/  R2UR UR19, R52 ;  /* 0x00000000341372ca */ /* 0x010fc600000e0000 */
[----:B------:R-:W4:Y:S04]  /*e6d10*/  LDL.LU R52, [R1+0x56f0] ;  /* 0x0056f00001347983 */ /* 0x000f280000300800 */
        /* <DEDUP_REMOVED lines=225> */
[----:B----4-:R-:W-:Y:S01]  /*e7b30*/  R2UR UR15, R56 ;  /* 0x00000000380f72ca */ /* 0x010fe200000e0000 */
[----:B------:R-:W-:Y:S02]  /*e7b40*/  IMAD.MOV.U32 R56, RZ, RZ, R36 ;  /* 0x000000ffff387224 */ /* 0x000fe400078e0024 */
[----:B------:R-:W4:Y:S01]  /*e7b50*/  LDL.LU R36, [R1+0x68] ;  /* 0x0000680001247983 */ /* 0x000f220000300800 */
        /* <DEDUP_REMOVED lines=87> */
[----:B------:R-:W-:Y:S01]  /*e80d0*/  IMAD.MOV.U32 R18, RZ, RZ, R19 ;  /* 0x000000ffff127224 */ /* 0x000fe200078e0013 */
[----:B0-----:R-:W-:Y:S01]  /*e80e0*/  ISETP.LT.AND P6, PT, R21, UR11, !P2 ;  /* 0x0000000b15007c0c */ /* 0x001fe2000d7c1270 */
[----:B------:R-:W0:Y:S01]  /*e80f0*/  LDCU UR11, c[0x0][0x398] ;  /* 0x00007300ff0b77ac */ /* 0x000e220008000800 */
[----:B------:R-:W-:Y:S02]  /*e8100*/  LOP3.LUT R57, R57, 0xffffffef, RZ, 0xc0, !PT ;  /* 0xffffffef39397812 */ /* 0x000fe400078ec0ff */
[----:B-1----:R-:W-:Y:S01]  /*e8110*/  ISETP.LT.AND P5, PT, R22, UR9, !P2 ;  /* 0x0000000916007c0c */ /* 0x002fe2000d7a1270 */
        /* <DEDUP_REMOVED lines=9> */
[----:B------:R-:W-:-:S04]  /*e81b0*/  @P4 LOP3.LUT R57, R57, 0x2, RZ, 0xfc, !PT ;  /* 0x0000000239394812 */ /* 0x000fc800078efcff */
[----:B------:R-:W-:Y:S02]  /*e81c0*/  LOP3.LUT R57, R57, 0xfffffffe, RZ, 0xc0, !PT ;  /* 0xfffffffe39397812 */ /* 0x000fe400078ec0ff */
[----:B---3--:R-:W-:Y:S02]  /*e81d0*/  R2UR UR13, R12 ;  /* 0x000000000c0d72ca */ /* 0x008fe400000e0000 */
[----:B------:R-:W3:Y:S04]  /*e81e0*/  LDL.LU R12, [R1+0x54] ;  /* 0x00005400010c7983 */ /* 0x000ee80000300800 */
[----:B------:R-:W3:Y:S01]  /*e81f0*/  LDL.LU R19, [R1+0x334] ;  /* 0x0003340001137983 */ /* 0x000ee20000300800 */
[----:B----4-:R-:W-:-:S04]  /*e8200*/  LOP3.LUT P1, RZ, R36, 0x80000000, RZ, 0xc0, !PT ;  /* 0x8000000024ff7812 */ /* 0x010fc8000782c0ff */
[----:B------:R-:W-:Y:S02]  /*e8210*/  ISETP.LT.AND P4, PT, R20, UR19, !P1 ;  /* 0x0000001314007c0c */ /* 0x000fe4000cf81270 */
[----:B------:R-:W-:Y:S02]  /*e8220*/  R2UR UR19, R56 ;  /* 0x00000000381372ca */ /* 0x000fe400000e0000 */
[----:B------:R-:W4:Y:S09]  /*e8230*/  LDL.LU R56, [R1+0x56dc] ;  /* 0x0056dc0001387983 */ /* 0x000f320000300800 */
[----:B------:R-:W-:-:S05]  /*e8240*/  @P4 LOP3.LUT R57, R57, 0x1, RZ, 0xfc, !PT ;  /* 0x0000000139394812 */ /* 0x000fca00078efcff */
[----:B------:R0:W-:Y:S04]  /*e8250*/  STL [R1+0x338], R57 ;  /* 0x0003383901007387 */ /* 0x0001e80000100800 */
[----:B0-----:R-:W4:Y:S01]  /*e8260*/  LDL.LU R57, [R1+0x50] ;  /* 0x0000500001397983 */ /* 0x001f220000300800 */
        /* <DEDUP_REMOVED lines=177> */
[----:B------:R-:W-:Y:S01]  /*e8d80*/  IMAD.MOV.U32 R19, RZ, RZ, R59 ;  /* 0x000000ffff137224 */ /* 0x000fe200078e003b */
[----:B------:R-:W-:Y:S01]  /*e8d90*/  R2UR UR13, R12 ;  /* 0x000000000c0d72ca */ /* 0x000fe200000e0000 */
[----:B------:R-:W-:Y:S01]  /*e8da0*/  IMAD.MOV.U32 R59, RZ, RZ, R61 ;  /* 0x000000ffff3b7224 */ /* 0x000fe200078e003d */
[----:B------:R-:W3:Y:S01]  /*e8db0*/  LDL.LU R12, [R1+0x2c] ;  /* 0x00002c00010c7983 */ /* 0x000ee20000300800 */
[----:B------:R-:W-:-:S03]  /*e8dc0*/  IMAD.MOV.U32 R61, RZ, RZ, R60 ;  /* 0x000000ffff3d7224 */ /* 0x000fc600078e003c */
        /* <DEDUP_REMOVED lines=109> */
[----:B------:R-:W4:Y:S01]  /*e94a0*/  LDL.LU R60, [R1+0x32c] ;  /* 0x00032c00013c7983 */ /* 0x000f220000300800 */
[----:B------:R-:W-:-:S03]  /*e94b0*/  R2UR UR19, R59 ;  /* 0x000000003b1372ca */ /* 0x000fc600000e0000 */
[----:B------:R-:W3:Y:S04]  /*e94c0*/  LDL.LU R59, [R1+0x56cc] ;  /* 0x0056cc00013b7983 */ /* 0x000ee80000300800 */
[----:B------:R0:W-:Y:S04]  /*e94d0*/  STL [R1+0x330], R18 ;  /* 0x0003301201007387 */ /* 0x0001e80000100800 */
[----:B0-----:R-:W3:Y:S01]  /*e94e0*/  LDL.LU R18, [R1+0x10] ;  /* 0x0000100001127983 */ /* 0x001ee20000300800 */
        /* <DEDUP_REMOVED lines=8> */
[----:B----4-:R-:W-:-:S04]  /*e9570*/  LOP3.LUT R60, R60, 0x7fffffff, RZ, 0xc0, !PT ;  /* 0x7fffffff3c3c7812 */ /* 0x010fc800078ec0ff */
        /* <DEDUP_REMOVED lines=21> */
[----:B---3--:R-:W-:Y:S01]  /*e96d0*/  R2UR UR15, R18 ;  /* 0x00000000120f72ca */ /* 0x008fe200000e0000 */
[----:B------:R-:W-:Y:S01]  /*e96e0*/  IMAD.MOV.U32 R18, RZ, RZ, R19 ;  /* 0x000000ffff127224 */ /* 0x000fe200078e0013 */
[----:B------:R-:W-:Y:S01]  /*e96f0*/  R2UR UR13, R12 ;  /* 0x000000000c0d72ca */ /* 0x000fe200000e0000 */
[----:B------:R-:W-:Y:S01]  /*e9700*/  IMAD.MOV.U32 R19, RZ, RZ, R61 ;  /* 0x000000ffff137224 */ /* 0x000fe200078e003d */
        /* <DEDUP_REMOVED lines=36> */
[----:B----4-:R-:W-:-:S03]  /*e9950*/  R2UR UR19, R61 ;  /* 0x000000003d1372ca */ /* 0x010fc600000e0000 */
        /* <DEDUP_REMOVED lines=34> */
[----:B----4-:R-:W-:Y:S02]  /*e9b80*/  R2UR UR15, R61 ;  /* 0x000000003d0f72ca */ /* 0x010fe400000e0000 */
        /* <DEDUP_REMOVED lines=31> */
[----:B------:R-:W-:Y:S02]  /*e9d80*/  LOP3.LUT R60, R60, 0xfffffffd, RZ, 0xc0, !PT ;  /* 0xfffffffd3c3c7812 */ /* 0x000fe400078ec0ff */
[----:B0-----:R-:W-:Y:S01]  /*e9d90*/  ISETP.LT.AND P6, PT, R21, UR11, !P1 ;  /* 0x0000000b15007c0c */ /* 0x001fe2000cfc1270 */
[----:B------:R-:W0:Y:S01]  /*e9da0*/  LDCU UR11, c[0x0][0x398] ;  /* 0x00007300ff0b77ac */ /* 0x000e220008000800 */
[----:B------:R-:W-:Y:S02]  /*e9db0*/  @P4 LOP3.LUT R60, R60, 0x2, RZ, 0xfc, !PT ;  /* 0x000000023c3c4812 */ /* 0x000fe400078efcff */
[----:B------:R-:W-:-:S02]  /*e9dc0*/  ISETP.LT.AND P4, PT, R20, UR19, !P1 ;  /* 0x0000001314007c0c */ /* 0x000fc4000cf81270 */
[----:B-1----:R-:W-:Y:S01]  /*e9dd0*/  ISETP.LT.AND P5, PT, R22, UR9, !P1 ;  /* 0x0000000916007c0c */ /* 0x002fe2000cfa1270 */
[----:B------:R-:W1:Y:S01]  /*e9de0*/  LDCU UR9, c[0x0][0x398] ;  /* 0x00007300ff0977ac */ /* 0x000e620008000800 */
[----:B------:R-:W-:Y:S02]  /*e9df0*/  LOP3.LUT R60, R60, 0xfffffffe, RZ, 0xc0, !PT ;  /* 0xfffffffe3c3c7812 */ /* 0x000fe400078ec0ff */
[----:B------:R-:W-:-:S07]  /*e9e00*/  R2UR UR19, R58 ;  /* 0x000000003a1372ca */ /* 0x000fce00000e0000 */
[----:B------:R-:W-:Y:S02]  /*e9e10*/  @P4 LOP3.LUT R60, R60, 0x1, RZ, 0xfc, !PT ;  /* 0x000000013c3c4812 */ /* 0x000fe400078efcff */
[----:B--2---:R-:W-:Y:S01]  /*e9e20*/  ISETP.LT.AND P4, PT, R23, UR7, !P1 ;  /* 0x0000000717007c0c */ /* 0x004fe2000cf81270 */
[----:B------:R-:W2:Y:S02]  /*e9e30*/  LDCU UR7, c[0x0][0x398] ;  /* 0x00007300ff0777ac */ /* 0x000ea40008000800 */
[----:B------:R0:W-:Y:S01]  /*e9e40*/  STL [R1+0x32c], R60 ;  /* 0x00032c3c01007387 */ /* 0x0001e20000100800 */
[----:B------:R-:W-:-:S03]  /*e9e50*/  LOP3.LUT P3, RZ, R36, 0x40, RZ, 0xc0, !PT ;  /* 0x0000004024ff7812 */ /* 0x000fc6000786c0ff */
[----:B0-----:R-:W3:Y:S04]  /*e9e60*/  LDL.LU R60, [R1+0x56c0] ;  /* 0x0056c000013c7983 */ /* 0x001ee80000300800 */
[----:B------:R-:W3:Y:S01]  /*e9e70*/  LDL.LU R58, [R1+0x324] ;  /* 0x00032400013a7983 */ /* 0x000ee20000300800 */
[C---:B------:R-:W-:Y:S02]  /*e9e80*/  LOP3.LUT P0, RZ, R36.reuse, 0x20, RZ, 0xc0, !PT ;  /* 0x0000002024ff7812 */ /* 0x040fe4000780c0ff */
[----:B------:R-:W-:Y:S02]  /*e9e90*/  R2UR UR17, R59 ;  /* 0x000000003b1172ca */ /* 0x000fe400000e0000 */
[C---:B------:R-:W-:Y:S02]  /*e9ea0*/  LOP3.LUT P2, RZ, R36.reuse, 0x10, RZ, 0xc0, !PT ;  /* 0x0000001024ff7812 */ /* 0x040fe4000784c0ff */
[----:B------:R-:W-:-:S02]  /*e9eb0*/  LOP3.LUT P1, RZ, R36, 0x8, RZ, 0xc0, !PT ;  /* 0x0000000824ff7812 */ /* 0x000fc4000782c0ff */
[----:B----4-:R-:W-:-:S04]  /*e9ec0*/  LOP3.LUT R12, R12, 0x7fffffff, RZ, 0xc0, !PT ;  /* 0x7fffffff0c0c7812 */ /* 0x010fc800078ec0ff */
[----:B------:R-:W-:-:S04]  /*e9ed0*/  @P6 LOP3.LUT R12, R12, 0x80000000, RZ, 0xfc, !PT ;  /* 0x800000000c0c6812 */ /* 0x000fc800078efcff */
[----:B------:R-:W-:-:S04]  /*e9ee0*/  LOP3.LUT R12, R12, 0xbfffffff, RZ, 0xc0, !PT ;  /* 0xbfffffff0c0c7812 */ /* 0x000fc800078ec0ff */
[----:B------:R-:W-:-:S04]  /*e9ef0*/  @P5 LOP3.LUT R12, R12, 0x40000000, RZ, 0xfc, !PT ;  /* 0x400000000c0c5812 */ /* 0x000fc800078efcff */
[----:B------:R-:W-:-:S04]  /*e9f00*/  LOP3.LUT R12, R12, 0xdfffffff, RZ, 0xc0, !PT ;  /* 0xdfffffff0c0c7812 */ /* 0x000fc800078ec0ff */
[----:B------:R-:W-:Y:S02]  /*e9f10*/  @P4 LOP3.LUT R12, R12, 0x20000000, RZ, 0xfc, !PT ;  /* 0x200000000c0c4812 */ /* 0x000fe400078efcff */
[----:B------:R-:W-:Y:S02]  /*e9f20*/  ISETP.LT.AND P4, PT, R20, UR13, !P3 ;  /* 0x0000000d14007c0c */ /* 0x000fe4000df81270 */
[----:B------:R-:W-:Y:S01]  /*e9f30*/  ISETP.LT.AND P6, PT, R21, UR11, !P3 ;  /* 0x0000000b15007c0c */ /* 0x000fe2000dfc1270 */
        /* <DEDUP_REMOVED lines=54> */
[----:B------:R-:W-:Y:S02]  /*ea2a0*/  R2UR UR13, R57 ;  /* 0x00000000390d72ca */ /* 0x000fe400000e0000 */
        /* <DEDUP_REMOVED lines=11> */
[----:B------:R-:W-:Y:S01]  /*ea360*/  R2UR UR15, R56 ;  /* 0x00000000380f72ca */ /* 0x000fe200000e0000 */
        /* <DEDUP_REMOVED lines=12> */
[----:B------:R-:W1:Y:S01]  /*ea430*/  LDCU UR15, c[0x0][0x398] ;  /* 0x00007300ff0f77ac */ /* 0x000e620008000800 */
[----:B0-----:R-:W-:Y:S02]  /*ea440*/  ISETP.LT.AND P6, PT, R21, UR11, !P0 ;  /* 0x0000000b15007c0c */ /* 0x001fe4000c7c1270 */
[----:B------:R-:W-:Y:S01]  /*ea450*/  LOP3.LUT R12, R12, 0xfffffeff, RZ, 0xc0, !PT ;  /* 0xfffffeff0c0c7812 */ /* 0x000fe200078ec0ff */
[----:B------:R-:W0:Y:S01]  /*ea460*/  LDCU UR11, c[0x0][0x398] ;  /* 0x00007300ff0b77ac */ /* 0x000e220008000800 */
[----:B--2---:R-:W-:Y:S02]  /*ea470*/  ISETP.LT.AND P5, PT, R22, UR7, !P0 ;  /* 0x0000000716007c0c */ /* 0x004fe4000c7a1270 */
[----:B------:R-:W-:Y:S01]  /*ea480*/  R2UR UR17, R55 ;  /* 0x00000000371172ca */ /* 0x000fe200000e0000 */
[----:B------:R-:W2:Y:S04]  /*ea490*/  LDCU UR7, c[0x0][0x398] ;  /* 0x00007300ff0777ac */ /* 0x000ea80008000800 */
[----:B------:R-:W-:-:S04]  /*ea4a0*/  @P4 LOP3.LUT R12, R12, 0x100, RZ, 0xfc, !PT ;  /* 0x000001000c0c4812 */ /* 0x000fc800078efcff */
[----:B------:R-:W-:-:S04]  /*ea4b0*/  LOP3.LUT R12, R12, 0xffffff7f, RZ, 0xc0, !PT ;  /* 0xffffff7f0c0c7812 */ /* 0x000fc800078ec0ff */
[----:B------:R-:W-:Y:S02]  /*ea4c0*/  @P6 LOP3.LUT R12, R12, 0x80, RZ, 0xfc, !PT ;  /* 0x000000800c0c6812 */ /* 0x000fe400078efcff */
[----:B-1----:R-:W-:Y:S01]  /*ea4d0*/  ISETP.LT.AND P4, PT, R23, UR9, !P0 ;  /* 0x0000000917007c0c */ /* 0x002fe2000c781270 */
[----:B------:R-:W1:Y:S01]  /*ea4e0*/  LDCU UR9, c[0x0][0x398] ;  /* 0x00007300ff0977ac */ /* 0x000e620008000800 */
[----:B------:R-:W-:-:S04]  /*ea4f0*/  LOP3.LUT R12, R12, 0xffffffbf, RZ, 0xc0, !PT ;  /* 0xffffffbf0c0c7812 */ /* 0x000fc800078ec0ff */
[----:B------:R-:W-:Y:S02]  /*ea500*/  @P5 LOP3.LUT R12, R12, 0x40, RZ, 0xfc, !PT ;  /* 0x000000400c0c5812 */ /* 0x000fe400078efcff */
[----:B------:R-:W-:Y:S02]  /*ea510*/  LOP3.LUT P2, RZ, R36, 0x1, RZ, 0xc0, !PT ;  /* 0x0000000124ff7812 */ /* 0x000fe4000784c0ff */
[----:B------:R-:W-:-:S04]  /*ea520*/  LOP3.LUT R12, R12, 0xffffffdf, RZ, 0xc0, !PT ;  /* 0xffffffdf0c0c7812 */ /* 0x000fc800078ec0ff */
[----:B------:R-:W-:Y:S02]  /*ea530*/  @P4 LOP3.LUT R12, R12, 0x20, RZ, 0xfc, !PT ;  /* 0x000000200c0c4812 */ /* 0x000fe400078efcff */
[----:B------:R-:W-:Y:S01]  /*ea540*/  ISETP.LT.AND P4, PT, R20, UR17, !P2 ;  /* 0x0000001114007c0c */ /* 0x000fe2000d781270 */
[----:B------:R-:W1:Y:S01]  /*ea550*/  LDCU UR17, c[0x0][0x398] ;  /* 0x00007300ff1177ac */ /* 0x000e620008000800 */
[----:B----4-:R-:W-:Y:S02]  /*ea560*/  ISETP.LT.AND P6, PT, R21, UR13, !P2 ;  /* 0x0000000d15007c0c */ /* 0x010fe4000d7c1270 */
[----:B------:R-:W-:Y:S01]  /*ea570*/  LOP3.LUT R12, R12, 0xffffffef, RZ, 0xc0, !PT ;  /* 0xffffffef0c0c7812 */ /* 0x000fe200078ec0ff */
[----:B------:R-:W4:Y:S01]  /*ea580*/  LDCU UR13, c[0x0][0x398] ;  /* 0x00007300ff0d77ac */ /* 0x000f220008000800 */
[----:B0-----:R-:W-:Y:S02]  /*ea590*/  ISETP.LT.AND P5, PT, R22, UR11, !P2 ;  /* 0x0000000b16007c0c */ /* 0x001fe4000d7a1270 */
[----:B------:R-:W-:Y:S01]  /*ea5a0*/  R2UR UR19, R54 ;  /* 0x00000000361372ca */ /* 0x000fe200000e0000 */
[----:B------:R-:W0:Y:S04]  /*ea5b0*/  LDCU UR11, c[0x0][0x398] ;  /* 0x00007300ff0b77ac */ /* 0x000e280008000800 */
        /* <DEDUP_REMOVED lines=11> */
[----:B------:R-:W0:Y:S01]  /*ea670*/  LDCU UR19, c[0x0][0x398] ;  /* 0x00007300ff1377ac */ /* 0x000e220008000800 */
[----:B------:R-:W-:Y:S02]  /*ea680*/  LOP3.LUT R12, R12, 0xfffffffe, RZ, 0xc0, !PT ;  /* 0xfffffffe0c0c7812 */ /* 0x000fe400078ec0ff */
[----:B------:R-:W-:Y:S01]  /*ea690*/  ISETP.LT.AND P6, PT, R21, UR15, !P1 ;  /* 0x0000000f15007c0c */ /* 0x000fe2000cfc1270 */
[----:B------:R-:W0:Y:S08]  /*ea6a0*/  LDCU UR15, c[0x0][0x398] ;  /* 0x00007300ff0f77ac */ /* 0x000e300008000800 */
[----:B------:R-:W-:-:S05]  /*ea6b0*/  @P4 LOP3.LUT R12, R12, 0x1, RZ, 0xfc, !PT ;  /* 0x000000010c0c4812 */ /* 0x000fca00078efcff */
[----:B------:R0:W-:Y:S01]  /*ea6c0*/  STL [R1+0x328], R12 ;  /* 0x0003280c01007387 */ /* 0x0001e20000100800 */
[----:B--2---:R-:W-:Y:S01]  /*ea6d0*/  ISETP.LT.AND P5, PT, R22, UR7, !P1 ;  /* 0x0000000716007c0c */ /* 0x004fe2000cfa1270 */
[----:B------:R-:W2:Y:S01]  /*ea6e0*/  LDCU UR7, c[0x0][0x398] ;  /* 0x00007300ff0777ac */ /* 0x000ea20008000800 */
[----:B---3--:R-:W-:Y:S01]  /*ea6f0*/  LOP3.LUT R58, R58, 0x7fffffff, RZ, 0xc0, !PT ;  /* 0x7fffffff3a3a7812 */ /* 0x008fe200078ec0ff */
[----:B0-----:R-:W3:Y:S03]  /*ea700*/  LDL.LU R12, [R1+0x320] ;  /* 0x00032000010c7983 */ /* 0x001ee60000300800 */
[----:B------:R-:W-:Y:S02]  /*ea710*/  @P6 LOP3.LUT R58, R58, 0x80000000, RZ, 0xfc, !PT ;  /* 0x800000003a3a6812 */ /* 0x000fe400078efcff */
[----:B----4-:R-:W-:Y:S01]  /*ea720*/  ISETP.LT.AND P4, PT, R23, UR13, !P1 ;  /* 0x0000000d17007c0c */ /* 0x010fe2000cf81270 */
[----:B------:R-:W0:Y:S01]  /*ea730*/  LDCU UR13, c[0x0][0x398] ;  /* 0x00007300ff0d77ac */ /* 0x000e220008000800 */
[----:B------:R-:W-:-:S02]  /*ea740*/  R2UR UR21, R53 ;  /* 0x00000000351572ca */ /* 0x000fc400000e0000 */
[----:B------:R-:W-:Y:S01]  /*ea750*/  LOP3.LUT R58, R58, 0xbfffffff, RZ, 0xc0, !PT ;  /* 0xbfffffff3a3a7812 */ /* 0x000fe200078ec0ff */
[----:B------:R-:W4:Y:S03]  /*ea760*/  LDL.LU R53, [R1+0x31c] ;  /* 0x00031c0001357983 */ /* 0x000f260000300800 */
        /* <DEDUP_REMOVED lines=23> */
[----:B------:R-:W1:Y:S01]  /*ea8e0*/  LDCU UR31, c[0x0][0x398] ;  /* 0x00007300ff1f77ac */ /* 0x000e620008000800 */
[----:B--2---:R-:W-:Y:S02]  /*ea8f0*/  ISETP.LT.AND P6, PT, R21, UR7, !P0 ;  /* 0x0000000715007c0c */ /* 0x004fe4000c7c1270 */
[----:B------:R-:W-:Y:S01]  /*ea900*/  LOP3.LUT R58, R58, 0xfeffffff, RZ, 0xc0, !PT ;  /* 0xfeffffff3a3a7812 */ /* 0x000fe200078ec0ff */
[----:B------:R-:W2:Y:S01]  /*ea910*/  LDCU UR7, c[0x0][0x398] ;  /* 0x00007300ff0777ac */ /* 0x000ea20008000800 */
[----:B0-----:R-:W-:Y:S02]  /*ea920*/  ISETP.LT.AND P5, PT, R22, UR13, !P0 ;  /* 0x0000000d16007c0c */ /* 0x001fe4000c7a1270 */
[----:B------:R-:W-:Y:S01]  /*ea930*/  R2UR UR27, R51 ;  /* 0x00000000331b72ca */ /* 0x000fe200000e0000 */
[----:B------:R-:W0:Y:S04]  /*ea940*/  LDCU UR13, c[0x0][0x398] ;  /* 0x00007300ff0d77ac */ /* 0x000e280008000800 */
        /* <DEDUP_REMOVED lines=39> */
[----:B------:R-:W-:Y:S01]  /*eabc0*/  ISETP.LT.AND P4, PT, R23, UR17, !P1 ;  /* 0x0000001117007c0c */ /* 0x000fe2000cf81270 */
        /* <DEDUP_REMOVED lines=42> */
[----:B------:R-:W-:Y:S02]  /*eae70*/  ISETP.LT.AND P4, PT, R20, UR37, !P2 ;  /* 0x0000002514007c0c */ /* 0x000fe4000d781270 */
[----:B------:R-:W-:Y:S01]  /*eae80*/  ISETP.LT.AND P6, PT, R21, UR27, !P2 ;  /* 0x0000001b15007c0c */ /* 0x000fe2000d7c1270 */
[----:B------:R-:W0:Y:S01]  /*eae90*/  LDCU UR27, c[0x0][0x398] ;  /* 0x00007300ff1b77ac */ /* 0x000e220008000800 */
[----:B------:R-:W-:Y:S02]  /*eaea0*/  LOP3.LUT R58, R58, 0xffffffef, RZ, 0xc0, !PT ;  /* 0xffffffef3a3a7812 */ /* 0x000fe400078ec0ff */
[----:B------:R-:W-:Y:S01]  /*eaeb0*/  ISETP.LT.AND P5, PT, R22, UR21, !P2 ;  /* 0x0000001516007c0c */ /* 0x000fe2000d7a1270 */
[----:B------:R-:W0:Y:S06]  /*eaec0*/  LDCU UR21, c[0x0][0x398] ;  /* 0x00007300ff1577ac */ /* 0x000e2c0008000800 */
[----:B------:R-:W-:-:S04]  /*eaed0*/  @P4 LOP3.LUT R58, R58, 0x10, RZ, 0xfc, !PT ;  /* 0x000000103a3a4812 */ /* 0x000fc800078efcff */
[----:B------:R-:W-:-:S04]  /*eaee0*/  LOP3.LUT R58, R58, 0xfffffff7, RZ, 0xc0, !PT ;  /* 0xfffffff73a3a7812 */ /* 0x000fc800078ec0ff */
[----:B------:R-:W-:Y:S02]  /*eaef0*/  @P6 LOP3.LUT R58, R58, 0x8, RZ, 0xfc, !PT ;  /* 0x000000083a3a6812 */ /* 0x000fe400078efcff */
[----:B------:R-:W-:Y:S01]  /*eaf00*/  ISETP.LT.AND P4, PT, R23, UR17, !P2 ;  /* 0x0000001117007c0c */ /* 0x000fe2000d781270 */
[----:B------:R-:W0:Y:S01]  /*eaf10*/  LDCU UR17, c[0x0][0x398] ;  /* 0x00007300ff1177ac */ /* 0x000e220008000800 */
[----:B------:R-:W-:Y:S02]  /*eaf20*/  R2UR UR39, R46 ;  /* 0x000000002e2772ca */ /* 0x000fe400000e0000 */
[----:B------:R-:W-:-:S04]  /*eaf30*/  LOP3.LUT R58, R58, 0xfffffffb, RZ, 0xc0, !PT ;  /* 0xfffffffb3a3a7812 */ /* 0x000fc800078ec0ff */
[----:B------:R-:W-:Y:S02]  /*eaf40*/  @P5 LOP3.LUT R58, R58, 0x4, RZ, 0xfc, !PT ;  /* 0x000000043a3a5812 */ /* 0x000fe400078efcff */
[----:B------:R-:W-:Y:S02]  /*eaf50*/  LOP3.LUT P1, RZ, R0, 0x800000, RZ, 0xc0, !PT ;  /* 0x0080000000ff7812 */ /* 0x000fe4000782c0ff */
[----:B------:R-:W-:Y:S02]  /*eaf60*/  LOP3.LUT R58, R58, 0xfffffffd, RZ, 0xc0, !PT ;  /* 0xfffffffd3a3a7812 */ /* 0x000fe400078ec0ff */
[----:B------:R-:W-:Y:S01]  /*eaf70*/  ISETP.LT.AND P6, PT, R21, UR25, !P1 ;  /* 0x0000001915007c0c */ /* 0x000fe2000cfc1270 */
[----:B------:R-:W0:Y:S01]  /*eaf80*/  LDCU UR25, c[0x0][0x398] ;  /* 0x00007300ff1977ac */ /* 0x000e220008000800 */
[----:B------:R-:W-:Y:S02]  /*eaf90*/  @P4 LOP3.LUT R58, R58, 0x2, RZ, 0xfc, !PT ;  /* 0x000000023a3a4812 */ /* 0x000fe400078efcff */
[----:B------:R-:W-:-:S02]  /*eafa0*/  ISETP.LT.AND P4, PT, R20, UR39, !P1 ;  /* 0x0000002714007c0c */ /* 0x000fc4000cf81270 */
[----:B------:R-:W-:Y:S01]  /*eafb0*/  ISETP.LT.AND P5, PT, R22, UR23, !P1 ;  /* 0x0000001716007c0c */ /* 0x000fe2000cfa1270 */
[----:B------:R-:W0:Y:S01]  /*eafc0*/  LDCU UR23, c[0x0][0x398] ;  /* 0x00007300ff1777ac */ /* 0x000e220008000800 */
[----:B---3--:R-:W-:Y:S02]  /*eafd0*/  LOP3.LUT R12, R12, 0x7fffffff, RZ, 0xc0, !PT ;  /* 0x7fffffff0c0c7812 */ /* 0x008fe400078ec0ff */
[----:B------:R-:W-:-:S03]  /*eafe0*/  LOP3.LUT R58, R58, 0xfffffffe, RZ, 0xc0, !PT ;  /* 0xfffffffe3a3a7812 */ /* 0x000fc600078ec0ff */
[----:B------:R-:W-:Y:S02]  /*eaff0*/  @P6 LOP3.LUT R12, R12, 0x80000000, RZ, 0xfc, !PT ;  /* 0x800000000c0c6812 */ /* 0x000fe400078efcff */
[----:B------:R-:W-:Y:S02]  /*eb000*/  R2UR UR41, R45 ;  /* 0x000000002d2972ca */ /* 0x000fe400000e0000 */
        /* <DEDUP_REMOVED lines=9> */
[----:B------:R-:W-:Y:S01]  /*eb0a0*/  ISETP.LT.AND P6, PT, R21, UR33, !P3 ;  /* 0x0000002115007c0c */ /* 0x000fe2000dfc1270 */
[----:B------:R-:W3:Y:S01]  /*eb0b0*/  LDCU UR33, c[0x0][0x398] ;  /* 0x00007300ff2177ac */ /* 0x000ee20008000800 */
        /* <DEDUP_REMOVED lines=32> */
[----:B------:R-:W-:Y:S02]  /*eb2c0*/  R2UR UR39, R42 ;  /* 0x000000002a2772ca */ /* 0x000fe400000e0000 */
[----:B------:R-:W-:Y:S02]  /*eb2d0*/  R2UR UR49, R38 ;  /* 0x00000000263172ca */ /* 0x000fe400000e0000 */
[----:B------:R-:W-:Y:S01]  /*eb2e0*/  R2UR UR51, R37 ;  /* 0x00000000253372ca */ /* 0x000fe200000e0000 */
[----:B------:R-:W-:Y:S01]  /*eb2f0*/  STL [R1+0x324], R58 ;  /* 0x0003243a01007387 */ /* 0x000fe20000100800 */
[----:B-1----:R-:W-:Y:S01]  /*eb300*/  ISETP.LT.AND P6, PT, R21, UR9, !P2 ;  /* 0x0000000915007c0c */ /* 0x002fe2000d7c1270 */
[----:B------:R-:W1:Y:S01]  /*eb310*/  LDCU UR9, c[0x0][0x398] ;  /* 0x00007300ff0977ac */ /* 0x000e620008000800 */
[----:B------:R-:W-:-:S02]  /*eb320*/  LOP3.LUT R12, R12, 0xffefffff, RZ, 0xc0, !PT ;  /* 0xffefffff0c0c7812 */ /* 0x000fc400078ec0ff */
[----:B------:R-:W-:Y:S01]  /*eb330*/  ISETP.LT.AND P5, PT, R22, UR17, !P2 ;  /* 0x0000001116007c0c */ /* 0x000fe2000d7a1270 */
[----:B------:R-:W0:Y:S01]  /*eb340*/  LDCU UR37, c[0x0][0x398] ;  /* 0x00007300ff2577ac */ /* 0x000e220008000800 */
[----:B------:R-:W-:Y:S02]  /*eb350*/  @P4 LOP3.LUT R12, R12, 0x100000, RZ, 0xfc, !PT ;  /* 0x001000000c0c4812 */ /* 0x000fe400078efcff */
[----:B------:R-:W-:Y:S01]  /*eb360*/  LOP3.LUT P1, RZ, R0, 0x80000, RZ, 0xc0, !PT ;  /* 0x0008000000ff7812 */ /* 0x000fe2000782c0ff */
[----:B------:R-:W0:Y:S01]  /*eb370*/  LDCU UR17, c[0x0][0x398] ;  /* 0x00007300ff1177ac */ /* 0x000e220008000800 */
        /* <DEDUP_REMOVED lines=55> */
[----:B---3--:R-:W-:Y:S01]  /*eb6f0*/  ISETP.LT.AND P4, PT, R23, UR33, !P0 ;  /* 0x0000002117007c0c */ /* 0x008fe2000c781270 */
[----:B------:R-:W3:Y:S01]  /*eb700*/  LDCU UR33, c[0x0][0x398] ;  /* 0x00007300ff2177ac */ /* 0x000ee20008000800 */
[----:B------:R-:W-:-:S04]  /*eb710*/  LOP3.LUT R12, R12, 0xffffffbf, RZ, 0xc0, !PT ;  /* 0xffffffbf0c0c7812 */ /* 0x000fc800078ec0ff */
[----:B------:R-:W-:-:S04]  /*eb720*/  @P5 LOP3.LUT R12, R12, 0x40, RZ, 0xfc, !PT ;  /* 0x000000400c0c5812 */ /* 0x000fc800078efcff */
[----:B------:R-:W-:-:S04]  /*eb730*/  LOP3.LUT R12, R12, 0xffffffdf, RZ, 0xc0, !PT ;  /* 0xffffffdf0c0c7812 */ /* 0x000fc800078ec0ff */
[----:B------:R-:W-:Y:S02]  /*eb740*/  @P4 LOP3.LUT R12, R12, 0x20, RZ, 0xfc, !PT ;  /* 0x000000200c0c4812 */ /* 0x000fe400078efcff */
[----:B------:R-:W-:Y:S02]  /*eb750*/  ISETP.LT.AND P4, PT, R20, UR49, !P2 ;  /* 0x0000003114007c0c */ /* 0x000fe4000d781270 */
[----:B------:R-:W-:Y:S01]  /*eb760*/  ISETP.LT.AND P6, PT, R21, UR45, !P2 ;  /* 0x0000002d15007c0c */ /* 0x000fe2000d7c1270 */
[----:B------:R-:W1:Y:S01]  /*eb770*/  LDCU UR45, c[0x0][0x398] ;  /* 0x00007300ff2d77ac */ /* 0x000e620008000800 */
[----:B------:R-:W-:Y:S02]  /*eb780*/  LOP3.LUT R12, R12, 0xffffffef, RZ, 0xc0, !PT ;  /* 0xffffffef0c0c7812 */ /* 0x000fe400078ec0ff */
[----:B0-----:R-:W-:Y:S01]  /*eb790*/  ISETP.LT.AND P5, PT, R22, UR13, !P2 ;  /* 0x0000000d16007c0c */ /* 0x001fe2000d7a1270 */
[----:B------:R-:W0:Y:S06]  /*eb7a0*/  LDCU UR13, c[0x0][0x398] ;  /* 0x00007300ff0d77ac */ /* 0x000e2c0008000800 */
        /* <DEDUP_REMOVED lines=10> */
[----:B------:R-:W-:Y:S02]  /*eb850*/  ISETP.LT.AND P4, PT, R20, UR51, !P1 ;  /* 0x0000003314007c0c */ /* 0x000fe4000cf81270 */
[----:B------:R-:W-:Y:S02]  /*eb860*/  LOP3.LUT R12, R12, 0xfffffffe, RZ, 0xc0, !PT ;  /* 0xfffffffe0c0c7812 */ /* 0x000fe400078ec0ff */
[----:B------:R-:W-:Y:S01]  /*eb870*/  ISETP.LT.AND P6, PT, R21, UR47, !P1 ;  /* 0x0000002f15007c0c */ /* 0x000fe2000cfc1270 */
[----:B------:R-:W0:Y:S08]  /*eb880*/  LDCU UR47, c[0x0][0x398] ;  /* 0x00007300ff2f77ac */ /* 0x000e300008000800 */
[----:B------:R-:W-:-:S05]  /*eb890*/  @P4 LOP3.LUT R12, R12, 0x1, RZ, 0xfc, !PT ;  /* 0x000000010c0c4812 */ /* 0x000fca00078efcff */
[----:B------:R0:W-:Y:S01]  /*eb8a0*/  STL [R1+0x320], R12 ;  /* 0x0003200c01007387 */ /* 0x0001e20000100800 */
[----:B------:R-:W-:Y:S01]  /*eb8b0*/  ISETP.LT.AND P5, PT, R22, UR11, !P1 ;  /* 0x0000000b16007c0c */ /* 0x000fe2000cfa1270 */
[----:B------:R-:W2:Y:S02]  /*eb8c0*/  LDCU UR11, c[0x0][0x398] ;  /* 0x00007300ff0b77ac */ /* 0x000ea40008000800 */
[----:B0-----:R-:W3:Y:S01]  /*eb8d0*/  LDL.LU R12, [R1+0x318] ;  /* 0x00031800010c7983 */ /* 0x001ee20000300800 */
[----:B----4-:R-:W-:-:S04]  /*eb8e0*/  LOP3.LUT R53, R53, 0x7fffffff, RZ, 0xc0, !PT ;  /* 0x7fffffff35357812 */ /* 0x010fc800078ec0ff */
[----:B------:R-:W-:Y:S02]  /*eb8f0*/  @P6 LOP3.LUT R53, R53, 0x80000000, RZ, 0xfc, !PT ;  /* 0x8000000035356812 */ /* 0x000fe400078efcff */
[----:B-1----:R-:W-:Y:S01]  /*eb900*/  ISETP.LT.AND P4, PT, R23, UR9, !P1 ;  /* 0x0000000917007c0c */ /* 0x002fe2000cf81270 */
        /* <DEDUP_REMOVED lines=8> */
[----:B------:R-:W-:Y:S01]  /*eb990*/  ISETP.LT.AND P6, PT, R21, UR15, !P3 ;  /* 0x0000000f15007c0c */ /* 0x000fe2000dfc1270 */
[----:B------:R-:W1:Y:S01]  /*eb9a0*/  LDCU UR15, c[0x0][0x398] ;  /* 0x00007300ff0f77ac */ /* 0x000e620008000800 */
[----:B------:R-:W-:Y:S02]  /*eb9b0*/  LOP3.LUT R53, R53, 0xefffffff, RZ, 0xc0, !PT ;  /* 0xefffffff35357812 */ /* 0x000fe400078ec0ff */
[----:B------:R-:W-:Y:S01]  /*eb9c0*/  ISETP.LT.AND P5, PT, R22, UR37, !P3 ;  /* 0x0000002516007c0c */ /* 0x000fe2000dfa1270 */
[----:B------:R-:W4:Y:S06]  /*eb9d0*/  LDCU UR37, c[0x0][0x398] ;  /* 0x00007300ff2577ac */ /* 0x000f2c0008000800 */
        /* <DEDUP_REMOVED lines=28> */
[----:B------:R-:W-:Y:S01]  /*ebba0*/  ISETP.LT.AND P4, PT, R20, UR49, !P2 ;  /* 0x0000003114007c0c */ /* 0x000fe2000d781270 */
[----:B------:R-:W0:Y:S01]  /*ebbb0*/  LDCU UR49, c[0x0][0x398] ;  /* 0x00007300ff3177ac */ /* 0x000e220008000800 */
[----:B--2---:R-:W-:Y:S02]  /*ebbc0*/  ISETP.LT.AND P6, PT, R21, UR7, !P2 ;  /* 0x0000000715007c0c */ /* 0x004fe4000d7c1270 */
[----:B------:R-:W-:Y:S01]  /*ebbd0*/  LOP3.LUT R53, R53, 0xffefffff, RZ, 0xc0, !PT ;  /* 0xffefffff35357812 */ /* 0x000fe200078ec0ff */
[----:B------:R-:W2:Y:S01]  /*ebbe0*/  LDCU UR7, c[0x0][0x398] ;  /* 0x00007300ff0777ac */ /* 0x000ea20008000800 */
        /* <DEDUP_REMOVED lines=24> */
[----:B---3--:R-:W-:Y:S01]  /*ebd70*/  ISETP.LT.AND P4, PT, R23, UR33, !P1 ;  /* 0x0000002117007c0c */ /* 0x008fe2000cf81270 */
[----:B------:R-:W3:Y:S01]  /*ebd80*/  LDCU UR33, c[0x0][0x398] ;  /* 0x00007300ff2177ac */ /* 0x000ee20008000800 */
        /* <DEDUP_REMOVED lines=43> */
[----:B------:R-:W-:Y:S02]  /*ec040*/  ISETP.LT.AND P6, PT, R21, UR57, !P2 ;  /* 0x0000003915007c0c */ /* 0x000fe4000d7c1270 */
[----:B------:R-:W-:Y:S01]  /*ec050*/  LOP3.LUT R53, R53, 0xffffffef, RZ, 0xc0, !PT ;  /* 0xffffffef35357812 */ /* 0x000fe200078ec0ff */
[----:B------:R-:W1:Y:S01]  /*ec060*/  LDCU UR57, c[0x0][0x398] ;  /* 0x00007300ff3977ac */ /* 0x000e620008000800 */
        /* <DEDUP_REMOVED lines=8> */
[----:B------:R-:W-:Y:S02]  /*ec0f0*/  LOP3.LUT R53, R53, 0xfffffffb, RZ, 0xc0, !PT ;  /* 0xfffffffb35357812 */ /* 0x000fe400078ec0ff */
[----:B------:R-:W-:Y:S02]  /*ec100*/  LOP3.LUT P1, RZ, R0, 0x80, RZ, 0xc0, !PT ;  /* 0x0000008000ff7812 */ /* 0x000fe4000782c0ff */
[----:B------:R-:W-:Y:S02]  /*ec110*/  @P5 LOP3.LUT R53, R53, 0x4, RZ, 0xfc, !PT ;  /* 0x0000000435355812 */ /* 0x000fe400078efcff */
[----:B------:R-:W-:-:S02]  /*ec120*/  ISETP.LT.AND P5, PT, R20, UR67, !P1 ;  /* 0x0000004314007c0c */ /* 0x000fc4000cfa1270 */
[----:B------:R-:W-:-:S04]  /*ec130*/  LOP3.LUT R53, R53, 0xfffffffd, RZ, 0xc0, !PT ;  /* 0xfffffffd35357812 */ /* 0x000fc800078ec0ff */
        /* <DEDUP_REMOVED lines=8> */
[----:B----4-:R-:W-:-:S03]  /*ec1c0*/  ISETP.LT.AND P1, PT, R23, UR37, !P1 ;  /* 0x0000002517007c0c */ /* 0x010fc6000cf21270 */
[----:B------:R-:W-:Y:S02]  /*ec1d0*/  @P3 LOP3.LUT R12, R12, 0x80000000, RZ, 0xfc, !PT ;  /* 0x800000000c0c3812 */ /* 0x000fe400078efcff */
[----:B------:R-:W-:Y:S02]  /*ec1e0*/  R2UR UR69, R17 ;  /* 0x00000000114572ca */ /* 0x000fe400000e0000 */
[----:B------:R-:W-:Y:S01]  /*ec1f0*/  LOP3.LUT P4, RZ, R0, 0x40, RZ, 0xc0, !PT ;  /* 0x0000004000ff7812 */ /* 0x000fe2000788c0ff */
[----:B------:R-:W-:Y:S01]  /*ec200*/  STL [R1+0x31c], R53 ;  /* 0x00031c3501007387 */ /* 0x000fe20000100800 */
[----:B------:R-:W-:Y:S01]  /*ec210*/  LOP3.LUT R12, R12, 0xbfffffff, RZ, 0xc0, !PT ;  /* 0xbfffffff0c0c7812 */ /* 0x000fe200078ec0ff */
[----:B------:R-:W4:Y:S03]  /*ec220*/  LDCU UR37, c[0x0][0x398] ;  /* 0x00007300ff2577ac */ /* 0x000f260008000800 */
[----:B------:R-:W-:-:S04]  /*ec230*/  @P5 LOP3.LUT R12, R12, 0x40000000, RZ, 0xfc, !PT ;  /* 0x400000000c0c5812 */ /* 0x000fc800078efcff */
[----:B------:R-:W-:-:S04]  /*ec240*/  LOP3.LUT R12, R12, 0xdfffffff, RZ, 0xc0, !PT ;  /* 0xdfffffff0c0c7812 */ /* 0x000fc800078ec0ff */
[----:B------:R-:W-:Y:S02]  /*ec250*/  @P1 LOP3.LUT R12, R12, 0x20000000, RZ, 0xfc, !PT ;  /* 0x200000000c0c1812 */ /* 0x000fe400078efcff */
[----:B------:R-:W-:Y:S02]  /*ec260*/  ISETP.LT.AND P1, PT, R20, UR69, !P4 ;  /* 0x0000004514007c0c */ /* 0x000fe4000e721270 */
[----:B------:R-:W-:Y:S02]  /*ec270*/  R2UR UR69, R13 ;  /* 0x000000000d4572ca */ /* 0x000fe400000e0000 */
[----:B------:R-:W4:Y:S01]  /*ec280*/  LDL.LU R13, [R1+0x314] ;  /* 0x00031400010d7983 */ /* 0x000f220000300800 */
[----:B------:R-:W-:Y:S01]  /*ec290*/  ISETP.LT.AND P6, PT, R21, UR65, !P4 ;  /* 0x0000004115007c0c */ /* 0x000fe2000e7c1270 */
[----:B------:R-:W0:Y:S01]  /*ec2a0*/  LDCU UR65, c[0x0][0x398] ;  /* 0x00007300ff4177ac */ /* 0x000e220008000800 */
[----:B------:R-:W-:Y:S02]  /*ec2b0*/  LOP3.LUT R12, R12, 0xefffffff, RZ, 0xc0, !PT ;  /* 0xefffffff0c0c7812 */ /* 0x000fe400078ec0ff */
[----:B-1----:R-:W-:Y:S01]  /*ec2c0*/  ISETP.LT.AND P5, PT, R22, UR15, !P4 ;  /* 0x0000000f16007c0c */ /* 0x002fe2000e7a1270 */
[----:B------:R-:W1:Y:S03]  /*ec2d0*/  LDCU UR15, c[0x0][0x398] ;  /* 0x00007300ff0f77ac */ /* 0x000e660008000800 */
        /* <DEDUP_REMOVED lines=112> */
[----:B------:R-:W-:Y:S01]  /*ec9e0*/  ISETP.LT.AND P6, PT, R21, UR13, !P3 ;  /* 0x0000000d15007c0c */ /* 0x000fe2000dfc1270 */
[----:B------:R-:W0:Y:S01]  /*ec9f0*/  LDCU UR13, c[0x0][0x398] ;  /* 0x00007300ff0d77ac */ /* 0x000e220008000800 */
[----:B------:R-:W-:Y:S02]  /*eca00*/  @P4 LOP3.LUT R12, R12, 0x2, RZ, 0xfc, !PT ;  /* 0x000000020c0c4812 */ /* 0x000fe400078efcff */
[----:B------:R-:W-:Y:S01]  /*eca10*/  ISETP.LT.AND P4, PT, R20, UR6, !P3 ;  /* 0x0000000614007c0c */ /* 0x000fe2000df81270 */
[----:B------:R-:W0:Y:S01]  /*eca20*/  LDCU UR6, c[0x0][0x398] ;  /* 0x00007300ff0677ac */ /* 0x000e220008000800 */
[----:B------:R-:W-:-:S02]  /*eca30*/  ISETP.LT.AND P5, PT, R22, UR35, !P3 ;  /* 0x0000002316007c0c */ /* 0x000fc4000dfa1270 */
[----:B------:R-:W-:Y:S01]  /*eca40*/  LOP3.LUT R12, R12, 0xfffffffe, RZ, 0xc0, !PT ;  /* 0xfffffffe0c0c7812 */ /* 0x000fe200078ec0ff */
[----:B------:R-:W0:Y:S08]  /*eca50*/  LDCU UR35, c[0x0][0x398] ;  /* 0x00007300ff2377ac */ /* 0x000e300008000800 */
[----:B------:R-:W-:Y:S02]  /*eca60*/  @P4 LOP3.LUT R12, R12, 0x1, RZ, 0xfc, !PT ;  /* 0x000000010c0c4812 */ /* 0x000fe400078efcff */
[----:B------:R-:W-:Y:S01]  /*eca70*/  ISETP.LT.AND P4, PT, R23, UR59, !P3 ;  /* 0x0000003b17007c0c */ /* 0x000fe2000df81270 */
[----:B------:R-:W0:Y:S01]  /*eca80*/  LDCU UR59, c[0x0][0x398] ;  /* 0x00007300ff3b77ac */ /* 0x000e220008000800 */
[----:B----4-:R-:W-:-:S04]  /*eca90*/  LOP3.LUT R13, R13, 0x7fffffff, RZ, 0xc0, !PT ;  /* 0x7fffffff0d0d7812 */ /* 0x010fc800078ec0ff */
[----:B------:R-:W-:-:S04]  /*ecaa0*/  @P6 LOP3.LUT R13, R13, 0x80000000, RZ, 0xfc, !PT ;  /* 0x800000000d0d6812 */ /* 0x000fc800078efcff */
[----:B------:R-:W-:-:S04]  /*ecab0*/  LOP3.LUT R13, R13, 0xbfffffff, RZ, 0xc0, !PT ;  /* 0xbfffffff0d0d7812 */ /* 0x000fc800078ec0ff */
[----:B------:R-:W-:Y:S01]  /*ecac0*/  @P5 LOP3.LUT R13, R13, 0x40000000, RZ, 0xfc, !PT ;  /* 0x400000000d0d5812 */ /* 0x000fe200078efcff */
[----:B------:R4:W-:Y:S01]  /*ecad0*/  STL [R1+0x318], R12 ;  /* 0x0003180c01007387 */ /* 0x0009e20000100800 */
[----:B------:R-:W-:Y:S02]  /*ecae0*/  LOP3.LUT P1, RZ, R3, 0x40000000, RZ, 0xc0, !PT ;  /* 0x4000000003ff7812 */ /* 0x000fe4000782c0ff */
[----:B------:R-:W-:-:S04]  /*ecaf0*/  LOP3.LUT R13, R13, 0xdfffffff, RZ, 0xc0, !PT ;  /* 0xdfffffff0d0d7812 */ /* 0x000fc800078ec0ff */
[----:B------:R-:W-:Y:S01]  /*ecb00*/  @P4 LOP3.LUT R13, R13, 0x20000000, RZ, 0xfc, !PT ;  /* 0x200000000d0d4812 */ /* 0x000fe200078efcff */
[----:B----4-:R-:W4:Y:S01]  /*ecb10*/  LDL.LU R12, [R1+0x310] ;  /* 0x00031000010c7983 */ /* 0x010f220000300800 */
[----:B------:R-:W-:Y:S01]  /*ecb20*/  ISETP.LT.AND P4, PT, R20, UR8, !P1 ;  /* 0x0000000814007c0c */ /* 0x000fe2000cf81270 */
[----:B------:R-:W1:Y:S01]  /*ecb30*/  LDCU UR8, c[0x0][0x398] ;  /* 0x00007300ff0877ac */ /* 0x000e620008000800 */
[----:B0-----:R-:W-:Y:S02]  /*ecb40*/  ISETP.LT.AND P6, PT, R21, UR11, !P1 ;  /* 0x0000000b15007c0c */ /* 0x001fe4000cfc1270 */
        /* <DEDUP_REMOVED lines=43> */
[----:B-1----:R-:W-:Y:S01]  /*ece00*/  ISETP.LT.AND P2, PT, R23, UR15, !P2 ;  /* 0x0000000f17007c0c */ /* 0x002fe2000d741270 */
[----:B------:R-:W1:Y:S01]  /*ece10*/  LDCU UR15, c[0x0][0x398] ;  /* 0x00007300ff0f77ac */ /* 0x000e620008000800 */
[----:B------:R-:W-:Y:S02]  /*ece20*/  @P6 LOP3.LUT R13, R13, 0x40000, RZ, 0xfc, !PT ;  /* 0x000400000d0d6812 */ /* 0x000fe400078efcff */
[----:B------:R-:W-:Y:S01]  /*ece30*/  ISETP.LT.AND P6, PT, R20, UR14, !P3 ;  /* 0x0000000e14007c0c */ /* 0x000fe2000dfc1270 */
[----:B------:R-:W0:Y:S01]  /*ece40*/  LDCU UR14, c[0x0][0x398] ;  /* 0x00007300ff0e77ac */ /* 0x000e220008000800 */
[----:B------:R-:W-:-:S07]  /*ece50*/  LOP3.LUT R13, R13, 0xfffdffff, RZ, 0xc0, !PT ;  /* 0xfffdffff0d0d7812 */ /* 0x000fce00078ec0ff */
[----:B------:R-:W-:-:S04]  /*ece60*/  @P2 LOP3.LUT R13, R13, 0x20000, RZ, 0xfc, !PT ;  /* 0x000200000d0d2812 */ /* 0x000fc800078efcff */
[----:B------:R-:W-:-:S04]  /*ece70*/  LOP3.LUT R13, R13, 0xfffeffff, RZ, 0xc0, !PT ;  /* 0xfffeffff0d0d7812 */ /* 0x000fc800078ec0ff */
[----:B------:R-:W-:Y:S02]  /*ece80*/  @P6 LOP3.LUT R13, R13, 0x10000, RZ, 0xfc, !PT ;  /* 0x000100000d0d6812 */ /* 0x000fe400078efcff */
[----:B0-----:R-:W-:Y:S01]  /*ece90*/  ISETP.LT.AND P6, PT, R21, UR14, !P3 ;  /* 0x0000000e15007c0c */ /* 0x001fe2000dfc1270 */
        /* <DEDUP_REMOVED lines=13> */
[----:B------:R-:W0:Y:S01]  /*ecf70*/  LDCU UR16, c[0x0][0x398] ;  /* 0x00007300ff1077ac */ /* 0x000e220008000800 */
        /* <DEDUP_REMOVED lines=55> */
[----:B--2---:R-:W-:Y:S01]  /*ed2f0*/  ISETP.LT.AND P6, PT, R22, UR7, !P4 ;  /* 0x0000000716007c0c */ /* 0x004fe2000e7c1270 */
[----:B------:R-:W2:Y:S01]  /*ed300*/  LDCU UR7, c[0x0][0x398] ;  /* 0x00007300ff0777ac */ /* 0x000ea20008000800 */
[----:B----4-:R-:W-:Y:S01]  /*ed310*/  LOP3.LUT R12, R12, 0x7fffffff, RZ, 0xc0, !PT ;  /* 0x7fffffff0c0c7812 */ /* 0x010fe200078ec0ff */
[----:B------:R4:W-:Y:S03]  /*ed320*/  STL [R1+0x314], R13 ;  /* 0x0003140d01007387 */ /* 0x0009e60000100800 */
[----:B------:R-:W-:Y:S02]  /*ed330*/  @P5 LOP3.LUT R12, R12, 0x80000000, RZ, 0xfc, !PT ;  /* 0x800000000c0c5812 */ /* 0x000fe400078efcff */
[----:B------:R-:W-:Y:S01]  /*ed340*/  ISETP.LT.AND P5, PT, R23, UR51, !P4 ;  /* 0x0000003317007c0c */ /* 0x000fe2000e7a1270 */
[----:B------:R-:W0:Y:S01]  /*ed350*/  LDCU UR51, c[0x0][0x398] ;  /* 0x00007300ff3377ac */ /* 0x000e220008000800 */
[----:B----4-:R-:W4:Y:S01]  /*ed360*/  LDL.LU R13, [R1+0x138] ;  /* 0x00013800010d7983 */ /* 0x010f220000300800 */
[----:B------:R-:W-:-:S02]  /*ed370*/  LOP3.LUT R12, R12, 0xbfffffff, RZ, 0xc0, !PT ;  /* 0xbfffffff0c0c7812 */ /* 0x000fc400078ec0ff */
        /* <DEDUP_REMOVED lines=10> */
[----:B---3--:R-:W-:Y:S01]  /*ed420*/  ISETP.LT.AND P5, PT, R22, UR33, !P2 ;  /* 0x0000002116007c0c */ /* 0x008fe2000d7a1270 */
[----:B------:R-:W3:Y:S01]  /*ed430*/  LDCU UR33, c[0x0][0x398] ;  /* 0x00007300ff2177ac */ /* 0x000ee20008000800 */
        /* <DEDUP_REMOVED lines=115> */
[----:B------:R-:W-:-:S02]  /*edb70*/  @P4 LOP3.LUT R12, R12, 0x1, RZ, 0xfc, !PT ;  /* 0x000000010c0c4812 */ /* 0x000fc400078efcff */
[----:B------:R-:W-:Y:S01]  /*edb80*/  ISETP.LT.AND P5, PT, R22, UR37, !P0 ;  /* 0x0000002516007c0c */ /* 0x000fe2000c7a1270 */
[----:B------:R-:W0:Y:S02]  /*edb90*/  LDCU UR37, c[0x0][0x398] ;  /* 0x00007300ff2577ac */ /* 0x000e240008000800 */
[----:B------:R1:W-:Y:S01]  /*edba0*/  STL [R1+0x310], R12 ;  /* 0x0003100c01007387 */ /* 0x0003e20000100800 */
[----:B----4-:R-:W-:-:S03]  /*edbb0*/  LOP3.LUT R13, R13, 0x7fffffff, RZ, 0xc0, !PT ;  /* 0x7fffffff0d0d7812 */ /* 0x010fc600078ec0ff */
[----:B-1----:R-:W4:Y:S01]  /*edbc0*/  LDL.LU R12, [R1+0x134] ;  /* 0x00013400010c7983 */ /* 0x002f220000300800 */
[----:B------:R-:W-:Y:S02]  /*edbd0*/  @P6 LOP3.LUT R13, R13, 0x80000000, RZ, 0xfc, !PT ;  /* 0x800000000d0d6812 */ /* 0x000fe400078efcff */
[----:B------:R-:W-:Y:S01]  /*edbe0*/  ISETP.LT.AND P4, PT, R23, UR75, !P0 ;  /* 0x0000004b17007c0c */ /* 0x000fe2000c781270 */
[----:B------:R-:W1:Y:S01]  /*edbf0*/  LDCU UR75, c[0x0][0x398] ;  /* 0x00007300ff4b77ac */ /* 0x000e620008000800 */
        /* <DEDUP_REMOVED lines=24> */
[----:B------:R-:W0:Y:S01]  /*edd80*/  LDCU.64 UR14, c[0x0][0x398] ;  /* 0x00007300ff0e77ac */ /* 0x000e220008000a00 */
[----:B------:R-:W-:-:S04]  /*edd90*/  LOP3.LUT R13, R13, 0xfeffffff, RZ, 0xc0, !PT ;  /* 0xfeffffff0d0d7812 */ /* 0x000fc800078ec0ff */
[----:B------:R-:W-:Y:S02]  /*edda0*/  @P4 LOP3.LUT R13, R13, 0x1000000, RZ, 0xfc, !PT ;  /* 0x010000000d0d4812 */ /* 0x000fe400078efcff */
[----:B------:R-:W-:Y:S01]  /*eddb0*/  ISETP.LT.AND P4, PT, R22, UR47, !P3 ;  /* 0x0000002f16007c0c */ /* 0x000fe2000df81270 */
[----:B------:R-:W0:Y:S01]  /*eddc0*/  LDCU UR47, c[0x0][0x398] ;  /* 0x00007300ff2f77ac */ /* 0x000e220008000800 */
        /* <DEDUP_REMOVED lines=14> */
[----:B------:R-:W-:-:S07]  /*edeb0*/  ISETP.LT.AND P4, PT, R22, UR16, !P1 ;  /* 0x0000001016007c0c */ /* 0x000fce000cf81270 */
        /* <DEDUP_REMOVED lines=38> */
[----:B------:R-:W0:Y:S01]  /*ee120*/  LDCU.64 UR8, c[0x0][0x398] ;  /* 0x00007300ff0877ac */ /* 0x000e220008000a00 */
        /* <DEDUP_REMOVED lines=8> */
[----:B------:R-:W-:-:S09]  /*ee1b0*/  LOP3.LUT R13, R13, 0xfffffeff, RZ, 0xc0, !PT ;  /* 0xfffffeff0d0d7812 */ /* 0x000fd200078ec0ff */
[----:B------:R-:W-:Y:S02]  /*ee1c0*/  @P2 LOP3.LUT R13, R13, 0x100, RZ, 0xfc, !PT ;  /* 0x000001000d0d2812 */ /* 0x000fe400078efcff */
[----:B-1----:R-:W-:Y:S01]  /*ee1d0*/  ISETP.LT.AND P2, PT, R22, UR36, !P1 ;  /* 0x0000002416007c0c */ /* 0x002fe2000cf41270 */
[----:B------:R-:W1:Y:S01]  /*ee1e0*/  LDCU UR36, c[0x0][0x398] ;  /* 0x00007300ff2477ac */ /* 0x000e620008000800 */
[----:B------:R-:W-:-:S04]  /*ee1f0*/  LOP3.LUT R13, R13, 0xffffff7f, RZ, 0xc0, !PT ;  /* 0xffffff7f0d0d7812 */ /* 0x000fc800078ec0ff */
[----:B------:R-:W-:Y:S02]  /*ee200*/  @P3 LOP3.LUT R13, R13, 0x80, RZ, 0xfc, !PT ;  /* 0x000000800d0d3812 */ /* 0x000fe400078efcff */
[----:B0-----:R-:W-:Y:S01]  /*ee210*/  ISETP.LT.AND P1, PT, R23, UR11, !P1 ;  /* 0x0000000b17007c0c */ /* 0x001fe2000cf21270 */
[----:B------:R-:W0:Y:S01]  /*ee220*/  LDCU.64 UR10, c[0x0][0x398] ;  /* 0x00007300ff0a77ac */ /* 0x000e220008000a00 */
[----:B------:R-:W-:-:S04]  /*ee230*/  LOP3.LUT R13, R13, 0xffffffbf, RZ, 0xc0, !PT ;  /* 0xffffffbf0d0d7812 */ /* 0x000fc800078ec0ff */
[----:B------:R-:W-:Y:S02]  /*ee240*/  @P2 LOP3.LUT R13, R13, 0x40, RZ, 0xfc, !PT ;  /* 0x000000400d0d2812 */ /* 0x000fe400078efcff */
[----:B------:R-:W-:Y:S02]  /*ee250*/  LOP3.LUT P6, RZ, R3, 0x40, RZ, 0xc0, !PT ;  /* 0x0000004003ff7812 */ /* 0x000fe400078cc0ff */
[----:B------:R-:W-:Y:S02]  /*ee260*/  LOP3.LUT R13, R13, 0xffffffdf, RZ, 0xc0, !PT ;  /* 0xffffffdf0d0d7812 */ /* 0x000fe400078ec0ff */
[----:B------:R-:W-:Y:S02]  /*ee270*/  LOP3.LUT P0, RZ, R3, 0x100, RZ, 0xc0, !PT ;  /* 0x0000010003ff7812 */ /* 0x000fe4000780c0ff */
[----:B------:R-:W-:Y:S02]  /*ee280*/  @P1 LOP3.LUT R13, R13, 0x20, RZ, 0xfc, !PT ;  /* 0x000000200d0d1812 */ /* 0x000fe400078efcff */
[----:B------:R-:W-:Y:S01]  /*ee290*/  ISETP.LT.AND P1, PT, R20, UR52, !P0 ;  /* 0x0000003414007c0c */ /* 0x000fe2000c721270 */
[----:B------:R-:W0:Y:S01]  /*ee2a0*/  LDCU UR52, c[0x0][0x398] ;  /* 0x00007300ff3477ac */ /* 0x000e220008000800 */
[----:B------:R-:W-:-:S02]  /*ee2b0*/  LOP3.LUT R32, R32, 0xffff7fff, RZ, 0xc0, !PT ;  /* 0xffff7fff20207812 */ /* 0x000fc400078ec0ff */
[----:B------:R-:W-:Y:S02]  /*ee2c0*/  LOP3.LUT R13, R13, 0xffffffef, RZ, 0xc0, !PT ;  /* 0xffffffef0d0d7812 */ /* 0x000fe400078ec0ff */
[----:B------:R-:W-:Y:S02]  /*ee2d0*/  @P6 LOP3.LUT R32, R32, 0x8000, RZ, 0xfc, !PT ;  /* 0x0000800020206812 */ /* 0x000fe400078efcff */
[----:B------:R-:W-:Y:S01]  /*ee2e0*/  ISETP.LT.AND P6, PT, R21, UR17, !P0 ;  /* 0x0000001115007c0c */ /* 0x000fe2000c7c1270 */
[----:B------:R-:W0:Y:S04]  /*ee2f0*/  LDCU.64 UR16, c[0x0][0x398] ;  /* 0x00007300ff1077ac */ /* 0x000e280008000a00 */
[----:B------:R-:W-:Y:S02]  /*ee300*/  @P1 LOP3.LUT R13, R13, 0x10, RZ, 0xfc, !PT ;  /* 0x000000100d0d1812 */ /* 0x000fe400078efcff */
[----:B------:R-:W-:-:S02]  /*ee310*/  ISETP.LT.AND P1, PT, R22, UR37, !P0 ;  /* 0x0000002516007c0c */ /* 0x000fc4000c721270 */
[----:B------:R-:W-:Y:S02]  /*ee320*/  LOP3.LUT R13, R13, 0xfffffff7, RZ, 0xc0, !PT ;  /* 0xfffffff70d0d7812 */ /* 0x000fe400078ec0ff */
[----:B------:R-:W-:Y:S02]  /*ee330*/  LOP3.LUT P5, RZ, R3, 0x20, RZ, 0xc0, !PT ;  /* 0x0000002003ff7812 */ /* 0x000fe400078ac0ff */
[----:B------:R-:W-:Y:S02]  /*ee340*/  @P6 LOP3.LUT R13, R13, 0x8, RZ, 0xfc, !PT ;  /* 0x000000080d0d6812 */ /* 0x000fe400078efcff */
[----:B-1----:R-:W-:Y:S01]  /*ee350*/  ISETP.LT.AND P6, PT, R23, UR36, !P0 ;  /* 0x0000002417007c0c */ /* 0x002fe2000c7c1270 */
[----:B------:R-:W1:Y:S01]  /*ee360*/  LDCU.64 UR36, c[0x0][0x398] ;  /* 0x00007300ff2477ac */ /* 0x000e620008000a00 */
[----:B------:R-:W-:Y:S02]  /*ee370*/  LOP3.LUT R13, R13, 0xfffffffb, RZ, 0xc0, !PT ;  /* 0xfffffffb0d0d7812 */ /* 0x000fe400078ec0ff */
[----:B------:R-:W-:-:S02]  /*ee380*/  LOP3.LUT R32, R32, 0xffffbfff, RZ, 0xc0, !PT ;  /* 0xffffbfff20207812 */ /* 0x000fc400078ec0ff */
[----:B------:R-:W-:-:S03]  /*ee390*/  @P1 LOP3.LUT R13, R13, 0x4, RZ, 0xfc, !PT ;  /* 0x000000040d0d1812 */ /* 0x000fc600078efcff */
[----:B------:R-:W-:Y:S02]  /*ee3a0*/  @P5 LOP3.LUT R32, R32, 0x4000, RZ, 0xfc, !PT ;  /* 0x0000400020205812 */ /* 0x000fe400078efcff */
[----:B------:R-:W-:Y:S02]  /*ee3b0*/  LOP3.LUT R13, R13, 0xfffffffd, RZ, 0xc0, !PT ;  /* 0xfffffffd0d0d7812 */ /* 0x000fe400078ec0ff */
[----:B------:R-:W-:Y:S02]  /*ee3c0*/  LOP3.LUT P5, RZ, R3, 0x80, RZ, 0xc0, !PT ;  /* 0x0000008003ff7812 */ /* 0x000fe400078ac0ff */
[----:B------:R-:W-:Y:S02]  /*ee3d0*/  @P6 LOP3.LUT R13, R13, 0x2, RZ, 0xfc, !PT ;  /* 0x000000020d0d6812 */ /* 0x000fe400078efcff */
[----:B------:R-:W-:Y:S01]  /*ee3e0*/  ISETP.LT.AND P6, PT, R20, UR54, !P5 ;  /* 0x0000003614007c0c */ /* 0x000fe2000efc1270 */
[----:B------:R-:W0:Y:S01]  /*ee3f0*/  LDCU UR54, c[0x0][0x398] ;  /* 0x00007300ff3677ac */ /* 0x000e220008000800 */
[----:B------:R-:W-:-:S11]  /*ee400*/  LOP3.LUT R13, R13, 0xfffffffe, RZ, 0xc0, !PT ;  /* 0xfffffffe0d0d7812 */ /* 0x000fd600078ec0ff */
[----:B------:R-:W-:Y:S02]  /*ee410*/  @P6 LOP3.LUT R13, R13, 0x1, RZ, 0xfc, !PT ;  /* 0x000000010d0d6812 */ /* 0x000fe400078efcff */
[----:B0-----:R-:W-:Y:S02]  /*ee420*/  ISETP.LT.AND P6, PT, R21, UR54, !P5 ;  /* 0x0000003615007c0c */ /* 0x001fe4000efc1270 */
[----:B----4-:R-:W-:-:S11]  /*ee430*/  LOP3.LUT R12, R12, 0x7fffffff, RZ, 0xc0, !PT ;  /* 0x7fffffff0c0c7812 */ /* 0x010fd600078ec0ff */
[----:B------:R-:W-:Y:S02]  /*ee440*/  @P6 LOP3.LUT R12, R12, 0x80000000, RZ, 0xfc, !PT ;  /* 0x800000000c0c6812 */ /* 0x000fe400078efcff */
[----:B------:R-:W-:Y:S02]  /*ee450*/  ISETP.LT.AND P6, PT, R22, UR52, !P5 ;  /* 0x0000003416007c0c */ /* 0x000fe4000efc1270 */
[----:B------:R-:W-:Y:S02]  /*ee460*/  ISETP.LT.AND P5, PT, R23, UR50, !P5 ;  /* 0x0000003217007c0c */ /* 0x000fe4000efa1270 */
[----:B------:R-:W-:-:S09]  /*ee470*/  LOP3.LUT R12, R12, 0xbfffffff, RZ, 0xc0, !PT ;  /* 0xbfffffff0c0c7812 */ /* 0x000fd200078ec0ff */
[----:B------:R-:W-:Y:S02]  /*ee480*/  @P6 LOP3.LUT R12, R12, 0x40000000, RZ, 0xfc, !PT ;  /* 0x400000000c0c6812 */ /* 0x000fe400078efcff */
[----:B------:R-:W-:Y:S02]  /*ee490*/  LOP3.LUT P6, RZ, R32, 0x8000, RZ, 0xc0, !PT ;  /* 0x0000800020ff7812 */ /* 0x000fe400078cc0ff */
[----:B------:R-:W-:-:S04]  /*ee4a0*/  LOP3.LUT R12, R12, 0xdfffffff, RZ, 0xc0, !PT ;  /* 0xdfffffff0c0c7812 */ /* 0x000fc800078ec0ff */
[----:B------:R-:W-:Y:S02]  /*ee4b0*/  @P5 LOP3.LUT R12, R12, 0x20000000, RZ, 0xfc, !PT ;  /* 0x200000000c0c5812 */ /* 0x000fe400078efcff */
[----:B------:R-:W-:Y:S02]  /*ee4c0*/  ISETP.LT.AND P5, PT, R20, UR56, !P6 ;  /* 0x0000003814007c0c */ /* 0x000fe4000f7a1270 */
[----:B------:R-:W-:-:S11]  /*ee4d0*/  LOP3.LUT R12, R12, 0xefffffff, RZ, 0xc0, !PT ;  /* 0xefffffff0c0c7812 */ /* 0x000fd600078ec0ff */
[----:B------:R-:W-:Y:S02]  /*ee4e0*/  @P5 LOP3.LUT R12, R12, 0x10000000, RZ, 0xfc, !PT ;  /* 0x100000000c0c5812 */ /* 0x000fe400078efcff */
[----:B------:R-:W-:Y:S02]  /*ee4f0*/  ISETP.LT.AND P5, PT, R21, UR20, !P6 ;  /* 0x0000001415007c0c */ /* 0x000fe4000f7a1270 */
[----:B------:R-:W-:-:S11]  /*ee500*/  LOP3.LUT R12, R12, 0xf7ffffff, RZ, 0xc0, !PT ;  /* 0xf7ffffff0c0c7812 */ /* 0x000fd600078ec0ff */
[----:B------:R-:W-:Y:S02]  /*ee510*/  @P5 LOP3.LUT R12, R12, 0x8000000, RZ, 0xfc, !PT ;  /* 0x080000000c0c5812 */ /* 0x000fe400078efcff */
[----:B------:R-:W-:Y:S02]  /*ee520*/  ISETP.LT.AND P5, PT, R22, UR19, !P6 ;  /* 0x0000001316007c0c */ /* 0x000fe4000f7a1270 */
[----:B--2---:R-:W-:Y:S02]  /*ee530*/  ISETP.LT.AND P6, PT, R23, UR7, !P6 ;  /* 0x0000000717007c0c */ /* 0x004fe4000f7c1270 */
        /* <DEDUP_REMOVED lines=12> */
[----:B------:R-:W-:Y:S02]  /*ee600*/  ISETP.LT.AND P5, PT, R23, UR23, !P5 ;  /* 0x0000001717007c0c */ /* 0x000fe4000efa1270 */
[----:B------:R-:W-:Y:S02]  /*ee610*/  LOP3.LUT R12, R12, 0xffbfffff, RZ, 0xc0, !PT ;  /* 0xffbfffff0c0c7812 */ /* 0x000fe400078ec0ff */
[----:B------:R-:W-:-:S07]  /*ee620*/  LOP3.LUT P4, RZ, R3, 0x10, RZ, 0xc0, !PT ;  /* 0x0000001003ff7812 */ /* 0x000fce000788c0ff */
[----:B------:R-:W-:-:S04]  /*ee630*/  @P6 LOP3.LUT R12, R12, 0x400000, RZ, 0xfc, !PT ;  /* 0x004000000c0c6812 */ /* 0x000fc800078efcff */
        /* <DEDUP_REMOVED lines=31> */
[----:B---3--:R-:W-:Y:S02]  /*ee830*/  ISETP.LT.AND P3, PT, R21, UR33, !P2 ;  /* 0x0000002115007c0c */ /* 0x008fe4000d761270 */
        /* <DEDUP_REMOVED lines=22> */
[----:B------:R-:W-:Y:S01]  /*ee9a0*/  ISETP.LT.AND P0, PT, R20, UR68, !P1 ;  /* 0x0000004414007c0c */ /* 0x000fe2000cf01270 */
[----:B------:R0:W-:Y:S01]  /*ee9b0*/  STL [R1+0x138], R13 ;  /* 0x0001380d01007387 */ /* 0x0001e20000100800 */
[----:B------:R-:W-:-:S03]  /*ee9c0*/  LOP3.LUT R12, R12, 0xffffffef, RZ, 0xc0, !PT ;  /* 0xffffffef0c0c7812 */ /* 0x000fc600078ec0ff */
[----:B------:R-:W2:Y:S04]  /*ee9d0*/  LDL.LU R14, [R1+0x4e64] ;  /* 0x004e6400010e7983 */ /* 0x000ea80000300800 */
[----:B0-----:R-:W3:Y:S04]  /*ee9e0*/  LDL.LU R13, [R1+0x4e68] ;  /* 0x004e6800010d7983 */ /* 0x001ee80000300800 */
[----:B------:R-:W-:Y:S02]  /*ee9f0*/  @P0 LOP3.LUT R12, R12, 0x10, RZ, 0xfc, !PT ;  /* 0x000000100c0c0812 */ /* 0x000fe400078efcff */
[----:B------:R-:W-:-:S02]  /*eea00*/  ISETP.LT.AND P0, PT, R21, UR6, !P1 ;  /* 0x0000000615007c0c */ /* 0x000fc4000cf01270 */
[----:B------:R-:W-:-:S11]  /*eea10*/  LOP3.LUT R12, R12, 0xfffffff7, RZ, 0xc0, !PT ;  /* 0xfffffff70c0c7812 */ /* 0x000fd600078ec0ff */
        /* <DEDUP_REMOVED lines=11> */
[----:B------:R-:W-:-:S03]  /*eead0*/  ISETP.LT.AND P1, PT, R21, UR41, !P0 ;  /* 0x0000002915007c0c */ /* 0x000fc6000c721270 */
[----:B------:R0:W-:Y:S04]  /*eeae0*/  STL [R1+0x134], R12 ;  /* 0x0001340c01007387 */ /* 0x0001e80000100800 */
[----:B0-----:R-:W4:Y:S01]  /*eeaf0*/  LDL.LU R12, [R1+0x4e6c] ;  /* 0x004e6c00010c7983 */ /* 0x001f220000300800 */
[----:B------:R-:W-:-:S05]  /*eeb00*/  LOP3.LUT R61, R61, 0x7fffffff, RZ, 0xc0, !PT ;  /* 0x7fffffff3d3d7812 */ /* 0x000fca00078ec0ff */
        /* <DEDUP_REMOVED lines=29> */
[----:B------:R-:W-:Y:S02]  /*eece0*/  LOP3.LUT R61, R61, 0xffbfffff, RZ, 0xc0, !PT ;  /* 0xffbfffff3d3d7812 */ /* 0x000fe400078ec0ff */
[----:B------:R-:W-:Y:S02]  /*eecf0*/  LOP3.LUT P3, RZ, R32, 0x400, RZ, 0xc0, !PT ;  /* 0x0000040020ff7812 */ /* 0x000fe4000786c0ff */
[----:B------:R-:W-:Y:S02]  /*eed00*/  @P0 LOP3.LUT R61, R61, 0x400000, RZ, 0xfc, !PT ;  /* 0x004000003d3d0812 */ /* 0x000fe400078efcff */
[----:B------:R-:W-:-:S02]  /*eed10*/  ISETP.LT.AND P1, PT, R20, UR76, !P3 ;  /* 0x0000004c14007c0c */ /* 0x000fc4000df21270 */
        /* <DEDUP_REMOVED lines=49> */
[----:B--2---:R-:W-:Y:S02]  /*ef030*/  ISETP.GE.AND P0, PT, R14, UR9, PT ;  /* 0x000000090e007c0c */ /* 0x004fe4000bf06270 */
        /* <DEDUP_REMOVED lines=12> */
[----:B---3--:R-:W-:Y:S02]  /*ef100*/  ISETP.GE.AND P0, PT, R13, UR15, PT ;  /* 0x0000000f0d007c0c */ /* 0x008fe4000bf06270 */
[----:B------:R-:W-:Y:S02]  /*ef110*/  @P1 LOP3.LUT R61, R61, 0x4, RZ, 0xfc, !PT ;  /* 0x000000043d3d1812 */ /* 0x000fe400078efcff */
[----:B------:R-:W-:-:S02]  /*ef120*/  ISETP.LT.AND P3, PT, R21, UR46, !P0 ;  /* 0x0000002e15007c0c */ /* 0x000fc4000c761270 */
[----:B-1----:R-:W-:Y:S02]  /*ef130*/  ISETP.LT.AND P1, PT, R20, UR36, !P0 ;  /* 0x0000002414007c0c */ /* 0x002fe4000c721270 */
[----:B------:R-:W-:Y:S02]  /*ef140*/  LOP3.LUT R61, R61, 0xfffffffd, RZ, 0xc0, !PT ;  /* 0xfffffffd3d3d7812 */ /* 0x000fe400078ec0ff */
[----:B------:R-:W-:Y:S02]  /*ef150*/  LOP3.LUT R60, R60, 0x7fffffff, RZ, 0xc0, !PT ;  /* 0x7fffffff3c3c7812 */ /* 0x000fe400078ec0ff */
[----:B------:R-:W-:Y:S02]  /*ef160*/  @P2 LOP3.LUT R61, R61, 0x2, RZ, 0xfc, !PT ;  /* 0x000000023d3d2812 */ /* 0x000fe400078efcff */
[----:B------:R-:W-:Y:S02]  /*ef170*/  ISETP.LT.AND P2, PT, R22, UR18, !P0 ;  /* 0x0000001216007c0c */ /* 0x000fe4000c741270 */
[----:B------:R-:W-:-:S02]  /*ef180*/  LOP3.LUT R61, R61, 0xfffffffe, RZ, 0xc0, !PT ;  /* 0xfffffffe3d3d7812 */ /* 0x000fc400078ec0ff */
[----:B------:R-:W-:Y:S02]  /*ef190*/  @P3 LOP3.LUT R60, R60, 0x80000000, RZ, 0xfc, !PT ;  /* 0x800000003c3c3812 */ /* 0x000fe400078efcff */
[----:B------:R-:W-:Y:S02]  /*ef1a0*/  @P1 LOP3.LUT R61, R61, 0x1, RZ, 0xfc, !PT ;  /* 0x000000013d3d1812 */ /* 0x000fe400078efcff */
[----:B------:R-:W-:Y:S02]  /*ef1b0*/  ISETP.LT.AND P1, PT, R23, UR48, !P0 ;  /* 0x0000003017007c0c */ /* 0x000fe4000c721270 */
[----:B------:R-:W-:Y:S02]  /*ef1c0*/  LOP3.LUT R60, R60, 0xbfffffff, RZ, 0xc0, !PT ;  /* 0xbfffffff3c3c7812 */ /* 0x000fe400078ec0ff */
[----:B------:R-:W-:Y:S02]  /*ef1d0*/  R2UR.FILL UR5, R18 ;  /* 0x00000000120572ca */ /* 0x000fe400004e0000 */
[----:B------:R-:W-:-:S02]  /*ef1e0*/  R2UR.FILL UR4, R19 ;  /* 0x00000000130472ca */ /* 0x000fc400004e0000 */
[----:B------:R-:W-:-:S04]  /*ef1f0*/  @P2 LOP3.LUT R60, R60, 0x40000000, RZ, 0xfc, !PT ;  /* 0x400000003c3c2812 */ /* 0x000fc800078efcff */
[----:B------:R-:W-:Y:S02]  /*ef200*/  LOP3.LUT R60, R60, 0xdfffffff, RZ, 0xc0, !PT ;  /* 0xdfffffff3c3c7812 */ /* 0x000fe400078ec0ff */
[----:B----4-:R-:W-:Y:S02]  /*ef210*/  ISETP.GE.AND P0, PT, R12, UR11, PT ;  /* 0x0000000b0c007c0c */ /* 0x010fe4000bf06270 */
[----:B------:R-:W-:Y:S01]  /*ef220*/  @P1 LOP3.LUT R60, R60, 0x20000000, RZ, 0xfc, !PT ;  /* 0x200000003c3c1812 */ /* 0x000fe200078efcff */
[----:B------:R-:W2:Y:S01]  /*ef230*/  LDL.LU R54, [R1+0x2308] ;  /* 0x0023080001367983 */ /* 0x000ea20000300800 */
[----:B------:R-:W0:Y:S03]  /*ef240*/  LDCU UR6, c[0x0][0x3b8] ;  /* 0x00007700ff0677ac */ /* 0x000e260008000800 */
[----:B------:R-:W2:Y:S01]  /*ef250*/  LDL.LU R55, [R1+0x230c] ;  /* 0x00230c0001377983 */ /* 0x000ea20000300800 */
[----:B------:R-:W1:Y:S03]  /*ef260*/  LDCU.64 UR8, c[0x0][0x398] ;  /* 0x00007300ff0877ac */ /* 0x000e660008000a00 */
[----:B------:R-:W3:Y:S01]  /*ef270*/  LDL.LU R53, [R1+0x2304] ;  /* 0x0023040001357983 */ /* 0x000ee20000300800 */
[----:B------:R-:W4:Y:S03]  /*ef280*/  LDCU UR15, c[0x0][0x398] ;  /* 0x00007300ff0f77ac */ /* 0x000f260008000800 */
[----:B------:R-:W3:Y:S01]  /*ef290*/  LDL.LU R31, [R1+0x2300] ;  /* 0x00230000011f7983 */ /* 0x000ee20000300800 */
[----:B------:R-:W0:Y:S03]  /*ef2a0*/  LDCU UR14, c[0x0][0x398] ;  /* 0x00007300ff0e77ac */ /* 0x000e260008000800 */
[----:B------:R-:W2:Y:S01]  /*ef2b0*/  LDL.LU R19, [R1+0x2314] ;  /* 0x0023140001137983 */ /* 0x000ea20000300800 */
        /* <DEDUP_REMOVED lines=19> */
[----:B------:R-:W3:Y:S01]  /*ef3f0*/  LDL.LU R27, [R1+0x233c] ;  /* 0x00233c00011b7983 */ /* 0x000ee20000300800 */
[----:B------:R-:W0:Y:S03]  /*ef400*/  LDCU UR75, c[0x0][0x398] ;  /* 0x00007300ff4b77ac */ /* 0x000e260008000800 */
[----:B------:R-:W3:Y:S01]  /*ef410*/  LDL.LU R26, [R1+0x2338] ;  /* 0x00233800011a7983 */ /* 0x000ee20000300800 */
[----:B------:R-:W0:Y:S03]  /*ef420*/  LDCU UR74, c[0x0][0x398] ;  /* 0x00007300ff4a77ac */ /* 0x000e260008000800 */
[----:B------:R-:W4:Y:S01]  /*ef430*/  LDL.LU R20, [R1+0x2318] ;  /* 0x0023180001147983 */ /* 0x000f220000300800 */
[----:B------:R-:W0:Y:S03]  /*ef440*/  LDCU UR27, c[0x0][0x398] ;  /* 0x00007300ff1b77ac */ /* 0x000e260008000800 */
[----:B------:R-:W4:Y:S01]  /*ef450*/  LDL.LU R21, [R1+0x231c] ;  /* 0x00231c0001157983 */ /* 0x000f220000300800 */
[----:B------:R-:W0:Y:S03]  /*ef460*/  LDCU UR73, c[0x0][0x398] ;  /* 0x00007300ff4977ac */ /* 0x000e260008000800 */
[----:B------:R-:W4:Y:S01]  /*ef470*/  LDL.LU R56, [R1+0x22f0] ;  /* 0x0022f00001387983 */ /* 0x000f220000300800 */
[----:B------:R-:W0:Y:S03]  /*ef480*/  LDCU UR72, c[0x0][0x398] ;  /* 0x00007300ff4877ac */ /* 0x000e260008000800 */
[----:B------:R-:W4:Y:S01]  /*ef490*/  LDL.LU R57, [R1+0x22f4] ;  /* 0x0022f40001397983 */ /* 0x000f220000300800 */
[----:B------:R-:W0:Y:S03]  /*ef4a0*/  LDCU UR26, c[0x0][0x398] ;  /* 0x00007300ff1a77ac */ /* 0x000e260008000800 */
[----:B------:R2:W-:Y:S01]  /*ef4b0*/  STL [R1+0x5a7c], R0 ;  /* 0x005a7c0001007387 */ /* 0x0005e20000100800 */
[----:B------:R-:W0:Y:S03]  /*ef4c0*/  LDCU UR71, c[0x0][0x398] ;  /* 0x00007300ff4777ac */ /* 0x000e260008000800 */
[----:B------:R-:W-:Y:S01]  /*ef4d0*/  STL [R1+0x57c8], R60 ;  /* 0x0057c83c01007387 */ /* 0x000fe20000100800 */
        /* <DEDUP_REMOVED lines=71> */
[----:B--2---:R-:W-:Y:S01]  /*ef950*/  F2FP.SATFINITE.E5M2.F32.PACK_AB_MERGE_C R0, R58, R28, RZ ;  /* 0x0000001c3a00723e */ /* 0x004fe200048060ff */
[----:B------:R-:W-:-:S02]  /*ef960*/  IMAD.MOV.U32 R58, RZ, RZ, R59 ;  /* 0x000000ffff3a7224 */ /* 0x000fc400078e003b */
[----:B------:R-:W-:Y:S02]  /*ef970*/  IMAD.MOV.U32 R59, RZ, RZ, R12 ;  /* 0x000000ffff3b7224 */ /* 0x000fe400078e000c */
[----:B0-----:R-:W-:Y:S01]  /*ef980*/  VIADD R12, R39, UR6 ;  /* 0x00000006270c7c36 */ /* 0x001fe20008000000 */
[----:B------:R-:W0:Y:S01]  /*ef990*/  LDCU UR6, c[0x0][0x3b8] ;  /* 0x00007700ff0677ac */ /* 0x000e220008000800 */
[----:B---3--:R-:W-:-:S03]  /*ef9a0*/  F2FP.SATFINITE.E5M2.F32.PACK_AB_MERGE_C R2, R27, R26, RZ ;  /* 0x0000001a1b02723e */ /* 0x008fc600048060ff */
[----:B------:R-:W-:Y:S02]  /*ef9b0*/  SHF.R.S32.HI R13, RZ, 0x1f, R12 ;  /* 0x0000001fff0d7819 */ /* 0x000fe4000001140c */
[----:B------:R2:W-:Y:S04]  /*ef9c0*/  STL [R1+0x233c], R2 ;  /* 0x00233c0201007387 */ /* 0x0005e80000100800 */
[----:B------:R3:W-:Y:S04]  /*ef9d0*/  STL [R1+0x2338], R0 ;  /* 0x0023380001007387 */ /* 0x0007e80000100800 */
[----:B------:R-:W-:Y:S01]  /*ef9e0*/  STL [R1+0x56e8], R39 ;  /* 0x0056e82701007387 */ /* 0x000fe20000100800 */
[----:B--2---:R-:W-:-:S02]  /*ef9f0*/  IADD3 R2, P1, PT, R12, R4, RZ ;  /* 0x000000040c027210 */ /* 0x004fc40007f3e0ff */
[----:B---3--:R-:W-:-:S03]  /*efa00*/  F2FP.SATFINITE.E5M2.F32.PACK_AB_MERGE_C R0, R30, R29, RZ ;  /* 0x0000001d1e00723e */ /* 0x008fc600048060ff */
[----:B------:R-:W-:Y:S01]  /*efa10*/  IMAD.X R3, R13, 0x1, R5, P1 ;  /* 0x000000010d037824 */ /* 0x000fe200008e0605 */
[----:B------:R-:W2:Y:S04]  /*efa20*/  LDL.LU R29, [R1+0x22e8] ;  /* 0x0022e800011d7983 */ /* 0x000ea80000300800 */
[----:B------:R-:W2:Y:S04]  /*efa30*/  LDL.LU R30, [R1+0x22ec] ;  /* 0x0022ec00011e7983 */ /* 0x000ea80000300800 */
[----:B------:R4:W-:Y:S04]  /*efa40*/  STL [R1+0x232c], R0 ;  /* 0x00232c0001007387 */ /* 0x0009e80000100800 */
[----:B------:R3:W-:Y:S01]  /*efa50*/  STL.64 [R1+0x2320], R2 ;  /* 0x0023200201007387 */ /* 0x0007e20000100a00 */
[----:B----4-:R-:W-:-:S02]  /*efa60*/  F2FP.SATFINITE.E5M2.F32.PACK_AB_MERGE_C R0, R21, R20, RZ ;  /* 0x000000141500723e */ /* 0x010fc400048060ff */
[----:B---3--:R-:W-:Y:S02]  /*efa70*/  F2FP.SATFINITE.E5M2.F32.PACK_AB_MERGE_C R2, R19, R18, RZ ;  /* 0x000000121302723e */ /* 0x008fe400048060ff */
[----:B------:R-:W3:Y:S04]  /*efa80*/  LDL.LU R18, [R1+0x22d0] ;  /* 0x0022d00001127983 */ /* 0x000ee80000300800 */
[----:B------:R4:W-:Y:S04]  /*efa90*/  STL [R1+0x2328], R2 ;  /* 0x0023280201007387 */ /* 0x0009e80000100800 */
[----:B------:R-:W3:Y:S04]  /*efaa0*/  LDL.LU R19, [R1+0x22d4] ;  /* 0x0022d40001137983 */ /* 0x000ee80000300800 */
[----:B------:R0:W-:Y:S01]  /*efab0*/  STL [R1+0x231c], R0 ;  /* 0x00231c0001007387 */ /* 0x0001e20000100800 */
[----:B----4-:R-:W-:-:S03]  /*efac0*/  IADD3 R2, P1, PT, R12, R6, RZ ;  /* 0x000000060c027210 */ /* 0x010fc60007f3e0ff */
[----:B------:R-:W4:Y:S02]  /*efad0*/  LDL.LU R20, [R1+0x22d8] ;  /* 0x0022d80001147983 */ /* 0x000f240000300800 */
[----:B------:R-:W-:Y:S02]  /*efae0*/  IMAD.X R3, R13, 0x1, R7, P1 ;  /* 0x000000010d037824 */ /* 0x000fe400008e0607 */
[----:B------:R-:W4:Y:S01]  /*efaf0*/  LDL.LU R21, [R1+0x22dc] ;  /* 0x0022dc0001157983 */ /* 0x000f220000300800 */
[----:B0-----:R-:W-:-:S03]  /*efb00*/  F2FP.SATFINITE.E5M2.F32.PACK_AB_MERGE_C R0, R55, R54, RZ ;  /* 0x000000363700723e */ /* 0x001fc600048060ff */
[----:B------:R0:W-:Y:S02]  /*efb10*/  STL.64 [R1+0x2310], R2 ;  /* 0x0023100201007387 */ /* 0x0001e40000100a00 */
[----:B0-----:R-:W-:Y:S02]  /*efb20*/  F2FP.SATFINITE.E5M2.F32.PACK_AB_MERGE_C R2, R53, R31, RZ ;  /* 0x0000001f3502723e */ /* 0x001fe400048060ff */
[----:B------:R-:W4:Y:S04]  /*efb30*/  LDL.LU R31, [R1+0x22c0] ;  /* 0x0022c000011f7983 */ /* 0x000f280000300800 */
[----:B------:R0:W-:Y:S04]  /*efb40*/  STL [R1+0x2318], R2 ;  /* 0x0023180201007387 */ /* 0x0001e80000100800 */
[----:B------:R-:W4:Y:S04]  /*efb50*/  LDL.LU R53, [R1+0x22c4] ;  /* 0x0022c40001357983 */ /* 0x000f280000300800 */
[----:B------:R1:W-:Y:S04]  /*efb60*/  STL [R1+0x230c], R0 ;  /* 0x00230c0001007387 */ /* 0x0003e80000100800 */
[----:B------:R-:W4:Y:S01]  /*efb70*/  LDL.LU R54, [R1+0x22c8] ;  /* 0x0022c80001367983 */ /* 0x000f220000300800 */
[----:B0-----:R-:W-:-:S03]  /*efb80*/  IADD3 R2, P1, PT, R12, R8, RZ ;  /* 0x000000080c027210 */ /* 0x001fc60007f3e0ff */
[----:B------:R-:W4:Y:S02]  /*efb90*/  LDL.LU R55, [R1+0x22cc] ;  /* 0x0022cc0001377983 */ /* 0x000f240000300800 */
[----:B------:R-:W-:Y:S01]  /*efba0*/  IMAD.X R3, R13, 0x1, R11, P1 ;  /* 0x000000010d037824 */ /* 0x000fe200008e060b */
[----:B-1----:R-:W-:-:S04]  /*efbb0*/  F2FP.SATFINITE.E5M2.F32.PACK_AB_MERGE_C R0, R57, R56, RZ ;  /* 0x000000383900723e */ /* 0x002fc800048060ff */
[----:B------:R0:W-:Y:S04]  /*efbc0*/  STL.64 [R1+0x2300], R2 ;  /* 0x0023000201007387 */ /* 0x0001e80000100a00 */
[----:B------:R1:W-:Y:S04]  /*efbd0*/  STL [R1+0x2308], R0 ;  /* 0x0023080001007387 */ /* 0x0003e80000100800 */
[----:B------:R-:W4:Y:S04]  /*efbe0*/  LDL.LU R56, [R1+0x22b0] ;  /* 0x0022b00001387983 */ /* 0x000f280000300800 */
[----:B------:R-:W4:Y:S01]  /*efbf0*/  LDL.LU R57, [R1+0x22b4] ;  /* 0x0022b40001397983 */ /* 0x000f220000300800 */
[----:B0-----:R-:W-:-:S05]  /*efc00*/  IADD3 R2, P1, PT, R12, R9, RZ ;  /* 0x000000090c027210 */ /* 0x001fca0007f3e0ff */
[----:B------:R-:W-:Y:S01]  /*efc10*/  IMAD.X R3, R13, 0x1, R10, P1 ;  /* 0x000000010d037824 */ /* 0x000fe200008e060a */
[----:B-1----:R-:W-:-:S04]  /*efc20*/  F2FP.SATFINITE.E5M2.F32.PACK_AB_MERGE_C R0, R23, R22, RZ ;  /* 0x000000161700723e */ /* 0x002fc800048060ff */
[----:B------:R0:W-:Y:S02]  /*efc30*/  STL.64 [R1+0x22f0], R2 ;  /* 0x0022f00201007387 */ /* 0x0001e40000100a00 */
[----:B0-----:R-:W-:Y:S02]  /*efc40*/  F2FP.SATFINITE.E5M2.F32.PACK_AB_MERGE_C R2, R59, R58, RZ ;  /* 0x0000003a3b02723e */ /* 0x001fe400048060ff */
[----:B------:R-:W4:Y:S04]  /*efc50*/  LDL.LU R58, [R1+0x22b8] ;  /* 0x0022b800013a7983 */ /* 0x000f280000300800 */
[----:B------:R0:W-:Y:S04]  /*efc60*/  STL [R1+0x22fc], R2 ;  /* 0x0022fc0201007387 */ /* 0x0001e80000100800 */
[----:B------:R-:W4:Y:S04]  /*efc70*/  LDL.LU R59, [R1+0x22bc] ;  /* 0x0022bc00013b7983 */ /* 0x000f280000300800 */
[----:B------:R2:W-:Y:S04]  /*efc80*/  STL [R1+0x22f8], R0 ;  /* 0x0022f80001007387 */ /* 0x0005e80000100800 */
[----:B------:R-:W4:Y:S04]  /*efc90*/  LDL.LU R22, [R1+0x22a0] ;  /* 0x0022a00001167983 */ /* 0x000f280000300800 */
[----:B------:R-:W4:Y:S01]  /*efca0*/  LDL.LU R23, [R1+0x22a4] ;  /* 0x0022a40001177983 */ /* 0x000f220000300800 */
[----:B------:R-:W-:Y:S01]  /*efcb0*/  VIADD R12, R12, UR6 ;  /* 0x000000060c0c7c36 */ /* 0x000fe20008000000 */
[----:B------:R-:W1:Y:S04]  /*efcc0*/  LDCU UR6, c[0x0][0x3b8] ;  /* 0x00007700ff0677ac */ /* 0x000e680008000800 */
[----:B------:R-:W-:-:S02]  /*efcd0*/  SHF.R.S32.HI R13, RZ, 0x1f, R12 ;  /* 0x0000001fff0d7819 */ /* 0x000fc4000001140c */
[----:B0-----:R-:W-:-:S05]  /*efce0*/  IADD3 R2, P1, PT, R12, R4, RZ ;  /* 0x000000040c027210 */ /* 0x001fca0007f3e0ff */
[----:B------:R-:W-:Y:S01]  /*efcf0*/  IMAD.X R3, R13, 0x1, R5, P1 ;  /* 0x000000010d037824 */ /* 0x000fe200008e0605 */
[----:B--2---:R-:W-:Y:S02]  /*efd00*/  F2FP.SATFINITE.E5M2.F32.PACK_AB_MERGE_C R0, R30, R29, RZ ;  /* 0x0000001d1e00723e */ /* 0x004fe400048060ff */
[----:B------:R-:W2:Y:S04]  /*efd10*/  LDL.LU R29, [R1+0x22a8] ;  /* 0x0022a800011d7983 */ /* 0x000ea80000300800 */
[----:B------:R-:W2:Y:S04]  /*efd20*/  LDL.LU R30, [R1+0x22ac] ;  /* 0x0022ac00011e7983 */ /* 0x000ea80000300800 */
[----:B------:R-:W-:Y:S04]  /*efd30*/  STL [R1+0x22ec], R0 ;  /* 0x0022ec0001007387 */ /* 0x000fe80000100800 */
[----:B------:R3:W-:Y:S02]  /*efd40*/  STL.64 [R1+0x22e0], R2 ;  /* 0x0022e00201007387 */ /* 0x0007e40000100a00 */
[----:B---3--:R-:W-:-:S02]  /*efd50*/  F2FP.SATFINITE.E5M2.F32.PACK_AB_MERGE_C R2, R19, R18, RZ ;  /* 0x000000121302723e */ /* 0x008fc400048060ff */
[----:B------:R-:W3:Y:S04]  /*efd60*/  LDL.LU R18, [R1+0x2290] ;  /* 0x0022900001127983 */ /* 0x000ee80000300800 */
[----:B------:R0:W-:Y:S04]  /*efd70*/  STL [R1+0x22e8], R2 ;  /* 0x0022e80201007387 */ /* 0x0001e80000100800 */
[----:B------:R-:W3:Y:S01]  /*efd80*/  LDL.LU R19, [R1+0x2294] ;  /* 0x0022940001137983 */ /* 0x000ee20000300800 */
[----:B----4-:R-:W-:Y:S02]  /*efd90*/  F2FP.SATFINITE.E5M2.F32.PACK_AB_MERGE_C R0, R21, R20, RZ ;  /* 0x000000141500723e */ /* 0x010fe400048060ff */
[----:B0-----:R-:W-:-:S03]  /*efda0*/  IADD3 R2, P1, PT, R12, R6, RZ ;  /* 0x000000060c027210 */ /* 0x001fc60007f3e0ff */
[----:B------:R-:W-:Y:S02]  /*efdb0*/  STL [R1+0x22dc], R0 ;  /* 0x0022dc0001007387 */ /* 0x000fe40000100800 */
[----:B------:R-:W-:Y:S02]  /*efdc0*/  IMAD.X R3, R13, 0x1, R7, P1 ;  /* 0x000000010d037824 */ /* 0x000fe400008e0607 */
[----:B------:R-:W4:Y:S04]  /*efdd0*/  LDL.LU R20, [R1+0x2298] ;  /* 0x0022980001147983 */ /* 0x000f280000300800 */
[----:B------:R-:W4:Y:S04]  /*efde0*/  LDL.LU R21, [R1+0x229c] ;  /* 0x00229c0001157983 */ /* 0x000f280000300800 */
[----:B------:R0:W-:Y:S02]  /*efdf0*/  STL.64 [R1+0x22d0], R2 ;  /* 0x0022d00201007387 */ /* 0x0001e40000100a00 */
[----:B0-----:R-:W-:-:S02]  /*efe00*/  F2FP.SATFINITE.E5M2.F32.PACK_AB_MERGE_C R2, R53, R31, RZ ;  /* 0x0000001f3502723e */ /* 0x001fc400048060ff */
[----:B------:R-:W4:Y:S01]  /*efe10*/  LDL.LU R31, [R1+0x2280] ;  /* 0x00228000011f7983 */ /* 0x000f220000300800 */
[----:B------:R-:W-:-:S03]  /*efe20*/  F2FP.SATFINITE.E5M2.F32.PACK_AB_MERGE_C R0, R55, R54, RZ ;  /* 0x000000363700723e */ /* 0x000fc600048060ff */
        /* <DEDUP_REMOVED lines=9> */
[----:B------:R-:W-:Y:S04]  /*efec0*/  STL [R1+0x22c8], R0 ;  /* 0x0022c80001007387 */ /* 0x000fe80000100800 */
[----:B------:R-:W4:Y:S04]  /*efed0*/  LDL.LU R56, [R1+0x2270] ;  /* 0x0022700001387983 */ /* 0x000f280000300800 */
[----:B------:R-:W4:Y:S01]  /*efee0*/  LDL.LU R57, [R1+0x2274] ;  /* 0x0022740001397983 */ /* 0x000f220000300800 */
[----:B0-----:R-:W-:-:S05]  /*efef0*/  IADD3 R2, P1, PT, R12, R9, RZ ;  /* 0x000000090c027210 */ /* 0x001fca0007f3e0ff */
[----:B------:R-:W-:-:S05]  /*eff00*/  IMAD.X R3, R13, 0x1, R10, P1 ;  /* 0x000000010d037824 */ /* 0x000fca00008e060a */
[----:B------:R0:W-:Y:S02]  /*eff10*/  STL.64 [R1+0x22b0], R2 ;  /* 0x0022b00201007387 */ /* 0x0001e40000100a00 */
[----:B0-----:R-:W-:Y:S02]  /*eff20*/  F2FP.SATFINITE.E5M2.F32.PACK_AB_MERGE_C R2, R59, R58, RZ ;  /* 0x0000003a3b02723e */ /* 0x001fe400048060ff */
[----:B------:R-:W4:Y:S01]  /*eff30*/  LDL.LU R58, [R1+0x2278] ;  /* 0x00227800013a7983 */ /* 0x000f220000300800 */
[----:B------:R-:W-:-:S03]  /*eff40*/  F2FP.SATFINITE.E5M2.F32.PACK_AB_MERGE_C R0, R23, R22, RZ ;  /* 0x000000161700723e */ /* 0x000fc600048060ff */
        /* <DEDUP_REMOVED lines=27> */
[----:B------:R-:W4:Y:S04]  /*f0100*/  LDL.LU R31, [R1+0x2240] ;  /* 0x00224000011f7983 */ /* 0x000f280000300800 */
[----:B------:R0:W-:Y:S04]  /*f0110*/  STL [R1+0x2298], R2 ;  /* 0x0022980201007387 */ /* 0x0001e80000100800 */
[----:B------:R-:W4:Y:S01]  /*f0120*/  LDL.LU R53, [R1+0x2244] ;  /* 0x0022440001357983 */ /* 0x000f220000300800 */
[----:B------:R-:W-:-:S05]  /*f0130*/  F2FP.SATFINITE.E5M2.F32.PACK_AB_MERGE_C R0, R55, R54, RZ ;  /* 0x000000363700723e */ /* 0x000fca00048060ff */
        /* <DEDUP_REMOVED lines=14> */
[----:B------:R-:W4:Y:S04]  /*f0220*/  LDL.LU R58, [R1+0x2238] ;  /* 0x00223800013a7983 */ /* 0x000f280000300800 */
[----:B------:R0:W-:Y:S01]  /*f0230*/  STL [R1+0x227c], R2 ;  /* 0x00227c0201007387 */ /* 0x0001e20000100800 */
[----:B------:R-:W-:-:S03]  /*f0240*/  F2FP.SATFINITE.E5M2.F32.PACK_AB_MERGE_C R0, R23, R22, RZ ;  /* 0x000000161700723e */ /* 0x000fc600048060ff */
        /* <DEDUP_REMOVED lines=18> */
[----:B0-----:R-:W-:Y:S02]  /*f0370*/  IADD3 R2, P1, PT, R12, R6, RZ ;  /* 0x000000060c027210 */ /* 0x001fe40007f3e0ff */
[----:B----4-:R-:W-:-:S03]  /*f0380*/  F2FP.SATFINITE.E5M2.F32.PACK_AB_MERGE_C R0, R21, R20, RZ ;  /* 0x000000141500723e */ /* 0x010fc600048060ff */
[----:B------:R-:W-:Y:S02]  /*f0390*/  IMAD.X R3, R13, 0x1, R7, P1 ;  /* 0x000000010d037824 */ /* 0x000fe400008e0607 */
[----:B------:R-:W-:Y:S04]  /*f03a0*/  STL [R1+0x225c], R0 ;  /* 0x00225c0001007387 */ /* 0x000fe80000100800 */
        /* <DEDUP_REMOVED lines=137> */
[----:B0-----:R-:W-:-:S05]  /*f0c40*/  IADD3 R2, P1, PT, R12, R6, RZ ;  /* 0x000000060c027210 */ /* 0x001fca0007f3e0ff */
[----:B------:R-:W-:Y:S01]  /*f0c50*/  IMAD.X R3, R13, 0x1, R7, P1 ;  /* 0x000000010d037824 */ /* 0x000fe200008e0607 */
[----:B----4-:R-:W-:-:S05]  /*f0c60*/  F2FP.SATFINITE.E5M2.F32.PACK_AB_MERGE_C R0, R21, R20, RZ ;  /* 0x000000141500723e */ /* 0x010fca00048060ff */
        /* <DEDUP_REMOVED lines=38> */
[----:B------:R3:W-:Y:S02]  /*f0ed0*/  STL [R1+0x5ec], R0 ;  /* 0x0005ec0001007387 */ /* 0x0007e40000100800 */
[----:B---3--:R-:W-:-:S02]  /*f0ee0*/  F2FP.SATFINITE.E5M2.F32.PACK_AB_MERGE_C R0, R19, R18, RZ ;  /* 0x000000121300723e */ /* 0x008fc400048060ff */
[----:B------:R-:W3:Y:S04]  /*f0ef0*/  LDL.LU R18, [R1+0x2110] ;  /* 0x0021100001127983 */ /* 0x000ee80000300800 */
[----:B------:R-:W3:Y:S04]  /*f0f00*/  LDL.LU R19, [R1+0x2114] ;  /* 0x0021140001137983 */ /* 0x000ee80000300800 */
[----:B------:R0:W-:Y:S04]  /*f0f10*/  STL.64 [R1+0x2160], R2 ;  /* 0x0021600201007387 */ /* 0x0001e80000100a00 */
[----:B------:R4:W-:Y:S01]  /*f0f20*/  STL [R1+0x5e0], R0 ;  /* 0x0005e00001007387 */ /* 0x0009e20000100800 */
[----:B0-----:R-:W-:-:S02]  /*f0f30*/  IADD3 R2, P1, PT, R12, R6, RZ ;  /* 0x000000060c027210 */ /* 0x001fc40007f3e0ff */
[----:B----4-:R-:W-:Y:S02]  /*f0f40*/  F2FP.SATFINITE.E5M2.F32.PACK_AB_MERGE_C R0, R21, R20, RZ ;  /* 0x000000141500723e */ /* 0x010fe400048060ff */
[----:B------:R-:W4:Y:S01]  /*f0f50*/  LDL.LU R20, [R1+0x2118] ;  /* 0x0021180001147983 */ /* 0x000f220000300800 */
[----:B------:R-:W-:-:S03]  /*f0f60*/  IMAD.X R3, R13, 0x1, R7, P1 ;  /* 0x000000010d037824 */ /* 0x000fc600008e0607 */
[----:B------:R-:W4:Y:S04]  /*f0f70*/  LDL.LU R21, [R1+0x211c] ;  /* 0x00211c0001157983 */ /* 0x000f280000300800 */
[----:B------:R-:W-:Y:S04]  /*f0f80*/  STL [R1+0x5e4], R0 ;  /* 0x0005e40001007387 */ /* 0x000fe80000100800 */
        /* <DEDUP_REMOVED lines=32> */
[----:B--2---:R-:W-:-:S05]  /*f1190*/  F2FP.SATFINITE.E5M2.F32.PACK_AB_MERGE_C R0, R30, R29, RZ ;  /* 0x0000001d1e00723e */ /* 0x004fca00048060ff */
[----:B------:R-:W-:Y:S04]  /*f11a0*/  STL [R1+0x5ac], R0 ;  /* 0x0005ac0001007387 */ /* 0x000fe80000100800 */
[----:B------:R-:W2:Y:S04]  /*f11b0*/  LDL.LU R27, [R1+0x20e8] ;  /* 0x0020e800011b7983 */ /* 0x000ea80000300800 */
[----:B------:R-:W2:Y:S04]  /*f11c0*/  LDL.LU R28, [R1+0x20ec] ;  /* 0x0020ec00011c7983 */ /* 0x000ea80000300800 */
[----:B------:R0:W-:Y:S02]  /*f11d0*/  STL.64 [R1+0x2120], R2 ;  /* 0x0021200201007387 */ /* 0x0001e40000100a00 */
[----:B0-----:R-:W-:-:S05]  /*f11e0*/  IADD3 R2, P1, PT, R12, R6, RZ ;  /* 0x000000060c027210 */ /* 0x001fca0007f3e0ff */
[----:B------:R-:W-:Y:S01]  /*f11f0*/  IMAD.X R3, R13, 0x1, R7, P1 ;  /* 0x000000010d037824 */ /* 0x000fe200008e0607 */
[----:B---3--:R-:W-:-:S05]  /*f1200*/  F2FP.SATFINITE.E5M2.F32.PACK_AB_MERGE_C R0, R19, R18, RZ ;  /* 0x000000121300723e */ /* 0x008fca00048060ff */
[----:B------:R4:W-:Y:S04]  /*f1210*/  STL [R1+0x5a0], R0 ;  /* 0x0005a00001007387 */ /* 0x0009e80000100800 */
[----:B------:R-:W3:Y:S04]  /*f1220*/  LDL.LU R18, [R1+0x20d0] ;  /* 0x0020d00001127983 */ /* 0x000ee80000300800 */
[----:B------:R-:W3:Y:S01]  /*f1230*/  LDL.LU R19, [R1+0x20d4] ;  /* 0x0020d40001137983 */ /* 0x000ee20000300800 */
[----:B----4-:R-:W-:-:S05]  /*f1240*/  F2FP.SATFINITE.E5M2.F32.PACK_AB_MERGE_C R0, R21, R20, RZ ;  /* 0x000000141500723e */ /* 0x010fca00048060ff */
[----:B------:R-:W-:Y:S04]  /*f1250*/  STL [R1+0x5a4], R0 ;  /* 0x0005a40001007387 */ /* 0x000fe80000100800 */
[----:B------:R-:W4:Y:S04]  /*f1260*/  LDL.LU R20, [R1+0x20d8] ;  /* 0x0020d80001147983 */ /* 0x000f280000300800 */
[----:B------:R-:W4:Y:S04]  /*f1270*/  LDL.LU R21, [R1+0x20dc] ;  /* 0x0020dc0001157983 */ /* 0x000f280000300800 */
[----:B------:R0:W-:Y:S04]  /*f1280*/  STL.64 [R1+0x2110], R2 ;  /* 0x0021100201007387 */ /* 0x0001e80000100a00 */
[----:B------:R-:W4:Y:S01]  /*f1290*/  LDL.LU R29, [R1+0x20c0] ;  /* 0x0020c000011d7983 */ /* 0x000f220000300800 */
[----:B0-----:R-:W-:-:S05]  /*f12a0*/  F2FP.SATFINITE.E5M2.F32.PACK_AB_MERGE_C R2, R53, R31, RZ ;  /* 0x0000001f3502723e */ /* 0x001fca00048060ff */
        /* <DEDUP_REMOVED lines=15> */
[----:B------:R0:W-:Y:S04]  /*f13a0*/  STL.64 [R1+0x20f0], R2 ;  /* 0x0020f00201007387 */ /* 0x0001e80000100a00 */
[----:B------:R-:W4:Y:S01]  /*f13b0*/  LDL.LU R56, [R1+0x20b8] ;  /* 0x0020b80001387983 */ /* 0x000f220000300800 */
[----:B0-----:R-:W-:-:S05]  /*f13c0*/  F2FP.SATFINITE.E5M2.F32.PACK_AB_MERGE_C R2, R59, R58, RZ ;  /* 0x0000003a3b02723e */ /* 0x001fca00048060ff */
[----:B------:R0:W-:Y:S01]  /*f13d0*/  STL [R1+0x580], R2 ;  /* 0x0005800201007387 */ /* 0x0001e20000100800 */
[----:B------:R-:W-:-:S03]  /*f13e0*/  F2FP.SATFINITE.E5M2.F32.PACK_AB_MERGE_C R0, R23, R22, RZ ;  /* 0x000000161700723e */ /* 0x000fc600048060ff */
[----:B------:R-:W4:Y:S04]  /*f13f0*/  LDL.LU R57, [R1+0x20bc] ;  /* 0x0020bc0001397983 */ /* 0x000f280000300800 */
[----:B------:R2:W-:Y:S04]  /*f1400*/  STL [R1+0x56c], R0 ;  /* 0x00056c0001007387 */ /* 0x0005e80000100800 */
[----:B------:R-:W4:Y:S04]  /*f1410*/  LDL.LU R58, [R1+0x20a0] ;  /* 0x0020a000013a7983 */ /* 0x000f280000300800 */
[----:B------:R-:W4:Y:S04]  /*f1420*/  LDL.LU R59, [R1+0x20a4] ;  /* 0x0020a400013b7983 */ /* 0x000f280000300800 */
        /* <DEDUP_REMOVED lines=9> */
[----:B------:R0:W-:Y:S02]  /*f14c0*/  STL.64 [R1+0x20e0], R2 ;  /* 0x0020e00201007387 */ /* 0x0001e40000100a00 */
[----:B0-----:R-:W-:-:S05]  /*f14d0*/  IADD3 R2, P1, PT, R12, R6, RZ ;  /* 0x000000060c027210 */ /* 0x001fca0007f3e0ff */
[----:B------:R-:W-:Y:S01]  /*f14e0*/  IMAD.X R3, R13, 0x1, R7, P1 ;  /* 0x000000010d037824 */ /* 0x000fe200008e0607 */
[----:B---3--:R-:W-:-:S05]  /*f14f0*/  F2FP.SATFINITE.E5M2.F32.PACK_AB_MERGE_C R14, R19, R18, RZ ;  /* 0x00000012130e723e */ /* 0x008fca00048060ff */
[----:B------:R0:W-:Y:S01]  /*f1500*/  STL [R1+0x548], R14 ;  /* 0x0005480e01007387 */ /* 0x0001e20000100800 */
[----:B----4-:R-:W-:-:S05]  /*f1510*/  F2FP.SATFINITE.E5M2.F32.PACK_AB_MERGE_C R0, R21, R20, RZ ;  /* 0x000000141500723e */ /* 0x010fca00048060ff */
[----:B------:R-:W-:Y:S04]  /*f1520*/  STL [R1+0x54c], R0 ;  /* 0x00054c0001007387 */ /* 0x000fe80000100800 */
[----:B------:R-:W2:Y:S04]  /*f1530*/  LDL.LU R18, [R1+0x2090] ;  /* 0x0020900001127983 */ /* 0x000ea80000300800 */
[----:B------:R-:W2:Y:S04]  /*f1540*/  LDL.LU R19, [R1+0x2094] ;  /* 0x0020940001137983 */ /* 0x000ea80000300800 */
[----:B------:R-:W3:Y:S04]  /*f1550*/  LDL.LU R20, [R1+0x2098] ;  /* 0x0020980001147983 */ /* 0x000ee80000300800 */
[----:B------:R4:W-:Y:S04]  /*f1560*/  STL.64 [R1+0x20d0], R2 ;  /* 0x0020d00201007387 */ /* 0x0009e80000100a00 */
[----:B------:R-:W3:Y:S01]  /*f1570*/  LDL.LU R21, [R1+0x209c] ;  /* 0x00209c0001157983 */ /* 0x000ee20000300800 */
[----:B0-----:R-:W-:-:S02]  /*f1580*/  F2FP.SATFINITE.E5M2.F32.PACK_AB_MERGE_C R14, R30, R29, RZ ;  /* 0x0000001d1e0e723e */ /* 0x001fc400048060ff */
[----:B----4-:R-:W-:-:S03]  /*f1590*/  IADD3 R2, P1, PT, R12, R8, RZ ;  /* 0x000000080c027210 */ /* 0x010fc60007f3e0ff */
[----:B------:R-:W-:Y:S02]  /*f15a0*/  STL [R1+0x528], R14 ;  /* 0x0005280e01007387 */ /* 0x000fe40000100800 */
[----:B------:R-:W-:Y:S01]  /*f15b0*/  IMAD.X R3, R13, 0x1, R11, P1 ;  /* 0x000000010d037824 */ /* 0x000fe200008e060b */
[----:B------:R-:W-:-:S05]  /*f15c0*/  F2FP.SATFINITE.E5M2.F32.PACK_AB_MERGE_C R0, R53, R31, RZ ;  /* 0x0000001f3500723e */ /* 0x000fca00048060ff */
[----:B------:R0:W-:Y:S04]  /*f15d0*/  STL [R1+0x52c], R0 ;  /* 0x00052c0001007387 */ /* 0x0001e80000100800 */
[----:B------:R-:W4:Y:S04]  /*f15e0*/  LDL.LU R29, [R1+0x2080] ;  /* 0x00208000011d7983 */ /* 0x000f280000300800 */
[----:B------:R-:W4:Y:S04]  /*f15f0*/  LDL.LU R30, [R1+0x2084] ;  /* 0x00208400011e7983 */ /* 0x000f280000300800 */
[----:B------:R-:W4:Y:S04]  /*f1600*/  LDL.LU R31, [R1+0x2088] ;  /* 0x00208800011f7983 */ /* 0x000f280000300800 */
[----:B------:R1:W-:Y:S04]  /*f1610*/  STL.64 [R1+0x20c0], R2 ;  /* 0x0020c00201007387 */ /* 0x0003e80000100a00 */
[----:B------:R-:W4:Y:S01]  /*f1620*/  LDL.LU R53, [R1+0x208c] ;  /* 0x00208c0001357983 */ /* 0x000f220000300800 */
[----:B0-----:R-:W-:-:S03]  /*f1630*/  F2FP.SATFINITE.E5M2.F32.PACK_AB_MERGE_C R0, R55, R54, RZ ;  /* 0x000000363700723e */ /* 0x001fc600048060ff */
[----:B------:R-:W4:Y:S04]  /*f1640*/  LDL.LU R54, [R1+0x2070] ;  /* 0x0020700001367983 */ /* 0x000f280000300800 */
[----:B------:R-:W4:Y:S01]  /*f1650*/  LDL.LU R55, [R1+0x2074] ;  /* 0x0020740001377983 */ /* 0x000f220000300800 */
[----:B-1----:R-:W-:-:S03]  /*f1660*/  IADD3 R2, P1, PT, R12, R9, RZ ;  /* 0x000000090c027210 */ /* 0x002fc60007f3e0ff */
[----:B------:R0:W-:Y:S02]  /*f1670*/  STL [R1+0x508], R0 ;  /* 0x0005080001007387 */ /* 0x0001e40000100800 */
[----:B------:R-:W-:Y:S01]  /*f1680*/  IMAD.X R3, R13, 0x1, R10, P1 ;  /* 0x000000010d037824 */ /* 0x000fe200008e060a */
[----:B------:R-:W-:-:S05]  /*f1690*/  F2FP.SATFINITE.E5M2.F32.PACK_AB_MERGE_C R32, R57, R56, RZ ;  /* 0x000000383920723e */ /* 0x000fca00048060ff */
[----:B------:R-:W-:Y:S01]  /*f16a0*/  STL [R1+0x5a20], R32 ;  /* 0x005a202001007387 */ /* 0x000fe20000100800 */
[----:B0-----:R-:W-:-:S03]  /*f16b0*/  F2FP.SATFINITE.E5M2.F32.PACK_AB_MERGE_C R0, R59, R58, RZ ;  /* 0x0000003a3b00723e */ /* 0x001fc600048060ff */
[----:B------:R0:W-:Y:S04]  /*f16c0*/  STL.64 [R1+0x20b0], R2 ;  /* 0x0020b00201007387 */ /* 0x0001e80000100a00 */
[----:B------:R3:W-:Y:S04]  /*f16d0*/  STL [R1+0x4ec], R0 ;  /* 0x0004ec0001007387 */ /* 0x0007e80000100800 */
[----:B------:R-:W4:Y:S04]  /*f16e0*/  LDL.LU R56, [R1+0x2078] ;  /* 0x0020780001387983 */ /* 0x000f280000300800 */
[----:B------:R-:W4:Y:S01]  /*f16f0*/  LDL.LU R57, [R1+0x207c] ;  /* 0x00207c0001397983 */ /* 0x000f220000300800 */
[----:B0-----:R-:W-:-:S03]  /*f1700*/  F2FP.SATFINITE.E5M2.F32.PACK_AB_MERGE_C R3, R23, R22, RZ ;  /* 0x000000161703723e */ /* 0x001fc600048060ff */
[----:B------:R-:W4:Y:S04]  /*f1710*/  LDL.LU R22, [R1+0xcb0] ;  /* 0x000cb00001167983 */ /* 0x000f280000300800 */
[----:B------:R-:W4:Y:S01]  /*f1720*/  LDL.LU R23, [R1+0xcb4] ;  /* 0x000cb40001177983 */ /* 0x000f220000300800 */
[----:B------:R-:W-:Y:S01]  /*f1730*/  VIADD R12, R12, UR6 ;  /* 0x000000060c0c7c36 */ /* 0x000fe20008000000 */
[----:B------:R-:W0:Y:S04]  /*f1740*/  LDCU UR6, c[0x0][0x3b8] ;  /* 0x00007700ff0677ac */ /* 0x000e280008000800 */
[----:B------:R-:W-:-:S02]  /*f1750*/  SHF.R.S32.HI R13, RZ, 0x1f, R12 ;  /* 0x0000001fff0d7819 */ /* 0x000fc4000001140c */
[----:B------:R-:W-:Y:S01]  /*f1760*/  IADD3 R14, P1, PT, R12, R4, RZ ;  /* 0x000000040c0e7210 */ /* 0x000fe20007f3e0ff */
[----:B------:R-:W-:Y:S04]  /*f1770*/  STL [R1+0x5a2c], R3 ;  /* 0x005a2c0301007387 */ /* 0x000fe80000100800 */
[----:B------:R-:W-:Y:S01]  /*f1780*/  IMAD.X R15, R13, 0x1, R5, P1 ;  /* 0x000000010d0f7824 */ /* 0x000fe200008e0605 */
[----:B------:R-:W4:Y:S04]  /*f1790*/  LDL.LU R58, [R1+0xcb8] ;  /* 0x000cb800013a7983 */ /* 0x000f280000300800 */
[----:B------:R-:W4:Y:S04]  /*f17a0*/  LDL.LU R59, [R1+0xcbc] ;  /* 0x000cbc00013b7983 */ /* 0x000f280000300800 */
[----:B------:R-:W-:Y:S01]  /*f17b0*/  STL.64 [R1+0x20a0], R14 ;  /* 0x0020a00e01007387 */ /* 0x000fe20000100a00 */
[----:B--2---:R-:W-:-:S03]  /*f17c0*/  F2FP.SATFINITE.E5M2.F32.PACK_AB_MERGE_C R2, R19, R18, RZ ;  /* 0x000000121302723e */ /* 0x004fc600048060ff */
[----:B------:R-:W2:Y:S04]  /*f17d0*/  LDL.LU R18, [R1+0x2060] ;  /* 0x0020600001127983 */ /* 0x000ea80000300800 */
[----:B------:R1:W-:Y:S04]  /*f17e0*/  STL [R1+0x4d8], R2 ;  /* 0x0004d80201007387 */ /* 0x0003e80000100800 */
[----:B------:R-:W2:Y:S01]  /*f17f0*/  LDL.LU R19, [R1+0x2064] ;  /* 0x0020640001137983 */ /* 0x000ea20000300800 */
[----:B---3--:R-:W-:Y:S02]  /*f1800*/  F2FP.SATFINITE.E5M2.F32.PACK_AB_MERGE_C R0, R21, R20, RZ ;  /* 0x000000141500723e */ /* 0x008fe400048060ff */
[----:B-1----:R-:W-:-:S03]  /*f1810*/  IADD3 R2, P1, PT, R12, R6, RZ ;  /* 0x000000060c027210 */ /* 0x002fc60007f3e0ff */
[----:B------:R-:W-:Y:S04]  /*f1820*/  STL [R1+0x4dc], R0 ;  /* 0x0004dc0001007387 */ /* 0x000fe80000100800 */
[----:B------:R-:W3:Y:S01]  /*f1830*/  LDL.LU R20, [R1+0x2068] ;  /* 0x0020680001147983 */ /* 0x000ee20000300800 */
[----:B------:R-:W-:-:S03]  /*f1840*/  IMAD.X R3, R13, 0x1, R7, P1 ;  /* 0x000000010d037824 */ /* 0x000fc600008e0607 */
[----:B------:R-:W3:Y:S04]  /*f1850*/  LDL.LU R21, [R1+0x206c] ;  /* 0x00206c0001157983 */ /* 0x000ee80000300800 */
[----:B------:R1:W-:Y:S02]  /*f1860*/  STL.64 [R1+0x2090], R2 ;  /* 0x0020900201007387 */ /* 0x0003e40000100a00 */
[----:B-1----:R-:W-:-:S05]  /*f1870*/  IADD3 R2, P1, PT, R12, R8, RZ ;  /* 0x000000080c027210 */ /* 0x002fca0007f3e0ff */
[----:B------:R-:W-:Y:S01]  /*f1880*/  IMAD.X R3, R13, 0x1, R11, P1 ;  /* 0x000000010d037824 */ /* 0x000fe200008e060b */
[----:B----4-:R-:W-:-:S05]  /*f1890*/  F2FP.SATFINITE.E5M2.F32.PACK_AB_MERGE_C R14, R30, R29, RZ ;  /* 0x0000001d1e0e723e */ /* 0x010fca00048060ff */
[----:B------:R-:W-:Y:S01]  /*f18a0*/  STL [R1+0x4b8], R14 ;  /* 0x0004b80e01007387 */ /* 0x000fe20000100800 */
[----:B------:R-:W-:-:S05]  /*f18b0*/  F2FP.SATFINITE.E5M2.F32.PACK_AB_MERGE_C R0, R53, R31, RZ ;  /* 0x0000001f3500723e */ /* 0x000fca00048060ff */
[----:B------:R1:W-:Y:S04]  /*f18c0*/  STL [R1+0x4bc], R0 ;  /* 0x0004bc0001007387 */ /* 0x0003e80000100800 */
[----:B------:R4:W-:Y:S01]  /*f18d0*/  STL.64 [R1+0x2088], R2 ;  /* 0x0020880201007387 */ /* 0x0009e20000100a00 */
[----:B-1----:R-:W-:Y:S02]  /*f18e0*/  F2FP.SATFINITE.E5M2.F32.PACK_AB_MERGE_C R0, R55, R54, RZ ;  /* 0x000000363700723e */ /* 0x002fe400048060ff */
[----:B----4-:R-:W-:-:S03]  /*f18f0*/  IADD3 R2, P1, PT, R12, R9, RZ ;  /* 0x000000090c027210 */ /* 0x010fc60007f3e0ff */
[----:B------:R1:W-:Y:S02]  /*f1900*/  STL [R1+0x25c], R0 ;  /* 0x00025c0001007387 */ /* 0x0003e40000100800 */
[----:B------:R-:W-:Y:S02]  /*f1910*/  IMAD.X R3, R13, 0x1, R10, P1 ;  /* 0x000000010d037824 */ /* 0x000fe400008e060a */
[----:B------:R-:W4:Y:S04]  /*f1920*/  LDL.LU R25, [R1+0x2050] ;  /* 0x0020500001197983 */ /* 0x000f280000300800 */
[----:B------:R-:W4:Y:S04]  /*f1930*/  LDL.LU R26, [R1+0x2054] ;  /* 0x00205400011a7983 */ /* 0x000f280000300800 */
[----:B------:R-:W4:Y:S04]  /*f1940*/  LDL.LU R27, [R1+0x2058] ;  /* 0x00205800011b7983 */ /* 0x000f280000300800 */
[----:B------:R-:W-:Y:S04]  /*f1950*/  STL.64 [R1+0x2080], R2 ;  /* 0x0020800201007387 */ /* 0x000fe80000100a00 */
[----:B------:R-:W4:Y:S04]  /*f1960*/  LDL.LU R28, [R1+0x205c] ;  /* 0x00205c00011c7983 */ /* 0x000f280000300800 */
[----:B------:R-:W4:Y:S04]  /*f1970*/  LDL.LU R54, [R1+0x2040] ;  /* 0x0020400001367983 */ /* 0x000f280000300800 */
[----:B------:R-:W4:Y:S01]  /*f1980*/  LDL.LU R55, [R1+0x2044] ;  /* 0x0020440001377983 */ /* 0x000f220000300800 */
[----:B------:R-:W-:-:S05]  /*f1990*/  F2FP.SATFINITE.E5M2.F32.PACK_AB_MERGE_C R33, R57, R56, RZ ;  /* 0x000000383921723e */ /* 0x000fca00048060ff */
[----:B------:R-:W-:Y:S01]  /*f19a0*/  STL [R1+0x5a58], R33 ;  /* 0x005a582101007387 */ /* 0x000fe20000100800 */
[----:B-1----:R-:W-:-:S03]  /*f19b0*/  F2FP.SATFINITE.E5M2.F32.PACK_AB_MERGE_C R0, R23, R22, RZ ;  /* 0x000000161700723e */ /* 0x002fc600048060ff */
[----:B------:R-:W4:Y:S04]  /*f19c0*/  LDL.LU R56, [R1+0x2048] ;  /* 0x0020480001387983 */ /* 0x000f280000300800 */
[----:B------:R-:W4:Y:S04]  /*f19d0*/  LDL.LU R57, [R1+0x204c] ;  /* 0x00204c0001397983 */ /* 0x000f280000300800 */
[----:B------:R1:W-:Y:S04]  /*f19e0*/  STL [R1+0x258], R0 ;  /* 0x0002580001007387 */ /* 0x0003e80000100800 */
[----:B------:R-:W4:Y:S04]  /*f19f0*/  LDL.LU R22, [R1+0x2030] ;  /* 0x0020300001167983 */ /* 0x000f280000300800 */
[----:B------:R-:W4:Y:S01]  /*f1a00*/  LDL.LU R23, [R1+0x2034] ;  /* 0x0020340001177983 */ /* 0x000f220000300800 */
[----:B0-----:R-:W-:Y:S01]  /*f1a10*/  VIADD R12, R12, UR6 ;  /* 0x000000060c0c7c36 */ /* 0x001fe20008000000 */
[----:B-1----:R-:W-:Y:S01]  /*f1a20*/  F2FP.SATFINITE.E5M2.F32.PACK_AB_MERGE_C R0, R59, R58, RZ ;  /* 0x0000003a3b00723e */ /* 0x002fe200048060ff */
[----:B------:R-:W0:Y:S01]  /*f1a30*/  LDCU UR6, c[0x0][0x3b8] ;  /* 0x00007700ff0677ac */ /* 0x000e220008000800 */
[----:B------:R-:W4:Y:S02]  /*f1a40*/  LDL.LU R58, [R1+0x2038] ;  /* 0x00203800013a7983 */ /* 0x000f240000300800 */
[----:B------:R-:W-:-:S02]  /*f1a50*/  SHF.R.S32.HI R13, RZ, 0x1f, R12 ;  /* 0x0000001fff0d7819 */ /* 0x000fc4000001140c */
[----:B------:R-:W-:Y:S01]  /*f1a60*/  IADD3 R2, P1, PT, R12, R4, RZ ;  /* 0x000000040c027210 */ /* 0x000fe20007f3e0ff */
[----:B------:R-:W4:Y:S04]  /*f1a70*/  LDL.LU R59, [R1+0x203c] ;  /* 0x00203c00013b7983 */ /* 0x000f280000300800 */
[----:B------:R-:W-:Y:S01]  /*f1a80*/  IMAD.X R3, R13, 0x1, R5, P1 ;  /* 0x000000010d037824 */ /* 0x000fe200008e0605 */
[----:B------:R-:W-:Y:S04]  /*f1a90*/  STL [R1+0xb4], R0 ;  /* 0x0000b40001007387 */ /* 0x000fe80000100800 */
[----:B------:R2:W-:Y:S04]  /*f1aa0*/  STL.64 [R1+0x2070], R2 ;  /* 0x0020700201007387 */ /* 0x0005e80000100a00 */
[----:B------:R-:W4:Y:S01]  /*f1ab0*/  LDL.LU R29, [R1+0x2020] ;  /* 0x00202000011d7983 */ /* 0x000f220000300800 */
[----:B--2---:R-:W-:-:S05]  /*f1ac0*/  F2FP.SATFINITE.E5M2.F32.PACK_AB_MERGE_C R2, R19, R18, RZ ;  /* 0x000000121302723e */ /* 0x004fca00048060ff */
[----:B------:R1:W-:Y:S04]  /*f1ad0*/  STL [R1+0x5178], R2 ;  /* 0x0051780201007387 */ /* 0x0003e80000100800 */
[----:B------:R-:W2:Y:S01]  /*f1ae0*/  LDL.LU R30, [R1+0x2024] ;  /* 0x00202400011e7983 */ /* 0x000ea20000300800 */
[----:B---3--:R-:W-:-:S05]  /*f1af0*/  F2FP.SATFINITE.E5M2.F32.PACK_AB_MERGE_C R0, R21, R20, RZ ;  /* 0x000000141500723e */ /* 0x008fca00048060ff */
[----:B------:R-:W-:Y:S04]  /*f1b00*/  STL [R1+0x5198], R0 ;  /* 0x0051980001007387 */ /* 0x000fe80000100800 */
[----:B------:R-:W3:Y:S04]  /*f1b10*/  LDL.LU R31, [R1+0x2028] ;  /* 0x00202800011f7983 */ /* 0x000ee80000300800 */
[----:B------:R-:W3:Y:S04]  /*f1b20*/  LDL.LU R53, [R1+0x202c] ;  /* 0x00202c0001357983 */ /* 0x000ee80000300800 */
[----:B------:R-:W3:Y:S01]  /*f1b30*/  LDL.LU R18, [R1+0x2010] ;  /* 0x0020100001127983 */ /* 0x000ee20000300800 */
[----:B-1----:R-:W-:-:S03]  /*f1b40*/  IADD3 R2, P1, PT, R12, R6, RZ ;  /* 0x000000060c027210 */ /* 0x002fc60007f3e0ff */
[----:B------:R-:W3:Y:S04]  /*f1b50*/  LDL.LU R19, [R1+0x2014] ;  /* 0x0020140001137983 */ /* 0x000ee80000300800 */
[----:B------:R-:W3:Y:S04]  /*f1b60*/  LDL.LU R20, [R1+0x2018] ;  /* 0x0020180001147983 */ /* 0x000ee80000300800 */
[----:B------:R-:W3:Y:S01]  /*f1b70*/  LDL.LU R21, [R1+0x201c] ;  /* 0x00201c0001157983 */ /* 0x000ee20000300800 */
[----:B------:R-:W-:-:S05]  /*f1b80*/  IMAD.X R3, R13, 0x1, R7, P1 ;  /* 0x000000010d037824 */ /* 0x000fca00008e0607 */
        /* <DEDUP_REMOVED lines=8> */
[----:B-1----:R-:W-:-:S05]  /*f1c10*/  F2FP.SATFINITE.E5M2.F32.PACK_AB_MERGE_C R0, R55, R54, RZ ;  /* 0x000000363700723e */ /* 0x002fca00048060ff */
[----:B------:R1:W-:Y:S01]  /*f1c20*/  STL [R1+0x50dc], R0 ;  /* 0x0050dc0001007387 */ /* 0x0003e20000100800 */
[----:B----4-:R-:W-:-:S03]  /*f1c30*/  IADD3 R2, P1, PT, R12, R9, RZ ;  /* 0x000000090c027210 */ /* 0x010fc60007f3e0ff */
[----:B------:R-:W4:Y:S04]  /*f1c40*/  LDL.LU R54, [R1+0x2000] ;  /* 0x0020000001367983 */ /* 0x000f280000300800 */
[----:B------:R-:W4:Y:S01]  /*f1c50*/  LDL.LU R55, [R1+0x2004] ;  /* 0x0020040001377983 */ /* 0x000f220000300800 */
[----:B------:R-:W-:-:S05]  /*f1c60*/  IMAD.X R3, R13, 0x1, R10, P1 ;  /* 0x000000010d037824 */ /* 0x000fca00008e060a */
[----:B------:R0:W-:Y:S01]  /*f1c70*/  STL.64 [R1+0x2040], R2 ;  /* 0x0020400201007387 */ /* 0x0001e20000100a00 */
[----:B-1----:R-:W-:Y:S02]  /*f1c80*/  F2FP.SATFINITE.E5M2.F32.PACK_AB_MERGE_C R0, R23, R22, RZ ;  /* 0x000000161700723e */ /* 0x002fe400048060ff */
[----:B0-----:R-:W-:Y:S02]  /*f1c90*/  F2FP.SATFINITE.E5M2.F32.PACK_AB_MERGE_C R2, R57, R56, RZ ;  /* 0x000000383902723e */ /* 0x001fe400048060ff */
[----:B------:R-:W4:Y:S04]  /*f1ca0*/  LDL.LU R56, [R1+0x2008] ;  /* 0x0020080001387983 */ /* 0x000f280000300800 */
[----:B------:R-:W-:Y:S04]  /*f1cb0*/  STL [R1+0x50f0], R2 ;  /* 0x0050f00201007387 */ /* 0x000fe80000100800 */
[----:B------:R-:W4:Y:S04]  /*f1cc0*/  LDL.LU R57, [R1+0x200c] ;  /* 0x00200c0001397983 */ /* 0x000f280000300800 */
[----:B------:R0:W-:Y:S04]  /*f1cd0*/  STL [R1+0x50b0], R0 ;  /* 0x0050b00001007387 */ /* 0x0001e80000100800 */
[----:B------:R-:W4:Y:S04]  /*f1ce0*/  LDL.LU R22, [R1+0x1ff0] ;  /* 0x001ff00001167983 */ /* 0x000f280000300800 */
[----:B------:R-:W4:Y:S01]  /*f1cf0*/  LDL.LU R23, [R1+0x1ff4] ;  /* 0x001ff40001177983 */ /* 0x000f220000300800 */
[----:B------:R-:W-:Y:S01]  /*f1d00*/  VIADD R12, R12, UR6 ;  /* 0x000000060c0c7c36 */ /* 0x000fe20008000000 */
[----:B0-----:R-:W-:Y:S01]  /*f1d10*/  F2FP.SATFINITE.E5M2.F32.PACK_AB_MERGE_C R0, R59, R58, RZ ;  /* 0x0000003a3b00723e */ /* 0x001fe200048060ff */
[----:B------:R-:W0:Y:S01]  /*f1d20*/  LDCU UR6, c[0x0][0x3b8] ;  /* 0x00007700ff0677ac */ /* 0x000e220008000800 */
[----:B------:R-:W4:Y:S02]  /*f1d30*/  LDL.LU R58, [R1+0x1ff8] ;  /* 0x001ff800013a7983 */ /* 0x000f240000300800 */
[----:B------:R-:W-:-:S02]  /*f1d40*/  SHF.R.S32.HI R13, RZ, 0x1f, R12 ;  /* 0x0000001fff0d7819 */ /* 0x000fc4000001140c */
[C---:B------:R-:W-:Y:S01]  /*f1d50*/  IADD3 R2, P1, PT, R12.reuse, R4, RZ ;  /* 0x000000040c027210 */ /* 0x040fe20007f3e0ff */
[----:B------:R-:W4:Y:S04]  /*f1d60*/  LDL.LU R59, [R1+0x1ffc] ;  /* 0x001ffc00013b7983 */ /* 0x000f280000300800 */
[----:B------:R-:W-:Y:S01]  /*f1d70*/  IMAD.X R3, R13, 0x1, R5, P1 ;  /* 0x000000010d037824 */ /* 0x000fe200008e0605 */
[----:B------:R-:W-:Y:S04]  /*f1d80*/  STL [R1+0x50bc], R0 ;  /* 0x0050bc0001007387 */ /* 0x000fe80000100800 */
[----:B------:R1:W-:Y:S02]  /*f1d90*/  STL.64 [R1+0x2030], R2 ;  /* 0x0020300201007387 */ /* 0x0003e40000100a00 */
[----:B-1----:R-:W-:-:S05]  /*f1da0*/  IADD3 R2, P1, PT, R12, R6, RZ ;  /* 0x000000060c027210 */ /* 0x002fca0007f3e0ff */
[----:B------:R-:W-:Y:S01]  /*f1db0*/  IMAD.X R3, R13, 0x1, R7, P1 ;  /* 0x000000010d037824 */ /* 0x000fe200008e0607 */
[----:B--2---:R-:W-:-:S05]  /*f1dc0*/  F2FP.SATFINITE.E5M2.F32.PACK_AB_MERGE_C R14, R30, R29, RZ ;  /* 0x0000001d1e0e723e */ /* 0x004fca00048060ff */
[----:B------:R-:W-:Y:S01]  /*f1dd0*/  STL [R1+0x506c], R14 ;  /* 0x00506c0e01007387 */ /* 0x000fe20000100800 */
[----:B---3--:R-:W-:-:S05]  /*f1de0*/  F2FP.SATFINITE.E5M2.F32.PACK_AB_MERGE_C R0, R53, R31, RZ ;  /* 0x0000001f3500723e */ /* 0x008fca00048060ff */
[----:B------:R1:W-:Y:S04]  /*f1df0*/  STL [R1+0x5078], R0 ;  /* 0x0050780001007387 */ /* 0x0003e80000100800 */
[----:B------:R2:W-:Y:S04]  /*f1e00*/  STL.64 [R1+0x2020], R2 ;  /* 0x0020200201007387 */ /* 0x0005e80000100a00 */
[----:B------:R-:W3:Y:S01]  /*f1e10*/  LDL.LU R25, [R1+0x1fe0] ;  /* 0x001fe00001197983 */ /* 0x000ee20000300800 */
[----:B-1----:R-:W-:Y:S02]  /*f1e20*/  F2FP.SATFINITE.E5M2.F32.PACK_AB_MERGE_C R0, R21, R20, RZ ;  /* 0x000000141500723e */ /* 0x002fe400048060ff */
[----:B--2---:R-:W-:-:S05]  /*f1e30*/  F2FP.SATFINITE.E5M2.F32.PACK_AB_MERGE_C R2, R19, R18, RZ ;  /* 0x000000121302723e */ /* 0x004fca00048060ff */
[----:B------:R1:W-:Y:S04]  /*f1e40*/  STL [R1+0x5024], R2 ;  /* 0x0050240201007387 */ /* 0x0003e80000100800 */
[----:B------:R-:W3:Y:S04]  /*f1e50*/  LDL.LU R26, [R1+0x1fe4] ;  /* 0x001fe400011a7983 */ /* 0x000ee80000300800 */
[----:B------:R-:W-:Y:S04]  /*f1e60*/  STL [R1+0x5008], R0 ;  /* 0x0050080001007387 */ /* 0x000fe80000100800 */
[----:B------:R-:W2:Y:S04]  /*f1e70*/  LDL.LU R27, [R1+0x1fe8] ;  /* 0x001fe800011b7983 */ /* 0x000ea80000300800 */
[----:B------:R-:W2:Y:S04]  /*f1e80*/  LDL.LU R28, [R1+0x1fec] ;  /* 0x001fec00011c7983 */ /* 0x000ea80000300800 */
[----:B------:R-:W2:Y:S04]  /*f1e90*/  LDL.LU R18, [R1+0x1fd0] ;  /* 0x001fd00001127983 */ /* 0x000ea80000300800 */
[----:B------:R-:W2:Y:S04]  /*f1ea0*/  LDL.LU R19, [R1+0x1fd4] ;  /* 0x001fd40001137983 */ /* 0x000ea80000300800 */
[----:B------:R-:W2:Y:S01]  /*f1eb0*/  LDL.LU R20, [R1+0x1fd8] ;  /* 0x001fd80001147983 */ /* 0x000ea20000300800 */
[----:B-1----:R-:W-:-:S03]  /*f1ec0*/  IADD3 R2, P1, PT, R12, R8, RZ ;  /* 0x000000080c027210 */ /* 0x002fc60007f3e0ff */
[----:B------:R-:W2:Y:S02]  /*f1ed0*/  LDL.LU R21, [R1+0x1fdc] ;  /* 0x001fdc0001157983 */ /* 0x000ea40000300800 */
[----:B------:R-:W-:-:S05]  /*f1ee0*/  IMAD.X R3, R13, 0x1, R11, P1 ;  /* 0x000000010d037824 */ /* 0x000fca00008e060b */
[----:B------:R1:W-:Y:S02]  /*f1ef0*/  STL.64 [R1+0x2010], R2 ;  /* 0x0020100201007387 */ /* 0x0003e40000100a00 */
[----:B-1----:R-:W-:-:S05]  /*f1f00*/  IADD3 R2, P1, PT, R12, R9, RZ ;  /* 0x000000090c027210 */ /* 0x002fca0007f3e0ff */
[----:B------:R-:W-:Y:S01]  /*f1f10*/  IMAD.X R3, R13, 0x1, R10, P1 ;  /* 0x000000010d037824 */ /* 0x000fe200008e060a */
[----:B----4-:R-:W-:-:S05]  /*f1f20*/  F2FP.SATFINITE.E5M2.F32.PACK_AB_MERGE_C R0, R55, R54, RZ ;  /* 0x000000363700723e */ /* 0x010fca00048060ff */
[----:B------:R-:W-:Y:S04]  /*f1f30*/  STL [R1+0x4f7c], R0 ;  /* 0x004f7c0001007387 */ /* 0x000fe80000100800 */
[----:B------:R-:W4:Y:S04]  /*f1f40*/  LDL.LU R31, [R1+0x1fc0] ;  /* 0x001fc000011f7983 */ /* 0x000f280000300800 */
[----:B------:R-:W4:Y:S04]  /*f1f50*/  LDL.LU R53, [R1+0x1fc4] ;  /* 0x001fc40001357983 */ /* 0x000f280000300800 */
[----:B------:R1:W-:Y:S04]  /*f1f60*/  STL.64 [R1+0x2000], R2 ;  /* 0x0020000201007387 */ /* 0x0003e80000100a00 */
[----:B------:R-:W4:Y:S01]  /*f1f70*/  LDL.LU R54, [R1+0x1fc8] ;  /* 0x001fc80001367983 */ /* 0x000f220000300800 */
[----:B-1----:R-:W-:-:S05]  /*f1f80*/  F2FP.SATFINITE.E5M2.F32.PACK_AB_MERGE_C R2, R57, R56, RZ ;  /* 0x000000383902723e */ /* 0x002fca00048060ff */
[----:B------:R1:W-:Y:S04]  /*f1f90*/  STL [R1+0x4fa4], R2 ;  /* 0x004fa40201007387 */ /* 0x0003e80000100800 */
[----:B------:R-:W4:Y:S01]  /*f1fa0*/  LDL.LU R55, [R1+0x1fcc] ;  /* 0x001fcc0001377983 */ /* 0x000f220000300800 */
[----:B------:R-:W-:-:S05]  /*f1fb0*/  F2FP.SATFINITE.E5M2.F32.PACK_AB_MERGE_C R0, R23, R22, RZ ;  /* 0x000000161700723e */ /* 0x000fca00048060ff */
[----:B------:R-:W-:Y:S04]  /*f1fc0*/  STL [R1+0x4e00], R0 ;  /* 0x004e000001007387 */ /* 0x000fe80000100800 */
[----:B------:R-:W4:Y:S04]  /*f1fd0*/  LDL.LU R22, [R1+0x1fb0] ;  /* 0x001fb00001167983 */ /* 0x000f280000300800 */
[----:B------:R-:W4:Y:S01]  /*f1fe0*/  LDL.LU R23, [R1+0x1fb4] ;  /* 0x001fb40001177983 */ /* 0x000f220000300800 */
[----:B0-----:R-:W-:Y:S01]  /*f1ff0*/  VIADD R12, R12, UR6 ;  /* 0x000000060c0c7c36 */ /* 0x001fe20008000000 */
[----:B------:R-:W-:Y:S01]  /*f2000*/  F2FP.SATFINITE.E5M2.F32.PACK_AB_MERGE_C R41, R59, R58, RZ ;  /* 0x0000003a3b29723e */ /* 0x000fe200048060ff */
[----:B------:R-:W0:Y:S01]  /*f2010*/  LDCU UR6, c[0x0][0x3b8] ;  /* 0x00007700ff0677ac */ /* 0x000e220008000800 */
[----:B------:R-:W4:Y:S02]  /*f2020*/  LDL.LU R29, [R1+0x1fb8] ;  /* 0x001fb800011d7983 */ /* 0x000f240000300800 */
[----:B------:R-:W-:-:S02]  /*f2030*/  SHF.R.S32.HI R13, RZ, 0x1f, R12 ;  /* 0x0000001fff0d7819 */ /* 0x000fc4000001140c */
[----:B------:R-:W4:Y:S01]  /*f2040*/  LDL.LU R30, [R1+0x1fbc] ;  /* 0x001fbc00011e7983 */ /* 0x000f220000300800 */
[----:B-1----:R-:W-:-:S03]  /*f2050*/  IADD3 R2, P1, PT, R12, R4, RZ ;  /* 0x000000040c027210 */ /* 0x002fc60007f3e0ff */
[----:B------:R-:W-:Y:S02]  /*f2060*/  STL [R1+0x58b0], R41 ;  /* 0x0058b02901007387 */ /* 0x000fe40000100800 */
[----:B------:R-:W-:Y:S02]  /*f2070*/  IMAD.X R3, R13, 0x1, R5, P1 ;  /* 0x000000010d037824 */ /* 0x000fe400008e0605 */
[----:B------:R-:W4:Y:S04]  /*f2080*/  LDL.LU R56, [R1+0x1fa0] ;  /* 0x001fa00001387983 */ /* 0x000f280000300800 */
[----:B------:R-:W4:Y:S04]  /*f2090*/  LDL.LU R57, [R1+0x1fa4] ;  /* 0x001fa40001397983 */ /* 0x000f280000300800 */
[----:B------:R-:W4:Y:S04]  /*f20a0*/  LDL.LU R58, [R1+0x1fa8] ;  /* 0x001fa800013a7983 */ /* 0x000f280000300800 */
[----:B------:R1:W-:Y:S04]  /*f20b0*/  STL.64 [R1+0x1ff0], R2 ;  /* 0x001ff00201007387 */ /* 0x0003e80000100a00 */
[----:B------:R-:W4:Y:S01]  /*f20c0*/  LDL.LU R59, [R1+0x1fac] ;  /* 0x001fac00013b7983 */ /* 0x000f220000300800 */
[----:B-1----:R-:W-:-:S05]  /*f20d0*/  IADD3 R2, P1, PT, R12, R6, RZ ;  /* 0x000000060c027210 */ /* 0x002fca0007f3e0ff */
[----:B------:R-:W-:Y:S01]  /*f20e0*/  IMAD.X R3, R13, 0x1, R7, P1 ;  /* 0x000000010d037824 */ /* 0x000fe200008e0607 */
[----:B---3--:R-:W-:-:S05]  /*f20f0*/  F2FP.SATFINITE.E5M2.F32.PACK_AB_MERGE_C R14, R26, R25, RZ ;  /* 0x000000191a0e723e */ /* 0x008fca00048060ff */
[----:B------:R-:W-:Y:S01]  /*f2100*/  STL [R1+0x4d94], R14 ;  /* 0x004d940e01007387 */ /* 0x000fe20000100800 */
[----:B--2---:R-:W-:-:S05]  /*f2110*/  F2FP.SATFINITE.E5M2.F32.PACK_AB_MERGE_C R0, R28, R27, RZ ;  /* 0x0000001b1c00723e */ /* 0x004fca00048060ff */
[----:B------:R1:W-:Y:S04]  /*f2120*/  STL [R1+0x4d78], R0 ;  /* 0x004d780001007387 */ /* 0x0003e80000100800 */
[----:B------:R2:W-:Y:S01]  /*f2130*/  STL.64 [R1+0x1fe0], R2 ;  /* 0x001fe00201007387 */ /* 0x0005e20000100a00 */
[----:B-1----:R-:W-:Y:S02]  /*f2140*/  F2FP.SATFINITE.E5M2.F32.PACK_AB_MERGE_C R0, R21, R20, RZ ;  /* 0x000000141500723e */ /* 0x002fe400048060ff */
[----:B--2---:R-:W-:Y:S02]  /*f2150*/  F2FP.SATFINITE.E5M2.F32.PACK_AB_MERGE_C R2, R19, R18, RZ ;  /* 0x000000121302723e */ /* 0x004fe400048060ff */
[----:B------:R-:W2:Y:S04]  /*f2160*/  LDL.LU R18, [R1+0x1f90] ;  /* 0x001f900001127983 */ /* 0x000ea80000300800 */
[----:B------:R1:W-:Y:S04]  /*f2170*/  STL [R1+0x4cf8], R2 ;  /* 0x004cf80201007387 */ /* 0x0003e80000100800 */
[----:B------:R-:W2:Y:S04]  /*f2180*/  LDL.LU R19, [R1+0x1f94] ;  /* 0x001f940001137983 */ /* 0x000ea80000300800 */
[----:B------:R4:W-:Y:S04]  /*f2190*/  STL [R1+0x4d38], R0 ;  /* 0x004d380001007387 */ /* 0x0009e80000100800 */
[----:B------:R-:W3:Y:S01]  /*f21a0*/  LDL.LU R20, [R1+0x1f98] ;  /* 0x001f980001147983 */ /* 0x000ee20000300800 */
[----:B-1----:R-:W-:-:S03]  /*f21b0*/  IADD3 R2, P1, PT, R12, R8, RZ ;  /* 0x000000080c027210 */ /* 0x002fc60007f3e0ff */
[----:B------:R-:W3:Y:S02]  /*f21c0*/  LDL.LU R21, [R1+0x1f9c] ;  /* 0x001f9c0001157983 */ /* 0x000ee40000300800 */
[----:B------:R-:W-:-:S05]  /*f21d0*/  IMAD.X R3, R13, 0x1, R11, P1 ;  /* 0x000000010d037824 */ /* 0x000fca00008e060b */
[----:B------:R1:W-:Y:S01]  /*f21e0*/  STL.64 [R1+0x1fd0], R2 ;  /* 0x001fd00201007387 */ /* 0x0003e20000100a00 */
[----:B----4-:R-:W-:Y:S02]  /*f21f0*/  F2FP.SATFINITE.E5M2.F32.PACK_AB_MERGE_C R0, R53, R31, RZ ;  /* 0x0000001f3500723e */ /* 0x010fe400048060ff */
[----:B-1----:R-:W-:-:S03]  /*f2200*/  IADD3 R2, P1, PT, R12, R9, RZ ;  /* 0x000000090c027210 */ /* 0x002fc60007f3e0ff */
[----:B------:R-:W-:Y:S04]  /*f2210*/  STL [R1+0x4c94], R0 ;  /* 0x004c940001007387 */ /* 0x000fe80000100800 */
[----:B------:R-:W4:Y:S01]  /*f2220*/  LDL.LU R31, [R1+0x1f80] ;  /* 0x001f8000011f7983 */ /* 0x000f220000300800 */
[----:B------:R-:W-:-:S03]  /*f2230*/  IMAD.X R3, R13, 0x1, R10, P1 ;  /* 0x000000010d037824 */ /* 0x000fc600008e060a */
[----:B------:R-:W4:Y:S04]  /*f2240*/  LDL.LU R53, [R1+0x1f84] ;  /* 0x001f840001357983 */ /* 0x000f280000300800 */
[----:B------:R1:W-:Y:S02]  /*f2250*/  STL.64 [R1+0x1fc0], R2 ;  /* 0x001fc00201007387 */ /* 0x0003e40000100a00 */
[----:B-1----:R-:W-:Y:S02]  /*f2260*/  F2FP.SATFINITE.E5M2.F32.PACK_AB_MERGE_C R2, R55, R54, RZ ;  /* 0x000000363702723e */ /* 0x002fe400048060ff */
        /* <DEDUP_REMOVED lines=8> */
[----:B-1----:R-:W-:Y:S01]  /*f22f0*/  F2FP.SATFINITE.E5M2.F32.PACK_AB_MERGE_C R0, R30, R29, RZ ;  /* 0x0000001d1e00723e */ /* 0x002fe200048060ff */
[----:B------:R-:W0:Y:S03]  /*f2300*/  LDCU UR6, c[0x0][0x3b8] ;  /* 0x00007700ff0677ac */ /* 0x000e260008000800 */
[----:B------:R-:W-:-:S02]  /*f2310*/  SHF.R.S32.HI R13, RZ, 0x1f, R12 ;  /* 0x0000001fff0d7819 */ /* 0x000fc4000001140c */
[----:B------:R-:W-:Y:S01]  /*f2320*/  IADD3 R2, P1, PT, R12, R4, RZ ;  /* 0x000000040c027210 */ /* 0x000fe20007f3e0ff */
[----:B------:R1:W-:Y:S04]  /*f2330*/  STL [R1+0x21bc], R0 ;  /* 0x0021bc0001007387 */ /* 0x0003e80000100800 */
[----:B------:R-:W-:-:S05]  /*f2340*/  IMAD.X R3, R13, 0x1, R5, P1 ;  /* 0x000000010d037824 */ /* 0x000fca00008e0605 */
[----:B------:R0:W-:Y:S01]  /*f2350*/  STL.64 [R1+0x1fb0], R2 ;  /* 0x001fb00201007387 */ /* 0x0001e20000100a00 */
[----:B-1----:R-:W-:-:S03]  /*f2360*/  F2FP.SATFINITE.E5M2.F32.PACK_AB_MERGE_C R0, R59, R58, RZ ;  /* 0x0000003a3b00723e */ /* 0x002fc600048060ff */
[----:B------:R-:W4:Y:S01]  /*f2370*/  LDL.LU R27, [R1+0x1f78] ;  /* 0x001f7800011b7983 */ /* 0x000f220000300800 */
[----:B0-----:R-:W-:-:S05]  /*f2380*/  F2FP.SATFINITE.E5M2.F32.PACK_AB_MERGE_C R2, R57, R56, RZ ;  /* 0x000000383902723e */ /* 0x001fca00048060ff */
[----:B------:R0:W-:Y:S04]  /*f2390*/  STL [R1+0x20ec], R2 ;  /* 0x0020ec0201007387 */ /* 0x0001e80000100800 */
[----:B------:R-:W4:Y:S01]  /*f23a0*/  LDL.LU R28, [R1+0x1f7c] ;  /* 0x001f7c00011c7983 */ /* 0x000f220000300800 */
[----:B0-----:R-:W-:-:S03]  /*f23b0*/  IADD3 R2, P1, PT, R12, R6, RZ ;  /* 0x000000060c027210 */ /* 0x001fc60007f3e0ff */
[----:B------:R-:W-:Y:S02]  /*f23c0*/  STL [R1+0x212c], R0 ;  /* 0x00212c0001007387 */ /* 0x000fe40000100800 */
[----:B------:R-:W-:Y:S02]  /*f23d0*/  IMAD.X R3, R13, 0x1, R7, P1 ;  /* 0x000000010d037824 */ /* 0x000fe400008e0607 */
[----:B------:R-:W4:Y:S04]  /*f23e0*/  LDL.LU R56, [R1+0x1f60] ;  /* 0x001f600001387983 */ /* 0x000f280000300800 */
[----:B------:R-:W4:Y:S04]  /*f23f0*/  LDL.LU R57, [R1+0x1f64] ;  /* 0x001f640001397983 */ /* 0x000f280000300800 */
[----:B------:R-:W4:Y:S04]  /*f2400*/  LDL.LU R58, [R1+0x1f68] ;  /* 0x001f6800013a7983 */ /* 0x000f280000300800 */
[----:B------:R0:W-:Y:S04]  /*f2410*/  STL.64 [R1+0x1fa0], R2 ;  /* 0x001fa00201007387 */ /* 0x0001e80000100a00 */
[----:B------:R-:W4:Y:S01]  /*f2420*/  LDL.LU R59, [R1+0x1f6c] ;  /* 0x001f6c00013b7983 */ /* 0x000f220000300800 */
[----:B0-----:R-:W-:-:S05]  /*f2430*/  IADD3 R2, P1, PT, R12, R8, RZ ;  /* 0x000000080c027210 */ /* 0x001fca0007f3e0ff */
[----:B------:R-:W-:Y:S01]  /*f2440*/  IMAD.X R3, R13, 0x1, R11, P1 ;  /* 0x000000010d037824 */ /* 0x000fe200008e060b */
[----:B--2---:R-:W-:-:S05]  /*f2450*/  F2FP.SATFINITE.E5M2.F32.PACK_AB_MERGE_C R14, R19, R18, RZ ;  /* 0x00000012130e723e */ /* 0x004fca00048060ff */
[----:B------:R-:W-:Y:S01]  /*f2460*/  STL [R1+0x2068], R14 ;  /* 0x0020680e01007387 */ /* 0x000fe20000100800 */
[----:B---3--:R-:W-:-:S05]  /*f2470*/  F2FP.SATFINITE.E5M2.F32.PACK_AB_MERGE_C R0, R21, R20, RZ ;  /* 0x000000141500723e */ /* 0x008fca00048060ff */
[----:B------:R-:W-:Y:S04]  /*f2480*/  STL [R1+0x209c], R0 ;  /* 0x00209c0001007387 */ /* 0x000fe80000100800 */
[----:B------:R-:W2:Y:S04]  /*f2490*/  LDL.LU R18, [R1+0x1f50] ;  /* 0x001f500001127983 */ /* 0x000ea80000300800 */
[----:B------:R-:W2:Y:S04]  /*f24a0*/  LDL.LU R19, [R1+0x1f54] ;  /* 0x001f540001137983 */ /* 0x000ea80000300800 */
[----:B------:R-:W3:Y:S04]  /*f24b0*/  LDL.LU R20, [R1+0x1f58] ;  /* 0x001f580001147983 */ /* 0x000ee80000300800 */
[----:B------:R0:W-:Y:S04]  /*f24c0*/  STL.64 [R1+0x1f90], R2 ;  /* 0x001f900201007387 */ /* 0x0001e80000100a00 */
[----:B------:R-:W3:Y:S01]  /*f24d0*/  LDL.LU R21, [R1+0x1f5c] ;  /* 0x001f5c0001157983 */ /* 0x000ee20000300800 */
[----:B----4-:R-:W-:-:S02]  /*f24e0*/  F2FP.SATFINITE.E5M2.F32.PACK_AB_MERGE_C R44, R53, R31, RZ ;  /* 0x0000001f352c723e */ /* 0x010fc400048060ff */
[----:B0-----:R-:W-:-:S03]  /*f24f0*/  IADD3 R2, P1, PT, R12, R9, RZ ;  /* 0x000000090c027210 */ /* 0x001fc60007f3e0ff */
[----:B------:R-:W-:Y:S04]  /*f2500*/  STL [R1+0x58cc], R44 ;  /* 0x0058cc2c01007387 */ /* 0x000fe80000100800 */
[----:B------:R-:W4:Y:S01]  /*f2510*/  LDL.LU R29, [R1+0x1f40] ;  /* 0x001f4000011d7983 */ /* 0x000f220000300800 */
[----:B------:R-:W-:-:S03]  /*f2520*/  IMAD.X R3, R13, 0x1, R10, P1 ;  /* 0x000000010d037824 */ /* 0x000fc600008e060a */
        /* <DEDUP_REMOVED lines=8> */
[----:B------:R-:W4:Y:S04]  /*f25b0*/  LDL.LU R54, [R1+0x1f30] ;  /* 0x001f300001367983 */ /* 0x000f280000300800 */
[----:B------:R-:W4:Y:S04]  /*f25c0*/  LDL.LU R55, [R1+0x1f34] ;  /* 0x001f340001377983 */ /* 0x000f280000300800 */
[----:B------:R-:W4:Y:S04]  /*f25d0*/  LDL.LU R22, [R1+0x1f38] ;  /* 0x001f380001167983 */ /* 0x000f280000300800 */
[----:B------:R-:W4:Y:S01]  /*f25e0*/  LDL.LU R23, [R1+0x1f3c] ;  /* 0x001f3c0001177983 */ /* 0x000f220000300800 */
[----:B------:R-:W-:Y:S01]  /*f25f0*/  VIADD R12, R12, UR6 ;  /* 0x000000060c0c7c36 */ /* 0x000fe20008000000 */
[----:B------:R-:W2:Y:S04]  /*f2600*/  LDCU UR6, c[0x0][0x3b8] ;  /* 0x00007700ff0677ac */ /* 0x000ea80008000800 */
[----:B------:R-:W-:-:S02]  /*f2610*/  SHF.R.S32.HI R13, RZ, 0x1f, R12 ;  /* 0x0000001fff0d7819 */ /* 0x000fc4000001140c */
[----:B0-----:R-:W-:-:S05]  /*f2620*/  IADD3 R2, P1, PT, R12, R4, RZ ;  /* 0x000000040c027210 */ /* 0x001fca0007f3e0ff */
[----:B------:R-:W-:Y:S01]  /*f2630*/  IMAD.X R3, R13, 0x1, R5, P1 ;  /* 0x000000010d037824 */ /* 0x000fe200008e0605 */
[----:B-1----:R-:W-:-:S05]  /*f2640*/  F2FP.SATFINITE.E5M2.F32.PACK_AB_MERGE_C R0, R28, R27, RZ ;  /* 0x0000001b1c00723e */ /* 0x002fca00048060ff */
[----:B------:R0:W-:Y:S01]  /*f2650*/  STL [R1+0x1f7c], R0 ;  /* 0x001f7c0001007387 */ /* 0x0001e20000100800 */
[----:B------:R-:W-:-:S05]  /*f2660*/  F2FP.SATFINITE.E5M2.F32.PACK_AB_MERGE_C R45, R57, R56, RZ ;  /* 0x00000038392d723e */ /* 0x000fca00048060ff */
[----:B------:R-:W-:Y:S04]  /*f2670*/  STL [R1+0x58dc], R45 ;  /* 0x0058dc2d01007387 */ /* 0x000fe80000100800 */
[----:B------:R1:W-:Y:S01]  /*f2680*/  STL.64 [R1+0x1f70], R2 ;  /* 0x001f700201007387 */ /* 0x0003e20000100a00 */
[----:B0-----:R-:W-:-:S03]  /*f2690*/  F2FP.SATFINITE.E5M2.F32.PACK_AB_MERGE_C R0, R59, R58, RZ ;  /* 0x0000003a3b00723e */ /* 0x001fc600048060ff */
[----:B------:R-:W4:Y:S04]  /*f26a0*/  LDL.LU R56, [R1+0x1f20] ;  /* 0x001f200001387983 */ /* 0x000f280000300800 */
[----:B------:R-:W4:Y:S04]  /*f26b0*/  LDL.LU R57, [R1+0x1f24] ;  /* 0x001f240001397983 */ /* 0x000f280000300800 */
[----:B------:R-:W-:Y:S01]  /*f26c0*/  STL [R1+0x1f6c], R0 ;  /* 0x001f6c0001007387 */ /* 0x000fe20000100800 */
[----:B-1----:R-:W-:-:S03]  /*f26d0*/  IADD3 R2, P1, PT, R12, R6, RZ ;  /* 0x000000060c027210 */ /* 0x002fc60007f3e0ff */
[----:B------:R-:W4:Y:S04]  /*f26e0*/  LDL.LU R58, [R1+0x1f28] ;  /* 0x001f2800013a7983 */ /* 0x000f280000300800 */
[----:B------:R-:W4:Y:S01]  /*f26f0*/  LDL.LU R59, [R1+0x1f2c] ;  /* 0x001f2c00013b7983 */ /* 0x000f220000300800 */
[----:B------:R-:W-:-:S05]  /*f2700*/  IMAD.X R3, R13, 0x1, R7, P1 ;  /* 0x000000010d037824 */ /* 0x000fca00008e0607 */
[----:B------:R0:W-:Y:S02]  /*f2710*/  STL.64 [R1+0x1f60], R2 ;  /* 0x001f600201007387 */ /* 0x0001e40000100a00 */
[----:B0-----:R-:W-:-:S05]  /*f2720*/  IADD3 R2, P1, PT, R12, R8, RZ ;  /* 0x000000080c027210 */ /* 0x001fca0007f3e0ff */
[----:B------:R-:W-:Y:S01]  /*f2730*/  IMAD.X R3, R13, 0x1, R11, P1 ;  /* 0x000000010d037824 */ /* 0x000fe200008e060b */
[----:B--2---:R-:W-:-:S05]  /*f2740*/  F2FP.SATFINITE.E5M2.F32.PACK_AB_MERGE_C R14, R19, R18, RZ ;  /* 0x00000012130e723e */ /* 0x004fca00048060ff */
[----:B------:R-:W-:Y:S01]  /*f2750*/  STL [R1+0x1f68], R14 ;  /* 0x001f680e01007387 */ /* 0x000fe20000100800 */
[----:B---3--:R-:W-:-:S05]  /*f2760*/  F2FP.SATFINITE.E5M2.F32.PACK_AB_MERGE_C R0, R21, R20, RZ ;  /* 0x000000141500723e */ /* 0x008fca00048060ff */
[----:B------:R4:W-:Y:S04]  /*f2770*/  STL [R1+0x1f5c], R0 ;  /* 0x001f5c0001007387 */ /* 0x0009e80000100800 */
[----:B------:R-:W2:Y:S04]  /*f2780*/  LDL.LU R18, [R1+0x1f10] ;  /* 0x001f100001127983 */ /* 0x000ea80000300800 */
[----:B------:R-:W2:Y:S04]  /*f2790*/  LDL.LU R19, [R1+0x1f14] ;  /* 0x001f140001137983 */ /* 0x000ea80000300800 */
[----:B------:R-:W3:Y:S04]  /*f27a0*/  LDL.LU R20, [R1+0x1f18] ;  /* 0x001f180001147983 */ /* 0x000ee80000300800 */
[----:B------:R0:W-:Y:S01]  /*f27b0*/  STL.64 [R1+0x1f50], R2 ;  /* 0x001f500201007387 */ /* 0x0001e20000100a00 */
[----:B----4-:R-:W-:-:S03]  /*f27c0*/  F2FP.SATFINITE.E5M2.F32.PACK_AB_MERGE_C R0, R30, R29, RZ ;  /* 0x0000001d1e00723e */ /* 0x010fc600048060ff */
[----:B------:R-:W3:Y:S01]  /*f27d0*/  LDL.LU R21, [R1+0x1f1c] ;  /* 0x001f1c0001157983 */ /* 0x000ee20000300800 */
[----:B0-----:R-:W-:-:S03]  /*f27e0*/  IADD3 R2, P1, PT, R12, R9, RZ ;  /* 0x000000090c027210 */ /* 0x001fc60007f3e0ff */
[----:B------:R0:W-:Y:S02]  /*f27f0*/  STL [R1+0x1f58], R0 ;  /* 0x001f580001007387 */ /* 0x0001e40000100800 */
[----:B------:R-:W-:Y:S02]  /*f2800*/  IMAD.X R3, R13, 0x1, R10, P1 ;  /* 0x000000010d037824 */ /* 0x000fe400008e060a */
[----:B------:R-:W4:Y:S04]  /*f2810*/  LDL.LU R29, [R1+0x1f00] ;  /* 0x001f0000011d7983 */ /* 0x000f280000300800 */
[----:B------:R-:W-:Y:S04]  /*f2820*/  STL.64 [R1+0x1f40], R2 ;  /* 0x001f400201007387 */ /* 0x000fe80000100a00 */
[----:B------:R-:W4:Y:S01]  /*f2830*/  LDL.LU R30, [R1+0x1f04] ;  /* 0x001f0400011e7983 */ /* 0x000f220000300800 */
[----:B0-----:R-:W-:-:S05]  /*f2840*/  F2FP.SATFINITE.E5M2.F32.PACK_AB_MERGE_C R0, R53, R31, RZ ;  /* 0x0000001f3500723e */ /* 0x001fca00048060ff */
[----:B------:R0:W-:Y:S02]  /*f2850*/  STL [R1+0x1f4c], R0 ;  /* 0x001f4c0001007387 */ /* 0x0001e40000100800 */
[----:B0-----:R-:W-:-:S05]  /*f2860*/  F2FP.SATFINITE.E5M2.F32.PACK_AB_MERGE_C R0, R55, R54, RZ ;  /* 0x000000363700723e */ /* 0x001fca00048060ff */
[----:B------:R-:W-:Y:S01]  /*f2870*/  STL [R1+0x1f48], R0 ;  /* 0x001f480001007387 */ /* 0x000fe20000100800 */
[----:B------:R-:W-:-:S03]  /*f2880*/  F2FP.SATFINITE.E5M2.F32.PACK_AB_MERGE_C R46, R23, R22, RZ ;  /* 0x00000016172e723e */ /* 0x000fc600048060ff */
[----:B------:R-:W4:Y:S04]  /*f2890*/  LDL.LU R31, [R1+0x1f08] ;  /* 0x001f0800011f7983 */ /* 0x000f280000300800 */
[----:B------:R-:W4:Y:S04]  /*f28a0*/  LDL.LU R53, [R1+0x1f0c] ;  /* 0x001f0c0001357983 */ /* 0x000f280000300800 */
[----:B------:R-:W4:Y:S04]  /*f28b0*/  LDL.LU R22, [R1+0x1ef0] ;  /* 0x001ef00001167983 */ /* 0x000f280000300800 */
[----:B------:R-:W4:Y:S01]  /*f28c0*/  LDL.LU R23, [R1+0x1ef4] ;  /* 0x001ef40001177983 */ /* 0x000f220000300800 */
[----:B------:R-:W-:Y:S01]  /*f28d0*/  VIADD R12, R12, UR6 ;  /* 0x000000060c0c7c36 */ /* 0x000fe20008000000 */
[----:B------:R-:W0:Y:S04]  /*f28e0*/  LDCU UR6, c[0x0][0x3b8] ;  /* 0x00007700ff0677ac */ /* 0x000e280008000800 */
[----:B------:R-:W-:-:S02]  /*f28f0*/  SHF.R.S32.HI R13, RZ, 0x1f, R12 ;  /* 0x0000001fff0d7819 */ /* 0x000fc4000001140c */
[----:B------:R-:W-:Y:S01]  /*f2900*/  IADD3 R2, P1, PT, R12, R4, RZ ;  /* 0x000000040c027210 */ /* 0x000fe20007f3e0ff */
[----:B------:R-:W-:Y:S04]  /*f2910*/  STL [R1+0x58f8], R46 ;  /* 0x0058f82e01007387 */ /* 0x000fe80000100800 */
[----:B------:R-:W4:Y:S01]  /*f2920*/  LDL.LU R54, [R1+0x1ef8] ;  /* 0x001ef80001367983 */ /* 0x000f220000300800 */
[----:B------:R-:W-:-:S03]  /*f2930*/  IMAD.X R3, R13, 0x1, R5, P1 ;  /* 0x000000010d037824 */ /* 0x000fc600008e0605 */
[----:B------:R-:W4:Y:S04]  /*f2940*/  LDL.LU R55, [R1+0x1efc] ;  /* 0x001efc0001377983 */ /* 0x000f280000300800 */
[----:B------:R1:W-:Y:S02]  /*f2950*/  STL.64 [R1+0x1f30], R2 ;  /* 0x001f300201007387 */ /* 0x0003e40000100a00 */
[----:B-1----:R-:W-:Y:S02]  /*f2960*/  F2FP.SATFINITE.E5M2.F32.PACK_AB_MERGE_C R2, R57, R56, RZ ;  /* 0x000000383902723e */ /* 0x002fe400048060ff */
[----:B------:R-:W4:Y:S04]  /*f2970*/  LDL.LU R56, [R1+0x1ee0] ;  /* 0x001ee00001387983 */ /* 0x000f280000300800 */
[----:B------:R1:W-:Y:S04]  /*f2980*/  STL [R1+0x1f38], R2 ;  /* 0x001f380201007387 */ /* 0x0003e80000100800 */
[----:B------:R-:W4:Y:S01]  /*f2990*/  LDL.LU R57, [R1+0x1ee4] ;  /* 0x001ee40001397983 */ /* 0x000f220000300800 */
[----:B------:R-:W-:-:S05]  /*f29a0*/  F2FP.SATFINITE.E5M2.F32.PACK_AB_MERGE_C R0, R59, R58, RZ ;  /* 0x0000003a3b00723e */ /* 0x000fca00048060ff */
[----:B------:R3:W-:Y:S04]  /*f29b0*/  STL [R1+0x1f2c], R0 ;  /* 0x001f2c0001007387 */ /* 0x0007e80000100800 */
[----:B------:R-:W4:Y:S04]  /*f29c0*/  LDL.LU R58, [R1+0x1ee8] ;  /* 0x001ee800013a7983 */ /* 0x000f280000300800 */
[----:B------:R-:W4:Y:S01]  /*f29d0*/  LDL.LU R59, [R1+0x1eec] ;  /* 0x001eec00013b7983 */ /* 0x000f220000300800 */
[----:B-1----:R-:W-:-:S05]  /*f29e0*/  IADD3 R2, P1, PT, R12, R6, RZ ;  /* 0x000000060c027210 */ /* 0x002fca0007f3e0ff */
[----:B------:R-:W-:Y:S01]  /*f29f0*/  IMAD.X R3, R13, 0x1, R7, P1 ;  /* 0x000000010d037824 */ /* 0x000fe200008e0607 */
[----:B--2---:R-:W-:-:S05]  /*f2a00*/  F2FP.SATFINITE.E5M2.F32.PACK_AB_MERGE_C R47, R19, R18, RZ ;  /* 0x00000012132f723e */ /* 0x004fca00048060ff */
[----:B------:R-:W-:Y:S04]  /*f2a10*/  STL [R1+0x590c], R47 ;  /* 0x00590c2f01007387 */ /* 0x000fe80000100800 */
[----:B------:R1:W-:Y:S01]  /*f2a20*/  STL.64 [R1+0x1f20], R2 ;  /* 0x001f200201007387 */ /* 0x0003e20000100a00 */
[----:B---3--:R-:W-:-:S03]  /*f2a30*/  F2FP.SATFINITE.E5M2.F32.PACK_AB_MERGE_C R0, R21, R20, RZ ;  /* 0x000000141500723e */ /* 0x008fc600048060ff */
[----:B------:R-:W2:Y:S04]  /*f2a40*/  LDL.LU R18, [R1+0x1ed0] ;  /* 0x001ed00001127983 */ /* 0x000ea80000300800 */
[----:B------:R-:W2:Y:S01]  /*f2a50*/  LDL.LU R19, [R1+0x1ed4] ;  /* 0x001ed40001137983 */ /* 0x000ea20000300800 */
[----:B-1----:R-:W-:-:S03]  /*f2a60*/  IADD3 R2, P1, PT, R12, R8, RZ ;  /* 0x000000080c027210 */ /* 0x002fc60007f3e0ff */
[----:B------:R4:W-:Y:S02]  /*f2a70*/  STL [R1+0x1f1c], R0 ;  /* 0x001f1c0001007387 */ /* 0x0009e40000100800 */
[----:B------:R-:W-:Y:S02]  /*f2a80*/  IMAD.X R3, R13, 0x1, R11, P1 ;  /* 0x000000010d037824 */ /* 0x000fe400008e060b */
[----:B------:R-:W3:Y:S04]  /*f2a90*/  LDL.LU R20, [R1+0x1ed8] ;  /* 0x001ed80001147983 */ /* 0x000ee80000300800 */
[----:B------:R-:W3:Y:S01]  /*f2aa0*/  LDL.LU R21, [R1+0x1edc] ;  /* 0x001edc0001157983 */ /* 0x000ee20000300800 */
[----:B----4-:R-:W-:-:S03]  /*f2ab0*/  F2FP.SATFINITE.E5M2.F32.PACK_AB_MERGE_C R0, R30, R29, RZ ;  /* 0x0000001d1e00723e */ /* 0x010fc600048060ff */
[----:B------:R1:W-:Y:S04]  /*f2ac0*/  STL.64 [R1+0x1f10], R2 ;  /* 0x001f100201007387 */ /* 0x0003e80000100a00 */
[----:B------:R-:W-:Y:S04]  /*f2ad0*/  STL [R1+0x1f18], R0 ;  /* 0x001f180001007387 */ /* 0x000fe80000100800 */
[----:B------:R-:W4:Y:S04]  /*f2ae0*/  LDL.LU R29, [R1+0x1ec0] ;  /* 0x001ec000011d7983 */ /* 0x000f280000300800 */
[----:B------:R-:W4:Y:S01]  /*f2af0*/  LDL.LU R30, [R1+0x1ec4] ;  /* 0x001ec400011e7983 */ /* 0x000f220000300800 */
[----:B-1----:R-:W-:-:S05]  /*f2b00*/  IADD3 R2, P1, PT, R12, R9, RZ ;  /* 0x000000090c027210 */ /* 0x002fca0007f3e0ff */
[----:B------:R-:W-:-:S05]  /*f2b10*/  IMAD.X R3, R13, 0x1, R10, P1 ;  /* 0x000000010d037824 */ /* 0x000fca00008e060a */
[----:B------:R1:W-:Y:S02]  /*f2b20*/  STL.64 [R1+0x1f00], R2 ;  /* 0x001f000201007387 */ /* 0x0003e40000100a00 */
[----:B-1----:R-:W-:Y:S02]  /*f2b30*/  F2FP.SATFINITE.E5M2.F32.PACK_AB_MERGE_C R2, R53, R31, RZ ;  /* 0x0000001f3502723e */ /* 0x002fe400048060ff */
[----:B------:R-:W-:Y:S01]  /*f2b40*/  F2FP.SATFINITE.E5M2.F32.PACK_AB_MERGE_C R0, R23, R22, RZ ;  /* 0x000000161700723e */ /* 0x000fe200048060ff */
[----:B------:R-:W4:Y:S04]  /*f2b50*/  LDL.LU R31, [R1+0x1ec8] ;  /* 0x001ec800011f7983 */ /* 0x000f280000300800 */
[----:B------:R-:W-:Y:S04]  /*f2b60*/  STL [R1+0x1f0c], R2 ;  /* 0x001f0c0201007387 */ /* 0x000fe80000100800 */
[----:B------:R-:W4:Y:S04]  /*f2b70*/  LDL.LU R53, [R1+0x1ecc] ;  /* 0x001ecc0001357983 */ /* 0x000f280000300800 */
        /* <DEDUP_REMOVED lines=8> */
[----:B------:R-:W-:Y:S04]  /*f2c00*/  STL [R1+0x1efc], R0 ;  /* 0x001efc0001007387 */ /* 0x000fe80000100800 */
[----:B------:R-:W-:Y:S01]  /*f2c10*/  IMAD.X R3, R13, 0x1, R5, P1 ;  /* 0x000000010d037824 */ /* 0x000fe200008e0605 */
[----:B------:R-:W4:Y:S04]  /*f2c20*/  LDL.LU R54, [R1+0x1eb8] ;  /* 0x001eb80001367983 */ /* 0x000f280000300800 */
[----:B------:R-:W4:Y:S04]  /*f2c30*/  LDL.LU R55, [R1+0x1ebc] ;  /* 0x001ebc0001377983 */ /* 0x000f280000300800 */
[----:B------:R1:W-:Y:S02]  /*f2c40*/  STL.64 [R1+0x1ef0], R2 ;  /* 0x001ef00201007387 */ /* 0x0003e40000100a00 */
[----:B-1----:R-:W-:-:S02]  /*f2c50*/  F2FP.SATFINITE.E5M2.F32.PACK_AB_MERGE_C R2, R57, R56, RZ ;  /* 0x000000383902723e */ /* 0x002fc400048060ff */
[----:B------:R-:W4:Y:S01]  /*f2c60*/  LDL.LU R56, [R1+0x1ea0] ;  /* 0x001ea00001387983 */ /* 0x000f220000300800 */
[----:B------:R-:W-:-:S03]  /*f2c70*/  F2FP.SATFINITE.E5M2.F32.PACK_AB_MERGE_C R0, R59, R58, RZ ;  /* 0x0000003a3b00723e */ /* 0x000fc600048060ff */
[----:B------:R1:W-:Y:S04]  /*f2c80*/  STL [R1+0x1ef8], R2 ;  /* 0x001ef80201007387 */ /* 0x0003e80000100800 */
[----:B------:R-:W4:Y:S04]  /*f2c90*/  LDL.LU R57, [R1+0x1ea4] ;  /* 0x001ea40001397983 */ /* 0x000f280000300800 */
[----:B------:R-:W-:Y:S04]  /*f2ca0*/  STL [R1+0x1eec], R0 ;  /* 0x001eec0001007387 */ /* 0x000fe80000100800 */
[----:B------:R-:W4:Y:S04]  /*f2cb0*/  LDL.LU R58, [R1+0x1ea8] ;  /* 0x001ea800013a7983 */ /* 0x000f280000300800 */
[----:B------:R-:W4:Y:S01]  /*f2cc0*/  LDL.LU R59, [R1+0x1eac] ;  /* 0x001eac00013b7983 */ /* 0x000f220000300800 */
[----:B-1----:R-:W-:-:S05]  /*f2cd0*/  IADD3 R2, P1, PT, R12, R6, RZ ;  /* 0x000000060c027210 */ /* 0x002fca0007f3e0ff */
[----:B------:R-:W-:-:S05]  /*f2ce0*/  IMAD.X R3, R13, 0x1, R7, P1 ;  /* 0x000000010d037824 */ /* 0x000fca00008e0607 */
[----:B------:R2:W-:Y:S02]  /*f2cf0*/  STL.64 [R1+0x1ee0], R2 ;  /* 0x001ee00201007387 */ /* 0x0005e40000100a00 */
[----:B--2---:R-:W-:Y:S02]  /*f2d00*/  F2FP.SATFINITE.E5M2.F32.PACK_AB_MERGE_C R2, R19, R18, RZ ;  /* 0x000000121302723e */ /* 0x004fe400048060ff */
[----:B------:R-:W2:Y:S04]  /*f2d10*/  LDL.LU R18, [R1+0x1e90] ;  /* 0x001e900001127983 */ /* 0x000ea80000300800 */
[----:B------:R1:W-:Y:S04]  /*f2d20*/  STL [R1+0x1ee8], R2 ;  /* 0x001ee80201007387 */ /* 0x0003e80000100800 */
[----:B------:R-:W2:Y:S01]  /*f2d30*/  LDL.LU R19, [R1+0x1e94] ;  /* 0x001e940001137983 */ /* 0x000ea20000300800 */
[----:B---3--:R-:W-:-:S02]  /*f2d40*/  F2FP.SATFINITE.E5M2.F32.PACK_AB_MERGE_C R0, R21, R20, RZ ;  /* 0x000000141500723e */ /* 0x008fc400048060ff */
[----:B-1----:R-:W-:-:S03]  /*f2d50*/  IADD3 R2, P1, PT, R12, R8, RZ ;  /* 0x000000080c027210 */ /* 0x002fc60007f3e0ff */
[----:B------:R-:W-:Y:S02]  /*f2d60*/  STL [R1+0x1edc], R0 ;  /* 0x001edc0001007387 */ /* 0x000fe40000100800 */
[----:B------:R-:W-:Y:S02]  /*f2d70*/  IMAD.X R3, R13, 0x1, R11, P1 ;  /* 0x000000010d037824 */ /* 0x000fe400008e060b */
[----:B------:R-:W3:Y:S04]  /*f2d80*/  LDL.LU R20, [R1+0x1e98] ;  /* 0x001e980001147983 */ /* 0x000ee80000300800 */
[----:B------:R-:W3:Y:S01]  /*f2d90*/  LDL.LU R21, [R1+0x1e9c] ;  /* 0x001e9c0001157983 */ /* 0x000ee20000300800 */
[----:B----4-:R-:W-:-:S05]  /*f2da0*/  F2FP.SATFINITE.E5M2.F32.PACK_AB_MERGE_C R49, R30, R29, RZ ;  /* 0x0000001d1e31723e */ /* 0x010fca00048060ff */
[----:B------:R-:W-:Y:S04]  /*f2db0*/  STL [R1+0x5938], R49 ;  /* 0x0059383101007387 */ /* 0x000fe80000100800 */
[----:B------:R1:W-:Y:S04]  /*f2dc0*/  STL.64 [R1+0x1ed0], R2 ;  /* 0x001ed00201007387 */ /* 0x0003e80000100a00 */
[----:B------:R-:W4:Y:S04]  /*f2dd0*/  LDL.LU R29, [R1+0x1e80] ;  /* 0x001e8000011d7983 */ /* 0x000f280000300800 */
[----:B------:R-:W4:Y:S01]  /*f2de0*/  LDL.LU R30, [R1+0x1e84] ;  /* 0x001e8400011e7983 */ /* 0x000f220000300800 */
[----:B-1----:R-:W-:-:S05]  /*f2df0*/  IADD3 R2, P1, PT, R12, R9, RZ ;  /* 0x000000090c027210 */ /* 0x002fca0007f3e0ff */
[----:B------:R-:W-:-:S05]  /*f2e00*/  IMAD.X R3, R13, 0x1, R10, P1 ;  /* 0x000000010d037824 */ /* 0x000fca00008e060a */
[----:B------:R1:W-:Y:S02]  /*f2e10*/  STL.64 [R1+0x1ec0], R2 ;  /* 0x001ec00201007387 */ /* 0x0003e40000100a00 */
[----:B-1----:R-:W-:Y:S02]  /*f2e20*/  F2FP.SATFINITE.E5M2.F32.PACK_AB_MERGE_C R2, R53, R31, RZ ;  /* 0x0000001f3502723e */ /* 0x002fe400048060ff */
[----:B------:R-:W-:Y:S02]  /*f2e30*/  F2FP.SATFINITE.E5M2.F32.PACK_AB_MERGE_C R0, R23, R22, RZ ;  /* 0x000000161700723e */ /* 0x000fe400048060ff */
[----:B------:R-:W4:Y:S04]  /*f2e40*/  LDL.LU R22, [R1+0x1e88] ;  /* 0x001e880001167983 */ /* 0x000f280000300800 */
[----:B------:R1:W-:Y:S04]  /*f2e50*/  STL [R1+0x1ecc], R2 ;  /* 0x001ecc0201007387 */ /* 0x0003e80000100800 */
[----:B------:R-:W4:Y:S01]  /*f2e60*/  LDL.LU R23, [R1+0x1e8c] ;  /* 0x001e8c0001177983 */ /* 0x000f220000300800 */
[----:B0-----:R-:W-:Y:S01]  /*f2e70*/  VIADD R12, R12, UR6 ;  /* 0x000000060c0c7c36 */ /* 0x001fe20008000000 */
[----:B------:R-:W0:Y:S02]  /*f2e80*/  LDCU UR6, c[0x0][0x3b8] ;  /* 0x00007700ff0677ac */ /* 0x000e240008000800 */
[----:B------:R1:W-:Y:S02]  /*f2e90*/  STL [R1+0x1ec8], R0 ;  /* 0x001ec80001007387 */ /* 0x0003e40000100800 */
[----:B------:R-:W-:-:S02]  /*f2ea0*/  SHF.R.S32.HI R13, RZ, 0x1f, R12 ;  /* 0x0000001fff0d7819 */ /* 0x000fc4000001140c */
[----:B------:R-:W4:Y:S01]  /*f2eb0*/  LDL.LU R31, [R1+0x1e70] ;  /* 0x001e7000011f7983 */ /* 0x000f220000300800 */
[----:B-1----:R-:W-:-:S03]  /*f2ec0*/  IADD3 R2, P1, PT, R12, R4, RZ ;  /* 0x000000040c027210 */ /* 0x002fc60007f3e0ff */
[----:B------:R-:W4:Y:S01]  /*f2ed0*/  LDL.LU R53, [R1+0x1e74] ;  /* 0x001e740001357983 */ /* 0x000f220000300800 */
[----:B------:R-:W-:-:S03]  /*f2ee0*/  F2FP.SATFINITE.E5M2.F32.PACK_AB_MERGE_C R0, R55, R54, RZ ;  /* 0x000000363700723e */ /* 0x000fc600048060ff */
[----:B------:R-:W4:Y:S01]  /*f2ef0*/  LDL.LU R54, [R1+0x1e78] ;  /* 0x001e780001367983 */ /* 0x000f220000300800 */
[----:B------:R-:W-:-:S03]  /*f2f00*/  IMAD.X R3, R13, 0x1, R5, P1 ;  /* 0x000000010d037824 */ /* 0x000fc600008e0605 */
[----:B------:R-:W4:Y:S04]  /*f2f10*/  LDL.LU R55, [R1+0x1e7c] ;  /* 0x001e7c0001377983 */ /* 0x000f280000300800 */
[----:B------:R-:W-:Y:S04]  /*f2f20*/  STL [R1+0x1ebc], R0 ;  /* 0x001ebc0001007387 */ /* 0x000fe80000100800 */
[----:B------:R1:W-:Y:S02]  /*f2f30*/  STL.64 [R1+0x1eb0], R2 ;  /* 0x001eb00201007387 */ /* 0x0003e40000100a00 */
[----:B-1----:R-:W-:-:S02]  /*f2f40*/  F2FP.SATFINITE.E5M2.F32.PACK_AB_MERGE_C R2, R57, R56, RZ ;  /* 0x000000383902723e */ /* 0x002fc400048060ff */
[----:B------:R-:W4:Y:S04]  /*f2f50*/  LDL.LU R56, [R1+0x1e60] ;  /* 0x001e600001387983 */ /* 0x000f280000300800 */
[----:B------:R1:W-:Y:S01]  /*f2f60*/  STL [R1+0x1eb8], R2 ;  /* 0x001eb80201007387 */ /* 0x0003e20000100800 */
[----:B------:R-:W-:-:S03]  /*f2f70*/  F2FP.SATFINITE.E5M2.F32.PACK_AB_MERGE_C R0, R59, R58, RZ ;  /* 0x0000003a3b00723e */ /* 0x000fc600048060ff */
[----:B------:R-:W4:Y:S04]  /*f2f80*/  LDL.LU R57, [R1+0x1e64] ;  /* 0x001e640001397983 */ /* 0x000f280000300800 */
[----:B------:R-:W-:Y:S04]  /*f2f90*/  STL [R1+0x1eac], R0 ;  /* 0x001eac0001007387 */ /* 0x000fe80000100800 */
[----:B------:R-:W4:Y:S04]  /*f2fa0*/  LDL.LU R58, [R1+0x1e68] ;  /* 0x001e6800013a7983 */ /* 0x000f280000300800 */
[----:B------:R-:W4:Y:S01]  /*f2fb0*/  LDL.LU R59, [R1+0x1e6c] ;  /* 0x001e6c00013b7983 */ /* 0x000f220000300800 */
[----:B-1----:R-:W-:-:S05]  /*f2fc0*/  IADD3 R2, P1, PT, R12, R6, RZ ;  /* 0x000000060c027210 */ /* 0x002fca0007f3e0ff */
[----:B------:R-:W-:-:S05]  /*f2fd0*/  IMAD.X R3, R13, 0x1, R7, P1 ;  /* 0x000000010d037824 */ /* 0x000fca00008e0607 */
[----:B------:R1:W-:Y:S02]  /*f2fe0*/  STL.64 [R1+0x1ea0], R2 ;  /* 0x001ea00201007387 */ /* 0x0003e40000100a00 */
[----:B-1----:R-:W-:-:S05]  /*f2ff0*/  IADD3 R2, P1, PT, R12, R8, RZ ;  /* 0x000000080c027210 */ /* 0x002fca0007f3e0ff */
        /* <DEDUP_REMOVED lines=11> */
[----:B-1----:R-:W-:-:S03]  /*f30b0*/  IADD3 R2, P1, PT, R12, R9, RZ ;  /* 0x000000090c027210 */ /* 0x002fc60007f3e0ff */
[----:B------:R-:W-:Y:S02]  /*f30c0*/  STL [R1+0x5960], R61 ;  /* 0x0059603d01007387 */ /* 0x000fe40000100800 */
[----:B------:R-:W-:Y:S01]  /*f30d0*/  IMAD.X R3, R13, 0x1, R10, P1 ;  /* 0x000000010d037824 */ /* 0x000fe200008e060a */
[----:B------:R-:W-:Y:S02]  /*f30e0*/  F2FP.SATFINITE.E5M2.F32.PACK_AB_MERGE_C R0, R23, R22, RZ ;  /* 0x000000161700723e */ /* 0x000fe400048060ff */
[----:B------:R-:W4:Y:S04]  /*f30f0*/  LDL.LU R22, [R1+0x1e40] ;  /* 0x001e400001167983 */ /* 0x000f280000300800 */
[----:B------:R-:W-:Y:S04]  /*f3100*/  STL.64 [R1+0x1e80], R2 ;  /* 0x001e800201007387 */ /* 0x000fe80000100a00 */
[----:B------:R-:W4:Y:S01]  /*f3110*/  LDL.LU R23, [R1+0x1e44] ;  /* 0x001e440001177983 */ /* 0x000f220000300800 */
[----:B------:R-:W-:-:S03]  /*f3120*/  F2FP.SATFINITE.E5M2.F32.PACK_AB_MERGE_C R51, R53, R31, RZ ;  /* 0x0000001f3533723e */ /* 0x000fc600048060ff */
[----:B------:R1:W-:Y:S01]  /*f3130*/  STL [R1+0xcb4], R0 ;  /* 0x000cb40001007387 */ /* 0x0003e20000100800 */
[----:B0-----:R-:W-:Y:S01]  /*f3140*/  VIADD R12, R12, UR6 ;  /* 0x000000060c0c7c36 */ /* 0x001fe20008000000 */
[----:B------:R-:W0:Y:S02]  /*f3150*/  LDCU UR6, c[0x0][0x3b8] ;  /* 0x00007700ff0677ac */ /* 0x000e240008000800 */
[----:B------:R-:W-:Y:S04]  /*f3160*/  STL [R1+0x596c], R51 ;  /* 0x00596c3301007387 */ /* 0x000fe80000100800 */
[----:B------:R-:W4:Y:S01]  /*f3170*/  LDL.LU R31, [R1+0x1e48] ;  /* 0x001e4800011f7983 */ /* 0x000f220000300800 */
[----:B-1----:R-:W-:-:S03]  /*f3180*/  F2FP.SATFINITE.E5M2.F32.PACK_AB_MERGE_C R0, R55, R54, RZ ;  /* 0x000000363700723e */ /* 0x002fc600048060ff */
[----:B------:R-:W4:Y:S04]  /*f3190*/  LDL.LU R53, [R1+0x1e4c] ;  /* 0x001e4c0001357983 */ /* 0x000f280000300800 */
[----:B------:R1:W-:Y:S01]  /*f31a0*/  STL [R1+0xc0c], R0 ;  /* 0x000c0c0001007387 */ /* 0x0003e20000100800 */
[----:B------:R-:W-:-:S03]  /*f31b0*/  SHF.R.S32.HI R13, RZ, 0x1f, R12 ;  /* 0x0000001fff0d7819 */ /* 0x000fc6000001140c */
[----:B------:R-:W4:Y:S01]  /*f31c0*/  LDL.LU R54, [R1+0x1e30] ;  /* 0x001e300001367983 */ /* 0x000f220000300800 */
[----:B------:R-:W-:-:S03]  /*f31d0*/  IADD3 R2, P1, PT, R12, R4, RZ ;  /* 0x000000040c027210 */ /* 0x000fc60007f3e0ff */
[----:B------:R-:W4:Y:S02]  /*f31e0*/  LDL.LU R55, [R1+0x1e34] ;  /* 0x001e340001377983 */ /* 0x000f240000300800 */
[----:B------:R-:W-:Y:S02]  /*f31f0*/  IMAD.X R3, R13, 0x1, R5, P1 ;  /* 0x000000010d037824 */ /* 0x000fe400008e0605 */
[----:B------:R-:W4:Y:S04]  /*f3200*/  LDL.LU R29, [R1+0x1e38] ;  /* 0x001e3800011d7983 */ /* 0x000f280000300800 */
[----:B------:R-:W4:Y:S01]  /*f3210*/  LDL.LU R30, [R1+0x1e3c] ;  /* 0x001e3c00011e7983 */ /* 0x000f220000300800 */
[----:B-1----:R-:W-:-:S03]  /*f3220*/  F2FP.SATFINITE.E5M2.F32.PACK_AB_MERGE_C R0, R57, R56, RZ ;  /* 0x000000383900723e */ /* 0x002fc600048060ff */
[----:B------:R1:W-:Y:S04]  /*f3230*/  STL.64 [R1+0x1e70], R2 ;  /* 0x001e700201007387 */ /* 0x0003e80000100a00 */
[----:B------:R0:W-:Y:S01]  /*f3240*/  STL [R1+0x840], R0 ;  /* 0x0008400001007387 */ /* 0x0001e20000100800 */
[----:B-1----:R-:W-:Y:S02]  /*f3250*/  IADD3 R2, P1, PT, R12, R6, RZ ;  /* 0x000000060c027210 */ /* 0x002fe40007f3e0ff */
[----:B0-----:R-:W-:-:S03]  /*f3260*/  F2FP.SATFINITE.E5M2.F32.PACK_AB_MERGE_C R0, R59, R58, RZ ;  /* 0x0000003a3b00723e */ /* 0x001fc600048060ff */
[----:B------:R-:W-:Y:S02]  /*f3270*/  IMAD.X R3, R13, 0x1, R7, P1 ;  /* 0x000000010d037824 */ /* 0x000fe400008e0607 */
[----:B------:R-:W-:Y:S04]  /*f3280*/  STL [R1+0x844], R0 ;  /* 0x0008440001007387 */ /* 0x000fe80000100800 */
        /* <DEDUP_REMOVED lines=8> */
[----:B------:R-:W-:Y:S04]  /*f3310*/  STL [R1+0x5980], R35 ;  /* 0x0059802301007387 */ /* 0x000fe80000100800 */
[----:B------:R-:W2:Y:S01]  /*f3320*/  LDL.LU R18, [R1+0x1e10] ;  /* 0x001e100001127983 */ /* 0x000ea20000300800 */
[----:B---3--:R-:W-:-:S03]  /*f3330*/  F2FP.SATFINITE.E5M2.F32.PACK_AB_MERGE_C R0, R21, R20, RZ ;  /* 0x000000141500723e */ /* 0x008fc600048060ff */
[----:B------:R-:W2:Y:S04]  /*f3340*/  LDL.LU R19, [R1+0x1e14] ;  /* 0x001e140001137983 */ /* 0x000ea80000300800 */
[----:B------:R4:W-:Y:S04]  /*f3350*/  STL [R1+0x7ec], R0 ;  /* 0x0007ec0001007387 */ /* 0x0009e80000100800 */
[----:B------:R-:W3:Y:S04]  /*f3360*/  LDL.LU R20, [R1+0x1e18] ;  /* 0x001e180001147983 */ /* 0x000ee80000300800 */
[----:B------:R-:W3:Y:S04]  /*f3370*/  LDL.LU R21, [R1+0x1e1c] ;  /* 0x001e1c0001157983 */ /* 0x000ee80000300800 */
[----:B------:R0:W-:Y:S01]  /*f3380*/  STL.64 [R1+0x1e50], R2 ;  /* 0x001e500201007387 */ /* 0x0001e20000100a00 */
[----:B----4-:R-:W-:-:S05]  /*f3390*/  F2FP.SATFINITE.E5M2.F32.PACK_AB_MERGE_C R0, R23, R22, RZ ;  /* 0x000000161700723e */ /* 0x010fca00048060ff */
[----:B------:R1:W-:Y:S04]  /*f33a0*/  STL [R1+0x7a0], R0 ;  /* 0x0007a00001007387 */ /* 0x0003e80000100800 */
[----:B------:R-:W4:Y:S04]  /*f33b0*/  LDL.LU R22, [R1+0x1e00] ;  /* 0x001e000001167983 */ /* 0x000f280000300800 */
[----:B------:R-:W4:Y:S01]  /*f33c0*/  LDL.LU R23, [R1+0x1e04] ;  /* 0x001e040001177983 */ /* 0x000f220000300800 */
[----:B0-----:R-:W-:Y:S02]  /*f33d0*/  IADD3 R2, P1, PT, R12, R9, RZ ;  /* 0x000000090c027210 */ /* 0x001fe40007f3e0ff */
[----:B------:R-:W-:-:S03]  /*f33e0*/  F2FP.SATFINITE.E5M2.F32.PACK_AB_MERGE_C R52, R53, R31, RZ ;  /* 0x0000001f3534723e */ /* 0x000fc600048060ff */
[----:B------:R-:W-:-:S05]  /*f33f0*/  IMAD.X R3, R13, 0x1, R10, P1 ;  /* 0x000000010d037824 */ /* 0x000fca00008e060a */
[----:B------:R0:W-:Y:S01]  /*f3400*/  STL.64 [R1+0x1e40], R2 ;  /* 0x001e400201007387 */ /* 0x0001e20000100a00 */
[----:B-1----:R-:W-:-:S03]  /*f3410*/  F2FP.SATFINITE.E5M2.F32.PACK_AB_MERGE_C R0, R55, R54, RZ ;  /* 0x000000363700723e */ /* 0x002fc600048060ff */
[----:B------:R-:W-:Y:S01]  /*f3420*/  STL [R1+0x5988], R52 ;  /* 0x0059883401007387 */ /* 0x000fe20000100800 */
[----:B------:R-:W-:Y:S01]  /*f3430*/  VIADD R12, R12, UR6 ;  /* 0x000000060c0c7c36 */ /* 0x000fe20008000000 */
[----:B------:R-:W1:Y:S02]  /*f3440*/  LDCU UR6, c[0x0][0x3b8] ;  /* 0x00007700ff0677ac */ /* 0x000e640008000800 */
[----:B------:R-:W4:Y:S04]  /*f3450*/  LDL.LU R31, [R1+0x1e08] ;  /* 0x001e0800011f7983 */ /* 0x000f280000300800 */
[----:B------:R-:W4:Y:S04]  /*f3460*/  LDL.LU R53, [R1+0x1e0c] ;  /* 0x001e0c0001357983 */ /* 0x000f280000300800 */
[----:B------:R1:W-:Y:S04]  /*f3470*/  STL [R1+0x74c], R0 ;  /* 0x00074c0001007387 */ /* 0x0003e80000100800 */
[----:B------:R-:W4:Y:S01]  /*f3480*/  LDL.LU R54, [R1+0x1df0] ;  /* 0x001df00001367983 */ /* 0x000f220000300800 */
[----:B------:R-:W-:-:S03]  /*f3490*/  SHF.R.S32.HI R13, RZ, 0x1f, R12 ;  /* 0x0000001fff0d7819 */ /* 0x000fc6000001140c */
[----:B------:R-:W4:Y:S01]  /*f34a0*/  LDL.LU R55, [R1+0x1df4] ;  /* 0x001df40001377983 */ /* 0x000f220000300800 */
[----:B0-----:R-:W-:Y:S02]  /*f34b0*/  IADD3 R2, P1, PT, R12, R4, RZ ;  /* 0x000000040c027210 */ /* 0x001fe40007f3e0ff */
[----:B-1----:R-:W-:Y:S02]  /*f34c0*/  F2FP.SATFINITE.E5M2.F32.PACK_AB_MERGE_C R0, R30, R29, RZ ;  /* 0x0000001d1e00723e */ /* 0x002fe400048060ff */
[----:B------:R-:W4:Y:S01]  /*f34d0*/  LDL.LU R29, [R1+0x1df8] ;  /* 0x001df800011d7983 */ /* 0x000f220000300800 */
[----:B------:R-:W-:-:S03]  /*f34e0*/  IMAD.X R3, R13, 0x1, R5, P1 ;  /* 0x000000010d037824 */ /* 0x000fc600008e0605 */
[----:B------:R-:W4:Y:S04]  /*f34f0*/  LDL.LU R30, [R1+0x1dfc] ;  /* 0x001dfc00011e7983 */ /* 0x000f280000300800 */
[----:B------:R-:W-:Y:S04]  /*f3500*/  STL [R1+0x764], R0 ;  /* 0x0007640001007387 */ /* 0x000fe80000100800 */
[----:B------:R0:W-:Y:S02]  /*f3510*/  STL.64 [R1+0x1e30], R2 ;  /* 0x001e300201007387 */ /* 0x0001e40000100a00 */
[----:B0-----:R-:W-:-:S02]  /*f3520*/  F2FP.SATFINITE.E5M2.F32.PACK_AB_MERGE_C R2, R57, R56, RZ ;  /* 0x000000383902723e */ /* 0x001fc400048060ff */
[----:B------:R-:W-:Y:S01]  /*f3530*/  F2FP.SATFINITE.E5M2.F32.PACK_AB_MERGE_C R0, R59, R58, RZ ;  /* 0x0000003a3b00723e */ /* 0x000fe200048060ff */
[----:B------:R-:W4:Y:S04]  /*f3540*/  LDL.LU R56, [R1+0x1de0] ;  /* 0x001de00001387983 */ /* 0x000f280000300800 */
[----:B------:R0:W-:Y:S04]  /*f3550*/  STL [R1+0x700], R2 ;  /* 0x0007000201007387 */ /* 0x0001e80000100800 */
[----:B------:R-:W4:Y:S04]  /*f3560*/  LDL.LU R57, [R1+0x1de4] ;  /* 0x001de40001397983 */ /* 0x000f280000300800 */
[----:B------:R-:W-:Y:S04]  /*f3570*/  STL [R1+0x708], R0 ;  /* 0x0007080001007387 */ /* 0x000fe80000100800 */
[----:B------:R-:W4:Y:S04]  /*f3580*/  LDL.LU R58, [R1+0x1de8] ;  /* 0x001de800013a7983 */ /* 0x000f280000300800 */
[----:B------:R-:W4:Y:S01]  /*f3590*/  LDL.LU R59, [R1+0x1dec] ;  /* 0x001dec00013b7983 */ /* 0x000f220000300800 */
[----:B0-----:R-:W-:-:S05]  /*f35a0*/  IADD3 R2, P1, PT, R12, R6, RZ ;  /* 0x000000060c027210 */ /* 0x001fca0007f3e0ff */
[----:B------:R-:W-:-:S05]  /*f35b0*/  IMAD.X R3, R13, 0x1, R7, P1 ;  /* 0x000000010d037824 */ /* 0x000fca00008e0607 */
[----:B------:R2:W-:Y:S02]  /*f35c0*/  STL.64 [R1+0x1e20], R2 ;  /* 0x001e200201007387 */ /* 0x0005e40000100a00 */
[----:B--2---:R-:W-:Y:S02]  /*f35d0*/  F2FP.SATFINITE.E5M2.F32.PACK_AB_MERGE_C R2, R19, R18, RZ ;  /* 0x000000121302723e */ /* 0x004fe400048060ff */
[----:B------:R-:W2:Y:S04]  /*f35e0*/  LDL.LU R18, [R1+0x1dd0] ;  /* 0x001dd00001127983 */ /* 0x000ea80000300800 */
[----:B------:R0:W-:Y:S04]  /*f35f0*/  STL [R1+0x6ac], R2 ;  /* 0x0006ac0201007387 */ /* 0x0001e80000100800 */
[----:B------:R-:W2:Y:S01]  /*f3600*/  LDL.LU R19, [R1+0x1dd4] ;  /* 0x001dd40001137983 */ /* 0x000ea20000300800 */
[----:B---3--:R-:W-:-:S05]  /*f3610*/  F2FP.SATFINITE.E5M2.F32.PACK_AB_MERGE_C R0, R21, R20, RZ ;  /* 0x000000141500723e */ /* 0x008fca00048060ff */
[----:B------:R4:W-:Y:S04]  /*f3620*/  STL [R1+0x6c4], R0 ;  /* 0x0006c40001007387 */ /* 0x0009e80000100800 */
[----:B------:R-:W3:Y:S01]  /*f3630*/  LDL.LU R20, [R1+0x1dd8] ;  /* 0x001dd80001147983 */ /* 0x000ee20000300800 */
[----:B0-----:R-:W-:-:S03]  /*f3640*/  IADD3 R2, P1, PT, R12, R8, RZ ;  /* 0x000000080c027210 */ /* 0x001fc60007f3e0ff */
[----:B------:R-:W3:Y:S02]  /*f3650*/  LDL.LU R21, [R1+0x1ddc] ;  /* 0x001ddc0001157983 */ /* 0x000ee40000300800 */
[----:B------:R-:W-:-:S05]  /*f3660*/  IMAD.X R3, R13, 0x1, R11, P1 ;  /* 0x000000010d037824 */ /* 0x000fca00008e060b */
[----:B------:R0:W-:Y:S01]  /*f3670*/  STL.64 [R1+0x1e10], R2 ;  /* 0x001e100201007387 */ /* 0x0001e20000100a00 */
[----:B----4-:R-:W-:-:S05]  /*f3680*/  F2FP.SATFINITE.E5M2.F32.PACK_AB_MERGE_C R0, R23, R22, RZ ;  /* 0x000000161700723e */ /* 0x010fca00048060ff */
[----:B------:R-:W-:Y:S04]  /*f3690*/  STL [R1+0x668], R0 ;  /* 0x0006680001007387 */ /* 0x000fe80000100800 */
[----:B------:R-:W4:Y:S04]  /*f36a0*/  LDL.LU R22, [R1+0x1dc0] ;  /* 0x001dc00001167983 */ /* 0x000f280000300800 */
[----:B------:R-:W4:Y:S01]  /*f36b0*/  LDL.LU R23, [R1+0x1dc4] ;  /* 0x001dc40001177983 */ /* 0x000f220000300800 */
[----:B0-----:R-:W-:-:S05]  /*f36c0*/  IADD3 R2, P1, PT, R12, R9, RZ ;  /* 0x000000090c027210 */ /* 0x001fca0007f3e0ff */
[----:B------:R-:W-:-:S05]  /*f36d0*/  IMAD.X R3, R13, 0x1, R10, P1 ;  /* 0x000000010d037824 */ /* 0x000fca00008e060a */
[----:B------:R0:W-:Y:S01]  /*f36e0*/  STL.64 [R1+0x1e00], R2 ;  /* 0x001e000201007387 */ /* 0x0001e20000100a00 */
[----:B------:R-:W-:Y:S01]  /*f36f0*/  VIADD R12, R12, UR6 ;  /* 0x000000060c0c7c36 */ /* 0x000fe20008000000 */
[----:B------:R-:W1:Y:S01]  /*f3700*/  LDCU UR6, c[0x0][0x3b8] ;  /* 0x00007700ff0677ac */ /* 0x000e620008000800 */
[----:B0-----:R-:W-:Y:S02]  /*f3710*/  F2FP.SATFINITE.E5M2.F32.PACK_AB_MERGE_C R2, R53, R31, RZ ;  /* 0x0000001f3502723e */ /* 0x001fe400048060ff */
[----:B------:R-:W-:Y:S01]  /*f3720*/  F2FP.SATFINITE.E5M2.F32.PACK_AB_MERGE_C R0, R55, R54, RZ ;  /* 0x000000363700723e */ /* 0x000fe200048060ff */
[----:B------:R-:W4:Y:S04]  /*f3730*/  LDL.LU R31, [R1+0x1dc8] ;  /* 0x001dc800011f7983 */ /* 0x000f280000300800 */
[----:B------:R0:W-:Y:S04]  /*f3740*/  STL [R1+0x680], R2 ;  /* 0x0006800201007387 */ /* 0x0001e80000100800 */
[----:B------:R-:W4:Y:S04]  /*f3750*/  LDL.LU R53, [R1+0x1dcc] ;  /* 0x001dcc0001357983 */ /* 0x000f280000300800 */
[----:B------:R1:W-:Y:S01]  /*f3760*/  STL [R1+0x620], R0 ;  /* 0x0006200001007387 */ /* 0x0003e20000100800 */
[----:B------:R-:W-:-:S03]  /*f3770*/  SHF.R.S32.HI R13, RZ, 0x1f, R12 ;  /* 0x0000001fff0d7819 */ /* 0x000fc6000001140c */
[----:B------:R-:W4:Y:S01]  /*f3780*/  LDL.LU R54, [R1+0x1db0] ;  /* 0x001db00001367983 */ /* 0x000f220000300800 */
[----:B0-----:R-:W-:-:S03]  /*f3790*/  IADD3 R2, P1, PT, R12, R4, RZ ;  /* 0x000000040c027210 */ /* 0x001fc60007f3e0ff */
[----:B------:R-:W4:Y:S01]  /*f37a0*/  LDL.LU R55, [R1+0x1db4] ;  /* 0x001db40001377983 */ /* 0x000f220000300800 */
[----:B-1----:R-:W-:Y:S01]  /*f37b0*/  F2FP.SATFINITE.E5M2.F32.PACK_AB_MERGE_C R0, R30, R29, RZ ;  /* 0x0000001d1e00723e */ /* 0x002fe200048060ff */
[----:B------:R-:W-:Y:S02]  /*f37c0*/  IMAD.X R3, R13, 0x1, R5, P1 ;  /* 0x000000010d037824 */ /* 0x000fe400008e0605 */
[----:B------:R-:W4:Y:S04]  /*f37d0*/  LDL.LU R29, [R1+0x1db8] ;  /* 0x001db800011d7983 */ /* 0x000f280000300800 */
[----:B------:R-:W4:Y:S04]  /*f37e0*/  LDL.LU R30, [R1+0x1dbc] ;  /* 0x001dbc00011e7983 */ /* 0x000f280000300800 */
[----:B------:R-:W-:Y:S04]  /*f37f0*/  STL [R1+0x624], R0 ;  /* 0x0006240001007387 */ /* 0x000fe80000100800 */
[----:B------:R0:W-:Y:S02]  /*f3800*/  STL.64 [R1+0x1df0], R2 ;  /* 0x001df00201007387 */ /* 0x0001e40000100a00 */
[----:B0-----:R-:W-:-:S02]  /*f3810*/  F2FP.SATFINITE.E5M2.F32.PACK_AB_MERGE_C R2, R57, R56, RZ ;  /* 0x000000383902723e */ /* 0x001fc400048060ff */
[----:B------:R-:W4:Y:S01]  /*f3820*/  LDL.LU R56, [R1+0x1da0] ;  /* 0x001da00001387983 */ /* 0x000f220000300800 */
[----:B------:R-:W-:-:S03]  /*f3830*/  F2FP.SATFINITE.E5M2.F32.PACK_AB_MERGE_C R0, R59, R58, RZ ;  /* 0x0000003a3b00723e */ /* 0x000fc600048060ff */
        /* <DEDUP_REMOVED lines=29> */
[----:B------:R-:W4:Y:S04]  /*f3a10*/  LDL.LU R31, [R1+0x1d88] ;  /* 0x001d8800011f7983 */ /* 0x000f280000300800 */
[----:B------:R-:W-:Y:S01]  /*f3a20*/  STL [R1+0x544], R2 ;  /* 0x0005440201007387 */ /* 0x000fe20000100800 */
[----:B------:R-:W-:-:S03]  /*f3a30*/  F2FP.SATFINITE.E5M2.F32.PACK_AB_MERGE_C R0, R55, R54, RZ ;  /* 0x000000363700723e */ /* 0x000fc600048060ff */
[----:B------:R-:W4:Y:S04]  /*f3a40*/  LDL.LU R53, [R1+0x1d8c] ;  /* 0x001d8c0001357983 */ /* 0x000f280000300800 */
[----:B------:R0:W-:Y:S04]  /*f3a50*/  STL [R1+0x524], R0 ;  /* 0x0005240001007387 */ /* 0x0001e80000100800 */
[----:B------:R-:W4:Y:S04]  /*f3a60*/  LDL.LU R54, [R1+0x1d70] ;  /* 0x001d700001367983 */ /* 0x000f280000300800 */
[----:B------:R-:W4:Y:S01]  /*f3a70*/  LDL.LU R55, [R1+0x1d74] ;  /* 0x001d740001377983 */ /* 0x000f220000300800 */
[----:B------:R-:W-:-:S02]  /*f3a80*/  SHF.R.S32.HI R13, RZ, 0x1f, R12 ;  /* 0x0000001fff0d7819 */ /* 0x000fc4000001140c */
[----:B0-----:R-:W-:Y:S02]  /*f3a90*/  F2FP.SATFINITE.E5M2.F32.PACK_AB_MERGE_C R0, R30, R29, RZ ;  /* 0x0000001d1e00723e */ /* 0x001fe400048060ff */
[----:B------:R-:W-:Y:S01]  /*f3aa0*/  IADD3 R2, P1, PT, R12, R4, RZ ;  /* 0x000000040c027210 */ /* 0x000fe20007f3e0ff */
[----:B------:R-:W4:Y:S04]  /*f3ab0*/  LDL.LU R29, [R1+0x1d78] ;  /* 0x001d7800011d7983 */ /* 0x000f280000300800 */
[----:B------:R-:W4:Y:S01]  /*f3ac0*/  LDL.LU R30, [R1+0x1d7c] ;  /* 0x001d7c00011e7983 */ /* 0x000f220000300800 */
[----:B------:R-:W-:-:S03]  /*f3ad0*/  IMAD.X R3, R13, 0x1, R5, P1 ;  /* 0x000000010d037824 */ /* 0x000fc600008e0605 */
[----:B------:R0:W-:Y:S02]  /*f3ae0*/  STL [R1+0x520], R0 ;  /* 0x0005200001007387 */ /* 0x0001e40000100800 */
[----:B0-----:R-:W-:Y:S02]  /*f3af0*/  F2FP.SATFINITE.E5M2.F32.PACK_AB_MERGE_C R0, R57, R56, RZ ;  /* 0x000000383900723e */ /* 0x001fe400048060ff */
[----:B------:R-:W4:Y:S04]  /*f3b00*/  LDL.LU R56, [R1+0x1d60] ;  /* 0x001d600001387983 */ /* 0x000f280000300800 */
[----:B------:R-:W4:Y:S04]  /*f3b10*/  LDL.LU R57, [R1+0x1d64] ;  /* 0x001d640001397983 */ /* 0x000f280000300800 */
[----:B------:R-:W-:Y:S04]  /*f3b20*/  STL.64 [R1+0x1db0], R2 ;  /* 0x001db00201007387 */ /* 0x000fe80000100a00 */
[----:B------:R0:W-:Y:S02]  /*f3b30*/  STL [R1+0x504], R0 ;  /* 0x0005040001007387 */ /* 0x0001e40000100800 */
[----:B0-----:R-:W-:-:S02]  /*f3b40*/  F2FP.SATFINITE.E5M2.F32.PACK_AB_MERGE_C R0, R59, R58, RZ ;  /* 0x0000003a3b00723e */ /* 0x001fc400048060ff */
[----:B------:R-:W4:Y:S04]  /*f3b50*/  LDL.LU R58, [R1+0x1d68] ;  /* 0x001d6800013a7983 */ /* 0x000f280000300800 */
[----:B------:R-:W4:Y:S01]  /*f3b60*/  LDL.LU R59, [R1+0x1d6c] ;  /* 0x001d6c00013b7983 */ /* 0x000f220000300800 */
[----:B------:R-:W-:-:S05]  /*f3b70*/  IADD3 R2, P1, PT, R12, R6, RZ ;  /* 0x000000060c027210 */ /* 0x000fca0007f3e0ff */
[----:B------:R-:W-:Y:S01]  /*f3b80*/  IMAD.X R3, R13, 0x1, R7, P1 ;  /* 0x000000010d037824 */ /* 0x000fe200008e0607 */
[----:B------:R-:W-:Y:S04]  /*f3b90*/  STL [R1+0x500], R0 ;  /* 0x0005000001007387 */ /* 0x000fe80000100800 */
        /* <DEDUP_REMOVED lines=19> */
[----:B-1----:R-:W-:Y:S01]  /*f3cd0*/  VIADD R12, R12, UR6 ;  /* 0x000000060c0c7c36 */ /* 0x002fe20008000000 */
[----:B------:R-:W1:Y:S01]  /*f3ce0*/  LDCU UR6, c[0x0][0x3b8] ;  /* 0x00007700ff0677ac */ /* 0x000e620008000800 */
[----:B0-----:R-:W-:Y:S02]  /*f3cf0*/  F2FP.SATFINITE.E5M2.F32.PACK_AB_MERGE_C R2, R53, R31, RZ ;  /* 0x0000001f3502723e */ /* 0x001fe400048060ff */
[----:B------:R-:W4:Y:S04]  /*f3d00*/  LDL.LU R31, [R1+0x1d48] ;  /* 0x001d4800011f7983 */ /* 0x000f280000300800 */
[----:B------:R0:W-:Y:S01]  /*f3d10*/  STL [R1+0x4d4], R2 ;  /* 0x0004d40201007387 */ /* 0x0001e20000100800 */
[----:B------:R-:W-:-:S03]  /*f3d20*/  F2FP.SATFINITE.E5M2.F32.PACK_AB_MERGE_C R0, R55, R54, RZ ;  /* 0x000000363700723e */ /* 0x000fc600048060ff */
[----:B------:R-:W4:Y:S01]  /*f3d30*/  LDL.LU R53, [R1+0x1d4c] ;  /* 0x001d4c0001357983 */ /* 0x000f220000300800 */
[----:B------:R-:W-:-:S03]  /*f3d40*/  SHF.R.S32.HI R13, RZ, 0x1f, R12 ;  /* 0x0000001fff0d7819 */ /* 0x000fc6000001140c */
[----:B------:R1:W-:Y:S01]  /*f3d50*/  STL [R1+0x4b0], R0 ;  /* 0x0004b00001007387 */ /* 0x0003e20000100800 */
[----:B0-----:R-:W-:-:S03]  /*f3d60*/  IADD3 R2, P1, PT, R12, R4, RZ ;  /* 0x000000040c027210 */ /* 0x001fc60007f3e0ff */
[----:B------:R-:W4:Y:S04]  /*f3d70*/  LDL.LU R54, [R1+0x1d30] ;  /* 0x001d300001367983 */ /* 0x000f280000300800 */
[----:B------:R-:W4:Y:S01]  /*f3d80*/  LDL.LU R55, [R1+0x1d34] ;  /* 0x001d340001377983 */ /* 0x000f220000300800 */
[----:B-1----:R-:W-:Y:S01]  /*f3d90*/  F2FP.SATFINITE.E5M2.F32.PACK_AB_MERGE_C R0, R30, R29, RZ ;  /* 0x0000001d1e00723e */ /* 0x002fe200048060ff */
[----:B------:R-:W-:-:S04]  /*f3da0*/  IMAD.X R3, R13, 0x1, R5, P1 ;  /* 0x000000010d037824 */ /* 0x000fc800008e0605 */
[----:B------:R0:W-:Y:S04]  /*f3db0*/  STL [R1+0x49c], R0 ;  /* 0x00049c0001007387 */ /* 0x0001e80000100800 */
[----:B------:R-:W4:Y:S04]  /*f3dc0*/  LDL.LU R27, [R1+0x1d38] ;  /* 0x001d3800011b7983 */ /* 0x000f280000300800 */
[----:B------:R-:W4:Y:S01]  /*f3dd0*/  LDL.LU R28, [R1+0x1d3c] ;  /* 0x001d3c00011c7983 */ /* 0x000f220000300800 */
[----:B0-----:R-:W-:-:S03]  /*f3de0*/  F2FP.SATFINITE.E5M2.F32.PACK_AB_MERGE_C R0, R57, R56, RZ ;  /* 0x000000383900723e */ /* 0x001fc600048060ff */
[----:B------:R-:W-:Y:S04]  /*f3df0*/  STL.64 [R1+0x1d70], R2 ;  /* 0x001d700201007387 */ /* 0x000fe80000100a00 */
[----:B------:R0:W-:Y:S04]  /*f3e00*/  STL [R1+0x494], R0 ;  /* 0x0004940001007387 */ /* 0x0001e80000100800 */
[----:B------:R-:W4:Y:S04]  /*f3e10*/  LDL.LU R56, [R1+0x1d20] ;  /* 0x001d200001387983 */ /* 0x000f280000300800 */
[----:B------:R-:W4:Y:S01]  /*f3e20*/  LDL.LU R57, [R1+0x1d24] ;  /* 0x001d240001397983 */ /* 0x000f220000300800 */
[----:B0-----:R-:W-:-:S05]  /*f3e30*/  F2FP.SATFINITE.E5M2.F32.PACK_AB_MERGE_C R0, R59, R58, RZ ;  /* 0x0000003a3b00723e */ /* 0x001fca00048060ff */
[----:B------:R-:W-:Y:S04]  /*f3e40*/  STL [R1+0x498], R0 ;  /* 0x0004980001007387 */ /* 0x000fe80000100800 */
[----:B------:R-:W4:Y:S04]  /*f3e50*/  LDL.LU R58, [R1+0x1d28] ;  /* 0x001d2800013a7983 */ /* 0x000f280000300800 */
[----:B------:R-:W4:Y:S01]  /*f3e60*/  LDL.LU R59, [R1+0x1d2c] ;  /* 0x001d2c00013b7983 */ /* 0x000f220000300800 */
[----:B------:R-:W-:-:S05]  /*f3e70*/  IADD3 R2, P1, PT, R12, R6, RZ ;  /* 0x000000060c027210 */ /* 0x000fca0007f3e0ff */
        /* <DEDUP_REMOVED lines=21> */
[----:B------:R-:W1:Y:S02]  /*f3fd0*/  LDCU UR6, c[0x0][0x3b8] ;  /* 0x00007700ff0677ac */ /* 0x000e640008000800 */
[----:B------:R-:W4:Y:S01]  /*f3fe0*/  LDL.LU R29, [R1+0x1d08] ;  /* 0x001d0800011d7983 */ /* 0x000f220000300800 */
[----:B0-----:R-:W-:-:S05]  /*f3ff0*/  F2FP.SATFINITE.E5M2.F32.PACK_AB_MERGE_C R2, R53, R31, RZ ;  /* 0x0000001f3502723e */ /* 0x001fca00048060ff */
        /* <DEDUP_REMOVED lines=8> */
[----:B------:R-:W-:Y:S01]  /*f4080*/  IMAD.X R3, R13, 0x1, R5, P1 ;  /* 0x000000010d037824 */ /* 0x000fe200008e0605 */
[----:B-1----:R-:W-:Y:S02]  /*f4090*/  F2FP.SATFINITE.E5M2.F32.PACK_AB_MERGE_C R0, R28, R27, RZ ;  /* 0x0000001b1c00723e */ /* 0x002fe400048060ff */
[----:B------:R-:W4:Y:S04]  /*f40a0*/  LDL.LU R54, [R1+0x1cf8] ;  /* 0x001cf80001367983 */ /* 0x000f280000300800 */
        /* <DEDUP_REMOVED lines=8> */
[----:B------:R-:W-:Y:S04]  /*f4130*/  STL [R1+0x424], R0 ;  /* 0x0004240001007387 */ /* 0x000fe80000100800 */
[----:B------:R-:W4:Y:S04]  /*f4140*/  LDL.LU R58, [R1+0x1ce8] ;  /* 0x001ce800013a7983 */ /* 0x000f280000300800 */
[----:B------:R-:W4:Y:S01]  /*f4150*/  LDL.LU R59, [R1+0x1cec] ;  /* 0x001cec00013b7983 */ /* 0x000f220000300800 */
[----:B0-----:R-:W-:-:S05]  /*f4160*/  IADD3 R2, P1, PT, R12, R6, RZ ;  /* 0x000000060c027210 */ /* 0x001fca0007f3e0ff */
        /* <DEDUP_REMOVED lines=11> */
[----:B------:R0:W-:Y:S04]  /*f4220*/  STL.64 [R1+0x1d10], R2 ;  /* 0x001d100201007387 */ /* 0x0001e80000100a00 */
[----:B------:R-:W3:Y:S01]  /*f4230*/  LDL.LU R21, [R1+0x1cdc] ;  /* 0x001cdc0001157983 */ /* 0x000ee20000300800 */
[----:B----4-:R-:W-:-:S05]  /*f4240*/  F2FP.SATFINITE.E5M2.F32.PACK_AB_MERGE_C R0, R23, R22, RZ ;  /* 0x000000161700723e */ /* 0x010fca00048060ff */
[----:B------:R1:W-:Y:S04]  /*f4250*/  STL [R1+0x3cc], R0 ;  /* 0x0003cc0001007387 */ /* 0x0003e80000100800 */
[----:B------:R-:W4:Y:S04]  /*f4260*/  LDL.LU R22, [R1+0x1cc0] ;  /* 0x001cc00001167983 */ /* 0x000f280000300800 */
[----:B------:R-:W4:Y:S01]  /*f4270*/  LDL.LU R23, [R1+0x1cc4] ;  /* 0x001cc40001177983 */ /* 0x000f220000300800 */
[----:B0-----:R-:W-:-:S05]  /*f4280*/  IADD3 R2, P1, PT, R12, R9, RZ ;  /* 0x000000090c027210 */ /* 0x001fca0007f3e0ff */
[----:B------:R-:W-:Y:S02]  /*f4290*/  IMAD.X R3, R13, 0x1, R10, P1 ;  /* 0x000000010d037824 */ /* 0x000fe400008e060a */
[----:B------:R-:W-:Y:S01]  /*f42a0*/  VIADD R12, R12, UR6 ;  /* 0x000000060c0c7c36 */ /* 0x000fe20008000000 */
[----:B------:R-:W0:Y:S02]  /*f42b0*/  LDCU UR6, c[0x0][0x3b8] ;  /* 0x00007700ff0677ac */ /* 0x000e240008000800 */
[----:B------:R0:W-:Y:S01]  /*f42c0*/  STL.64 [R1+0x1d00], R2 ;  /* 0x001d000201007387 */ /* 0x0001e20000100a00 */
[----:B-1----:R-:W-:-:S05]  /*f42d0*/  F2FP.SATFINITE.E5M2.F32.PACK_AB_MERGE_C R0, R30, R29, RZ ;  /* 0x0000001d1e00723e */ /* 0x002fca00048060ff */
[----:B------:R1:W-:Y:S01]  /*f42e0*/  STL [R1+0x3d8], R0 ;  /* 0x0003d80001007387 */ /* 0x0003e20000100800 */
[----:B0-----:R-:W-:Y:S02]  /*f42f0*/  F2FP.SATFINITE.E5M2.F32.PACK_AB_MERGE_C R2, R53, R31, RZ ;  /* 0x0000001f3502723e */ /* 0x001fe400048060ff */
[----:B------:R-:W-:-:S03]  /*f4300*/  SHF.R.S32.HI R13, RZ, 0x1f, R12 ;  /* 0x0000001fff0d7819 */ /* 0x000fc6000001140c */
[----:B------:R0:W-:Y:S01]  /*f4310*/  STL [R1+0x3bc], R2 ;  /* 0x0003bc0201007387 */ /* 0x0001e20000100800 */
[----:B-1----:R-:W-:-:S03]  /*f4320*/  F2FP.SATFINITE.E5M2.F32.PACK_AB_MERGE_C R0, R55, R54, RZ ;  /* 0x000000363700723e */ /* 0x002fc600048060ff */
[----:B------:R-:W4:Y:S04]  /*f4330*/  LDL.LU R25, [R1+0x1cc8] ;  /* 0x001cc80001197983 */ /* 0x000f280000300800 */
[----:B------:R-:W4:Y:S01]  /*f4340*/  LDL.LU R26, [R1+0x1ccc] ;  /* 0x001ccc00011a7983 */ /* 0x000f220000300800 */
[----:B0-----:R-:W-:-:S03]  /*f4350*/  IADD3 R2, P1, PT, R12, R4, RZ ;  /* 0x000000040c027210 */ /* 0x001fc60007f3e0ff */
[----:B------:R-:W-:Y:S04]  /*f4360*/  STL [R1+0x3c0], R0 ;  /* 0x0003c00001007387 */ /* 0x000fe80000100800 */
[----:B------:R-:W4:Y:S01]  /*f4370*/  LDL.LU R27, [R1+0x1cb0] ;  /* 0x001cb000011b7983 */ /* 0x000f220000300800 */
[----:B------:R-:W-:-:S03]  /*f4380*/  IMAD.X R3, R13, 0x1, R5, P1 ;  /* 0x000000010d037824 */ /* 0x000fc600008e0605 */
[----:B------:R-:W4:Y:S04]  /*f4390*/  LDL.LU R28, [R1+0x1cb4] ;  /* 0x001cb400011c7983 */ /* 0x000f280000300800 */
[----:B------:R-:W4:Y:S04]  /*f43a0*/  LDL.LU R54, [R1+0x1cb8] ;  /* 0x001cb80001367983 */ /* 0x000f280000300800 */
[----:B------:R-:W4:Y:S04]  /*f43b0*/  LDL.LU R55, [R1+0x1cbc] ;  /* 0x001cbc0001377983 */ /* 0x000f280000300800 */
[----:B------:R0:W-:Y:S04]  /*f43c0*/  STL.64 [R1+0x1cf0], R2 ;  /* 0x001cf00201007387 */ /* 0x0001e80000100a00 */
[----:B------:R-:W4:Y:S01]  /*f43d0*/  LDL.LU R29, [R1+0x1ca0] ;  /* 0x001ca000011d7983 */ /* 0x000f220000300800 */
[----:B0-----:R-:W-:-:S02]  /*f43e0*/  F2FP.SATFINITE.E5M2.F32.PACK_AB_MERGE_C R2, R57, R56, RZ ;  /* 0x000000383902723e */ /* 0x001fc400048060ff */
[----:B------:R-:W-:-:S03]  /*f43f0*/  F2FP.SATFINITE.E5M2.F32.PACK_AB_MERGE_C R0, R59, R58, RZ ;  /* 0x0000003a3b00723e */ /* 0x000fc600048060ff */
[----:B------:R0:W-:Y:S04]  /*f4400*/  STL [R1+0x3ac], R2 ;  /* 0x0003ac0201007387 */ /* 0x0001e80000100800 */
[----:B------:R-:W4:Y:S04]  /*f4410*/  LDL.LU R30, [R1+0x1ca4] ;  /* 0x001ca400011e7983 */ /* 0x000f280000300800 */
[----:B------:R-:W-:Y:S04]  /*f4420*/  STL [R1+0x3b0], R0 ;  /* 0x0003b00001007387 */ /* 0x000fe80000100800 */
[----:B------:R-:W4:Y:S04]  /*f4430*/  LDL.LU R56, [R1+0x1ca8] ;  /* 0x001ca80001387983 */ /* 0x000f280000300800 */
[----:B------:R-:W4:Y:S04]  /*f4440*/  LDL.LU R57, [R1+0x1cac] ;  /* 0x001cac0001397983 */ /* 0x000f280000300800 */
        /* <DEDUP_REMOVED lines=9> */
[----:B---3--:R-:W-:-:S02]  /*f44e0*/  F2FP.SATFINITE.E5M2.F32.PACK_AB_MERGE_C R0, R21, R20, RZ ;  /* 0x000000141500723e */ /* 0x008fc400048060ff */
[----:B0-----:R-:W-:-:S03]  /*f44f0*/  IADD3 R2, P1, PT, R12, R8, RZ ;  /* 0x000000080c027210 */ /* 0x001fc60007f3e0ff */
[----:B------:R-:W-:Y:S02]  /*f4500*/  STL [R1+0x3a0], R0 ;  /* 0x0003a00001007387 */ /* 0x000fe40000100800 */
[----:B------:R-:W-:-:S05]  /*f4510*/  IMAD.X R3, R13, 0x1, R11, P1 ;  /* 0x000000010d037824 */ /* 0x000fca00008e060b */
[----:B------:R0:W-:Y:S02]  /*f4520*/  STL.64 [R1+0x1cd0], R2 ;  /* 0x001cd00201007387 */ /* 0x0001e40000100a00 */
[----:B0-----:R-:W-:Y:S02]  /*f4530*/  IADD3 R2, P1, PT, R12, R9, RZ ;  /* 0x000000090c027210 */ /* 0x001fe40007f3e0ff */
[----:B----4-:R-:W-:-:S03]  /*f4540*/  F2FP.SATFINITE.E5M2.F32.PACK_AB_MERGE_C R0, R23, R22, RZ ;  /* 0x000000161700723e */ /* 0x010fc600048060ff */
[----:B------:R-:W-:Y:S02]  /*f4550*/  IMAD.X R3, R13, 0x1, R10, P1 ;  /* 0x000000010d037824 */ /* 0x000fe400008e060a */
[----:B------:R0:W-:Y:S04]  /*f4560*/  STL [R1+0x2f8], R0 ;  /* 0x0002f80001007387 */ /* 0x0001e80000100800 */
[----:B------:R-:W3:Y:S04]  /*f4570*/  LDL.LU R31, [R1+0x1c80] ;  /* 0x001c8000011f7983 */ /* 0x000ee80000300800 */
[----:B------:R-:W3:Y:S04]  /*f4580*/  LDL.LU R53, [R1+0x1c84] ;  /* 0x001c840001357983 */ /* 0x000ee80000300800 */
[----:B------:R-:W4:Y:S04]  /*f4590*/  LDL.LU R20, [R1+0x1c88] ;  /* 0x001c880001147983 */ /* 0x000f280000300800 */
[----:B------:R1:W-:Y:S04]  /*f45a0*/  STL.64 [R1+0x1cc0], R2 ;  /* 0x001cc00201007387 */ /* 0x0003e80000100a00 */
[----:B------:R-:W4:Y:S04]  /*f45b0*/  LDL.LU R21, [R1+0x1c8c] ;  /* 0x001c8c0001157983 */ /* 0x000f280000300800 */
[----:B------:R-:W4:Y:S04]  /*f45c0*/  LDL.LU R22, [R1+0xca0] ;  /* 0x000ca00001167983 */ /* 0x000f280000300800 */
[----:B------:R-:W4:Y:S01]  /*f45d0*/  LDL.LU R23, [R1+0xca4] ;  /* 0x000ca40001177983 */ /* 0x000f220000300800 */
[----:B------:R-:W-:Y:S01]  /*f45e0*/  VIADD R12, R12, UR6 ;  /* 0x000000060c0c7c36 */ /* 0x000fe20008000000 */
[----:B------:R-:W0:Y:S04]  /*f45f0*/  LDCU UR6, c[0x0][0x3b8] ;  /* 0x00007700ff0677ac */ /* 0x000e280008000800 */
[----:B------:R-:W-:-:S02]  /*f4600*/  SHF.R.S32.HI R13, RZ, 0x1f, R12 ;  /* 0x0000001fff0d7819 */ /* 0x000fc4000001140c */
[----:B0-----:R-:W-:-:S05]  /*f4610*/  F2FP.SATFINITE.E5M2.F32.PACK_AB_MERGE_C R0, R26, R25, RZ ;  /* 0x000000191a00723e */ /* 0x001fca00048060ff */
[----:B------:R0:W-:Y:S01]  /*f4620*/  STL [R1+0x2fc], R0 ;  /* 0x0002fc0001007387 */ /* 0x0001e20000100800 */
[----:B-1----:R-:W-:-:S05]  /*f4630*/  F2FP.SATFINITE.E5M2.F32.PACK_AB_MERGE_C R2, R28, R27, RZ ;  /* 0x0000001b1c02723e */ /* 0x002fca00048060ff */
[----:B------:R1:W-:Y:S01]  /*f4640*/  STL [R1+0x2e0], R2 ;  /* 0x0002e00201007387 */ /* 0x0003e20000100800 */
[----:B0-----:R-:W-:-:S03]  /*f4650*/  F2FP.SATFINITE.E5M2.F32.PACK_AB_MERGE_C R0, R55, R54, RZ ;  /* 0x000000363700723e */ /* 0x001fc600048060ff */
[----:B------:R-:W4:Y:S04]  /*f4660*/  LDL.LU R54, [R1+0xca8] ;  /* 0x000ca80001367983 */ /* 0x000f280000300800 */
[----:B------:R-:W4:Y:S01]  /*f4670*/  LDL.LU R55, [R1+0xcac] ;  /* 0x000cac0001377983 */ /* 0x000f220000300800 */
[----:B-1----:R-:W-:-:S05]  /*f4680*/  IADD3 R2, P1, PT, R12, R4, RZ ;  /* 0x000000040c027210 */ /* 0x002fca0007f3e0ff */
[----:B------:R-:W-:Y:S01]  /*f4690*/  IMAD.X R3, R13, 0x1, R5, P1 ;  /* 0x000000010d037824 */ /* 0x000fe200008e0605 */
[----:B------:R-:W-:Y:S04]  /*f46a0*/  STL [R1+0x2e4], R0 ;  /* 0x0002e40001007387 */ /* 0x000fe80000100800 */
[----:B------:R0:W-:Y:S01]  /*f46b0*/  STL.64 [R1+0x1cb0], R2 ;  /* 0x001cb00201007387 */ /* 0x0001e20000100a00 */
[----:B------:R-:W-:Y:S02]  /*f46c0*/  F2FP.SATFINITE.E5M2.F32.PACK_AB_MERGE_C R14, R30, R29, RZ ;  /* 0x0000001d1e0e723e */ /* 0x000fe400048060ff */
[----:B0-----:R-:W-:-:S03]  /*f46d0*/  IADD3 R2, P1, PT, R12, R6, RZ ;  /* 0x000000060c027210 */ /* 0x001fc60007f3e0ff */
[----:B------:R-:W-:Y:S02]  /*f46e0*/  STL [R1+0xb0], R14 ;  /* 0x0000b00e01007387 */ /* 0x000fe40000100800 */
[----:B------:R-:W-:Y:S01]  /*f46f0*/  IMAD.X R3, R13, 0x1, R7, P1 ;  /* 0x000000010d037824 */ /* 0x000fe200008e0607 */
[----:B------:R-:W-:-:S05]  /*f4700*/  F2FP.SATFINITE.E5M2.F32.PACK_AB_MERGE_C R0, R57, R56, RZ ;  /* 0x000000383900723e */ /* 0x000fca00048060ff */
[----:B------:R0:W-:Y:S04]  /*f4710*/  STL [R1+0x254], R0 ;  /* 0x0002540001007387 */ /* 0x0001e80000100800 */
[----:B------:R-:W4:Y:S04]  /*f4720*/  LDL.LU R29, [R1+0x1c70] ;  /* 0x001c7000011d7983 */ /* 0x000f280000300800 */
[----:B------:R-:W4:Y:S01]  /*f4730*/  LDL.LU R30, [R1+0x1c74] ;  /* 0x001c7400011e7983 */ /* 0x000f220000300800 */
[----:B0-----:R-:W-:-:S03]  /*f4740*/  F2FP.SATFINITE.E5M2.F32.PACK_AB_MERGE_C R0, R59, R58, RZ ;  /* 0x0000003a3b00723e */ /* 0x001fc600048060ff */
[----:B------:R0:W-:Y:S04]  /*f4750*/  STL.64 [R1+0x1ca0], R2 ;  /* 0x001ca00201007387 */ /* 0x0001e80000100a00 */
[----:B------:R2:W-:Y:S04]  /*f4760*/  STL [R1+0xac], R0 ;  /* 0x0000ac0001007387 */ /* 0x0005e80000100800 */
[----:B------:R-:W4:Y:S04]  /*f4770*/  LDL.LU R56, [R1+0x1c78] ;  /* 0x001c780001387983 */ /* 0x000f280000300800 */
[----:B------:R-:W4:Y:S01]  /*f4780*/  LDL.LU R57, [R1+0x1c7c] ;  /* 0x001c7c0001397983 */ /* 0x000f220000300800 */
[----:B0-----:R-:W-:-:S03]  /*f4790*/  IADD3 R2, P1, PT, R12, R8, RZ ;  /* 0x000000080c027210 */ /* 0x001fc60007f3e0ff */
[----:B------:R-:W4:Y:S04]  /*f47a0*/  LDL.LU R58, [R1+0x1c60] ;  /* 0x001c6000013a7983 */ /* 0x000f280000300800 */
[----:B------:R-:W4:Y:S01]  /*f47b0*/  LDL.LU R59, [R1+0x1c64] ;  /* 0x001c6400013b7983 */ /* 0x000f220000300800 */
        /* <DEDUP_REMOVED lines=9> */
[----:B------:R-:W-:Y:S04]  /*f4850*/  STL [R1+0xa0], R0 ;  /* 0x0000a00001007387 */ /* 0x000fe80000100800 */
[----:B------:R4:W-:Y:S04]  /*f4860*/  STL.64 [R1+0x1c90], R2 ;  /* 0x001c900201007387 */ /* 0x0009e80000100a00 */
[----:B------:R-:W3:Y:S01]  /*f4870*/  LDL.LU R27, [R1+0x1c50] ;  /* 0x001c5000011b7983 */ /* 0x000ee20000300800 */
[----:B----4-:R-:W-:Y:S02]  /*f4880*/  F2FP.SATFINITE.E5M2.F32.PACK_AB_MERGE_C R2, R21, R20, RZ ;  /* 0x000000141502723e */ /* 0x010fe400048060ff */
[----:B------:R-:W-:-:S03]  /*f4890*/  F2FP.SATFINITE.E5M2.F32.PACK_AB_MERGE_C R0, R23, R22, RZ ;  /* 0x000000161700723e */ /* 0x000fc600048060ff */
[----:B------:R-:W-:Y:S04]  /*f48a0*/  STL [R1+0xa4], R2 ;  /* 0x0000a40201007387 */ /* 0x000fe80000100800 */
[----:B------:R-:W3:Y:S04]  /*f48b0*/  LDL.LU R28, [R1+0x1c54] ;  /* 0x001c5400011c7983 */ /* 0x000ee80000300800 */
        /* <DEDUP_REMOVED lines=8> */
[----:B0-----:R-:W-:Y:S02]  /*f4940*/  F2FP.SATFINITE.E5M2.F32.PACK_AB_MERGE_C R0, R55, R54, RZ ;  /* 0x000000363700723e */ /* 0x001fe400048060ff */
[----:B------:R-:W-:-:S03]  /*f4950*/  IADD3 R2, P1, PT, R12, R4, RZ ;  /* 0x000000040c027210 */ /* 0x000fc60007f3e0ff */
[----:B------:R0:W-:Y:S02]  /*f4960*/  STL [R1+0x98], R0 ;  /* 0x0000980001007387 */ /* 0x0001e40000100800 */
[----:B------:R-:W-:Y:S02]  /*f4970*/  IMAD.X R3, R13, 0x1, R5, P1 ;  /* 0x000000010d037824 */ /* 0x000fe400008e0605 */
[----:B------:R-:W4:Y:S04]  /*f4980*/  LDL.LU R31, [R1+0x1c48] ;  /* 0x001c4800011f7983 */ /* 0x000f280000300800 */
[----:B------:R-:W4:Y:S04]  /*f4990*/  LDL.LU R53, [R1+0x1c4c] ;  /* 0x001c4c0001357983 */ /* 0x000f280000300800 */
[----:B------:R-:W4:Y:S04]  /*f49a0*/  LDL.LU R54, [R1+0x1c30] ;  /* 0x001c300001367983 */ /* 0x000f280000300800 */
[----:B------:R0:W-:Y:S04]  /*f49b0*/  STL.64 [R1+0x1c80], R2 ;  /* 0x001c800201007387 */ /* 0x0001e80000100a00 */
[----:B------:R-:W4:Y:S01]  /*f49c0*/  LDL.LU R55, [R1+0x1c34] ;  /* 0x001c340001377983 */ /* 0x000f220000300800 */
[----:B------:R-:W-:-:S05]  /*f49d0*/  F2FP.SATFINITE.E5M2.F32.PACK_AB_MERGE_C R40, R30, R29, RZ ;  /* 0x0000001d1e28723e */ /* 0x000fca00048060ff */
[----:B------:R-:W-:Y:S01]  /*f49e0*/  STL [R1+0x5854], R40 ;  /* 0x0058542801007387 */ /* 0x000fe20000100800 */
[----:B0-----:R-:W-:-:S03]  /*f49f0*/  F2FP.SATFINITE.E5M2.F32.PACK_AB_MERGE_C R0, R57, R56, RZ ;  /* 0x000000383900723e */ /* 0x001fc600048060ff */
[----:B------:R-:W4:Y:S04]  /*f4a00*/  LDL.LU R56, [R1+0x1c38] ;  /* 0x001c380001387983 */ /* 0x000f280000300800 */
[----:B------:R-:W4:Y:S01]  /*f4a10*/  LDL.LU R57, [R1+0x1c3c] ;  /* 0x001c3c0001397983 */ /* 0x000f220000300800 */
[----:B------:R-:W-:-:S05]  /*f4a20*/  IADD3 R2, P1, PT, R12, R6, RZ ;  /* 0x000000060c027210 */ /* 0x000fca0007f3e0ff */
[----:B------:R-:W-:Y:S01]  /*f4a30*/  IMAD.X R3, R13, 0x1, R7, P1 ;  /* 0x000000010d037824 */ /* 0x000fe200008e0607 */
[----:B------:R-:W-:Y:S04]  /*f4a40*/  STL [R1+0x5054], R0 ;  /* 0x0050540001007387 */ /* 0x000fe80000100800 */
[----:B------:R0:W-:Y:S04]  /*f4a50*/  STL.64 [R1+0x1c70], R2 ;  /* 0x001c700201007387 */ /* 0x0001e80000100a00 */
[----:B------:R-:W4:Y:S01]  /*f4a60*/  LDL.LU R29, [R1+0x1c20] ;  /* 0x001c2000011d7983 */ /* 0x000f220000300800 */
[----:B0-----:R-:W-:-:S05]  /*f4a70*/  F2FP.SATFINITE.E5M2.F32.PACK_AB_MERGE_C R2, R59, R58, RZ ;  /* 0x0000003a3b02723e */ /* 0x001fca00048060ff */
[----:B------:R0:W-:Y:S04]  /*f4a80*/  STL [R1+0x4ff8], R2 ;  /* 0x004ff80201007387 */ /* 0x0001e80000100800 */
[----:B------:R-:W4:Y:S01]  /*f4a90*/  LDL.LU R30, [R1+0x1c24] ;  /* 0x001c2400011e7983 */ /* 0x000f220000300800 */
[----:B0-----:R-:W-:-:S05]  /*f4aa0*/  IADD3 R2, P1, PT, R12, R8, RZ ;  /* 0x000000080c027210 */ /* 0x001fca0007f3e0ff */
[----:B------:R-:W-:Y:S01]  /*f4ab0*/  IMAD.X R3, R13, 0x1, R11, P1 ;  /* 0x000000010d037824 */ /* 0x000fe200008e060b */
[----:B--2---:R-:W-:-:S05]  /*f4ac0*/  F2FP.SATFINITE.E5M2.F32.PACK_AB_MERGE_C R0, R19, R18, RZ ;  /* 0x000000121300723e */ /* 0x004fca00048060ff */
[----:B------:R-:W-:Y:S04]  /*f4ad0*/  STL [R1+0x5014], R0 ;  /* 0x0050140001007387 */ /* 0x000fe80000100800 */
[----:B------:R-:W2:Y:S04]  /*f4ae0*/  LDL.LU R58, [R1+0x1c28] ;  /* 0x001c2800013a7983 */ /* 0x000ea80000300800 */
[----:B------:R-:W2:Y:S04]  /*f4af0*/  LDL.LU R59, [R1+0x1c2c] ;  /* 0x001c2c00013b7983 */ /* 0x000ea80000300800 */
[----:B------:R-:W2:Y:S04]  /*f4b00*/  LDL.LU R18, [R1+0x1c10] ;  /* 0x001c100001127983 */ /* 0x000ea80000300800 */
[----:B------:R-:W2:Y:S04]  /*f4b10*/  LDL.LU R19, [R1+0x1c14] ;  /* 0x001c140001137983 */ /* 0x000ea80000300800 */
[----:B------:R0:W-:Y:S02]  /*f4b20*/  STL.64 [R1+0x1c60], R2 ;  /* 0x001c600201007387 */ /* 0x0001e40000100a00 */
[----:B0-----:R-:W-:-:S05]  /*f4b30*/  IADD3 R2, P1, PT, R12, R9, RZ ;  /* 0x000000090c027210 */ /* 0x001fca0007f3e0ff */
[----:B------:R-:W-:Y:S01]  /*f4b40*/  IMAD.X R3, R13, 0x1, R10, P1 ;  /* 0x000000010d037824 */ /* 0x000fe200008e060a */
[----:B---3--:R-:W-:-:S05]  /*f4b50*/  F2FP.SATFINITE.E5M2.F32.PACK_AB_MERGE_C R0, R28, R27, RZ ;  /* 0x0000001b1c00723e */ /* 0x008fca00048060ff */
[----:B------:R-:W-:Y:S04]  /*f4b60*/  STL [R1+0x4fa8], R0 ;  /* 0x004fa80001007387 */ /* 0x000fe80000100800 */
[----:B------:R4:W-:Y:S02]  /*f4b70*/  STL.64 [R1+0x1c50], R2 ;  /* 0x001c500201007387 */ /* 0x0009e40000100a00 */
[----:B----4-:R-:W-:Y:S02]  /*f4b80*/  F2FP.SATFINITE.E5M2.F32.PACK_AB_MERGE_C R2, R21, R20, RZ ;  /* 0x000000141502723e */ /* 0x010fe400048060ff */
[----:B------:R-:W-:Y:S01]  /*f4b90*/  F2FP.SATFINITE.E5M2.F32.PACK_AB_MERGE_C R0, R23, R22, RZ ;  /* 0x000000161700723e */ /* 0x000fe200048060ff */
[----:B------:R-:W3:Y:S04]  /*f4ba0*/  LDL.LU R20, [R1+0x1c18] ;  /* 0x001c180001147983 */ /* 0x000ee80000300800 */
[----:B------:R-:W-:Y:S04]  /*f4bb0*/  STL [R1+0x4fbc], R2 ;  /* 0x004fbc0201007387 */ /* 0x000fe80000100800 */
[----:B------:R-:W3:Y:S04]  /*f4bc0*/  LDL.LU R21, [R1+0x1c1c] ;  /* 0x001c1c0001157983 */ /* 0x000ee80000300800 */
[----:B------:R0:W-:Y:S04]  /*f4bd0*/  STL [R1+0x4e54], R0 ;  /* 0x004e540001007387 */ /* 0x0001e80000100800 */
[----:B------:R-:W4:Y:S04]  /*f4be0*/  LDL.LU R22, [R1+0x1c00] ;  /* 0x001c000001167983 */ /* 0x000f280000300800 */
[----:B------:R-:W4:Y:S01]  /*f4bf0*/  LDL.LU R23, [R1+0x1c04] ;  /* 0x001c040001177983 */ /* 0x000f220000300800 */
[----:B-1----:R-:W-:Y:S01]  /*f4c00*/  VIADD R12, R12, UR6 ;  /* 0x000000060c0c7c36 */ /* 0x002fe20008000000 */
[----:B0-----:R-:W-:Y:S01]  /*f4c10*/  F2FP.SATFINITE.E5M2.F32.PACK_AB_MERGE_C R0, R53, R31, RZ ;  /* 0x0000001f3500723e */ /* 0x001fe200048060ff */
[----:B------:R-:W0:Y:S03]  /*f4c20*/  LDCU UR6, c[0x0][0x3b8] ;  /* 0x00007700ff0677ac */ /* 0x000e260008000800 */
[----:B------:R-:W-:-:S02]  /*f4c30*/  SHF.R.S32.HI R13, RZ, 0x1f, R12 ;  /* 0x0000001fff0d7819 */ /* 0x000fc4000001140c */
[----:B------:R-:W-:Y:S01]  /*f4c40*/  IADD3 R2, P1, PT, R12, R4, RZ ;  /* 0x000000040c027210 */ /* 0x000fe20007f3e0ff */
[----:B------:R1:W-:Y:S04]  /*f4c50*/  STL [R1+0x4e6c], R0 ;  /* 0x004e6c0001007387 */ /* 0x0003e80000100800 */
[----:B------:R-:W-:Y:S01]  /*f4c60*/  IMAD.X R3, R13, 0x1, R5, P1 ;  /* 0x000000010d037824 */ /* 0x000fe200008e0605 */
[----:B------:R-:W4:Y:S04]  /*f4c70*/  LDL.LU R31, [R1+0x1c08] ;  /* 0x001c0800011f7983 */ /* 0x000f280000300800 */
[----:B------:R-:W4:Y:S01]  /*f4c80*/  LDL.LU R53, [R1+0x1c0c] ;  /* 0x001c0c0001357983 */ /* 0x000f220000300800 */
[----:B-1----:R-:W-:-:S03]  /*f4c90*/  F2FP.SATFINITE.E5M2.F32.PACK_AB_MERGE_C R0, R55, R54, RZ ;  /* 0x000000363700723e */ /* 0x002fc600048060ff */
[----:B------:R1:W-:Y:S04]  /*f4ca0*/  STL.64 [R1+0x1c40], R2 ;  /* 0x001c400201007387 */ /* 0x0003e80000100a00 */
[----:B------:R0:W-:Y:S04]  /*f4cb0*/  STL [R1+0x4e14], R0 ;  /* 0x004e140001007387 */ /* 0x0001e80000100800 */
[----:B------:R-:W4:Y:S04]  /*f4cc0*/  LDL.LU R54, [R1+0x1bf0] ;  /* 0x001bf00001367983 */ /* 0x000f280000300800 */
[----:B------:R-:W4:Y:S01]  /*f4cd0*/  LDL.LU R55, [R1+0x1bf4] ;  /* 0x001bf40001377983 */ /* 0x000f220000300800 */
[----:B-1----:R-:W-:-:S02]  /*f4ce0*/  IADD3 R2, P1, PT, R12, R6, RZ ;  /* 0x000000060c027210 */ /* 0x002fc40007f3e0ff */
[----:B0-----:R-:W-:-:S05]  /*f4cf0*/  F2FP.SATFINITE.E5M2.F32.PACK_AB_MERGE_C R0, R57, R56, RZ ;  /* 0x000000383900723e */ /* 0x001fca00048060ff */
[----:B------:R-:W-:Y:S04]  /*f4d00*/  STL [R1+0x4e20], R0 ;  /* 0x004e200001007387 */ /* 0x000fe80000100800 */
[----:B------:R-:W4:Y:S04]  /*f4d10*/  LDL.LU R56, [R1+0x1bf8] ;  /* 0x001bf80001387983 */ /* 0x000f280000300800 */
[----:B------:R-:W4:Y:S01]  /*f4d20*/  LDL.LU R57, [R1+0x1bfc] ;  /* 0x001bfc0001397983 */ /* 0x000f220000300800 */
[----:B------:R-:W-:-:S05]  /*f4d30*/  IMAD.X R3, R13, 0x1, R7, P1 ;  /* 0x000000010d037824 */ /* 0x000fca00008e0607 */
[----:B------:R0:W-:Y:S02]  /*f4d40*/  STL.64 [R1+0x1c30], R2 ;  /* 0x001c300201007387 */ /* 0x0001e40000100a00 */
[----:B0-----:R-:W-:Y:S02]  /*f4d50*/  IADD3 R2, P1, PT, R12, R8, RZ ;  /* 0x000000080c027210 */ /* 0x001fe40007f3e0ff */
[----:B------:R-:W-:-:S03]  /*f4d60*/  F2FP.SATFINITE.E5M2.F32.PACK_AB_MERGE_C R14, R30, R29, RZ ;  /* 0x0000001d1e0e723e */ /* 0x000fc600048060ff */
[----:B------:R-:W-:Y:S02]  /*f4d70*/  IMAD.X R3, R13, 0x1, R11, P1 ;  /* 0x000000010d037824 */ /* 0x000fe400008e060b */
[----:B------:R-:W-:Y:S01]  /*f4d80*/  STL [R1+0x4dc4], R14 ;  /* 0x004dc40e01007387 */ /* 0x000fe20000100800 */
[----:B--2---:R-:W-:-:S05]  /*f4d90*/  F2FP.SATFINITE.E5M2.F32.PACK_AB_MERGE_C R0, R59, R58, RZ ;  /* 0x0000003a3b00723e */ /* 0x004fca00048060ff */
[----:B------:R0:W-:Y:S04]  /*f4da0*/  STL [R1+0x4dd4], R0 ;  /* 0x004dd40001007387 */ /* 0x0001e80000100800 */
[----:B------:R1:W-:Y:S01]  /*f4db0*/  STL.64 [R1+0x1c20], R2 ;  /* 0x001c200201007387 */ /* 0x0003e20000100a00 */
[----:B0-----:R-:W-:Y:S02]  /*f4dc0*/  F2FP.SATFINITE.E5M2.F32.PACK_AB_MERGE_C R0, R19, R18, RZ ;  /* 0x000000121300723e */ /* 0x001fe400048060ff */
[----:B-1----:R-:W-:-:S03]  /*f4dd0*/  IADD3 R2, P1, PT, R12, R9, RZ ;  /* 0x000000090c027210 */ /* 0x002fc60007f3e0ff */
[----:B------:R-:W-:Y:S02]  /*f4de0*/  STL [R1+0x4d40], R0 ;  /* 0x004d400001007387 */ /* 0x000fe40000100800 */
[----:B------:R-:W-:Y:S02]  /*f4df0*/  IMAD.X R3, R13, 0x1, R10, P1 ;  /* 0x000000010d037824 */ /* 0x000fe400008e060a */
[----:B------:R-:W2:Y:S04]  /*f4e00*/  LDL.LU R25, [R1+0x1be0] ;  /* 0x001be00001197983 */ /* 0x000ea80000300800 */
[----:B------:R-:W2:Y:S04]  /*f4e10*/  LDL.LU R26, [R1+0x1be4] ;  /* 0x001be400011a7983 */ /* 0x000ea80000300800 */
[----:B------:R-:W2:Y:S04]  /*f4e20*/  LDL.LU R27, [R1+0x1be8] ;  /* 0x001be800011b7983 */ /* 0x000ea80000300800 */
[----:B------:R3:W-:Y:S04]  /*f4e30*/  STL.64 [R1+0x1c10], R2 ;  /* 0x001c100201007387 */ /* 0x0007e80000100a00 */
[----:B------:R-:W2:Y:S04]  /*f4e40*/  LDL.LU R28, [R1+0x1bec] ;  /* 0x001bec00011c7983 */ /* 0x000ea80000300800 */
[----:B------:R-:W2:Y:S04]  /*f4e50*/  LDL.LU R58, [R1+0x1bd0] ;  /* 0x001bd000013a7983 */ /* 0x000ea80000300800 */
[----:B------:R-:W2:Y:S04]  /*f4e60*/  LDL.LU R59, [R1+0x1bd4] ;  /* 0x001bd400013b7983 */ /* 0x000ea80000300800 */
[----:B------:R-:W2:Y:S01]  /*f4e70*/  LDL.LU R18, [R1+0x1bd8] ;  /* 0x001bd80001127983 */ /* 0x000ea20000300800 */
[----:B---3--:R-:W-:-:S05]  /*f4e80*/  F2FP.SATFINITE.E5M2.F32.PACK_AB_MERGE_C R2, R21, R20, RZ ;  /* 0x000000141502723e */ /* 0x008fca00048060ff */
[----:B------:R-:W-:Y:S04]  /*f4e90*/  STL [R1+0x4d80], R2 ;  /* 0x004d800201007387 */ /* 0x000fe80000100800 */
[----:B------:R-:W3:Y:S01]  /*f4ea0*/  LDL.LU R19, [R1+0x1bdc] ;  /* 0x001bdc0001137983 */ /* 0x000ee20000300800 */
[----:B----4-:R-:W-:-:S05]  /*f4eb0*/  F2FP.SATFINITE.E5M2.F32.PACK_AB_MERGE_C R0, R23, R22, RZ ;  /* 0x000000161700723e */ /* 0x010fca00048060ff */
[----:B------:R0:W-:Y:S04]  /*f4ec0*/  STL [R1+0x4c9c], R0 ;  /* 0x004c9c0001007387 */ /* 0x0001e80000100800 */
[----:B------:R-:W4:Y:S04]  /*f4ed0*/  LDL.LU R20, [R1+0x1bc0] ;  /* 0x001bc00001147983 */ /* 0x000f280000300800 */
[----:B------:R-:W4:Y:S04]  /*f4ee0*/  LDL.LU R21, [R1+0x1bc4] ;  /* 0x001bc40001157983 */ /* 0x000f280000300800 */
[----:B------:R-:W4:Y:S04]  /*f4ef0*/  LDL.LU R22, [R1+0x1bc8] ;  /* 0x001bc80001167983 */ /* 0x000f280000300800 */
[----:B------:R-:W4:Y:S01]  /*f4f00*/  LDL.LU R23, [R1+0x1bcc] ;  /* 0x001bcc0001177983 */ /* 0x000f220000300800 */
[----:B------:R-:W-:Y:S01]  /*f4f10*/  VIADD R12, R12, UR6 ;  /* 0x000000060c0c7c36 */ /* 0x000fe20008000000 */
[----:B0-----:R-:W-:Y:S01]  /*f4f20*/  F2FP.SATFINITE.E5M2.F32.PACK_AB_MERGE_C R0, R53, R31, RZ ;  /* 0x0000001f3500723e */ /* 0x001fe200048060ff */
[----:B------:R-:W0:Y:S03]  /*f4f30*/  LDCU UR6, c[0x0][0x3b8] ;  /* 0x00007700ff0677ac */ /* 0x000e260008000800 */
[----:B------:R-:W-:-:S02]  /*f4f40*/  SHF.R.S32.HI R13, RZ, 0x1f, R12 ;  /* 0x0000001fff0d7819 */ /* 0x000fc4000001140c */
[----:B------:R-:W-:Y:S01]  /*f4f50*/  IADD3 R2, P1, PT, R12, R4, RZ ;  /* 0x000000040c027210 */ /* 0x000fe20007f3e0ff */
[----:B------:R-:W-:Y:S04]  /*f4f60*/  STL [R1+0x4ce8], R0 ;  /* 0x004ce80001007387 */ /* 0x000fe80000100800 */
[----:B------:R-:W-:Y:S01]  /*f4f70*/  IMAD.X R3, R13, 0x1, R5, P1 ;  /* 0x000000010d037824 */ /* 0x000fe200008e0605 */
[----:B------:R-:W-:-:S04]  /*f4f80*/  F2FP.SATFINITE.E5M2.F32.PACK_AB_MERGE_C R14, R55, R54, RZ ;  /* 0x00000036370e723e */ /* 0x000fc800048060ff */
[----:B------:R1:W-:Y:S04]  /*f4f90*/  STL.64 [R1+0x1c00], R2 ;  /* 0x001c000201007387 */ /* 0x0003e80000100a00 */
[----:B------:R-:W-:Y:S01]  /*f4fa0*/  STL [R1+0x21e8], R14 ;  /* 0x0021e80e01007387 */ /* 0x000fe20000100800 */
[----:B-1----:R-:W-:Y:S02]  /*f4fb0*/  IADD3 R2, P1, PT, R12, R6, RZ ;  /* 0x000000060c027210 */ /* 0x002fe40007f3e0ff */
[----:B------:R-:W-:-:S05]  /*f4fc0*/  F2FP.SATFINITE.E5M2.F32.PACK_AB_MERGE_C R0, R57, R56, RZ ;  /* 0x000000383900723e */ /* 0x000fca00048060ff */
[----:B------:R-:W-:Y:S04]  /*f4fd0*/  STL [R1+0x21a8], R0 ;  /* 0x0021a80001007387 */ /* 0x000fe80000100800 */
[----:B------:R-:W4:Y:S04]  /*f4fe0*/  LDL.LU R29, [R1+0x1bb0] ;  /* 0x001bb000011d7983 */ /* 0x000f280000300800 */
[----:B------:R-:W4:Y:S01]  /*f4ff0*/  LDL.LU R30, [R1+0x1bb4] ;  /* 0x001bb400011e7983 */ /* 0x000f220000300800 */
[----:B------:R-:W-:-:S03]  /*f5000*/  IMAD.X R3, R13, 0x1, R7, P1 ;  /* 0x000000010d037824 */ /* 0x000fc600008e0607 */
[----:B------:R-:W4:Y:S04]  /*f5010*/  LDL.LU R31, [R1+0x1bb8] ;  /* 0x001bb800011f7983 */ /* 0x000f280000300800 */
[----:B------:R1:W-:Y:S04]  /*f5020*/  STL.64 [R1+0x1bf0], R2 ;  /* 0x001bf00201007387 */ /* 0x0003e80000100a00 */
[----:B------:R-:W4:Y:S04]  /*f5030*/  LDL.LU R53, [R1+0x1bbc] ;  /* 0x001bbc0001357983 */ /* 0x000f280000300800 */
[----:B------:R-:W4:Y:S04]  /*f5040*/  LDL.LU R54, [R1+0x1ba0] ;  /* 0x001ba00001367983 */ /* 0x000f280000300800 */
[----:B------:R-:W4:Y:S04]  /*f5050*/  LDL.LU R55, [R1+0x1ba4] ;  /* 0x001ba40001377983 */ /* 0x000f280000300800 */
[----:B------:R-:W4:Y:S04]  /*f5060*/  LDL.LU R56, [R1+0x1ba8] ;  /* 0x001ba80001387983 */ /* 0x000f280000300800 */
[----:B------:R-:W4:Y:S01]  /*f5070*/  LDL.LU R57, [R1+0x1bac] ;  /* 0x001bac0001397983 */ /* 0x000f220000300800 */
[----:B-1----:R-:W-:-:S05]  /*f5080*/  IADD3 R2, P1, PT, R12, R8, RZ ;  /* 0x000000080c027210 */ /* 0x002fca0007f3e0ff */
[----:B------:R-:W-:Y:S01]  /*f5090*/  IMAD.X R3, R13, 0x1, R11, P1 ;  /* 0x000000010d037824 */ /* 0x000fe200008e060b */
[----:B--2---:R-:W-:-:S05]  /*f50a0*/  F2FP.SATFINITE.E5M2.F32.PACK_AB_MERGE_C R42, R26, R25, RZ ;  /* 0x000000191a2a723e */ /* 0x004fca00048060ff */
[----:B------:R-:W-:Y:S01]  /*f50b0*/  STL [R1+0x58b8], R42 ;  /* 0x0058b82a01007387 */ /* 0x000fe20000100800 */
[----:B------:R-:W-:-:S05]  /*f50c0*/  F2FP.SATFINITE.E5M2.F32.PACK_AB_MERGE_C R0, R28, R27, RZ ;  /* 0x0000001b1c00723e */ /* 0x000fca00048060ff */
[----:B------:R1:W-:Y:S04]  /*f50d0*/  STL [R1+0x2108], R0 ;  /* 0x0021080001007387 */ /* 0x0003e80000100800 */
[----:B------:R2:W-:Y:S01]  /*f50e0*/  STL.64 [R1+0x1be0], R2 ;  /* 0x001be00201007387 */ /* 0x0005e20000100a00 */
[----:B-1----:R-:W-:-:S05]  /*f50f0*/  F2FP.SATFINITE.E5M2.F32.PACK_AB_MERGE_C R0, R59, R58, RZ ;  /* 0x0000003a3b00723e */ /* 0x002fca00048060ff */
[----:B------:R3:W-:Y:S01]  /*f5100*/  STL [R1+0x1fe8], R0 ;  /* 0x001fe80001007387 */ /* 0x0007e20000100800 */
[----:B--2---:R-:W-:-:S03]  /*f5110*/  IADD3 R2, P1, PT, R12, R9, RZ ;  /* 0x000000090c027210 */ /* 0x004fc60007f3e0ff */
[----:B------:R-:W2:Y:S02]  /*f5120*/  LDL.LU R58, [R1+0x1b90] ;  /* 0x001b9000013a7983 */ /* 0x000ea40000300800 */
[----:B------:R-:W-:Y:S02]  /*f5130*/  IMAD.X R3, R13, 0x1, R10, P1 ;  /* 0x000000010d037824 */ /* 0x000fe400008e060a */
[----:B------:R-:W2:Y:S04]  /*f5140*/  LDL.LU R59, [R1+0x1b94] ;  /* 0x001b9400013b7983 */ /* 0x000ea80000300800 */
[----:B------:R4:W-:Y:S01]  /*f5150*/  STL.64 [R1+0x1bd0], R2 ;  /* 0x001bd00201007387 */ /* 0x0009e20000100a00 */
[----:B---3--:R-:W-:-:S05]  /*f5160*/  F2FP.SATFINITE.E5M2.F32.PACK_AB_MERGE_C R0, R19, R18, RZ ;  /* 0x000000121300723e */ /* 0x008fca00048060ff */
[----:B------:R1:W-:Y:S01]  /*f5170*/  STL [R1+0x202c], R0 ;  /* 0x00202c0001007387 */ /* 0x0003e20000100800 */
[----:B----4-:R-:W-:-:S05]  /*f5180*/  F2FP.SATFINITE.E5M2.F32.PACK_AB_MERGE_C R2, R21, R20, RZ ;  /* 0x000000141502723e */ /* 0x010fca00048060ff */
[----:B------:R3:W-:Y:S01]  /*f5190*/  STL [R1+0x1f8c], R2 ;  /* 0x001f8c0201007387 */ /* 0x0007e20000100800 */
[----:B-1----:R-:W-:-:S03]  /*f51a0*/  F2FP.SATFINITE.E5M2.F32.PACK_AB_MERGE_C R0, R23, R22, RZ ;  /* 0x000000161700723e */ /* 0x002fc600048060ff */
[----:B------:R-:W4:Y:S04]  /*f51b0*/  LDL.LU R22, [R1+0x1b98] ;  /* 0x001b980001167983 */ /* 0x000f280000300800 */
[----:B------:R-:W4:Y:S04]  /*f51c0*/  LDL.LU R23, [R1+0x1b9c] ;  /* 0x001b9c0001177983 */ /* 0x000f280000300800 */
[----:B------:R1:W-:Y:S04]  /*f51d0*/  STL [R1+0x1f98], R0 ;  /* 0x001f980001007387 */ /* 0x0003e80000100800 */
[----:B------:R-:W4:Y:S04]  /*f51e0*/  LDL.LU R18, [R1+0x1b80] ;  /* 0x001b800001127983 */ /* 0x000f280000300800 */
[----:B------:R-:W4:Y:S04]  /*f51f0*/  LDL.LU R19, [R1+0x1b84] ;  /* 0x001b840001137983 */ /* 0x000f280000300800 */
[----:B------:R-:W4:Y:S04]  /*f5200*/  LDL.LU R20, [R1+0x1b88] ;  /* 0x001b880001147983 */ /* 0x000f280000300800 */
[----:B------:R-:W4:Y:S01]  /*f5210*/  LDL.LU R21, [R1+0x1b8c] ;  /* 0x001b8c0001157983 */ /* 0x000f220000300800 */
[----:B0-----:R-:W-:Y:S01]  /*f5220*/  VIADD R12, R12, UR6 ;  /* 0x000000060c0c7c36 */ /* 0x001fe20008000000 */
[----:B------:R-:W0:Y:S04]  /*f5230*/  LDCU UR6, c[0x0][0x3b8] ;  /* 0x00007700ff0677ac */ /* 0x000e280008000800 */
[----:B------:R-:W-:-:S02]  /*f5240*/  SHF.R.S32.HI R13, RZ, 0x1f, R12 ;  /* 0x0000001fff0d7819 */ /* 0x000fc4000001140c */
[----:B---3--:R-:W-:-:S05]  /*f5250*/  IADD3 R2, P1, PT, R12, R4, RZ ;  /* 0x000000040c027210 */ /* 0x008fca0007f3e0ff */
[----:B------:R-:W-:Y:S01]  /*f5260*/  IMAD.X R3, R13, 0x1, R5, P1 ;  /* 0x000000010d037824 */ /* 0x000fe200008e0605 */
[----:B------:R-:W-:-:S05]  /*f5270*/  F2FP.SATFINITE.E5M2.F32.PACK_AB_MERGE_C R43, R30, R29, RZ ;  /* 0x0000001d1e2b723e */ /* 0x000fca00048060ff */
[----:B------:R-:W-:Y:S04]  /*f5280*/  STL [R1+0x58bc], R43 ;  /* 0x0058bc2b01007387 */ /* 0x000fe80000100800 */
[----:B------:R3:W-:Y:S01]  /*f5290*/  STL.64 [R1+0x1bc0], R2 ;  /* 0x001bc00201007387 */ /* 0x0007e20000100a00 */
[----:B-1----:R-:W-:Y:S02]  /*f52a0*/  F2FP.SATFINITE.E5M2.F32.PACK_AB_MERGE_C R0, R53, R31, RZ ;  /* 0x0000001f3500723e */ /* 0x002fe400048060ff */
[----:B---3--:R-:W-:-:S03]  /*f52b0*/  IADD3 R2, P1, PT, R12, R6, RZ ;  /* 0x000000060c027210 */ /* 0x008fc60007f3e0ff */
[----:B------:R1:W-:Y:S02]  /*f52c0*/  STL [R1+0x1e7c], R0 ;  /* 0x001e7c0001007387 */ /* 0x0003e40000100800 */
[----:B------:R-:W-:-:S05]  /*f52d0*/  IMAD.X R3, R13, 0x1, R7, P1 ;  /* 0x000000010d037824 */ /* 0x000fca00008e0607 */
[----:B------:R3:W-:Y:S01]  /*f52e0*/  STL.64 [R1+0x1bb0], R2 ;  /* 0x001bb00201007387 */ /* 0x0007e20000100a00 */
[----:B-1----:R-:W-:-:S03]  /*f52f0*/  F2FP.SATFINITE.E5M2.F32.PACK_AB_MERGE_C R0, R57, R56, RZ ;  /* 0x000000383900723e */ /* 0x002fc600048060ff */
[----:B------:R-:W4:Y:S01]  /*f5300*/  LDL.LU R25, [R1+0x1b70] ;  /* 0x001b700001197983 */ /* 0x000f220000300800 */
[----:B---3--:R-:W-:-:S05]  /*f5310*/  F2FP.SATFINITE.E5M2.F32.PACK_AB_MERGE_C R2, R55, R54, RZ ;  /* 0x000000363702723e */ /* 0x008fca00048060ff */
[----:B------:R1:W-:Y:S04]  /*f5320*/  STL [R1+0x1e1c], R2 ;  /* 0x001e1c0201007387 */ /* 0x0003e80000100800 */
[----:B------:R-:W3:Y:S04]  /*f5330*/  LDL.LU R26, [R1+0x1b74] ;  /* 0x001b7400011a7983 */ /* 0x000ee80000300800 */
[----:B------:R-:W-:Y:S04]  /*f5340*/  STL [R1+0x1e3c], R0 ;  /* 0x001e3c0001007387 */ /* 0x000fe80000100800 */
[----:B------:R-:W3:Y:S04]  /*f5350*/  LDL.LU R27, [R1+0x1b78] ;  /* 0x001b7800011b7983 */ /* 0x000ee80000300800 */
[----:B------:R-:W3:Y:S04]  /*f5360*/  LDL.LU R28, [R1+0x1b7c] ;  /* 0x001b7c00011c7983 */ /* 0x000ee80000300800 */
[----:B------:R-:W3:Y:S04]  /*f5370*/  LDL.LU R31, [R1+0x1b60] ;  /* 0x001b6000011f7983 */ /* 0x000ee80000300800 */
[----:B------:R-:W3:Y:S04]  /*f5380*/  LDL.LU R53, [R1+0x1b64] ;  /* 0x001b640001357983 */ /* 0x000ee80000300800 */
[----:B------:R-:W3:Y:S04]  /*f5390*/  LDL.LU R54, [R1+0x1b68] ;  /* 0x001b680001367983 */ /* 0x000ee80000300800 */
[----:B------:R-:W3:Y:S01]  /*f53a0*/  LDL.LU R55, [R1+0x1b6c] ;  /* 0x001b6c0001377983 */ /* 0x000ee20000300800 */
[----:B-1----:R-:W-:-:S05]  /*f53b0*/  IADD3 R2, P1, PT, R12, R8, RZ ;  /* 0x000000080c027210 */ /* 0x002fca0007f3e0ff */
[----:B------:R-:W-:-:S05]  /*f53c0*/  IMAD.X R3, R13, 0x1, R11, P1 ;  /* 0x000000010d037824 */ /* 0x000fca00008e060b */
[----:B------:R1:W-:Y:S02]  /*f53d0*/  STL.64 [R1+0x1ba0], R2 ;  /* 0x001ba00201007387 */ /* 0x0003e40000100a00 */
[----:B-1----:R-:W-:-:S05]  /*f53e0*/  IADD3 R2, P1, PT, R12, R9, RZ ;  /* 0x000000090c027210 */ /* 0x002fca0007f3e0ff */
[----:B------:R-:W-:Y:S02]  /*f53f0*/  IMAD.X R3, R13, 0x1, R10, P1 ;  /* 0x000000010d037824 */ /* 0x000fe400008e060a */
[----:B0-----:R-:W-:Y:S01]  /*f5400*/  VIADD R12, R12, UR6 ;  /* 0x000000060c0c7c36 */ /* 0x001fe20008000000 */
[----:B------:R-:W0:Y:S04]  /*f5410*/  LDCU UR6, c[0x0][0x3b8] ;  /* 0x00007700ff0677ac */ /* 0x000e280008000800 */
[----:B------:R-:W-:Y:S02]  /*f5420*/  SHF.R.S32.HI R13, RZ, 0x1f, R12 ;  /* 0x0000001fff0d7819 */ /* 0x000fe4000001140c */
[----:B--2---:R-:W-:-:S05]  /*f5430*/  F2FP.SATFINITE.E5M2.F32.PACK_AB_MERGE_C R0, R59, R58, RZ ;  /* 0x0000003a3b00723e */ /* 0x004fca00048060ff */
[----:B------:R4:W-:Y:S04]  /*f5440*/  STL [R1+0x1ddc], R0 ;  /* 0x001ddc0001007387 */ /* 0x0009e80000100800 */
[----:B------:R-:W2:Y:S04]  /*f5450*/  LDL.LU R56, [R1+0x1b50] ;  /* 0x001b500001387983 */ /* 0x000ea80000300800 */
[----:B------:R-:W2:Y:S04]  /*f5460*/  LDL.LU R57, [R1+0x1b54] ;  /* 0x001b540001397983 */ /* 0x000ea80000300800 */
[----:B------:R-:W-:Y:S01]  /*f5470*/  STL.64 [R1+0x1b90], R2 ;  /* 0x001b900201007387 */ /* 0x000fe20000100a00 */
[----:B----4-:R-:W-:-:S03]  /*f5480*/  F2FP.SATFINITE.E5M2.F32.PACK_AB_MERGE_C R0, R23, R22, RZ ;  /* 0x000000161700723e */ /* 0x010fc600048060ff */
[----:B------:R-:W4:Y:S04]  /*f5490*/  LDL.LU R22, [R1+0x1b58] ;  /* 0x001b580001167983 */ /* 0x000f280000300800 */
[----:B------:R-:W4:Y:S01]  /*f54a0*/  LDL.LU R23, [R1+0x1b5c] ;  /* 0x001b5c0001177983 */ /* 0x000f220000300800 */
[----:B------:R-:W-:-:S03]  /*f54b0*/  F2FP.SATFINITE.E5M2.F32.PACK_AB_MERGE_C R44, R19, R18, RZ ;  /* 0x00000012132c723e */ /* 0x000fc600048060ff */
[----:B------:R1:W-:Y:S04]  /*f54c0*/  STL [R1+0x1dec], R0 ;  /* 0x001dec0001007387 */ /* 0x0003e80000100800 */
[----:B------:R-:W-:Y:S04]  /*f54d0*/  STL [R1+0x58d0], R44 ;  /* 0x0058d02c01007387 */ /* 0x000fe80000100800 */
[----:B------:R-:W4:Y:S04]  /*f54e0*/  LDL.LU R58, [R1+0x1b40] ;  /* 0x001b4000013a7983 */ /* 0x000f280000300800 */
[----:B------:R-:W4:Y:S01]  /*f54f0*/  LDL.LU R59, [R1+0x1b44] ;  /* 0x001b4400013b7983 */ /* 0x000f220000300800 */
[----:B-1----:R-:W-:-:S02]  /*f5500*/  F2FP.SATFINITE.E5M2.F32.PACK_AB_MERGE_C R0, R21, R20, RZ ;  /* 0x000000141500723e */ /* 0x002fc400048060ff */
[----:B------:R-:W-:-:S03]  /*f5510*/  IADD3 R2, P1, PT, R12, R4, RZ ;  /* 0x000000040c027210 */ /* 0x000fc60007f3e0ff */
[----:B------:R-:W-:Y:S04]  /*f5520*/  STL [R1+0x1d98], R0 ;  /* 0x001d980001007387 */ /* 0x000fe80000100800 */
[----:B------:R-:W4:Y:S04]  /*f5530*/  LDL.LU R29, [R1+0x1b48] ;  /* 0x001b4800011d7983 */ /* 0x000f280000300800 */
[----:B------:R-:W4:Y:S01]  /*f5540*/  LDL.LU R30, [R1+0x1b4c] ;  /* 0x001b4c00011e7983 */ /* 0x000f220000300800 */
[----:B------:R-:W-:-:S03]  /*f5550*/  IMAD.X R3, R13, 0x1, R5, P1 ;  /* 0x000000010d037824 */ /* 0x000fc600008e0605 */
        /* <DEDUP_REMOVED lines=9> */
[----:B------:R-:W-:-:S05]  /*f55f0*/  F2FP.SATFINITE.E5M2.F32.PACK_AB_MERGE_C R0, R28, R27, RZ ;  /* 0x0000001b1c00723e */ /* 0x000fca00048060ff */
[----:B------:R1:W-:Y:S04]  /*f5600*/  STL [R1+0x1d5c], R0 ;  /* 0x001d5c0001007387 */ /* 0x0003e80000100800 */
[----:B------:R3:W-:Y:S01]  /*f5610*/  STL.64 [R1+0x1b80], R2 ;  /* 0x001b800201007387 */ /* 0x0007e20000100a00 */
[----:B-1----:R-:W-:Y:S02]  /*f5620*/  F2FP.SATFINITE.E5M2.F32.PACK_AB_MERGE_C R0, R55, R54, RZ ;  /* 0x000000363700723e */ /* 0x002fe400048060ff */
[----:B---3--:R-:W-:Y:S02]  /*f5630*/  F2FP.SATFINITE.E5M2.F32.PACK_AB_MERGE_C R2, R53, R31, RZ ;  /* 0x0000001f3502723e */ /* 0x008fe400048060ff */
[----:B------:R-:W3:Y:S04]  /*f5640*/  LDL.LU R31, [R1+0x1b20] ;  /* 0x001b2000011f7983 */ /* 0x000ee80000300800 */
[----:B------:R1:W-:Y:S04]  /*f5650*/  STL [R1+0x1d1c], R2 ;  /* 0x001d1c0201007387 */ /* 0x0003e80000100800 */
[----:B------:R-:W3:Y:S04]  /*f5660*/  LDL.LU R53, [R1+0x1b24] ;  /* 0x001b240001357983 */ /* 0x000ee80000300800 */
[----:B------:R-:W-:Y:S01]  /*f5670*/  STL [R1+0x1d38], R0 ;  /* 0x001d380001007387 */ /* 0x000fe20000100800 */
[----:B-1----:R-:W-:-:S03]  /*f5680*/  IADD3 R2, P1, PT, R12, R8, RZ ;  /* 0x000000080c027210 */ /* 0x002fc60007f3e0ff */
[----:B------:R-:W3:Y:S04]  /*f5690*/  LDL.LU R54, [R1+0x1b28] ;  /* 0x001b280001367983 */ /* 0x000ee80000300800 */
[----:B------:R-:W3:Y:S01]  /*f56a0*/  LDL.LU R55, [R1+0x1b2c] ;  /* 0x001b2c0001377983 */ /* 0x000ee20000300800 */
        /* <DEDUP_REMOVED lines=14> */
[----:B------:R-:W4:Y:S04]  /*f5790*/  LDL.LU R23, [R1+0x1b1c] ;  /* 0x001b1c0001177983 */ /* 0x000f280000300800 */
[----:B------:R1:W-:Y:S02]  /*f57a0*/  STL [R1+0x1d08], R0 ;  /* 0x001d080001007387 */ /* 0x0003e40000100800 */
[----:B-1----:R-:W-:-:S02]  /*f57b0*/  F2FP.SATFINITE.E5M2.F32.PACK_AB_MERGE_C R0, R59, R58, RZ ;  /* 0x0000003a3b00723e */ /* 0x002fc400048060ff */
[----:B------:R-:W4:Y:S04]  /*f57c0*/  LDL.LU R58, [R1+0x1b00] ;  /* 0x001b0000013a7983 */ /* 0x000f280000300800 */
[----:B------:R-:W4:Y:S01]  /*f57d0*/  LDL.LU R59, [R1+0x1b04] ;  /* 0x001b0400013b7983 */ /* 0x000f220000300800 */
[----:B------:R-:W-:-:S03]  /*f57e0*/  IADD3 R2, P1, PT, R12, R4, RZ ;  /* 0x000000040c027210 */ /* 0x000fc60007f3e0ff */
[----:B------:R1:W-:Y:S02]  /*f57f0*/  STL [R1+0x1cc8], R0 ;  /* 0x001cc80001007387 */ /* 0x0003e40000100800 */
[----:B------:R-:W-:Y:S01]  /*f5800*/  IMAD.X R3, R13, 0x1, R5, P1 ;  /* 0x000000010d037824 */ /* 0x000fe200008e0605 */
[----:B-1----:R-:W-:-:S05]  /*f5810*/  F2FP.SATFINITE.E5M2.F32.PACK_AB_MERGE_C R0, R30, R29, RZ ;  /* 0x0000001d1e00723e */ /* 0x002fca00048060ff */
[----:B------:R1:W-:Y:S04]  /*f5820*/  STL [R1+0x1cdc], R0 ;  /* 0x001cdc0001007387 */ /* 0x0003e80000100800 */
[----:B------:R0:W-:Y:S04]  /*f5830*/  STL.64 [R1+0x1b68], R2 ;  /* 0x001b680201007387 */ /* 0x0001e80000100a00 */
[----:B------:R-:W4:Y:S01]  /*f5840*/  LDL.LU R27, [R1+0x1b08] ;  /* 0x001b0800011b7983 */ /* 0x000f220000300800 */
[----:B-1----:R-:W-:Y:S02]  /*f5850*/  F2FP.SATFINITE.E5M2.F32.PACK_AB_MERGE_C R0, R21, R20, RZ ;  /* 0x000000141500723e */ /* 0x002fe400048060ff */
[----:B0-----:R-:W-:-:S05]  /*f5860*/  F2FP.SATFINITE.E5M2.F32.PACK_AB_MERGE_C R2, R19, R18, RZ ;  /* 0x000000121302723e */ /* 0x001fca00048060ff */
        /* <DEDUP_REMOVED lines=10> */
[----:B0-----:R-:W-:-:S05]  /*f5910*/  IADD3 R2, P1, PT, R12, R8, RZ ;  /* 0x000000080c027210 */ /* 0x001fca0007f3e0ff */
[----:B------:R-:W-:Y:S01]  /*f5920*/  IMAD.X R3, R13, 0x1, R11, P1 ;  /* 0x000000010d037824 */ /* 0x000fe200008e060b */
[----:B---3--:R-:W-:-:S05]  /*f5930*/  F2FP.SATFINITE.E5M2.F32.PACK_AB_MERGE_C R14, R53, R31, RZ ;  /* 0x0000001f350e723e */ /* 0x008fca00048060ff */
[----:B------:R-:W-:Y:S01]  /*f5940*/  STL [R1+0x1c58], R14 ;  /* 0x001c580e01007387 */ /* 0x000fe20000100800 */
[----:B------:R-:W-:-:S05]  /*f5950*/  F2FP.SATFINITE.E5M2.F32.PACK_AB_MERGE_C R0, R55, R54, RZ ;  /* 0x000000363700723e */ /* 0x000fca00048060ff */
[----:B------:R-:W-:Y:S04]  /*f5960*/  STL [R1+0x1c68], R0 ;  /* 0x001c680001007387 */ /* 0x000fe80000100800 */
[----:B------:R-:W3:Y:S04]  /*f5970*/  LDL.LU R29, [R1+0x1ae0] ;  /* 0x001ae000011d7983 */ /* 0x000ee80000300800 */
[----:B------:R-:W3:Y:S04]  /*f5980*/  LDL.LU R30, [R1+0x1ae4] ;  /* 0x001ae400011e7983 */ /* 0x000ee80000300800 */
[----:B------:R-:W3:Y:S04]  /*f5990*/  LDL.LU R31, [R1+0x1ae8] ;  /* 0x001ae800011f7983 */ /* 0x000ee80000300800 */
[----:B------:R0:W-:Y:S04]  /*f59a0*/  STL.64 [R1+0x1b58], R2 ;  /* 0x001b580201007387 */ /* 0x0001e80000100a00 */
[----:B------:R-:W3:Y:S01]  /*f59b0*/  LDL.LU R53, [R1+0x1aec] ;  /* 0x001aec0001357983 */ /* 0x000ee20000300800 */
[----:B0-----:R-:W-:-:S05]  /*f59c0*/  IADD3 R2, P1, PT, R12, R9, RZ ;  /* 0x000000090c027210 */ /* 0x001fca0007f3e0ff */
[----:B------:R-:W-:Y:S02]  /*f59d0*/  IMAD.X R3, R13, 0x1, R10, P1 ;  /* 0x000000010d037824 */ /* 0x000fe400008e060a */
[----:B------:R-:W-:Y:S01]  /*f59e0*/  VIADD R12, R12, UR6 ;  /* 0x000000060c0c7c36 */ /* 0x000fe20008000000 */
[----:B------:R-:W0:Y:S04]  /*f59f0*/  LDCU UR6, c[0x0][0x3b8] ;  /* 0x00007700ff0677ac */ /* 0x000e280008000800 */
[----:B------:R-:W-:Y:S02]  /*f5a00*/  SHF.R.S32.HI R13, RZ, 0x1f, R12 ;  /* 0x0000001fff0d7819 */ /* 0x000fe4000001140c */
[----:B--2---:R-:W-:-:S05]  /*f5a10*/  F2FP.SATFINITE.E5M2.F32.PACK_AB_MERGE_C R0, R57, R56, RZ ;  /* 0x000000383900723e */ /* 0x004fca00048060ff */
[----:B------:R1:W-:Y:S01]  /*f5a20*/  STL [R1+0x1c28], R0 ;  /* 0x001c280001007387 */ /* 0x0003e20000100800 */
[----:B----4-:R-:W-:-:S03]  /*f5a30*/  F2FP.SATFINITE.E5M2.F32.PACK_AB_MERGE_C R47, R23, R22, RZ ;  /* 0x00000016172f723e */ /* 0x010fc600048060ff */
[----:B------:R-:W2:Y:S04]  /*f5a40*/  LDL.LU R22, [R1+0x1ad0] ;  /* 0x001ad00001167983 */ /* 0x000ea80000300800 */
[----:B------:R4:W-:Y:S04]  /*f5a50*/  STL.64 [R1+0x1b50], R2 ;  /* 0x001b500201007387 */ /* 0x0009e80000100a00 */
[----:B------:R-:W2:Y:S04]  /*f5a60*/  LDL.LU R23, [R1+0x1ad4] ;  /* 0x001ad40001177983 */ /* 0x000ea80000300800 */
[----:B------:R-:W-:Y:S04]  /*f5a70*/  STL [R1+0x5914], R47 ;  /* 0x0059142f01007387 */ /* 0x000fe80000100800 */
[----:B------:R-:W2:Y:S01]  /*f5a80*/  LDL.LU R54, [R1+0x1ad8] ;  /* 0x001ad80001367983 */ /* 0x000ea20000300800 */
[----:B-1----:R-:W-:-:S03]  /*f5a90*/  F2FP.SATFINITE.E5M2.F32.PACK_AB_MERGE_C R0, R59, R58, RZ ;  /* 0x0000003a3b00723e */ /* 0x002fc600048060ff */
[----:B------:R-:W2:Y:S04]  /*f5aa0*/  LDL.LU R55, [R1+0x1adc] ;  /* 0x001adc0001377983 */ /* 0x000ea80000300800 */
[----:B------:R1:W-:Y:S04]  /*f5ab0*/  STL [R1+0x1bf8], R0 ;  /* 0x001bf80001007387 */ /* 0x0003e80000100800 */
[----:B------:R-:W2:Y:S04]  /*f5ac0*/  LDL.LU R56, [R1+0x1ac0] ;  /* 0x001ac00001387983 */ /* 0x000ea80000300800 */
[----:B------:R-:W2:Y:S04]  /*f5ad0*/  LDL.LU R57, [R1+0x1ac4] ;  /* 0x001ac40001397983 */ /* 0x000ea80000300800 */
[----:B------:R-:W2:Y:S04]  /*f5ae0*/  LDL.LU R58, [R1+0x1ac8] ;  /* 0x001ac800013a7983 */ /* 0x000ea80000300800 */
[----:B------:R-:W2:Y:S01]  /*f5af0*/  LDL.LU R59, [R1+0x1acc] ;  /* 0x001acc00013b7983 */ /* 0x000ea20000300800 */
[----:B----4-:R-:W-:-:S05]  /*f5b00*/  IADD3 R2, P1, PT, R12, R4, RZ ;  /* 0x000000040c027210 */ /* 0x010fca0007f3e0ff */
[----:B------:R-:W-:Y:S01]  /*f5b10*/  IMAD.X R3, R13, 0x1, R5, P1 ;  /* 0x000000010d037824 */ /* 0x000fe200008e0605 */
[----:B-1----:R-:W-:-:S05]  /*f5b20*/  F2FP.SATFINITE.E5M2.F32.PACK_AB_MERGE_C R0, R28, R27, RZ ;  /* 0x0000001b1c00723e */ /* 0x002fca00048060ff */
[----:B------:R1:W-:Y:S02]  /*f5b30*/  STL [R1+0x1c0c], R0 ;  /* 0x001c0c0001007387 */ /* 0x0003e40000100800 */
[----:B-1----:R-:W-:Y:S02]  /*f5b40*/  F2FP.SATFINITE.E5M2.F32.PACK_AB_MERGE_C R0, R19, R18, RZ ;  /* 0x000000121300723e */ /* 0x002fe400048060ff */
[----:B------:R-:W4:Y:S04]  /*f5b50*/  LDL.LU R18, [R1+0x1ab0] ;  /* 0x001ab00001127983 */ /* 0x000f280000300800 */
[----:B------:R1:W-:Y:S04]  /*f5b60*/  STL.64 [R1+0x1b48], R2 ;  /* 0x001b480201007387 */ /* 0x0003e80000100a00 */
[----:B------:R-:W-:Y:S04]  /*f5b70*/  STL [R1+0x1bcc], R0 ;  /* 0x001bcc0001007387 */ /* 0x000fe80000100800 */
[----:B------:R-:W4:Y:S01]  /*f5b80*/  LDL.LU R19, [R1+0x1ab4] ;  /* 0x001ab40001137983 */ /* 0x000f220000300800 */
[----:B------:R-:W-:-:S03]  /*f5b90*/  F2FP.SATFINITE.E5M2.F32.PACK_AB_MERGE_C R48, R21, R20, RZ ;  /* 0x000000141530723e */ /* 0x000fc600048060ff */
[----:B------:R-:W4:Y:S04]  /*f5ba0*/  LDL.LU R20, [R1+0x1ab8] ;  /* 0x001ab80001147983 */ /* 0x000f280000300800 */
[----:B------:R-:W4:Y:S01]  /*f5bb0*/  LDL.LU R21, [R1+0x1abc] ;  /* 0x001abc0001157983 */ /* 0x000f220000300800 */
[----:B-1----:R-:W-:-:S05]  /*f5bc0*/  IADD3 R2, P1, PT, R12, R6, RZ ;  /* 0x000000060c027210 */ /* 0x002fca0007f3e0ff */
[----:B------:R-:W-:Y:S01]  /*f5bd0*/  IMAD.X R3, R13, 0x1, R7, P1 ;  /* 0x000000010d037824 */ /* 0x000fe200008e0607 */
[----:B------:R-:W-:Y:S04]  /*f5be0*/  STL [R1+0x5924], R48 ;  /* 0x0059243001007387 */ /* 0x000fe80000100800 */
[----:B------:R1:W-:Y:S02]  /*f5bf0*/  STL.64 [R1+0x1b40], R2 ;  /* 0x001b400201007387 */ /* 0x0003e40000100a00 */
[----:B-1----:R-:W-:-:S05]  /*f5c00*/  IADD3 R2, P1, PT, R12, R8, RZ ;  /* 0x000000080c027210 */ /* 0x002fca0007f3e0ff */
        /* <DEDUP_REMOVED lines=10> */
[----:B-1----:R-:W-:-:S05]  /*f5cb0*/  IADD3 R2, P1, PT, R12, R9, RZ ;  /* 0x000000090c027210 */ /* 0x002fca0007f3e0ff */
[----:B------:R-:W-:Y:S02]  /*f5cc0*/  IMAD.X R3, R13, 0x1, R10, P1 ;  /* 0x000000010d037824 */ /* 0x000fe400008e060a */
[----:B0-----:R-:W-:Y:S01]  /*f5cd0*/  VIADD R12, R12, UR6 ;  /* 0x000000060c0c7c36 */ /* 0x001fe20008000000 */
[----:B------:R-:W0:Y:S04]  /*f5ce0*/  LDCU UR6, c[0x0][0x3b8] ;  /* 0x00007700ff0677ac */ /* 0x000e280008000800 */
[----:B------:R-:W-:Y:S02]  /*f5cf0*/  SHF.R.S32.HI R13, RZ, 0x1f, R12 ;  /* 0x0000001fff0d7819 */ /* 0x000fe4000001140c */
[----:B--2---:R-:W-:Y:S02]  /*f5d00*/  F2FP.SATFINITE.E5M2.F32.PACK_AB_MERGE_C R0, R23, R22, RZ ;  /* 0x000000161700723e */ /* 0x004fe400048060ff */
[----:B------:R-:W2:Y:S04]  /*f5d10*/  LDL.LU R22, [R1+0x1a90] ;  /* 0x001a900001167983 */ /* 0x000ea80000300800 */
[----:B------:R-:W2:Y:S04]  /*f5d20*/  LDL.LU R23, [R1+0x1a94] ;  /* 0x001a940001177983 */ /* 0x000ea80000300800 */
[----:B------:R1:W-:Y:S04]  /*f5d30*/  STL [R1+0xcb8], R0 ;  /* 0x000cb80001007387 */ /* 0x0003e80000100800 */
[----:B------:R0:W-:Y:S01]  /*f5d40*/  STL.64 [R1+0x1b30], R2 ;  /* 0x001b300201007387 */ /* 0x0001e20000100a00 */
[----:B-1----:R-:W-:-:S02]  /*f5d50*/  F2FP.SATFINITE.E5M2.F32.PACK_AB_MERGE_C R0, R57, R56, RZ ;  /* 0x000000383900723e */ /* 0x002fc400048060ff */
[----:B0-----:R-:W-:-:S05]  /*f5d60*/  F2FP.SATFINITE.E5M2.F32.PACK_AB_MERGE_C R2, R55, R54, RZ ;  /* 0x000000363702723e */ /* 0x001fca00048060ff */
[----:B------:R0:W-:Y:S04]  /*f5d70*/  STL [R1+0x1b98], R2 ;  /* 0x001b980201007387 */ /* 0x0001e80000100800 */
[----:B------:R-:W-:Y:S04]  /*f5d80*/  STL [R1+0x864], R0 ;  /* 0x0008640001007387 */ /* 0x000fe80000100800 */
[----:B------:R-:W2:Y:S04]  /*f5d90*/  LDL.LU R56, [R1+0x1a98] ;  /* 0x001a980001387983 */ /* 0x000ea80000300800 */
[----:B------:R-:W2:Y:S01]  /*f5da0*/  LDL.LU R57, [R1+0x1a9c] ;  /* 0x001a9c0001397983 */ /* 0x000ea20000300800 */
[----:B------:R-:W-:-:S02]  /*f5db0*/  F2FP.SATFINITE.E5M2.F32.PACK_AB_MERGE_C R39, R59, R58, RZ ;  /* 0x0000003a3b27723e */ /* 0x000fc400048060ff */
[----:B0-----:R-:W-:-:S03]  /*f5dc0*/  IADD3 R2, P1, PT, R12, R4, RZ ;  /* 0x000000040c027210 */ /* 0x001fc60007f3e0ff */
[----:B------:R-:W-:Y:S02]  /*f5dd0*/  STL [R1+0x593c], R39 ;  /* 0x00593c2701007387 */ /* 0x000fe40000100800 */
[----:B------:R-:W-:Y:S02]  /*f5de0*/  IMAD.X R3, R13, 0x1, R5, P1 ;  /* 0x000000010d037824 */ /* 0x000fe400008e0605 */
[----:B------:R-:W2:Y:S04]  /*f5df0*/  LDL.LU R54, [R1+0x1a80] ;  /* 0x001a800001367983 */ /* 0x000ea80000300800 */
[----:B------:R-:W2:Y:S04]  /*f5e00*/  LDL.LU R55, [R1+0x1a84] ;  /* 0x001a840001377983 */ /* 0x000ea80000300800 */
[----:B------:R0:W-:Y:S04]  /*f5e10*/  STL.64 [R1+0x1b28], R2 ;  /* 0x001b280201007387 */ /* 0x0001e80000100a00 */
[----:B------:R-:W2:Y:S04]  /*f5e20*/  LDL.LU R58, [R1+0x1a88] ;  /* 0x001a8800013a7983 */ /* 0x000ea80000300800 */
[----:B------:R-:W2:Y:S01]  /*f5e30*/  LDL.LU R59, [R1+0x1a8c] ;  /* 0x001a8c00013b7983 */ /* 0x000ea20000300800 */
[----:B0-----:R-:W-:-:S02]  /*f5e40*/  IADD3 R2, P1, PT, R12, R6, RZ ;  /* 0x000000060c027210 */ /* 0x001fc40007f3e0ff */
[----:B----4-:R-:W-:-:S05]  /*f5e50*/  F2FP.SATFINITE.E5M2.F32.PACK_AB_MERGE_C R0, R19, R18, RZ ;  /* 0x000000121300723e */ /* 0x010fca00048060ff */
[----:B------:R0:W-:Y:S01]  /*f5e60*/  STL [R1+0x80c], R0 ;  /* 0x00080c0001007387 */ /* 0x0001e20000100800 */
[----:B------:R-:W-:Y:S01]  /*f5e70*/  IMAD.X R3, R13, 0x1, R7, P1 ;  /* 0x000000010d037824 */ /* 0x000fe200008e0607 */
[----:B0-----:R-:W-:-:S05]  /*f5e80*/  F2FP.SATFINITE.E5M2.F32.PACK_AB_MERGE_C R0, R21, R20, RZ ;  /* 0x000000141500723e */ /* 0x001fca00048060ff */
        /* <DEDUP_REMOVED lines=14> */
[----:B------:R0:W-:Y:S02]  /*f5f70*/  STL.64 [R1+0x1b18], R2 ;  /* 0x001b180201007387 */ /* 0x0001e40000100a00 */
[----:B0-----:R-:W-:-:S05]  /*f5f80*/  IADD3 R2, P1, PT, R12, R9, RZ ;  /* 0x000000090c027210 */ /* 0x001fca0007f3e0ff */
[----:B------:R-:W-:Y:S02]  /*f5f90*/  IMAD.X R3, R13, 0x1, R10, P1 ;  /* 0x000000010d037824 */ /* 0x000fe400008e060a */
[----:B------:R-:W-:Y:S01]  /*f5fa0*/  VIADD R12, R12, UR6 ;  /* 0x000000060c0c7c36 */ /* 0x000fe20008000000 */
[----:B------:R-:W0:Y:S01]  /*f5fb0*/  LDCU UR6, c[0x0][0x3b8] ;  /* 0x00007700ff0677ac */ /* 0x000e220008000800 */
[----:B--2---:R-:W-:-:S05]  /*f5fc0*/  F2FP.SATFINITE.E5M2.F32.PACK_AB_MERGE_C R0, R23, R22, RZ ;  /* 0x000000161700723e */ /* 0x004fca00048060ff */
[----:B------:R1:W-:Y:S04]  /*f5fd0*/  STL [R1+0x788], R0 ;  /* 0x0007880001007387 */ /* 0x0003e80000100800 */
[----:B------:R-:W2:Y:S04]  /*f5fe0*/  LDL.LU R22, [R1+0x1a68] ;  /* 0x001a680001167983 */ /* 0x000ea80000300800 */
[----:B------:R-:W2:Y:S04]  /*f5ff0*/  LDL.LU R23, [R1+0x1a6c] ;  /* 0x001a6c0001177983 */ /* 0x000ea80000300800 */
[----:B------:R-:W2:Y:S04]  /*f6000*/  LDL.LU R31, [R1+0x1a50] ;  /* 0x001a5000011f7983 */ /* 0x000ea80000300800 */
[----:B------:R0:W-:Y:S04]  /*f6010*/  STL.64 [R1+0x1b10], R2 ;  /* 0x001b100201007387 */ /* 0x0001e80000100a00 */
[----:B------:R-:W2:Y:S01]  /*f6020*/  LDL.LU R53, [R1+0x1a54] ;  /* 0x001a540001357983 */ /* 0x000ea20000300800 */
[----:B------:R-:W-:-:S03]  /*f6030*/  F2FP.SATFINITE.E5M2.F32.PACK_AB_MERGE_C R37, R57, R56, RZ ;  /* 0x000000383925723e */ /* 0x000fc600048060ff */
[----:B------:R-:W2:Y:S04]  /*f6040*/  LDL.LU R56, [R1+0x1a58] ;  /* 0x001a580001387983 */ /* 0x000ea80000300800 */
[----:B------:R-:W2:Y:S04]  /*f6050*/  LDL.LU R57, [R1+0x1a5c] ;  /* 0x001a5c0001397983 */ /* 0x000ea80000300800 */
[----:B------:R-:W-:Y:S01]  /*f6060*/  STL [R1+0x5958], R37 ;  /* 0x0059582501007387 */ /* 0x000fe20000100800 */
[----:B------:R-:W-:-:S05]  /*f6070*/  F2FP.SATFINITE.E5M2.F32.PACK_AB_MERGE_C R61, R55, R54, RZ ;  /* 0x00000036373d723e */ /* 0x000fca00048060ff */
[----:B------:R-:W-:Y:S04]  /*f6080*/  STL [R1+0x5968], R61 ;  /* 0x0059683d01007387 */ /* 0x000fe80000100800 */
[----:B------:R-:W2:Y:S01]  /*f6090*/  LDL.LU R54, [R1+0x1a40] ;  /* 0x001a400001367983 */ /* 0x000ea20000300800 */
[----:B-1----:R-:W-:-:S03]  /*f60a0*/  F2FP.SATFINITE.E5M2.F32.PACK_AB_MERGE_C R0, R59, R58, RZ ;  /* 0x0000003a3b00723e */ /* 0x002fc600048060ff */
[----:B------:R-:W2:Y:S04]  /*f60b0*/  LDL.LU R55, [R1+0x1a44] ;  /* 0x001a440001377983 */ /* 0x000ea80000300800 */
[----:B------:R4:W-:Y:S04]  /*f60c0*/  STL [R1+0x744], R0 ;  /* 0x0007440001007387 */ /* 0x0009e80000100800 */
[----:B------:R-:W2:Y:S04]  /*f60d0*/  LDL.LU R58, [R1+0x1a48] ;  /* 0x001a4800013a7983 */ /* 0x000ea80000300800 */
[----:B------:R-:W2:Y:S01]  /*f60e0*/  LDL.LU R59, [R1+0x1a4c] ;  /* 0x001a4c00013b7983 */ /* 0x000ea20000300800 */
[----:B------:R-:W-:-:S02]  /*f60f0*/  SHF.R.S32.HI R13, RZ, 0x1f, R12 ;  /* 0x0000001fff0d7819 */ /* 0x000fc4000001140c */
[----:B0-----:R-:W-:-:S05]  /*f6100*/  IADD3 R2, P1, PT, R12, R4, RZ ;  /* 0x000000040c027210 */ /* 0x001fca0007f3e0ff */
[----:B------:R-:W-:Y:S01]  /*f6110*/  IMAD.X R3, R13, 0x1, R5, P1 ;  /* 0x000000010d037824 */ /* 0x000fe200008e0605 */
[----:B----4-:R-:W-:Y:S02]  /*f6120*/  F2FP.SATFINITE.E5M2.F32.PACK_AB_MERGE_C R0, R19, R18, RZ ;  /* 0x000000121300723e */ /* 0x010fe400048060ff */
[----:B------:R-:W-:-:S05]  /*f6130*/  F2FP.SATFINITE.E5M2.F32.PACK_AB_MERGE_C R51, R21, R20, RZ ;  /* 0x000000141533723e */ /* 0x000fca00048060ff */
[----:B------:R-:W-:Y:S04]  /*f6140*/  STL [R1+0x5974], R51 ;  /* 0x0059743301007387 */ /* 0x000fe80000100800 */
[----:B------:R0:W-:Y:S04]  /*f6150*/  STL.64 [R1+0x1b08], R2 ;  /* 0x001b080201007387 */ /* 0x0001e80000100a00 */
[----:B------:R-:W-:Y:S04]  /*f6160*/  STL [R1+0x6e4], R0 ;  /* 0x0006e40001007387 */ /* 0x000fe80000100800 */
[----:B------:R-:W4:Y:S01]  /*f6170*/  LDL.LU R18, [R1+0x1a30] ;  /* 0x001a300001127983 */ /* 0x000f220000300800 */
[----:B0-----:R-:W-:-:S03]  /*f6180*/  IADD3 R2, P1, PT, R12, R6, RZ ;  /* 0x000000060c027210 */ /* 0x001fc60007f3e0ff */
[----:B------:R-:W4:Y:S02]  /*f6190*/  LDL.LU R19, [R1+0x1a34] ;  /* 0x001a340001137983 */ /* 0x000f240000300800 */
[----:B------:R-:W-:Y:S02]  /*f61a0*/  IMAD.X R3, R13, 0x1, R7, P1 ;  /* 0x000000010d037824 */ /* 0x000fe400008e0607 */
[----:B------:R-:W4:Y:S04]  /*f61b0*/  LDL.LU R20, [R1+0x1a38] ;  /* 0x001a380001147983 */ /* 0x000f280000300800 */
[----:B------:R0:W-:Y:S04]  /*f61c0*/  STL.64 [R1+0x1b00], R2 ;  /* 0x001b000201007387 */ /* 0x0001e80000100a00 */
[----:B------:R-:W4:Y:S01]  /*f61d0*/  LDL.LU R21, [R1+0x1a3c] ;  /* 0x001a3c0001157983 */ /* 0x000f220000300800 */
[----:B0-----:R-:W-:-:S05]  /*f61e0*/  IADD3 R2, P1, PT, R12, R8, RZ ;  /* 0x000000080c027210 */ /* 0x001fca0007f3e0ff */
[----:B------:R-:W-:Y:S01]  /*f61f0*/  IMAD.X R3, R13, 0x1, R11, P1 ;  /* 0x000000010d037824 */ /* 0x000fe200008e060b */
[----:B---3--:R-:W-:Y:S02]  /*f6200*/  F2FP.SATFINITE.E5M2.F32.PACK_AB_MERGE_C R0, R30, R29, RZ ;  /* 0x0000001d1e00723e */ /* 0x008fe400048060ff */
[----:B------:R-:W3:Y:S04]  /*f6210*/  LDL.LU R29, [R1+0x1a20] ;  /* 0x001a2000011d7983 */ /* 0x000ee80000300800 */
[----:B------:R0:W-:Y:S04]  /*f6220*/  STL [R1+0x68c], R0 ;  /* 0x00068c0001007387 */ /* 0x0001e80000100800 */
[----:B------:R-:W3:Y:S01]  /*f6230*/  LDL.LU R30, [R1+0x1a24] ;  /* 0x001a2400011e7983 */ /* 0x000ee20000300800 */
[----:B--2---:R-:W-:-:S03]  /*f6240*/  F2FP.SATFINITE.E5M2.F32.PACK_AB_MERGE_C R36, R23, R22, RZ ;  /* 0x000000161724723e */ /* 0x004fc600048060ff */
[----:B------:R-:W2:Y:S04]  /*f6250*/  LDL.LU R22, [R1+0x1a28] ;  /* 0x001a280001167983 */ /* 0x000ea80000300800 */
[----:B------:R-:W2:Y:S04]  /*f6260*/  LDL.LU R23, [R1+0x1a2c] ;  /* 0x001a2c0001177983 */ /* 0x000ea80000300800 */
[----:B------:R-:W-:Y:S04]  /*f6270*/  STL [R1+0x597c], R36 ;  /* 0x00597c2401007387 */ /* 0x000fe80000100800 */
[----:B------:R1:W-:Y:S01]  /*f6280*/  STL.64 [R1+0x1af8], R2 ;  /* 0x001af80201007387 */ /* 0x0003e20000100a00 */
[----:B0-----:R-:W-:-:S02]  /*f6290*/  F2FP.SATFINITE.E5M2.F32.PACK_AB_MERGE_C R0, R53, R31, RZ ;  /* 0x0000001f3500723e */ /* 0x001fc400048060ff */
[----:B-1----:R-:W-:-:S03]  /*f62a0*/  IADD3 R2, P1, PT, R12, R9, RZ ;  /* 0x000000090c027210 */ /* 0x002fc60007f3e0ff */
[----:B------:R0:W-:Y:S02]  /*f62b0*/  STL [R1+0x644], R0 ;  /* 0x0006440001007387 */ /* 0x0001e40000100800 */
[----:B------:R-:W-:Y:S01]  /*f62c0*/  IMAD.X R3, R13, 0x1, R10, P1 ;  /* 0x000000010d037824 */ /* 0x000fe200008e060a */
[----:B0-----:R-:W-:Y:S02]  /*f62d0*/  F2FP.SATFINITE.E5M2.F32.PACK_AB_MERGE_C R0, R57, R56, RZ ;  /* 0x000000383900723e */ /* 0x001fe400048060ff */
[----:B------:R-:W2:Y:S04]  /*f62e0*/  LDL.LU R56, [R1+0x1a10] ;  /* 0x001a100001387983 */ /* 0x000ea80000300800 */
[----:B------:R-:W-:Y:S04]  /*f62f0*/  STL.64 [R1+0x1af0], R2 ;  /* 0x001af00201007387 */ /* 0x000fe80000100a00 */
[----:B------:R-:W2:Y:S04]  /*f6300*/  LDL.LU R57, [R1+0x1a14] ;  /* 0x001a140001397983 */ /* 0x000ea80000300800 */
[----:B------:R0:W-:Y:S02]  /*f6310*/  STL [R1+0x660], R0 ;  /* 0x0006600001007387 */ /* 0x0001e40000100800 */
[----:B0-----:R-:W-:-:S02]  /*f6320*/  F2FP.SATFINITE.E5M2.F32.PACK_AB_MERGE_C R0, R55, R54, RZ ;  /* 0x000000363700723e */ /* 0x001fc400048060ff */
[----:B------:R-:W-:-:S03]  /*f6330*/  F2FP.SATFINITE.E5M2.F32.PACK_AB_MERGE_C R34, R59, R58, RZ ;  /* 0x0000003a3b22723e */ /* 0x000fc600048060ff */
[----:B------:R-:W-:Y:S04]  /*f6340*/  STL [R1+0x490], R0 ;  /* 0x0004900001007387 */ /* 0x000fe80000100800 */
[----:B------:R-:W2:Y:S04]  /*f6350*/  LDL.LU R31, [R1+0x1a18] ;  /* 0x001a1800011f7983 */ /* 0x000ea80000300800 */
[----:B------:R-:W2:Y:S04]  /*f6360*/  LDL.LU R53, [R1+0x1a1c] ;  /* 0x001a1c0001357983 */ /* 0x000ea80000300800 */
[----:B------:R-:W2:Y:S04]  /*f6370*/  LDL.LU R58, [R1+0x1a00] ;  /* 0x001a0000013a7983 */ /* 0x000ea80000300800 */
[----:B------:R-:W2:Y:S01]  /*f6380*/  LDL.LU R59, [R1+0x1a04] ;  /* 0x001a0400013b7983 */ /* 0x000ea20000300800 */
[----:B------:R-:W-:Y:S01]  /*f6390*/  VIADD R12, R12, UR6 ;  /* 0x000000060c0c7c36 */ /* 0x000fe20008000000 */
[----:B------:R-:W0:Y:S04]  /*f63a0*/  LDCU UR6, c[0x0][0x3b8] ;  /* 0x00007700ff0677ac */ /* 0x000e280008000800 */
[----:B------:R-:W-:-:S02]  /*f63b0*/  SHF.R.S32.HI R13, RZ, 0x1f, R12 ;  /* 0x0000001fff0d7819 */ /* 0x000fc4000001140c */
[----:B------:R-:W-:Y:S01]  /*f63c0*/  IADD3 R2, P1, PT, R12, R4, RZ ;  /* 0x000000040c027210 */ /* 0x000fe20007f3e0ff */
[----:B------:R-:W-:Y:S04]  /*f63d0*/  STL [R1+0x5990], R34 ;  /* 0x0059902201007387 */ /* 0x000fe80000100800 */
[----:B------:R-:W-:Y:S01]  /*f63e0*/  IMAD.X R3, R13, 0x1, R5, P1 ;  /* 0x000000010d037824 */ /* 0x000fe200008e0605 */
[----:B------:R-:W2:Y:S04]  /*f63f0*/  LDL.LU R54, [R1+0x1a08] ;  /* 0x001a080001367983 */ /* 0x000ea80000300800 */
[----:B------:R-:W2:Y:S04]  /*f6400*/  LDL.LU R55, [R1+0x1a0c] ;  /* 0x001a0c0001377983 */ /* 0x000ea80000300800 */
[----:B------:R4:W-:Y:S02]  /*f6410*/  STL.64 [R1+0x1ae8], R2 ;  /* 0x001ae80201007387 */ /* 0x0009e40000100a00 */
[----:B----4-:R-:W-:-:S02]  /*f6420*/  F2FP.SATFINITE.E5M2.F32.PACK_AB_MERGE_C R2, R19, R18, RZ ;  /* 0x000000121302723e */ /* 0x010fc400048060ff */
        /* <DEDUP_REMOVED lines=9> */
[----:B---3--:R-:W-:Y:S02]  /*f64c0*/  F2FP.SATFINITE.E5M2.F32.PACK_AB_MERGE_C R0, R30, R29, RZ ;  /* 0x0000001d1e00723e */ /* 0x008fe400048060ff */
[----:B------:R-:W3:Y:S04]  /*f64d0*/  LDL.LU R29, [R1+0x19e0] ;  /* 0x0019e000011d7983 */ /* 0x000ee80000300800 */
[----:B------:R1:W-:Y:S04]  /*f64e0*/  STL.64 [R1+0x1ae0], R2 ;  /* 0x001ae00201007387 */ /* 0x0003e80000100a00 */
[----:B------:R0:W-:Y:S04]  /*f64f0*/  STL [R1+0x44c], R0 ;  /* 0x00044c0001007387 */ /* 0x0001e80000100800 */
[----:B------:R-:W3:Y:S01]  /*f6500*/  LDL.LU R30, [R1+0x19e4] ;  /* 0x0019e400011e7983 */ /* 0x000ee20000300800 */
[----:B-1----:R-:W-:-:S05]  /*f6510*/  IADD3 R2, P1, PT, R12, R8, RZ ;  /* 0x000000080c027210 */ /* 0x002fca0007f3e0ff */
[----:B------:R-:W-:Y:S01]  /*f6520*/  IMAD.X R3, R13, 0x1, R11, P1 ;  /* 0x000000010d037824 */ /* 0x000fe200008e060b */
[----:B--2---:R-:W-:Y:S02]  /*f6530*/  F2FP.SATFINITE.E5M2.F32.PACK_AB_MERGE_C R60, R23, R22, RZ ;  /* 0x00000016173c723e */ /* 0x004fe400048060ff */
[----:B------:R-:W2:Y:S04]  /*f6540*/  LDL.LU R22, [R1+0x19e8] ;  /* 0x0019e80001167983 */ /* 0x000ea80000300800 */
[----:B------:R-:W2:Y:S04]  /*f6550*/  LDL.LU R23, [R1+0x19ec] ;  /* 0x0019ec0001177983 */ /* 0x000ea80000300800 */
[----:B------:R-:W-:Y:S04]  /*f6560*/  STL [R1+0x59a0], R60 ;  /* 0x0059a03c01007387 */ /* 0x000fe80000100800 */
[----:B------:R1:W-:Y:S01]  /*f6570*/  STL.64 [R1+0x1ad8], R2 ;  /* 0x001ad80201007387 */ /* 0x0003e20000100a00 */
[----:B0-----:R-:W-:-:S05]  /*f6580*/  F2FP.SATFINITE.E5M2.F32.PACK_AB_MERGE_C R0, R57, R56, RZ ;  /* 0x000000383900723e */ /* 0x001fca00048060ff */
[----:B------:R-:W-:Y:S04]  /*f6590*/  STL [R1+0x42c], R0 ;  /* 0x00042c0001007387 */ /* 0x000fe80000100800 */
[----:B------:R-:W2:Y:S04]  /*f65a0*/  LDL.LU R56, [R1+0x19d0] ;  /* 0x0019d00001387983 */ /* 0x000ea80000300800 */
[----:B------:R-:W2:Y:S01]  /*f65b0*/  LDL.LU R57, [R1+0x19d4] ;  /* 0x0019d40001397983 */ /* 0x000ea20000300800 */
[----:B-1----:R-:W-:-:S05]  /*f65c0*/  IADD3 R2, P1, PT, R12, R9, RZ ;  /* 0x000000090c027210 */ /* 0x002fca0007f3e0ff */
[----:B------:R-:W-:-:S05]  /*f65d0*/  IMAD.X R3, R13, 0x1, R10, P1 ;  /* 0x000000010d037824 */ /* 0x000fca00008e060a */
[----:B------:R0:W-:Y:S02]  /*f65e0*/  STL.64 [R1+0x1ad0], R2 ;  /* 0x001ad00201007387 */ /* 0x0001e40000100a00 */
[----:B0-----:R-:W-:Y:S02]  /*f65f0*/  F2FP.SATFINITE.E5M2.F32.PACK_AB_MERGE_C R2, R53, R31, RZ ;  /* 0x0000001f3502723e */ /* 0x001fe400048060ff */
[----:B------:R-:W-:Y:S01]  /*f6600*/  F2FP.SATFINITE.E5M2.F32.PACK_AB_MERGE_C R0, R59, R58, RZ ;  /* 0x0000003a3b00723e */ /* 0x000fe200048060ff */
[----:B------:R-:W2:Y:S04]  /*f6610*/  LDL.LU R31, [R1+0x19d8] ;  /* 0x0019d800011f7983 */ /* 0x000ea80000300800 */
[----:B------:R-:W-:Y:S04]  /*f6620*/  STL [R1+0x440], R2 ;  /* 0x0004400201007387 */ /* 0x000fe80000100800 */
[----:B------:R-:W2:Y:S04]  /*f6630*/  LDL.LU R53, [R1+0x19dc] ;  /* 0x0019dc0001357983 */ /* 0x000ea80000300800 */
[----:B------:R0:W-:Y:S04]  /*f6640*/  STL [R1+0x41c], R0 ;  /* 0x00041c0001007387 */ /* 0x0001e80000100800 */
[----:B------:R-:W2:Y:S04]  /*f6650*/  LDL.LU R58, [R1+0x19c0] ;  /* 0x0019c000013a7983 */ /* 0x000ea80000300800 */
[----:B------:R-:W2:Y:S01]  /*f6660*/  LDL.LU R59, [R1+0x19c4] ;  /* 0x0019c400013b7983 */ /* 0x000ea20000300800 */
[----:B------:R-:W-:Y:S01]  /*f6670*/  VIADD R12, R12, UR6 ;  /* 0x000000060c0c7c36 */ /* 0x000fe20008000000 */
[----:B0-----:R-:W-:Y:S01]  /*f6680*/  F2FP.SATFINITE.E5M2.F32.PACK_AB_MERGE_C R0, R55, R54, RZ ;  /* 0x000000363700723e */ /* 0x001fe200048060ff */
[----:B------:R-:W0:Y:S01]  /*f6690*/  LDCU UR6, c[0x0][0x3b8] ;  /* 0x00007700ff0677ac */ /* 0x000e220008000800 */
[----:B------:R-:W2:Y:S02]  /*f66a0*/  LDL.LU R54, [R1+0x19c8] ;  /* 0x0019c80001367983 */ /* 0x000ea40000300800 */
[----:B------:R-:W-:-:S02]  /*f66b0*/  SHF.R.S32.HI R13, RZ, 0x1f, R12 ;  /* 0x0000001fff0d7819 */ /* 0x000fc4000001140c */
[----:B------:R-:W-:Y:S01]  /*f66c0*/  IADD3 R2, P1, PT, R12, R4, RZ ;  /* 0x000000040c027210 */ /* 0x000fe20007f3e0ff */
[----:B------:R-:W2:Y:S04]  /*f66d0*/  LDL.LU R55, [R1+0x19cc] ;  /* 0x0019cc0001377983 */ /* 0x000ea80000300800 */
[----:B------:R-:W-:Y:S01]  /*f66e0*/  IMAD.X R3, R13, 0x1, R5, P1 ;  /* 0x000000010d037824 */ /* 0x000fe200008e0605 */
[----:B------:R-:W-:Y:S04]  /*f66f0*/  STL [R1+0x420], R0 ;  /* 0x0004200001007387 */ /* 0x000fe80000100800 */
[----:B------:R4:W-:Y:S02]  /*f6700*/  STL.64 [R1+0x1ac8], R2 ;  /* 0x001ac80201007387 */ /* 0x0009e40000100a00 */
[----:B----4-:R-:W-:-:S02]  /*f6710*/  F2FP.SATFINITE.E5M2.F32.PACK_AB_MERGE_C R2, R19, R18, RZ ;  /* 0x000000121302723e */ /* 0x010fc400048060ff */
[----:B------:R-:W4:Y:S04]  /*f6720*/  LDL.LU R18, [R1+0x19b0] ;  /* 0x0019b00001127983 */ /* 0x000f280000300800 */
[----:B------:R1:W-:Y:S04]  /*f6730*/  STL [R1+0x410], R2 ;  /* 0x0004100201007387 */ /* 0x0003e80000100800 */
[----:B------:R-:W4:Y:S01]  /*f6740*/  LDL.LU R19, [R1+0x19b4] ;  /* 0x0019b40001137983 */ /* 0x000f220000300800 */
[----:B------:R-:W-:-:S05]  /*f6750*/  F2FP.SATFINITE.E5M2.F32.PACK_AB_MERGE_C R0, R21, R20, RZ ;  /* 0x000000141500723e */ /* 0x000fca00048060ff */
        /* <DEDUP_REMOVED lines=8> */
[----:B---3--:R-:W-:-:S05]  /*f67e0*/  F2FP.SATFINITE.E5M2.F32.PACK_AB_MERGE_C R14, R30, R29, RZ ;  /* 0x0000001d1e0e723e */ /* 0x008fca00048060ff */
[----:B------:R-:W-:Y:S01]  /*f67f0*/  STL [R1+0x3c4], R14 ;  /* 0x0003c40e01007387 */ /* 0x000fe20000100800 */
[----:B--2---:R-:W-:-:S05]  /*f6800*/  F2FP.SATFINITE.E5M2.F32.PACK_AB_MERGE_C R0, R23, R22, RZ ;  /* 0x000000161700723e */ /* 0x004fca00048060ff */
[----:B------:R1:W-:Y:S04]  /*f6810*/  STL [R1+0x3c8], R0 ;  /* 0x0003c80001007387 */ /* 0x0003e80000100800 */
[----:B------:R-:W2:Y:S04]  /*f6820*/  LDL.LU R27, [R1+0x19a0] ;  /* 0x0019a000011b7983 */ /* 0x000ea80000300800 */
[----:B------:R-:W2:Y:S04]  /*f6830*/  LDL.LU R28, [R1+0x19a4] ;  /* 0x0019a400011c7983 */ /* 0x000ea80000300800 */
[----:B------:R-:W3:Y:S04]  /*f6840*/  LDL.LU R22, [R1+0x19a8] ;  /* 0x0019a80001167983 */ /* 0x000ee80000300800 */
[----:B------:R0:W-:Y:S04]  /*f6850*/  STL.64 [R1+0x1ab8], R2 ;  /* 0x001ab80201007387 */ /* 0x0001e80000100a00 */
[----:B------:R-:W3:Y:S01]  /*f6860*/  LDL.LU R23, [R1+0x19ac] ;  /* 0x0019ac0001177983 */ /* 0x000ee20000300800 */
[----:B-1----:R-:W-:-:S05]  /*f6870*/  F2FP.SATFINITE.E5M2.F32.PACK_AB_MERGE_C R0, R57, R56, RZ ;  /* 0x000000383900723e */ /* 0x002fca00048060ff */
[----:B------:R-:W-:Y:S04]  /*f6880*/  STL [R1+0x3b4], R0 ;  /* 0x0003b40001007387 */ /* 0x000fe80000100800 */
[----:B------:R-:W3:Y:S04]  /*f6890*/  LDL.LU R56, [R1+0x1990] ;  /* 0x0019900001387983 */ /* 0x000ee80000300800 */
[----:B------:R-:W3:Y:S01]  /*f68a0*/  LDL.LU R57, [R1+0x1994] ;  /* 0x0019940001397983 */ /* 0x000ee20000300800 */
[----:B0-----:R-:W-:-:S05]  /*f68b0*/  IADD3 R2, P1, PT, R12, R9, RZ ;  /* 0x000000090c027210 */ /* 0x001fca0007f3e0ff */
[----:B------:R-:W-:-:S05]  /*f68c0*/  IMAD.X R3, R13, 0x1, R10, P1 ;  /* 0x000000010d037824 */ /* 0x000fca00008e060a */
[----:B------:R0:W-:Y:S02]  /*f68d0*/  STL.64 [R1+0x1ab0], R2 ;  /* 0x001ab00201007387 */ /* 0x0001e40000100a00 */
[----:B0-----:R-:W-:Y:S02]  /*f68e0*/  F2FP.SATFINITE.E5M2.F32.PACK_AB_MERGE_C R2, R53, R31, RZ ;  /* 0x0000001f3502723e */ /* 0x001fe400048060ff */
[----:B------:R-:W3:Y:S04]  /*f68f0*/  LDL.LU R31, [R1+0x1998] ;  /* 0x00199800011f7983 */ /* 0x000ee80000300800 */
[----:B------:R-:W-:Y:S01]  /*f6900*/  STL [R1+0x3b8], R2 ;  /* 0x0003b80201007387 */ /* 0x000fe20000100800 */
[----:B------:R-:W-:-:S03]  /*f6910*/  F2FP.SATFINITE.E5M2.F32.PACK_AB_MERGE_C R0, R59, R58, RZ ;  /* 0x0000003a3b00723e */ /* 0x000fc600048060ff */
[----:B------:R-:W3:Y:S04]  /*f6920*/  LDL.LU R53, [R1+0x199c] ;  /* 0x00199c0001357983 */ /* 0x000ee80000300800 */
[----:B------:R0:W-:Y:S04]  /*f6930*/  STL [R1+0x3a8], R0 ;  /* 0x0003a80001007387 */ /* 0x0001e80000100800 */
[----:B------:R-:W3:Y:S04]  /*f6940*/  LDL.LU R58, [R1+0x1980] ;  /* 0x00198000013a7983 */ /* 0x000ee80000300800 */
[----:B------:R-:W3:Y:S01]  /*f6950*/  LDL.LU R59, [R1+0x1984] ;  /* 0x00198400013b7983 */ /* 0x000ee20000300800 */
[----:B------:R-:W-:Y:S01]  /*f6960*/  VIADD R12, R12, UR6 ;  /* 0x000000060c0c7c36 */ /* 0x000fe20008000000 */
[----:B0-----:R-:W-:Y:S01]  /*f6970*/  F2FP.SATFINITE.E5M2.F32.PACK_AB_MERGE_C R0, R55, R54, RZ ;  /* 0x000000363700723e */ /* 0x001fe200048060ff */
[----:B------:R-:W0:Y:S01]  /*f6980*/  LDCU UR6, c[0x0][0x3b8] ;  /* 0x00007700ff0677ac */ /* 0x000e220008000800 */
[----:B------:R-:W3:Y:S02]  /*f6990*/  LDL.LU R29, [R1+0x1988] ;  /* 0x00198800011d7983 */ /* 0x000ee40000300800 */
[----:B------:R-:W-:-:S02]  /*f69a0*/  SHF.R.S32.HI R13, RZ, 0x1f, R12 ;  /* 0x0000001fff0d7819 */ /* 0x000fc4000001140c */
[----:B------:R-:W-:Y:S01]  /*f69b0*/  IADD3 R2, P1, PT, R12, R4, RZ ;  /* 0x000000040c027210 */ /* 0x000fe20007f3e0ff */
[----:B------:R-:W3:Y:S04]  /*f69c0*/  LDL.LU R30, [R1+0x198c] ;  /* 0x00198c00011e7983 */ /* 0x000ee80000300800 */
[----:B------:R4:W-:Y:S01]  /*f69d0*/  STL [R1+0x3a4], R0 ;  /* 0x0003a40001007387 */ /* 0x0009e20000100800 */
[----:B------:R-:W-:Y:S01]  /*f69e0*/  IMAD.X R3, R13, 0x1, R5, P1 ;  /* 0x000000010d037824 */ /* 0x000fe200008e0605 */
[----:B----4-:R-:W-:Y:S02]  /*f69f0*/  F2FP.SATFINITE.E5M2.F32.PACK_AB_MERGE_C R0, R19, R18, RZ ;  /* 0x000000121300723e */ /* 0x010fe400048060ff */
[----:B------:R-:W4:Y:S04]  /*f6a00*/  LDL.LU R18, [R1+0x1970] ;  /* 0x0019700001127983 */ /* 0x000f280000300800 */
[----:B------:R-:W4:Y:S04]  /*f6a10*/  LDL.LU R19, [R1+0x1974] ;  /* 0x0019740001137983 */ /* 0x000f280000300800 */
[----:B------:R-:W-:Y:S04]  /*f6a20*/  STL.64 [R1+0x1aa8], R2 ;  /* 0x001aa80201007387 */ /* 0x000fe80000100a00 */
[----:B------:R1:W-:Y:S04]  /*f6a30*/  STL [R1+0x300], R0 ;  /* 0x0003000001007387 */ /* 0x0003e80000100800 */
[----:B------:R-:W4:Y:S04]  /*f6a40*/  LDL.LU R54, [R1+0x1978] ;  /* 0x0019780001367983 */ /* 0x000f280000300800 */
[----:B------:R-:W4:Y:S01]  /*f6a50*/  LDL.LU R55, [R1+0x197c] ;  /* 0x00197c0001377983 */ /* 0x000f220000300800 */
[----:B-1----:R-:W-:-:S05]  /*f6a60*/  F2FP.SATFINITE.E5M2.F32.PACK_AB_MERGE_C R0, R21, R20, RZ ;  /* 0x000000141500723e */ /* 0x002fca00048060ff */
[----:B------:R-:W-:Y:S04]  /*f6a70*/  STL [R1+0x304], R0 ;  /* 0x0003040001007387 */ /* 0x000fe80000100800 */
[----:B------:R-:W4:Y:S04]  /*f6a80*/  LDL.LU R20, [R1+0x1960] ;  /* 0x0019600001147983 */ /* 0x000f280000300800 */
[----:B------:R-:W4:Y:S01]  /*f6a90*/  LDL.LU R21, [R1+0x1964] ;  /* 0x0019640001157983 */ /* 0x000f220000300800 */
[----:B------:R-:W-:-:S05]  /*f6aa0*/  IADD3 R2, P1, PT, R12, R6, RZ ;  /* 0x000000060c027210 */ /* 0x000fca0007f3e0ff */
[----:B------:R-:W-:-:S05]  /*f6ab0*/  IMAD.X R3, R13, 0x1, R7, P1 ;  /* 0x000000010d037824 */ /* 0x000fca00008e0607 */
[----:B------:R2:W-:Y:S02]  /*f6ac0*/  STL.64 [R1+0x1aa0], R2 ;  /* 0x001aa00201007387 */ /* 0x0005e40000100a00 */
[----:B--2---:R-:W-:Y:S02]  /*f6ad0*/  F2FP.SATFINITE.E5M2.F32.PACK_AB_MERGE_C R2, R28, R27, RZ ;  /* 0x0000001b1c02723e */ /* 0x004fe400048060ff */
[----:B---3--:R-:W-:Y:S02]  /*f6ae0*/  F2FP.SATFINITE.E5M2.F32.PACK_AB_MERGE_C R0, R23, R22, RZ ;  /* 0x000000161700723e */ /* 0x008fe400048060ff */
[----:B------:R-:W2:Y:S04]  /*f6af0*/  LDL.LU R22, [R1+0x1968] ;  /* 0x0019680001167983 */ /* 0x000ea80000300800 */
[----:B------:R1:W-:Y:S04]  /*f6b00*/  STL [R1+0x2ec], R2 ;  /* 0x0002ec0201007387 */ /* 0x0003e80000100800 */
[----:B------:R-:W2:Y:S01]  /*f6b10*/  LDL.LU R23, [R1+0x196c] ;  /* 0x00196c0001177983 */ /* 0x000ea20000300800 */
[----:B-1----:R-:W-:-:S03]  /*f6b20*/  IADD3 R2, P1, PT, R12, R8, RZ ;  /* 0x000000080c027210 */ /* 0x002fc60007f3e0ff */
[----:B------:R1:W-:Y:S02]  /*f6b30*/  STL [R1+0x2e8], R0 ;  /* 0x0002e80001007387 */ /* 0x0003e40000100800 */
[----:B------:R-:W-:-:S05]  /*f6b40*/  IMAD.X R3, R13, 0x1, R11, P1 ;  /* 0x000000010d037824 */ /* 0x000fca00008e060b */
[----:B------:R3:W-:Y:S01]  /*f6b50*/  STL.64 [R1+0x1a98], R2 ;  /* 0x001a980201007387 */ /* 0x0007e20000100a00 */
[----:B-1----:R-:W-:-:S05]  /*f6b60*/  F2FP.SATFINITE.E5M2.F32.PACK_AB_MERGE_C R0, R57, R56, RZ ;  /* 0x000000383900723e */ /* 0x002fca00048060ff */
[----:B------:R-:W-:Y:S04]  /*f6b70*/  STL [R1+0x2d0], R0 ;  /* 0x0002d00001007387 */ /* 0x000fe80000100800 */
[----:B------:R-:W2:Y:S04]  /*f6b80*/  LDL.LU R56, [R1+0x1950] ;  /* 0x0019500001387983 */ /* 0x000ea80000300800 */
[----:B------:R-:W2:Y:S01]  /*f6b90*/  LDL.LU R57, [R1+0x1954] ;  /* 0x0019540001397983 */ /* 0x000ea20000300800 */
[----:B---3--:R-:W-:-:S05]  /*f6ba0*/  IADD3 R2, P1, PT, R12, R9, RZ ;  /* 0x000000090c027210 */ /* 0x008fca0007f3e0ff */
[----:B------:R-:W-:-:S05]  /*f6bb0*/  IMAD.X R3, R13, 0x1, R10, P1 ;  /* 0x000000010d037824 */ /* 0x000fca00008e060a */
[----:B------:R1:W-:Y:S02]  /*f6bc0*/  STL.64 [R1+0x1a90], R2 ;  /* 0x001a900201007387 */ /* 0x0003e40000100a00 */
[----:B-1----:R-:W-:Y:S02]  /*f6bd0*/  F2FP.SATFINITE.E5M2.F32.PACK_AB_MERGE_C R2, R53, R31, RZ ;  /* 0x0000001f3502723e */ /* 0x002fe400048060ff */
[----:B------:R-:W3:Y:S04]  /*f6be0*/  LDL.LU R31, [R1+0x1958] ;  /* 0x00195800011f7983 */ /* 0x000ee80000300800 */
[----:B------:R-:W-:Y:S01]  /*f6bf0*/  STL [R1+0x2d4], R2 ;  /* 0x0002d40201007387 */ /* 0x000fe20000100800 */
[----:B------:R-:W-:-:S03]  /*f6c00*/  F2FP.SATFINITE.E5M2.F32.PACK_AB_MERGE_C R0, R59, R58, RZ ;  /* 0x0000003a3b00723e */ /* 0x000fc600048060ff */
[----:B------:R-:W3:Y:S04]  /*f6c10*/  LDL.LU R53, [R1+0x195c] ;  /* 0x00195c0001357983 */ /* 0x000ee80000300800 */
[----:B------:R1:W-:Y:S04]  /*f6c20*/  STL [R1+0x24c], R0 ;  /* 0x00024c0001007387 */ /* 0x0003e80000100800 */
[----:B------:R-:W3:Y:S04]  /*f6c30*/  LDL.LU R58, [R1+0x1940] ;  /* 0x00194000013a7983 */ /* 0x000ee80000300800 */
[----:B------:R-:W3:Y:S01]  /*f6c40*/  LDL.LU R59, [R1+0x1944] ;  /* 0x00194400013b7983 */ /* 0x000ee20000300800 */
[----:B0-----:R-:W-:Y:S01]  /*f6c50*/  VIADD R12, R12, UR6 ;  /* 0x000000060c0c7c36 */ /* 0x001fe20008000000 */
[----:B-1----:R-:W-:Y:S01]  /*f6c60*/  F2FP.SATFINITE.E5M2.F32.PACK_AB_MERGE_C R0, R30, R29, RZ ;  /* 0x0000001d1e00723e */ /* 0x002fe200048060ff */
[----:B------:R-:W0:Y:S03]  /*f6c70*/  LDCU UR6, c[0x0][0x3b8] ;  /* 0x00007700ff0677ac */ /* 0x000e260008000800 */
[----:B------:R-:W-:-:S02]  /*f6c80*/  SHF.R.S32.HI R13, RZ, 0x1f, R12 ;  /* 0x0000001fff0d7819 */ /* 0x000fc4000001140c */
[C---:B------:R-:W-:Y:S01]  /*f6c90*/  IADD3 R2, P1, PT, R12.reuse, R4, RZ ;  /* 0x000000040c027210 */ /* 0x040fe20007f3e0ff */
[----:B------:R4:W-:Y:S04]  /*f6ca0*/  STL [R1+0x250], R0 ;  /* 0x0002500001007387 */ /* 0x0009e80000100800 */
[----:B------:R-:W-:Y:S01]  /*f6cb0*/  IMAD.X R3, R13, 0x1, R5, P1 ;  /* 0x000000010d037824 */ /* 0x000fe200008e0605 */
[----:B----4-:R-:W-:Y:S02]  /*f6cc0*/  F2FP.SATFINITE.E5M2.F32.PACK_AB_MERGE_C R0, R19, R18, RZ ;  /* 0x000000121300723e */ /* 0x010fe400048060ff */
[----:B------:R-:W4:Y:S04]  /*f6cd0*/  LDL.LU R18, [R1+0x1948] ;  /* 0x0019480001127983 */ /* 0x000f280000300800 */
[----:B------:R-:W4:Y:S04]  /*f6ce0*/  LDL.LU R19, [R1+0x194c] ;  /* 0x00194c0001137983 */ /* 0x000f280000300800 */
[----:B------:R1:W-:Y:S04]  /*f6cf0*/  STL.64 [R1+0x1a88], R2 ;  /* 0x001a880201007387 */ /* 0x0003e80000100a00 */
[----:B------:R0:W-:Y:S01]  /*f6d00*/  STL [R1+0x244], R0 ;  /* 0x0002440001007387 */ /* 0x0001e20000100800 */
[----:B-1----:R-:W-:-:S02]  /*f6d10*/  IADD3 R2, P1, PT, R12, R6, RZ ;  /* 0x000000060c027210 */ /* 0x002fc40007f3e0ff */
[----:B0-----:R-:W-:-:S03]  /*f6d20*/  F2FP.SATFINITE.E5M2.F32.PACK_AB_MERGE_C R0, R55, R54, RZ ;  /* 0x000000363700723e */ /* 0x001fc600048060ff */
[----:B------:R-:W-:Y:S02]  /*f6d30*/  IMAD.X R3, R13, 0x1, R7, P1 ;  /* 0x000000010d037824 */ /* 0x000fe400008e0607 */
[----:B------:R0:W-:Y:S04]  /*f6d40*/  STL [R1+0x248], R0 ;  /* 0x0002480001007387 */ /* 0x0001e80000100800 */
[----:B------:R-:W4:Y:S04]  /*f6d50*/  LDL.LU R27, [R1+0x1930] ;  /* 0x00193000011b7983 */ /* 0x000f280000300800 */
[----:B------:R-:W4:Y:S01]  /*f6d60*/  LDL.LU R28, [R1+0x1934] ;  /* 0x00193400011c7983 */ /* 0x000f220000300800 */
[----:B0-----:R-:W-:-:S03]  /*f6d70*/  F2FP.SATFINITE.E5M2.F32.PACK_AB_MERGE_C R0, R21, R20, RZ ;  /* 0x000000141500723e */ /* 0x001fc600048060ff */
[----:B------:R0:W-:Y:S04]  /*f6d80*/  STL.64 [R1+0x1a80], R2 ;  /* 0x001a800201007387 */ /* 0x0001e80000100a00 */
[----:B------:R2:W-:Y:S04]  /*f6d90*/  STL [R1+0x23c], R0 ;  /* 0x00023c0001007387 */ /* 0x0005e80000100800 */
[----:B------:R-:W4:Y:S04]  /*f6da0*/  LDL.LU R20, [R1+0x1938] ;  /* 0x0019380001147983 */ /* 0x000f280000300800 */
[----:B------:R-:W4:Y:S04]  /*f6db0*/  LDL.LU R21, [R1+0x193c] ;  /* 0x00193c0001157983 */ /* 0x000f280000300800 */
[----:B------:R-:W4:Y:S04]  /*f6dc0*/  LDL.LU R54, [R1+0x1920] ;  /* 0x0019200001367983 */ /* 0x000f280000300800 */
[----:B------:R-:W4:Y:S01]  /*f6dd0*/  LDL.LU R55, [R1+0x1924] ;  /* 0x0019240001377983 */ /* 0x000f220000300800 */
[----:B0-----:R-:W-:-:S05]  /*f6de0*/  IADD3 R2, P1, PT, R12, R8, RZ ;  /* 0x000000080c027210 */ /* 0x001fca0007f3e0ff */
[----:B------:R-:W-:Y:S01]  /*f6df0*/  IMAD.X R3, R13, 0x1, R11, P1 ;  /* 0x000000010d037824 */ /* 0x000fe200008e060b */
[----:B--2---:R-:W-:-:S05]  /*f6e00*/  F2FP.SATFINITE.E5M2.F32.PACK_AB_MERGE_C R0, R23, R22, RZ ;  /* 0x000000161700723e */ /* 0x004fca00048060ff */
[----:B------:R0:W-:Y:S04]  /*f6e10*/  STL [R1+0x240], R0 ;  /* 0x0002400001007387 */ /* 0x0001e80000100800 */
[----:B------:R-:W2:Y:S04]  /*f6e20*/  LDL.LU R22, [R1+0x1928] ;  /* 0x0019280001167983 */ /* 0x000ea80000300800 */
[----:B------:R-:W2:Y:S04]  /*f6e30*/  LDL.LU R23, [R1+0x192c] ;  /* 0x00192c0001177983 */ /* 0x000ea80000300800 */
[----:B------:R1:W-:Y:S01]  /*f6e40*/  STL.64 [R1+0x1a78], R2 ;  /* 0x001a780201007387 */ /* 0x0003e20000100a00 */
[----:B0-----:R-:W-:-:S05]  /*f6e50*/  F2FP.SATFINITE.E5M2.F32.PACK_AB_MERGE_C R0, R57, R56, RZ ;  /* 0x000000383900723e */ /* 0x001fca00048060ff */
[----:B------:R-:W-:Y:S04]  /*f6e60*/  STL [R1+0x234], R0 ;  /* 0x0002340001007387 */ /* 0x000fe80000100800 */
[----:B------:R-:W2:Y:S04]  /*f6e70*/  LDL.LU R56, [R1+0x1910] ;  /* 0x0019100001387983 */ /* 0x000ea80000300800 */
[----:B------:R-:W2:Y:S01]  /*f6e80*/  LDL.LU R57, [R1+0x1914] ;  /* 0x0019140001397983 */ /* 0x000ea20000300800 */
[----:B-1----:R-:W-:-:S05]  /*f6e90*/  IADD3 R2, P1, PT, R12, R9, RZ ;  /* 0x000000090c027210 */ /* 0x002fca0007f3e0ff */
[----:B------:R-:W-:-:S05]  /*f6ea0*/  IMAD.X R3, R13, 0x1, R10, P1 ;  /* 0x000000010d037824 */ /* 0x000fca00008e060a */
[----:B------:R3:W-:Y:S04]  /*f6eb0*/  STL.64 [R1+0x1a70], R2 ;  /* 0x001a700201007387 */ /* 0x0007e80000100a00 */
[----:B------:R-:W2:Y:S01]  /*f6ec0*/  LDL.LU R29, [R1+0x1918] ;  /* 0x00191800011d7983 */ /* 0x000ea20000300800 */
[----:B---3--:R-:W-:-:S05]  /*f6ed0*/  F2FP.SATFINITE.E5M2.F32.PACK_AB_MERGE_C R2, R53, R31, RZ ;  /* 0x0000001f3502723e */ /* 0x008fca00048060ff */
[----:B------:R-:W-:Y:S04]  /*f6ee0*/  STL [R1+0x238], R2 ;  /* 0x0002380201007387 */ /* 0x000fe80000100800 */
[----:B------:R-:W3:Y:S01]  /*f6ef0*/  LDL.LU R30, [R1+0x191c] ;  /* 0x00191c00011e7983 */ /* 0x000ee20000300800 */
[----:B------:R-:W-:-:S05]  /*f6f00*/  F2FP.SATFINITE.E5M2.F32.PACK_AB_MERGE_C R0, R59, R58, RZ ;  /* 0x0000003a3b00723e */ /* 0x000fca00048060ff */
[----:B------:R4:W-:Y:S04]  /*f6f10*/  STL [R1+0x224], R0 ;  /* 0x0002240001007387 */ /* 0x0009e80000100800 */
[----:B------:R-:W3:Y:S04]  /*f6f20*/  LDL.LU R31, [R1+0x1900] ;  /* 0x00190000011f7983 */ /* 0x000ee80000300800 */
[----:B------:R-:W3:Y:S04]  /*f6f30*/  LDL.LU R53, [R1+0x1904] ;  /* 0x0019040001357983 */ /* 0x000ee80000300800 */
[----:B------:R-:W3:Y:S04]  /*f6f40*/  LDL.LU R58, [R1+0x1908] ;  /* 0x00190800013a7983 */ /* 0x000ee80000300800 */
[----:B------:R-:W3:Y:S01]  /*f6f50*/  LDL.LU R59, [R1+0x190c] ;  /* 0x00190c00013b7983 */ /* 0x000ee20000300800 */
[----:B------:R-:W-:Y:S01]  /*f6f60*/  VIADD R12, R12, UR6 ;  /* 0x000000060c0c7c36 */ /* 0x000fe20008000000 */
[----:B------:R-:W0:Y:S01]  /*f6f70*/  LDCU UR6, c[0x0][0x3b8] ;  /* 0x00007700ff0677ac */ /* 0x000e220008000800 */
[----:B----4-:R-:W-:-:S03]  /*f6f80*/  F2FP.SATFINITE.E5M2.F32.PACK_AB_MERGE_C R0, R19, R18, RZ ;  /* 0x000000121300723e */ /* 0x010fc600048060ff */
[----:B------:R-:W-:Y:S02]  /*f6f90*/  SHF.R.S32.HI R13, RZ, 0x1f, R12 ;  /* 0x0000001fff0d7819 */ /* 0x000fe4000001140c */
[----:B------:R-:W-:Y:S01]  /*f6fa0*/  IADD3 R2, P1, PT, R12, R4, RZ ;  /* 0x000000040c027210 */ /* 0x000fe20007f3e0ff */
[----:B------:R1:W-:Y:S04]  /*f6fb0*/  STL [R1+0x228], R0 ;  /* 0x0002280001007387 */ /* 0x0003e80000100800 */
[----:B------:R-:W-:Y:S01]  /*f6fc0*/  IMAD.X R3, R13, 0x1, R5, P1 ;  /* 0x000000010d037824 */ /* 0x000fe200008e0605 */
[----:B------:R-:W4:Y:S04]  /*f6fd0*/  LDL.LU R18, [R1+0x18f0] ;  /* 0x0018f00001127983 */ /* 0x000f280000300800 */
[----:B------:R-:W4:Y:S04]  /*f6fe0*/  LDL.LU R19, [R1+0x18f4] ;  /* 0x0018f40001137983 */ /* 0x000f280000300800 */
[----:B------:R0:W-:Y:S01]  /*f6ff0*/  STL.64 [R1+0x1a68], R2 ;  /* 0x001a680201007387 */ /* 0x0001e20000100a00 */
[----:B------:R-:W-:-:S05]  /*f7000*/  F2FP.SATFINITE.E5M2.F32.PACK_AB_MERGE_C R41, R28, R27, RZ ;  /* 0x0000001b1c29723e */ /* 0x000fca00048060ff */
[----:B------:R-:W-:Y:S01]  /*f7010*/  STL [R1+0x5a08], R41 ;  /* 0x005a082901007387 */ /* 0x000fe20000100800 */
[----:B-1----:R-:W-:-:S03]  /*f7020*/  F2FP.SATFINITE.E5M2.F32.PACK_AB_MERGE_C R0, R21, R20, RZ ;  /* 0x000000141500723e */ /* 0x002fc600048060ff */
[----:B------:R-:W4:Y:S04]  /*f7030*/  LDL.LU R20, [R1+0x18f8] ;  /* 0x0018f80001147983 */ /* 0x000f280000300800 */
[----:B------:R-:W4:Y:S01]  /*f7040*/  LDL.LU R21, [R1+0x18fc] ;  /* 0x0018fc0001157983 */ /* 0x000f220000300800 */
[----:B0-----:R-:W-:-:S05]  /*f7050*/  IADD3 R2, P1, PT, R12, R6, RZ ;  /* 0x000000060c027210 */ /* 0x001fca0007f3e0ff */
[----:B------:R-:W-:Y:S01]  /*f7060*/  IMAD.X R3, R13, 0x1, R7, P1 ;  /* 0x000000010d037824 */ /* 0x000fe200008e0607 */
[----:B------:R-:W-:Y:S04]  /*f7070*/  STL [R1+0x218], R0 ;  /* 0x0002180001007387 */ /* 0x000fe80000100800 */
[----:B------:R0:W-:Y:S02]  /*f7080*/  STL.64 [R1+0x1a60], R2 ;  /* 0x001a600201007387 */ /* 0x0001e40000100a00 */
[----:B0-----:R-:W-:Y:S02]  /*f7090*/  F2FP.SATFINITE.E5M2.F32.PACK_AB_MERGE_C R2, R55, R54, RZ ;  /* 0x000000363702723e */ /* 0x001fe400048060ff */
[----:B------:R-:W4:Y:S04]  /*f70a0*/  LDL.LU R54, [R1+0x18e0] ;  /* 0x0018e00001367983 */ /* 0x000f280000300800 */
[----:B------:R0:W-:Y:S04]  /*f70b0*/  STL [R1+0x204], R2 ;  /* 0x0002040201007387 */ /* 0x0001e80000100800 */
        /* <DEDUP_REMOVED lines=9> */
[----:B------:R3:W-:Y:S04]  /*f7150*/  STL [R1+0x1f8], R0 ;  /* 0x0001f80001007387 */ /* 0x0007e80000100800 */
[----:B------:R-:W2:Y:S04]  /*f7160*/  LDL.LU R56, [R1+0x18d0] ;  /* 0x0018d00001387983 */ /* 0x000ea80000300800 */
[----:B------:R-:W2:Y:S01]  /*f7170*/  LDL.LU R57, [R1+0x18d4] ;  /* 0x0018d40001397983 */ /* 0x000ea20000300800 */
[----:B-1----:R-:W-:-:S05]  /*f7180*/  IADD3 R2, P1, PT, R12, R9, RZ ;  /* 0x000000090c027210 */ /* 0x002fca0007f3e0ff */
[----:B------:R-:W-:-:S05]  /*f7190*/  IMAD.X R3, R13, 0x1, R10, P1 ;  /* 0x000000010d037824 */ /* 0x000fca00008e060a */
[----:B------:R0:W-:Y:S01]  /*f71a0*/  STL.64 [R1+0x1a50], R2 ;  /* 0x001a500201007387 */ /* 0x0001e20000100a00 */
[----:B---3--:R-:W-:-:S05]  /*f71b0*/  F2FP.SATFINITE.E5M2.F32.PACK_AB_MERGE_C R0, R30, R29, RZ ;  /* 0x0000001d1e00723e */ /* 0x008fca00048060ff */
[----:B------:R1:W-:Y:S01]  /*f71c0*/  STL [R1+0x1f4], R0 ;  /* 0x0001f40001007387 */ /* 0x0003e20000100800 */
[----:B0-----:R-:W-:-:S05]  /*f71d0*/  F2FP.SATFINITE.E5M2.F32.PACK_AB_MERGE_C R2, R53, R31, RZ ;  /* 0x0000001f3502723e */ /* 0x001fca00048060ff */
[----:B------:R0:W-:Y:S01]  /*f71e0*/  STL [R1+0x1e8], R2 ;  /* 0x0001e80201007387 */ /* 0x0001e20000100800 */
[----:B-1----:R-:W-:-:S03]  /*f71f0*/  F2FP.SATFINITE.E5M2.F32.PACK_AB_MERGE_C R0, R59, R58, RZ ;  /* 0x0000003a3b00723e */ /* 0x002fc600048060ff */
[----:B------:R-:W3:Y:S04]  /*f7200*/  LDL.LU R58, [R1+0x18d8] ;  /* 0x0018d800013a7983 */ /* 0x000ee80000300800 */
[----:B------:R-:W3:Y:S01]  /*f7210*/  LDL.LU R59, [R1+0x18dc] ;  /* 0x0018dc00013b7983 */ /* 0x000ee20000300800 */
[----:B------:R-:W-:Y:S01]  /*f7220*/  VIADD R12, R12, UR6 ;  /* 0x000000060c0c7c36 */ /* 0x000fe20008000000 */
[----:B------:R-:W1:Y:S04]  /*f7230*/  LDCU UR6, c[0x0][0x3b8] ;  /* 0x00007700ff0677ac */ /* 0x000e680008000800 */
[----:B------:R-:W-:-:S02]  /*f7240*/  SHF.R.S32.HI R13, RZ, 0x1f, R12 ;  /* 0x0000001fff0d7819 */ /* 0x000fc4000001140c */
[----:B0-----:R-:W-:Y:S01]  /*f7250*/  IADD3 R2, P1, PT, R12, R4, RZ ;  /* 0x000000040c027210 */ /* 0x001fe20007f3e0ff */
[----:B------:R4:W-:Y:S04]  /*f7260*/  STL [R1+0x1e4], R0 ;  /* 0x0001e40001007387 */ /* 0x0009e80000100800 */
[----:B------:R-:W-:Y:S01]  /*f7270*/  IMAD.X R3, R13, 0x1, R5, P1 ;  /* 0x000000010d037824 */ /* 0x000fe200008e0605 */
[----:B------:R-:W3:Y:S04]  /*f7280*/  LDL.LU R27, [R1+0x18c0] ;  /* 0x0018c000011b7983 */ /* 0x000ee80000300800 */
[----:B------:R-:W3:Y:S01]  /*f7290*/  LDL.LU R28, [R1+0x18c4] ;  /* 0x0018c400011c7983 */ /* 0x000ee20000300800 */
[----:B----4-:R-:W-:-:S03]  /*f72a0*/  F2FP.SATFINITE.E5M2.F32.PACK_AB_MERGE_C R0, R19, R18, RZ ;  /* 0x000000121300723e */ /* 0x010fc600048060ff */
[----:B------:R0:W-:Y:S04]  /*f72b0*/  STL.64 [R1+0x1a48], R2 ;  /* 0x001a480201007387 */ /* 0x0001e80000100a00 */
[----:B------:R-:W4:Y:S04]  /*f72c0*/  LDL.LU R29, [R1+0x18c8] ;  /* 0x0018c800011d7983 */ /* 0x000f280000300800 */
[----:B------:R-:W4:Y:S04]  /*f72d0*/  LDL.LU R30, [R1+0x18cc] ;  /* 0x0018cc00011e7983 */ /* 0x000f280000300800 */
[----:B------:R1:W-:Y:S01]  /*f72e0*/  STL [R1+0x1d4], R0 ;  /* 0x0001d40001007387 */ /* 0x0003e20000100800 */
[----:B0-----:R-:W-:-:S02]  /*f72f0*/  IADD3 R2, P1, PT, R12, R6, RZ ;  /* 0x000000060c027210 */ /* 0x001fc40007f3e0ff */
[----:B-1----:R-:W-:-:S05]  /*f7300*/  F2FP.SATFINITE.E5M2.F32.PACK_AB_MERGE_C R0, R21, R20, RZ ;  /* 0x000000141500723e */ /* 0x002fca00048060ff */
[----:B------:R-:W-:Y:S04]  /*f7310*/  STL [R1+0x1d8], R0 ;  /* 0x0001d80001007387 */ /* 0x000fe80000100800 */
[----:B------:R-:W4:Y:S04]  /*f7320*/  LDL.LU R18, [R1+0x18b0] ;  /* 0x0018b00001127983 */ /* 0x000f280000300800 */
[----:B------:R-:W4:Y:S01]  /*f7330*/  LDL.LU R19, [R1+0x18b4] ;  /* 0x0018b40001137983 */ /* 0x000f220000300800 */
[----:B------:R-:W-:-:S03]  /*f7340*/  IMAD.X R3, R13, 0x1, R7, P1 ;  /* 0x000000010d037824 */ /* 0x000fc600008e0607 */
[----:B------:R-:W4:Y:S04]  /*f7350*/  LDL.LU R20, [R1+0x18b8] ;  /* 0x0018b80001147983 */ /* 0x000f280000300800 */
[----:B------:R0:W-:Y:S04]  /*f7360*/  STL.64 [R1+0x1a40], R2 ;  /* 0x001a400201007387 */ /* 0x0001e80000100a00 */
[----:B------:R-:W4:Y:S01]  /*f7370*/  LDL.LU R21, [R1+0x18bc] ;  /* 0x0018bc0001157983 */ /* 0x000f220000300800 */
[----:B------:R-:W-:Y:S02]  /*f7380*/  F2FP.SATFINITE.E5M2.F32.PACK_AB_MERGE_C R14, R55, R54, RZ ;  /* 0x00000036370e723e */ /* 0x000fe400048060ff */
[----:B0-----:R-:W-:-:S03]  /*f7390*/  IADD3 R2, P1, PT, R12, R8, RZ ;  /* 0x000000080c027210 */ /* 0x001fc60007f3e0ff */
[----:B------:R-:W-:Y:S02]  /*f73a0*/  STL [R1+0x1c0], R14 ;  /* 0x0001c00e01007387 */ /* 0x000fe40000100800 */
[----:B------:R-:W-:Y:S01]  /*f73b0*/  IMAD.X R3, R13, 0x1, R11, P1 ;  /* 0x000000010d037824 */ /* 0x000fe200008e060b */
[----:B--2---:R-:W-:-:S05]  /*f73c0*/  F2FP.SATFINITE.E5M2.F32.PACK_AB_MERGE_C R0, R23, R22, RZ ;  /* 0x000000161700723e */ /* 0x004fca00048060ff */
[----:B------:R-:W-:Y:S04]  /*f73d0*/  STL [R1+0x1c8], R0 ;  /* 0x0001c80001007387 */ /* 0x000fe80000100800 */
[----:B------:R-:W2:Y:S04]  /*f73e0*/  LDL.LU R54, [R1+0x18a0] ;  /* 0x0018a00001367983 */ /* 0x000ea80000300800 */
[----:B------:R-:W2:Y:S04]  /*f73f0*/  LDL.LU R55, [R1+0x18a4] ;  /* 0x0018a40001377983 */ /* 0x000ea80000300800 */
[----:B------:R-:W2:Y:S04]  /*f7400*/  LDL.LU R22, [R1+0x18a8] ;  /* 0x0018a80001167983 */ /* 0x000ea80000300800 */
[----:B------:R0:W-:Y:S04]  /*f7410*/  STL.64 [R1+0x1a38], R2 ;  /* 0x001a380201007387 */ /* 0x0001e80000100a00 */
[----:B------:R-:W2:Y:S01]  /*f7420*/  LDL.LU R23, [R1+0x18ac] ;  /* 0x0018ac0001177983 */ /* 0x000ea20000300800 */
[----:B------:R-:W-:-:S02]  /*f7430*/  F2FP.SATFINITE.E5M2.F32.PACK_AB_MERGE_C R32, R57, R56, RZ ;  /* 0x000000383920723e */ /* 0x000fc400048060ff */
[----:B0-----:R-:W-:-:S03]  /*f7440*/  IADD3 R2, P1, PT, R12, R9, RZ ;  /* 0x000000090c027210 */ /* 0x001fc60007f3e0ff */
[----:B------:R-:W-:Y:S04]  /*f7450*/  STL [R1+0x5a24], R32 ;  /* 0x005a242001007387 */ /* 0x000fe80000100800 */
[----:B------:R-:W2:Y:S04]  /*f7460*/  LDL.LU R31, [R1+0x1890] ;  /* 0x00189000011f7983 */ /* 0x000ea80000300800 */
[----:B------:R-:W2:Y:S01]  /*f7470*/  LDL.LU R53, [R1+0x1894] ;  /* 0x0018940001357983 */ /* 0x000ea20000300800 */
[----:B------:R-:W-:-:S05]  /*f7480*/  IMAD.X R3, R13, 0x1, R10, P1 ;  /* 0x000000010d037824 */ /* 0x000fca00008e060a */
[----:B------:R0:W-:Y:S04]  /*f7490*/  STL.64 [R1+0x1a30], R2 ;  /* 0x001a300201007387 */ /* 0x0001e80000100a00 */
[----:B------:R-:W2:Y:S04]  /*f74a0*/  LDL.LU R56, [R1+0x1898] ;  /* 0x0018980001387983 */ /* 0x000ea80000300800 */
[----:B------:R-:W2:Y:S01]  /*f74b0*/  LDL.LU R57, [R1+0x189c] ;  /* 0x00189c0001397983 */ /* 0x000ea20000300800 */
[----:B---3--:R-:W-:-:S05]  /*f74c0*/  F2FP.SATFINITE.E5M2.F32.PACK_AB_MERGE_C R0, R59, R58, RZ ;  /* 0x0000003a3b00723e */ /* 0x008fca00048060ff */
[----:B------:R4:W-:Y:S04]  /*f74d0*/  STL [R1+0x94], R0 ;  /* 0x0000940001007387 */ /* 0x0009e80000100800 */
[----:B------:R-:W3:Y:S04]  /*f74e0*/  LDL.LU R58, [R1+0xc90] ;  /* 0x000c9000013a7983 */ /* 0x000ee80000300800 */
[----:B------:R-:W3:Y:S01]  /*f74f0*/  LDL.LU R59, [R1+0xc94] ;  /* 0x000c9400013b7983 */ /* 0x000ee20000300800 */
[----:B------:R-:W-:Y:S01]  /*f7500*/  VIADD R12, R12, UR6 ;  /* 0x000000060c0c7c36 */ /* 0x000fe20008000000 */
[----:B------:R-:W1:Y:S01]  /*f7510*/  LDCU UR6, c[0x0][0x3b8] ;  /* 0x00007700ff0677ac */ /* 0x000e620008000800 */
[----:B0-----:R-:W-:-:S03]  /*f7520*/  F2FP.SATFINITE.E5M2.F32.PACK_AB_MERGE_C R3, R28, R27, RZ ;  /* 0x0000001b1c03723e */ /* 0x001fc600048060ff */
[----:B------:R-:W-:Y:S02]  /*f7530*/  SHF.R.S32.HI R13, RZ, 0x1f, R12 ;  /* 0x0000001fff0d7819 */ /* 0x000fe4000001140c */
[----:B------:R-:W-:Y:S01]  /*f7540*/  IADD3 R2, P1, PT, R12, R4, RZ ;  /* 0x000000040c027210 */ /* 0x000fe20007f3e0ff */
[----:B------:R0:W-:Y:S01]  /*f7550*/  STL [R1+0x5a30], R3 ;  /* 0x005a300301007387 */ /* 0x0001e20000100800 */
[----:B----4-:R-:W-:-:S03]  /*f7560*/  F2FP.SATFINITE.E5M2.F32.PACK_AB_MERGE_C R0, R30, R29, RZ ;  /* 0x0000001d1e00723e */ /* 0x010fc600048060ff */
[----:B0-----:R-:W-:Y:S02]  /*f7570*/  IMAD.X R3, R13, 0x1, R5, P1 ;  /* 0x000000010d037824 */ /* 0x001fe400008e0605 */
        /* <DEDUP_REMOVED lines=19> */
[----:B------:R-:W-:-:S05]  /*f76b0*/  F2FP.SATFINITE.E5M2.F32.PACK_AB_MERGE_C R0, R23, R22, RZ ;  /* 0x000000161700723e */ /* 0x000fca00048060ff */
        /* <DEDUP_REMOVED lines=8> */
[----:B------:R-:W-:Y:S02]  /*f7740*/  STL [R1+0x5a5c], R33 ;  /* 0x005a5c2101007387 */ /* 0x000fe40000100800 */
[----:B------:R-:W-:Y:S02]  /*f7750*/  IMAD.X R3, R13, 0x1, R10, P1 ;  /* 0x000000010d037824 */ /* 0x000fe400008e060a */
[----:B------:R-:W2:Y:S04]  /*f7760*/  LDL.LU R31, [R1+0x1860] ;  /* 0x00186000011f7983 */ /* 0x000ea80000300800 */
[----:B------:R-:W2:Y:S04]  /*f7770*/  LDL.LU R53, [R1+0x1864] ;  /* 0x0018640001357983 */ /* 0x000ea80000300800 */
[----:B------:R0:W-:Y:S02]  /*f7780*/  STL.64 [R1+0x1a10], R2 ;  /* 0x001a100201007387 */ /* 0x0001e40000100a00 */
[----:B0-----:R-:W-:-:S02]  /*f7790*/  F2FP.SATFINITE.E5M2.F32.PACK_AB_MERGE_C R2, R57, R56, RZ ;  /* 0x000000383902723e */ /* 0x001fc400048060ff */
[----:B------:R-:W2:Y:S04]  /*f77a0*/  LDL.LU R56, [R1+0x1868] ;  /* 0x0018680001387983 */ /* 0x000ea80000300800 */
[----:B------:R0:W-:Y:S04]  /*f77b0*/  STL [R1+0x74], R2 ;  /* 0x0000740201007387 */ /* 0x0001e80000100800 */
[----:B------:R-:W2:Y:S01]  /*f77c0*/  LDL.LU R57, [R1+0x186c] ;  /* 0x00186c0001397983 */ /* 0x000ea20000300800 */
[----:B---3--:R-:W-:-:S05]  /*f77d0*/  F2FP.SATFINITE.E5M2.F32.PACK_AB_MERGE_C R0, R59, R58, RZ ;  /* 0x0000003a3b00723e */ /* 0x008fca00048060ff */
[----:B------:R4:W-:Y:S04]  /*f77e0*/  STL [R1+0x6c], R0 ;  /* 0x00006c0001007387 */ /* 0x0009e80000100800 */
[----:B------:R-:W3:Y:S04]  /*f77f0*/  LDL.LU R58, [R1+0x1850] ;  /* 0x00185000013a7983 */ /* 0x000ee80000300800 */
[----:B------:R-:W3:Y:S01]  /*f7800*/  LDL.LU R59, [R1+0x1854] ;  /* 0x00185400013b7983 */ /* 0x000ee20000300800 */
[----:B-1----:R-:W-:Y:S01]  /*f7810*/  VIADD R12, R12, UR6 ;  /* 0x000000060c0c7c36 */ /* 0x002fe20008000000 */
[----:B------:R-:W1:Y:S04]  /*f7820*/  LDCU UR6, c[0x0][0x3b8] ;  /* 0x00007700ff0677ac */ /* 0x000e680008000800 */
[----:B------:R-:W-:-:S02]  /*f7830*/  SHF.R.S32.HI R13, RZ, 0x1f, R12 ;  /* 0x0000001fff0d7819 */ /* 0x000fc4000001140c */
[----:B0-----:R-:W-:Y:S02]  /*f7840*/  IADD3 R2, P1, PT, R12, R4, RZ ;  /* 0x000000040c027210 */ /* 0x001fe40007f3e0ff */
[----:B----4-:R-:W-:-:S03]  /*f7850*/  F2FP.SATFINITE.E5M2.F32.PACK_AB_MERGE_C R0, R30, R29, RZ ;  /* 0x0000001d1e00723e */ /* 0x010fc600048060ff */
[----:B------:R-:W-:Y:S02]  /*f7860*/  IMAD.X R3, R13, 0x1, R5, P1 ;  /* 0x000000010d037824 */ /* 0x000fe400008e0605 */
[----:B------:R0:W-:Y:S04]  /*f7870*/  STL [R1+0x68], R0 ;  /* 0x0000680001007387 */ /* 0x0001e80000100800 */
[----:B------:R-:W4:Y:S04]  /*f7880*/  LDL.LU R29, [R1+0x1858] ;  /* 0x00185800011d7983 */ /* 0x000f280000300800 */
[----:B------:R-:W4:Y:S04]  /*f7890*/  LDL.LU R30, [R1+0x185c] ;  /* 0x00185c00011e7983 */ /* 0x000f280000300800 */
[----:B------:R0:W-:Y:S02]  /*f78a0*/  STL.64 [R1+0x1a08], R2 ;  /* 0x001a080201007387 */ /* 0x0001e40000100a00 */
[----:B0-----:R-:W-:-:S02]  /*f78b0*/  F2FP.SATFINITE.E5M2.F32.PACK_AB_MERGE_C R0, R19, R18, RZ ;  /* 0x000000121300723e */ /* 0x001fc400048060ff */
[----:B------:R-:W4:Y:S04]  /*f78c0*/  LDL.LU R18, [R1+0x1840] ;  /* 0x0018400001127983 */ /* 0x000f280000300800 */
[----:B------:R-:W-:Y:S04]  /*f78d0*/  STL [R1+0x4da0], R0 ;  /* 0x004da00001007387 */ /* 0x000fe80000100800 */
[----:B------:R-:W4:Y:S01]  /*f78e0*/  LDL.LU R19, [R1+0x1844] ;  /* 0x0018440001137983 */ /* 0x000f220000300800 */
[----:B------:R-:W-:-:S05]  /*f78f0*/  F2FP.SATFINITE.E5M2.F32.PACK_AB_MERGE_C R40, R21, R20, RZ ;  /* 0x000000141528723e */ /* 0x000fca00048060ff */
        /* <DEDUP_REMOVED lines=10> */
[----:B------:R-:W-:-:S02]  /*f79a0*/  F2FP.SATFINITE.E5M2.F32.PACK_AB_MERGE_C R0, R23, R22, RZ ;  /* 0x000000161700723e */ /* 0x000fc400048060ff */
[----:B0-----:R-:W-:-:S03]  /*f79b0*/  IADD3 R2, P1, PT, R12, R8, RZ ;  /* 0x000000080c027210 */ /* 0x001fc60007f3e0ff */
[----:B------:R0:W-:Y:S04]  /*f79c0*/  STL [R1+0x4d6c], R0 ;  /* 0x004d6c0001007387 */ /* 0x0001e80000100800 */
[----:B------:R-:W2:Y:S01]  /*f79d0*/  LDL.LU R22, [R1+0x1838] ;  /* 0x0018380001167983 */ /* 0x000ea20000300800 */
[----:B------:R-:W-:-:S03]  /*f79e0*/  IMAD.X R3, R13, 0x1, R11, P1 ;  /* 0x000000010d037824 */ /* 0x000fc600008e060b */
[----:B------:R-:W2:Y:S04]  /*f79f0*/  LDL.LU R23, [R1+0x183c] ;  /* 0x00183c0001177983 */ /* 0x000ea80000300800 */
[----:B------:R1:W-:Y:S01]  /*f7a00*/  STL.64 [R1+0x19f8], R2 ;  /* 0x0019f80201007387 */ /* 0x0003e20000100a00 */
[----:B0-----:R-:W-:-:S05]  /*f7a10*/  F2FP.SATFINITE.E5M2.F32.PACK_AB_MERGE_C R0, R53, R31, RZ ;  /* 0x0000001f3500723e */ /* 0x001fca00048060ff */
[----:B------:R-:W-:Y:S04]  /*f7a20*/  STL [R1+0x4d08], R0 ;  /* 0x004d080001007387 */ /* 0x000fe80000100800 */
[----:B------:R-:W2:Y:S01]  /*f7a30*/  LDL.LU R31, [R1+0x1820] ;  /* 0x00182000011f7983 */ /* 0x000ea20000300800 */
[----:B-1----:R-:W-:-:S03]  /*f7a40*/  IADD3 R2, P1, PT, R12, R9, RZ ;  /* 0x000000090c027210 */ /* 0x002fc60007f3e0ff */
[----:B------:R-:W2:Y:S02]  /*f7a50*/  LDL.LU R53, [R1+0x1824] ;  /* 0x0018240001357983 */ /* 0x000ea40000300800 */
[----:B------:R-:W-:-:S05]  /*f7a60*/  IMAD.X R3, R13, 0x1, R10, P1 ;  /* 0x000000010d037824 */ /* 0x000fca00008e060a */
[----:B------:R0:W-:Y:S02]  /*f7a70*/  STL.64 [R1+0x19f0], R2 ;  /* 0x0019f00201007387 */ /* 0x0001e40000100a00 */
[----:B0-----:R-:W-:Y:S02]  /*f7a80*/  F2FP.SATFINITE.E5M2.F32.PACK_AB_MERGE_C R2, R57, R56, RZ ;  /* 0x000000383902723e */ /* 0x001fe400048060ff */
[----:B------:R-:W2:Y:S04]  /*f7a90*/  LDL.LU R56, [R1+0x1828] ;  /* 0x0018280001387983 */ /* 0x000ea80000300800 */
[----:B------:R0:W-:Y:S04]  /*f7aa0*/  STL [R1+0x4d1c], R2 ;  /* 0x004d1c0201007387 */ /* 0x0001e80000100800 */
[----:B------:R-:W2:Y:S01]  /*f7ab0*/  LDL.LU R57, [R1+0x182c] ;  /* 0x00182c0001397983 */ /* 0x000ea20000300800 */
[----:B---3--:R-:W-:-:S05]  /*f7ac0*/  F2FP.SATFINITE.E5M2.F32.PACK_AB_MERGE_C R0, R59, R58, RZ ;  /* 0x0000003a3b00723e */ /* 0x008fca00048060ff */
[----:B------:R4:W-:Y:S04]  /*f7ad0*/  STL [R1+0x4cc0], R0 ;  /* 0x004cc00001007387 */ /* 0x0009e80000100800 */
[----:B------:R-:W3:Y:S04]  /*f7ae0*/  LDL.LU R58, [R1+0x1810] ;  /* 0x00181000013a7983 */ /* 0x000ee80000300800 */
[----:B------:R-:W3:Y:S01]  /*f7af0*/  LDL.LU R59, [R1+0x1814] ;  /* 0x00181400013b7983 */ /* 0x000ee20000300800 */
[----:B------:R-:W-:Y:S01]  /*f7b00*/  VIADD R12, R12, UR6 ;  /* 0x000000060c0c7c36 */ /* 0x000fe20008000000 */
[----:B------:R-:W1:Y:S04]  /*f7b10*/  LDCU UR6, c[0x0][0x3b8] ;  /* 0x00007700ff0677ac */ /* 0x000e680008000800 */
[----:B------:R-:W-:-:S02]  /*f7b20*/  SHF.R.S32.HI R13, RZ, 0x1f, R12 ;  /* 0x0000001fff0d7819 */ /* 0x000fc4000001140c */
[----:B0-----:R-:W-:Y:S02]  /*f7b30*/  IADD3 R2, P1, PT, R12, R4, RZ ;  /* 0x000000040c027210 */ /* 0x001fe40007f3e0ff */
[----:B----4-:R-:W-:Y:S02]  /*f7b40*/  F2FP.SATFINITE.E5M2.F32.PACK_AB_MERGE_C R0, R30, R29, RZ ;  /* 0x0000001d1e00723e */ /* 0x010fe400048060ff */
[----:B------:R-:W4:Y:S04]  /*f7b50*/  LDL.LU R29, [R1+0x1818] ;  /* 0x00181800011d7983 */ /* 0x000f280000300800 */
[----:B------:R-:W4:Y:S04]  /*f7b60*/  LDL.LU R30, [R1+0x181c] ;  /* 0x00181c00011e7983 */ /* 0x000f280000300800 */
[----:B------:R0:W-:Y:S01]  /*f7b70*/  STL [R1+0x4ccc], R0 ;  /* 0x004ccc0001007387 */ /* 0x0001e20000100800 */
[----:B------:R-:W-:Y:S01]  /*f7b80*/  IMAD.X R3, R13, 0x1, R5, P1 ;  /* 0x000000010d037824 */ /* 0x000fe200008e0605 */
[----:B0-----:R-:W-:-:S02]  /*f7b90*/  F2FP.SATFINITE.E5M2.F32.PACK_AB_MERGE_C R0, R19, R18, RZ ;  /* 0x000000121300723e */ /* 0x001fc400048060ff */
        /* <DEDUP_REMOVED lines=15> */
[----:B------:R-:W-:-:S02]  /*f7c90*/  F2FP.SATFINITE.E5M2.F32.PACK_AB_MERGE_C R0, R23, R22, RZ ;  /* 0x000000161700723e */ /* 0x000fc400048060ff */
[----:B0-----:R-:W-:-:S03]  /*f7ca0*/  IADD3 R2, P1, PT, R12, R8, RZ ;  /* 0x000000080c027210 */ /* 0x001fc60007f3e0ff */
[----:B------:R0:W-:Y:S02]  /*f7cb0*/  STL [R1+0x214c], R0 ;  /* 0x00214c0001007387 */ /* 0x0001e40000100800 */
[----:B------:R-:W-:Y:S02]  /*f7cc0*/  IMAD.X R3, R13, 0x1, R11, P1 ;  /* 0x000000010d037824 */ /* 0x000fe400008e060b */
[----:B------:R-:W2:Y:S04]  /*f7cd0*/  LDL.LU R22, [R1+0x17f8] ;  /* 0x0017f80001167983 */ /* 0x000ea80000300800 */
        /* <DEDUP_REMOVED lines=26> */
[----:B------:R-:W-:Y:S01]  /*f7e80*/  STL.64 [R1+0x19c8], R2 ;  /* 0x0019c80201007387 */ /* 0x000fe20000100a00 */
[----:B0-----:R-:W-:-:S05]  /*f7e90*/  F2FP.SATFINITE.E5M2.F32.PACK_AB_MERGE_C R0, R19, R18, RZ ;  /* 0x000000121300723e */ /* 0x001fca00048060ff */
        /* <DEDUP_REMOVED lines=14> */
[----:B0-----:R-:W-:-:S02]  /*f7f80*/  IADD3 R2, P1, PT, R12, R8, RZ ;  /* 0x000000080c027210 */ /* 0x001fc40007f3e0ff */
[----:B------:R-:W-:-:S03]  /*f7f90*/  F2FP.SATFINITE.E5M2.F32.PACK_AB_MERGE_C R0, R23, R22, RZ ;  /* 0x000000161700723e */ /* 0x000fc600048060ff */
[----:B------:R-:W-:Y:S02]  /*f7fa0*/  IMAD.X R3, R13, 0x1, R11, P1 ;  /* 0x000000010d037824 */ /* 0x000fe400008e060b */
[----:B------:R0:W-:Y:S04]  /*f7fb0*/  STL [R1+0x1e2c], R0 ;  /* 0x001e2c0001007387 */ /* 0x0001e80000100800 */
[----:B------:R-:W2:Y:S04]  /*f7fc0*/  LDL.LU R22, [R1+0x17b8] ;  /* 0x0017b80001167983 */ /* 0x000ea80000300800 */
[----:B------:R-:W2:Y:S04]  /*f7fd0*/  LDL.LU R23, [R1+0x17bc] ;  /* 0x0017bc0001177983 */ /* 0x000ea80000300800 */
[----:B------:R1:W-:Y:S01]  /*f7fe0*/  STL.64 [R1+0x19b8], R2 ;  /* 0x0019b80201007387 */ /* 0x0003e20000100a00 */
[----:B0-----:R-:W-:-:S02]  /*f7ff0*/  F2FP.SATFINITE.E5M2.F32.PACK_AB_MERGE_C R0, R53, R31, RZ ;  /* 0x0000001f3500723e */ /* 0x001fc400048060ff */
[----:B-1----:R-:W-:-:S03]  /*f8000*/  IADD3 R2, P1, PT, R12, R9, RZ ;  /* 0x000000090c027210 */ /* 0x002fc60007f3e0ff */
[----:B------:R-:W-:Y:S02]  /*f8010*/  STL [R1+0x1d8c], R0 ;  /* 0x001d8c0001007387 */ /* 0x000fe40000100800 */
[----:B------:R-:W-:Y:S02]  /*f8020*/  IMAD.X R3, R13, 0x1, R10, P1 ;  /* 0x000000010d037824 */ /* 0x000fe400008e060a */
[----:B------:R-:W2:Y:S04]  /*f8030*/  LDL.LU R29, [R1+0x17a0] ;  /* 0x0017a000011d7983 */ /* 0x000ea80000300800 */
[----:B------:R-:W2:Y:S04]  /*f8040*/  LDL.LU R30, [R1+0x17a4] ;  /* 0x0017a400011e7983 */ /* 0x000ea80000300800 */
[----:B------:R0:W-:Y:S02]  /*f8050*/  STL.64 [R1+0x19b0], R2 ;  /* 0x0019b00201007387 */ /* 0x0001e40000100a00 */
[----:B0-----:R-:W-:-:S02]  /*f8060*/  F2FP.SATFINITE.E5M2.F32.PACK_AB_MERGE_C R2, R57, R56, RZ ;  /* 0x000000383902723e */ /* 0x001fc400048060ff */
        /* <DEDUP_REMOVED lines=8> */
[----:B------:R-:W3:Y:S01]  /*f80f0*/  LDL.LU R59, [R1+0x179c] ;  /* 0x00179c00013b7983 */ /* 0x000ee20000300800 */
[----:B------:R-:W-:Y:S01]  /*f8100*/  VIADD R12, R12, UR6 ;  /* 0x000000060c0c7c36 */ /* 0x000fe20008000000 */
[----:B----4-:R-:W-:Y:S01]  /*f8110*/  F2FP.SATFINITE.E5M2.F32.PACK_AB_MERGE_C R0, R28, R27, RZ ;  /* 0x0000001b1c00723e */ /* 0x010fe200048060ff */
[----:B------:R-:W0:Y:S03]  /*f8120*/  LDCU UR6, c[0x0][0x3b8] ;  /* 0x00007700ff0677ac */ /* 0x000e260008000800 */
[----:B------:R-:W-:-:S02]  /*f8130*/  SHF.R.S32.HI R13, RZ, 0x1f, R12 ;  /* 0x0000001fff0d7819 */ /* 0x000fc4000001140c */
[----:B------:R-:W-:Y:S01]  /*f8140*/  IADD3 R2, P1, PT, R12, R4, RZ ;  /* 0x000000040c027210 */ /* 0x000fe20007f3e0ff */
[----:B------:R1:W-:Y:S04]  /*f8150*/  STL [R1+0x1d78], R0 ;  /* 0x001d780001007387 */ /* 0x0003e80000100800 */
[----:B------:R-:W-:Y:S01]  /*f8160*/  IMAD.X R3, R13, 0x1, R5, P1 ;  /* 0x000000010d037824 */ /* 0x000fe200008e0605 */
        /* <DEDUP_REMOVED lines=14> */
[----:B--2---:R-:W-:-:S05]  /*f8250*/  F2FP.SATFINITE.E5M2.F32.PACK_AB_MERGE_C R14, R55, R54, RZ ;  /* 0x00000036370e723e */ /* 0x004fca00048060ff */
[----:B------:R-:W-:Y:S01]  /*f8260*/  STL [R1+0x1cfc], R14 ;  /* 0x001cfc0e01007387 */ /* 0x000fe20000100800 */
[----:B------:R-:W-:-:S05]  /*f8270*/  F2FP.SATFINITE.E5M2.F32.PACK_AB_MERGE_C R0, R23, R22, RZ ;  /* 0x000000161700723e */ /* 0x000fca00048060ff */
[----:B------:R1:W-:Y:S04]  /*f8280*/  STL [R1+0x1d18], R0 ;  /* 0x001d180001007387 */ /* 0x0003e80000100800 */
[----:B------:R-:W2:Y:S04]  /*f8290*/  LDL.LU R54, [R1+0x1770] ;  /* 0x0017700001367983 */ /* 0x000ea80000300800 */
[----:B------:R-:W2:Y:S04]  /*f82a0*/  LDL.LU R55, [R1+0x1774] ;  /* 0x0017740001377983 */ /* 0x000ea80000300800 */
[----:B------:R-:W2:Y:S04]  /*f82b0*/  LDL.LU R22, [R1+0x1778] ;  /* 0x0017780001167983 */ /* 0x000ea80000300800 */
[----:B------:R0:W-:Y:S04]  /*f82c0*/  STL.64 [R1+0x1998], R2 ;  /* 0x0019980201007387 */ /* 0x0001e80000100a00 */
[----:B------:R-:W2:Y:S01]  /*f82d0*/  LDL.LU R23, [R1+0x177c] ;  /* 0x00177c0001177983 */ /* 0x000ea20000300800 */
[----:B-1----:R-:W-:-:S02]  /*f82e0*/  F2FP.SATFINITE.E5M2.F32.PACK_AB_MERGE_C R0, R30, R29, RZ ;  /* 0x0000001d1e00723e */ /* 0x002fc400048060ff */
[----:B0-----:R-:W-:-:S03]  /*f82f0*/  IADD3 R2, P1, PT, R12, R9, RZ ;  /* 0x000000090c027210 */ /* 0x001fc60007f3e0ff */
[----:B------:R0:W-:Y:S02]  /*f8300*/  STL [R1+0x1ccc], R0 ;  /* 0x001ccc0001007387 */ /* 0x0001e40000100800 */
[----:B------:R-:W-:Y:S01]  /*f8310*/  IMAD.X R3, R13, 0x1, R10, P1 ;  /* 0x000000010d037824 */ /* 0x000fe200008e060a */
[----:B0-----:R-:W-:Y:S02]  /*f8320*/  F2FP.SATFINITE.E5M2.F32.PACK_AB_MERGE_C R0, R57, R56, RZ ;  /* 0x000000383900723e */ /* 0x001fe400048060ff */
[----:B------:R-:W2:Y:S04]  /*f8330*/  LDL.LU R56, [R1+0x1760] ;  /* 0x0017600001387983 */ /* 0x000ea80000300800 */
[----:B------:R-:W-:Y:S04]  /*f8340*/  STL.64 [R1+0x1990], R2 ;  /* 0x0019900201007387 */ /* 0x000fe80000100a00 */
[----:B------:R-:W2:Y:S04]  /*f8350*/  LDL.LU R57, [R1+0x1764] ;  /* 0x0017640001397983 */ /* 0x000ea80000300800 */
[----:B------:R3:W-:Y:S02]  /*f8360*/  STL [R1+0x1ce8], R0 ;  /* 0x001ce80001007387 */ /* 0x0007e40000100800 */
[----:B---3--:R-:W-:-:S02]  /*f8370*/  F2FP.SATFINITE.E5M2.F32.PACK_AB_MERGE_C R0, R53, R31, RZ ;  /* 0x0000001f3500723e */ /* 0x008fc400048060ff */
[----:B------:R-:W-:-:S03]  /*f8380*/  F2FP.SATFINITE.E5M2.F32.PACK_AB_MERGE_C R44, R59, R58, RZ ;  /* 0x0000003a3b2c723e */ /* 0x000fc600048060ff */
[----:B------:R4:W-:Y:S04]  /*f8390*/  STL [R1+0x1ca8], R0 ;  /* 0x001ca80001007387 */ /* 0x0009e80000100800 */
[----:B------:R-:W3:Y:S04]  /*f83a0*/  LDL.LU R58, [R1+0x1768] ;  /* 0x00176800013a7983 */ /* 0x000ee80000300800 */
[----:B------:R-:W3:Y:S01]  /*f83b0*/  LDL.LU R59, [R1+0x176c] ;  /* 0x00176c00013b7983 */ /* 0x000ee20000300800 */
[----:B------:R-:W-:Y:S01]  /*f83c0*/  VIADD R12, R12, UR6 ;  /* 0x000000060c0c7c36 */ /* 0x000fe20008000000 */
[----:B------:R-:W0:Y:S04]  /*f83d0*/  LDCU UR6, c[0x0][0x3b8] ;  /* 0x00007700ff0677ac */ /* 0x000e280008000800 */
[----:B------:R-:W-:-:S02]  /*f83e0*/  SHF.R.S32.HI R13, RZ, 0x1f, R12 ;  /* 0x0000001fff0d7819 */ /* 0x000fc4000001140c */
[----:B------:R-:W-:Y:S01]  /*f83f0*/  IADD3 R2, P1, PT, R12, R4, RZ ;  /* 0x000000040c027210 */ /* 0x000fe20007f3e0ff */
[----:B------:R-:W-:Y:S04]  /*f8400*/  STL [R1+0x58d4], R44 ;  /* 0x0058d42c01007387 */ /* 0x000fe80000100800 */
[----:B------:R-:W-:Y:S01]  /*f8410*/  IMAD.X R3, R13, 0x1, R5, P1 ;  /* 0x000000010d037824 */ /* 0x000fe200008e0605 */
[----:B------:R-:W3:Y:S04]  /*f8420*/  LDL.LU R27, [R1+0x1750] ;  /* 0x00175000011b7983 */ /* 0x000ee80000300800 */
[----:B------:R-:W3:Y:S04]  /*f8430*/  LDL.LU R28, [R1+0x1754] ;  /* 0x00175400011c7983 */ /* 0x000ee80000300800 */
[----:B------:R1:W-:Y:S01]  /*f8440*/  STL.64 [R1+0x1988], R2 ;  /* 0x0019880201007387 */ /* 0x0003e20000100a00 */
[----:B----4-:R-:W-:-:S03]  /*f8450*/  F2FP.SATFINITE.E5M2.F32.PACK_AB_MERGE_C R0, R19, R18, RZ ;  /* 0x000000121300723e */ /* 0x010fc600048060ff */
[----:B------:R-:W4:Y:S04]  /*f8460*/  LDL.LU R29, [R1+0x1758] ;  /* 0x00175800011d7983 */ /* 0x000f280000300800 */
[----:B------:R-:W4:Y:S04]  /*f8470*/  LDL.LU R30, [R1+0x175c] ;  /* 0x00175c00011e7983 */ /* 0x000f280000300800 */
[----:B------:R-:W-:Y:S04]  /*f8480*/  STL [R1+0x1c78], R0 ;  /* 0x001c780001007387 */ /* 0x000fe80000100800 */
[----:B------:R-:W4:Y:S04]  /*f8490*/  LDL.LU R18, [R1+0x1740] ;  /* 0x0017400001127983 */ /* 0x000f280000300800 */
[----:B------:R-:W4:Y:S01]  /*f84a0*/  LDL.LU R19, [R1+0x1744] ;  /* 0x0017440001137983 */ /* 0x000f220000300800 */
[----:B------:R-:W-:-:S03]  /*f84b0*/  F2FP.SATFINITE.E5M2.F32.PACK_AB_MERGE_C R45, R21, R20, RZ ;  /* 0x00000014152d723e */ /* 0x000fc600048060ff */
[----:B------:R-:W4:Y:S04]  /*f84c0*/  LDL.LU R20, [R1+0x1748] ;  /* 0x0017480001147983 */ /* 0x000f280000300800 */
[----:B------:R-:W4:Y:S01]  /*f84d0*/  LDL.LU R21, [R1+0x174c] ;  /* 0x00174c0001157983 */ /* 0x000f220000300800 */
[----:B-1----:R-:W-:-:S05]  /*f84e0*/  IADD3 R2, P1, PT, R12, R6, RZ ;  /* 0x000000060c027210 */ /* 0x002fca0007f3e0ff */
[----:B------:R-:W-:Y:S01]  /*f84f0*/  IMAD.X R3, R13, 0x1, R7, P1 ;  /* 0x000000010d037824 */ /* 0x000fe200008e0607 */
[----:B------:R-:W-:Y:S04]  /*f8500*/  STL [R1+0x58e0], R45 ;  /* 0x0058e02d01007387 */ /* 0x000fe80000100800 */
[----:B------:R2:W-:Y:S04]  /*f8510*/  STL.64 [R1+0x1980], R2 ;  /* 0x0019800201007387 */ /* 0x0005e80000100a00 */
[----:B------:R-:W4:Y:S01]  /*f8520*/  LDL.LU R31, [R1+0x1730] ;  /* 0x00173000011f7983 */ /* 0x000f220000300800 */
[----:B--2---:R-:W-:-:S05]  /*f8530*/  F2FP.SATFINITE.E5M2.F32.PACK_AB_MERGE_C R2, R55, R54, RZ ;  /* 0x000000363702723e */ /* 0x004fca00048060ff */
[----:B------:R1:W-:Y:S04]  /*f8540*/  STL [R1+0x1c2c], R2 ;  /* 0x001c2c0201007387 */ /* 0x0003e80000100800 */
[----:B------:R-:W2:Y:S01]  /*f8550*/  LDL.LU R53, [R1+0x1734] ;  /* 0x0017340001357983 */ /* 0x000ea20000300800 */
[----:B------:R-:W-:-:S05]  /*f8560*/  F2FP.SATFINITE.E5M2.F32.PACK_AB_MERGE_C R0, R23, R22, RZ ;  /* 0x000000161700723e */ /* 0x000fca00048060ff */
[----:B------:R0:W-:Y:S01]  /*f8570*/  STL [R1+0x1c48], R0 ;  /* 0x001c480001007387 */ /* 0x0001e20000100800 */
[----:B-1----:R-:W-:-:S03]  /*f8580*/  IADD3 R2, P1, PT, R12, R8, RZ ;  /* 0x000000080c027210 */ /* 0x002fc60007f3e0ff */
[----:B------:R-:W2:Y:S04]  /*f8590*/  LDL.LU R22, [R1+0x1738] ;  /* 0x0017380001167983 */ /* 0x000ea80000300800 */
[----:B------:R-:W2:Y:S01]  /*f85a0*/  LDL.LU R23, [R1+0x173c] ;  /* 0x00173c0001177983 */ /* 0x000ea20000300800 */
[----:B------:R-:W-:-:S05]  /*f85b0*/  IMAD.X R3, R13, 0x1, R11, P1 ;  /* 0x000000010d037824 */ /* 0x000fca00008e060b */
        /* <DEDUP_REMOVED lines=8> */
[----:B---3--:R-:W-:-:S03]  /*f8640*/  F2FP.SATFINITE.E5M2.F32.PACK_AB_MERGE_C R0, R59, R58, RZ ;  /* 0x0000003a3b00723e */ /* 0x008fc600048060ff */
[----:B------:R-:W3:Y:S04]  /*f8650*/  LDL.LU R54, [R1+0x1728] ;  /* 0x0017280001367983 */ /* 0x000ee80000300800 */
[----:B------:R-:W3:Y:S04]  /*f8660*/  LDL.LU R55, [R1+0x172c] ;  /* 0x00172c0001377983 */ /* 0x000ee80000300800 */
[----:B------:R4:W-:Y:S04]  /*f8670*/  STL [R1+0x1c18], R0 ;  /* 0x001c180001007387 */ /* 0x0009e80000100800 */
[----:B------:R-:W3:Y:S04]  /*f8680*/  LDL.LU R58, [R1+0x1710] ;  /* 0x00171000013a7983 */ /* 0x000ee80000300800 */
[----:B------:R-:W3:Y:S01]  /*f8690*/  LDL.LU R59, [R1+0x1714] ;  /* 0x00171400013b7983 */ /* 0x000ee20000300800 */
[----:B------:R-:W-:Y:S01]  /*f86a0*/  VIADD R12, R12, UR6 ;  /* 0x000000060c0c7c36 */ /* 0x000fe20008000000 */
[----:B------:R-:W-:Y:S01]  /*f86b0*/  F2FP.SATFINITE.E5M2.F32.PACK_AB_MERGE_C R46, R28, R27, RZ ;  /* 0x0000001b1c2e723e */ /* 0x000fe200048060ff */
[----:B------:R-:W1:Y:S03]  /*f86c0*/  LDCU UR6, c[0x0][0x3b8] ;  /* 0x00007700ff0677ac */ /* 0x000e660008000800 */
[----:B------:R-:W-:-:S02]  /*f86d0*/  SHF.R.S32.HI R13, RZ, 0x1f, R12 ;  /* 0x0000001fff0d7819 */ /* 0x000fc4000001140c */
[----:B0-----:R-:W-:Y:S01]  /*f86e0*/  IADD3 R2, P1, PT, R12, R4, RZ ;  /* 0x000000040c027210 */ /* 0x001fe20007f3e0ff */
[----:B------:R-:W-:Y:S01]  /*f86f0*/  STL [R1+0x58fc], R46 ;  /* 0x0058fc2e01007387 */ /* 0x000fe20000100800 */
[----:B----4-:R-:W-:-:S03]  /*f8700*/  F2FP.SATFINITE.E5M2.F32.PACK_AB_MERGE_C R0, R30, R29, RZ ;  /* 0x0000001d1e00723e */ /* 0x010fc600048060ff */
[----:B------:R-:W-:Y:S02]  /*f8710*/  IMAD.X R3, R13, 0x1, R5, P1 ;  /* 0x000000010d037824 */ /* 0x000fe400008e0605 */
[----:B------:R0:W-:Y:S04]  /*f8720*/  STL [R1+0x1bdc], R0 ;  /* 0x001bdc0001007387 */ /* 0x0001e80000100800 */
[----:B------:R-:W4:Y:S04]  /*f8730*/  LDL.LU R27, [R1+0x1718] ;  /* 0x00171800011b7983 */ /* 0x000f280000300800 */
[----:B------:R-:W4:Y:S01]  /*f8740*/  LDL.LU R28, [R1+0x171c] ;  /* 0x00171c00011c7983 */ /* 0x000f220000300800 */
[----:B0-----:R-:W-:-:S03]  /*f8750*/  F2FP.SATFINITE.E5M2.F32.PACK_AB_MERGE_C R0, R19, R18, RZ ;  /* 0x000000121300723e */ /* 0x001fc600048060ff */
[----:B------:R-:W-:Y:S04]  /*f8760*/  STL.64 [R1+0x1968], R2 ;  /* 0x0019680201007387 */ /* 0x000fe80000100a00 */
[----:B------:R0:W-:Y:S02]  /*f8770*/  STL [R1+0x1b9c], R0 ;  /* 0x001b9c0001007387 */ /* 0x0001e40000100800 */
[----:B0-----:R-:W-:Y:S02]  /*f8780*/  F2FP.SATFINITE.E5M2.F32.PACK_AB_MERGE_C R0, R21, R20, RZ ;  /* 0x000000141500723e */ /* 0x001fe400048060ff */
[----:B------:R-:W4:Y:S04]  /*f8790*/  LDL.LU R20, [R1+0x1700] ;  /* 0x0017000001147983 */ /* 0x000f280000300800 */
[----:B------:R-:W4:Y:S01]  /*f87a0*/  LDL.LU R21, [R1+0x1704] ;  /* 0x0017040001157983 */ /* 0x000f220000300800 */
[----:B------:R-:W-:-:S03]  /*f87b0*/  IADD3 R2, P1, PT, R12, R6, RZ ;  /* 0x000000060c027210 */ /* 0x000fc60007f3e0ff */
[----:B------:R-:W-:Y:S04]  /*f87c0*/  STL [R1+0x1bac], R0 ;  /* 0x001bac0001007387 */ /* 0x000fe80000100800 */
[----:B------:R-:W4:Y:S01]  /*f87d0*/  LDL.LU R18, [R1+0x1708] ;  /* 0x0017080001127983 */ /* 0x000f220000300800 */
[----:B------:R-:W-:-:S03]  /*f87e0*/  IMAD.X R3, R13, 0x1, R7, P1 ;  /* 0x000000010d037824 */ /* 0x000fc600008e0607 */
[----:B------:R-:W4:Y:S04]  /*f87f0*/  LDL.LU R19, [R1+0x170c] ;  /* 0x00170c0001137983 */ /* 0x000f280000300800 */
        /* <DEDUP_REMOVED lines=8> */
[----:B------:R-:W2:Y:S04]  /*f8880*/  LDL.LU R22, [R1+0x16f8] ;  /* 0x0016f80001167983 */ /* 0x000ea80000300800 */
[----:B------:R-:W2:Y:S01]  /*f8890*/  LDL.LU R23, [R1+0x16fc] ;  /* 0x0016fc0001177983 */ /* 0x000ea20000300800 */
[----:B------:R-:W-:-:S05]  /*f88a0*/  IMAD.X R3, R13, 0x1, R11, P1 ;  /* 0x000000010d037824 */ /* 0x000fca00008e060b */
[----:B------:R0:W-:Y:S02]  /*f88b0*/  STL.64 [R1+0x1958], R2 ;  /* 0x0019580201007387 */ /* 0x0001e40000100a00 */
[----:B0-----:R-:W-:-:S05]  /*f88c0*/  F2FP.SATFINITE.E5M2.F32.PACK_AB_MERGE_C R0, R57, R56, RZ ;  /* 0x000000383900723e */ /* 0x001fca00048060ff */
[----:B------:R3:W-:Y:S04]  /*f88d0*/  STL [R1+0x860], R0 ;  /* 0x0008600001007387 */ /* 0x0007e80000100800 */
[----:B------:R-:W2:Y:S04]  /*f88e0*/  LDL.LU R56, [R1+0x16e0] ;  /* 0x0016e00001387983 */ /* 0x000ea80000300800 */
[----:B------:R-:W2:Y:S01]  /*f88f0*/  LDL.LU R57, [R1+0x16e4] ;  /* 0x0016e40001397983 */ /* 0x000ea20000300800 */
[----:B------:R-:W-:-:S05]  /*f8900*/  IADD3 R2, P1, PT, R12, R9, RZ ;  /* 0x000000090c027210 */ /* 0x000fca0007f3e0ff */
[----:B------:R-:W-:-:S05]  /*f8910*/  IMAD.X R3, R13, 0x1, R10, P1 ;  /* 0x000000010d037824 */ /* 0x000fca00008e060a */
[----:B------:R0:W-:Y:S04]  /*f8920*/  STL.64 [R1+0x1950], R2 ;  /* 0x0019500201007387 */ /* 0x0001e80000100a00 */
[----:B------:R-:W2:Y:S01]  /*f8930*/  LDL.LU R29, [R1+0x16e8] ;  /* 0x0016e800011d7983 */ /* 0x000ea20000300800 */
[----:B---3--:R-:W-:Y:S02]  /*f8940*/  F2FP.SATFINITE.E5M2.F32.PACK_AB_MERGE_C R0, R59, R58, RZ ;  /* 0x0000003a3b00723e */ /* 0x008fe400048060ff */
[----:B0-----:R-:W-:-:S05]  /*f8950*/  F2FP.SATFINITE.E5M2.F32.PACK_AB_MERGE_C R2, R55, R54, RZ ;  /* 0x000000363702723e */ /* 0x001fca00048060ff */
[----:B------:R-:W-:Y:S04]  /*f8960*/  STL [R1+0x86c], R2 ;  /* 0x00086c0201007387 */ /* 0x000fe80000100800 */
[----:B------:R-:W3:Y:S04]  /*f8970*/  LDL.LU R30, [R1+0x16ec] ;  /* 0x0016ec00011e7983 */ /* 0x000ee80000300800 */
[----:B------:R4:W-:Y:S04]  /*f8980*/  STL [R1+0x808], R0 ;  /* 0x0008080001007387 */ /* 0x0009e80000100800 */
[----:B------:R-:W3:Y:S04]  /*f8990*/  LDL.LU R54, [R1+0x16d0] ;  /* 0x0016d00001367983 */ /* 0x000ee80000300800 */
[----:B------:R-:W3:Y:S04]  /*f89a0*/  LDL.LU R55, [R1+0x16d4] ;  /* 0x0016d40001377983 */ /* 0x000ee80000300800 */
[----:B------:R-:W3:Y:S04]  /*f89b0*/  LDL.LU R58, [R1+0x16d8] ;  /* 0x0016d800013a7983 */ /* 0x000ee80000300800 */
[----:B------:R-:W3:Y:S01]  /*f89c0*/  LDL.LU R59, [R1+0x16dc] ;  /* 0x0016dc00013b7983 */ /* 0x000ee20000300800 */
[----:B----4-:R-:W-:-:S05]  /*f89d0*/  F2FP.SATFINITE.E5M2.F32.PACK_AB_MERGE_C R0, R28, R27, RZ ;  /* 0x0000001b1c00723e */ /* 0x010fca00048060ff */
[----:B------:R0:W-:Y:S02]  /*f89e0*/  STL [R1+0x828], R0 ;  /* 0x0008280001007387 */ /* 0x0001e40000100800 */
[----:B0-----:R-:W-:Y:S02]  /*f89f0*/  F2FP.SATFINITE.E5M2.F32.PACK_AB_MERGE_C R0, R21, R20, RZ ;  /* 0x000000141500723e */ /* 0x001fe400048060ff */
[----:B------:R-:W4:Y:S04]  /*f8a00*/  LDL.LU R20, [R1+0x16c0] ;  /* 0x0016c00001147983 */ /* 0x000f280000300800 */
[----:B------:R-:W4:Y:S01]  /*f8a10*/  LDL.LU R21, [R1+0x16c4] ;  /* 0x0016c40001157983 */ /* 0x000f220000300800 */
[----:B-1----:R-:W-:Y:S01]  /*f8a20*/  VIADD R12, R12, UR6 ;  /* 0x000000060c0c7c36 */ /* 0x002fe20008000000 */
[----:B------:R-:W0:Y:S04]  /*f8a30*/  LDCU UR6, c[0x0][0x3b8] ;  /* 0x00007700ff0677ac */ /* 0x000e280008000800 */
[----:B------:R-:W-:-:S02]  /*f8a40*/  SHF.R.S32.HI R13, RZ, 0x1f, R12 ;  /* 0x0000001fff0d7819 */ /* 0x000fc4000001140c */
[----:B------:R-:W-:-:S05]  /*f8a50*/  IADD3 R2, P1, PT, R12, R4, RZ ;  /* 0x000000040c027210 */ /* 0x000fca0007f3e0ff */
[----:B------:R-:W-:-:S05]  /*f8a60*/  IMAD.X R3, R13, 0x1, R5, P1 ;  /* 0x000000010d037824 */ /* 0x000fca00008e0605 */
[----:B------:R-:W-:Y:S04]  /*f8a70*/  STL.64 [R1+0x1948], R2 ;  /* 0x0019480201007387 */ /* 0x000fe80000100a00 */
[----:B------:R1:W-:Y:S02]  /*f8a80*/  STL [R1+0x7ac], R0 ;  /* 0x0007ac0001007387 */ /* 0x0003e40000100800 */
[----:B-1----:R-:W-:Y:S02]  /*f8a90*/  F2FP.SATFINITE.E5M2.F32.PACK_AB_MERGE_C R0, R19, R18, RZ ;  /* 0x000000121300723e */ /* 0x002fe400048060ff */
[----:B------:R-:W4:Y:S01]  /*f8aa0*/  LDL.LU R18, [R1+0x16c8] ;  /* 0x0016c80001127983 */ /* 0x000f220000300800 */
[----:B------:R-:W-:-:S03]  /*f8ab0*/  IADD3 R2, P1, PT, R12, R6, RZ ;  /* 0x000000060c027210 */ /* 0x000fc60007f3e0ff */
[----:B------:R-:W4:Y:S02]  /*f8ac0*/  LDL.LU R19, [R1+0x16cc] ;  /* 0x0016cc0001137983 */ /* 0x000f240000300800 */
[----:B------:R-:W-:Y:S02]  /*f8ad0*/  IMAD.X R3, R13, 0x1, R7, P1 ;  /* 0x000000010d037824 */ /* 0x000fe400008e0607 */
[----:B------:R-:W-:Y:S04]  /*f8ae0*/  STL [R1+0x7c4], R0 ;  /* 0x0007c40001007387 */ /* 0x000fe80000100800 */
[----:B------:R2:W-:Y:S02]  /*f8af0*/  STL.64 [R1+0x1940], R2 ;  /* 0x0019400201007387 */ /* 0x0005e40000100a00 */
[----:B--2---:R-:W-:-:S02]  /*f8b00*/  F2FP.SATFINITE.E5M2.F32.PACK_AB_MERGE_C R2, R53, R31, RZ ;  /* 0x0000001f3502723e */ /* 0x004fc400048060ff */
[----:B------:R-:W2:Y:S04]  /*f8b10*/  LDL.LU R31, [R1+0x16b0] ;  /* 0x0016b000011f7983 */ /* 0x000ea80000300800 */
[----:B------:R1:W-:Y:S04]  /*f8b20*/  STL [R1+0x760], R2 ;  /* 0x0007600201007387 */ /* 0x0003e80000100800 */
[----:B------:R-:W2:Y:S01]  /*f8b30*/  LDL.LU R53, [R1+0x16b4] ;  /* 0x0016b40001357983 */ /* 0x000ea20000300800 */
[----:B------:R-:W-:Y:S02]  /*f8b40*/  F2FP.SATFINITE.E5M2.F32.PACK_AB_MERGE_C R0, R23, R22, RZ ;  /* 0x000000161700723e */ /* 0x000fe400048060ff */
[----:B-1----:R-:W-:-:S03]  /*f8b50*/  IADD3 R2, P1, PT, R12, R8, RZ ;  /* 0x000000080c027210 */ /* 0x002fc60007f3e0ff */
[----:B------:R1:W-:Y:S04]  /*f8b60*/  STL [R1+0x784], R0 ;  /* 0x0007840001007387 */ /* 0x0003e80000100800 */
[----:B------:R-:W2:Y:S04]  /*f8b70*/  LDL.LU R22, [R1+0x16b8] ;  /* 0x0016b80001167983 */ /* 0x000ea80000300800 */
[----:B------:R-:W2:Y:S01]  /*f8b80*/  LDL.LU R23, [R1+0x16bc] ;  /* 0x0016bc0001177983 */ /* 0x000ea20000300800 */
[----:B------:R-:W-:-:S05]  /*f8b90*/  IMAD.X R3, R13, 0x1, R11, P1 ;  /* 0x000000010d037824 */ /* 0x000fca00008e060b */
[----:B------:R0:W-:Y:S01]  /*f8ba0*/  STL.64 [R1+0x1938], R2 ;  /* 0x0019380201007387 */ /* 0x0001e20000100a00 */
[----:B-1----:R-:W-:-:S05]  /*f8bb0*/  F2FP.SATFINITE.E5M2.F32.PACK_AB_MERGE_C R0, R57, R56, RZ ;  /* 0x000000383900723e */ /* 0x002fca00048060ff */
[----:B------:R3:W-:Y:S04]  /*f8bc0*/  STL [R1+0x720], R0 ;  /* 0x0007200001007387 */ /* 0x0007e80000100800 */
[----:B------:R-:W2:Y:S04]  /*f8bd0*/  LDL.LU R56, [R1+0x16a0] ;  /* 0x0016a00001387983 */ /* 0x000ea80000300800 */
[----:B------:R-:W2:Y:S01]  /*f8be0*/  LDL.LU R57, [R1+0x16a4] ;  /* 0x0016a40001397983 */ /* 0x000ea20000300800 */
[----:B0-----:R-:W-:-:S05]  /*f8bf0*/  IADD3 R2, P1, PT, R12, R9, RZ ;  /* 0x000000090c027210 */ /* 0x001fca0007f3e0ff */
        /* <DEDUP_REMOVED lines=22> */
[----:B0-----:R-:W-:-:S05]  /*f8d60*/  IADD3 R2, P1, PT, R12, R6, RZ ;  /* 0x000000060c027210 */ /* 0x001fca0007f3e0ff */
[----:B------:R-:W-:Y:S01]  /*f8d70*/  IMAD.X R3, R13, 0x1, R7, P1 ;  /* 0x000000010d037824 */ /* 0x000fe200008e0607 */
[----:B-1----:R-:W-:-:S05]  /*f8d80*/  F2FP.SATFINITE.E5M2.F32.PACK_AB_MERGE_C R0, R19, R18, RZ ;  /* 0x000000121300723e */ /* 0x002fca00048060ff */
        /* <DEDUP_REMOVED lines=10> */
[----:B------:R-:W2:Y:S04]  /*f8e30*/  LDL.LU R29, [R1+0x1670] ;  /* 0x00167000011d7983 */ /* 0x000ea80000300800 */
[----:B------:R-:W2:Y:S01]  /*f8e40*/  LDL.LU R30, [R1+0x1674] ;  /* 0x00167400011e7983 */ /* 0x000ea20000300800 */
[----:B------:R-:W-:-:S05]  /*f8e50*/  F2FP.SATFINITE.E5M2.F32.PACK_AB_MERGE_C R0, R23, R22, RZ ;  /* 0x000000161700723e */ /* 0x000fca00048060ff */
        /* <DEDUP_REMOVED lines=10> */
[----:B------:R-:W-:Y:S04]  /*f8f00*/  STL.64 [R1+0x1910], R2 ;  /* 0x0019100201007387 */ /* 0x000fe80000100a00 */
[----:B------:R-:W2:Y:S04]  /*f8f10*/  LDL.LU R56, [R1+0x1668] ;  /* 0x0016680001387983 */ /* 0x000ea80000300800 */
[----:B------:R-:W2:Y:S01]  /*f8f20*/  LDL.LU R57, [R1+0x166c] ;  /* 0x00166c0001397983 */ /* 0x000ea20000300800 */
[----:B---3--:R-:W-:-:S05]  /*f8f30*/  F2FP.SATFINITE.E5M2.F32.PACK_AB_MERGE_C R0, R59, R58, RZ ;  /* 0x0000003a3b00723e */ /* 0x008fca00048060ff */
[----:B------:R4:W-:Y:S04]  /*f8f40*/  STL [R1+0x2f0], R0 ;  /* 0x0002f00001007387 */ /* 0x0009e80000100800 */
[----:B------:R-:W3:Y:S04]  /*f8f50*/  LDL.LU R58, [R1+0x1650] ;  /* 0x00165000013a7983 */ /* 0x000ee80000300800 */
[----:B------:R-:W3:Y:S01]  /*f8f60*/  LDL.LU R59, [R1+0x1654] ;  /* 0x00165400013b7983 */ /* 0x000ee20000300800 */
[----:B------:R-:W-:-:S05]  /*f8f70*/  F2FP.SATFINITE.E5M2.F32.PACK_AB_MERGE_C R61, R28, R27, RZ ;  /* 0x0000001b1c3d723e */ /* 0x000fca00048060ff */
[----:B------:R-:W-:Y:S01]  /*f8f80*/  STL [R1+0x5970], R61 ;  /* 0x0059703d01007387 */ /* 0x000fe20000100800 */
[----:B----4-:R-:W-:-:S05]  /*f8f90*/  F2FP.SATFINITE.E5M2.F32.PACK_AB_MERGE_C R0, R21, R20, RZ ;  /* 0x000000141500723e */ /* 0x010fca00048060ff */
[----:B------:R-:W-:Y:S04]  /*f8fa0*/  STL [R1+0x2dc], R0 ;  /* 0x0002dc0001007387 */ /* 0x000fe80000100800 */
[----:B------:R-:W4:Y:S04]  /*f8fb0*/  LDL.LU R20, [R1+0x1658] ;  /* 0x0016580001147983 */ /* 0x000f280000300800 */
[----:B------:R-:W4:Y:S01]  /*f8fc0*/  LDL.LU R21, [R1+0x165c] ;  /* 0x00165c0001157983 */ /* 0x000f220000300800 */
[----:B------:R-:W-:Y:S01]  /*f8fd0*/  VIADD R12, R12, UR6 ;  /* 0x000000060c0c7c36 */ /* 0x000fe20008000000 */
[----:B------:R-:W0:Y:S04]  /*f8fe0*/  LDCU UR6, c[0x0][0x3b8] ;  /* 0x00007700ff0677ac */ /* 0x000e280008000800 */
[----:B------:R-:W-:-:S02]  /*f8ff0*/  SHF.R.S32.HI R13, RZ, 0x1f, R12 ;  /* 0x0000001fff0d7819 */ /* 0x000fc4000001140c */
[----:B------:R-:W-:-:S05]  /*f9000*/  IADD3 R2, P1, PT, R12, R4, RZ ;  /* 0x000000040c027210 */ /* 0x000fca0007f3e0ff */
[----:B------:R-:W-:-:S05]  /*f9010*/  IMAD.X R3, R13, 0x1, R5, P1 ;  /* 0x000000010d037824 */ /* 0x000fca00008e0605 */
[----:B------:R1:W-:Y:S02]  /*f9020*/  STL.64 [R1+0x1908], R2 ;  /* 0x0019080201007387 */ /* 0x0003e40000100a00 */
[----:B-1----:R-:W-:Y:S02]  /*f9030*/  F2FP.SATFINITE.E5M2.F32.PACK_AB_MERGE_C R2, R55, R54, RZ ;  /* 0x000000363702723e */ /* 0x002fe400048060ff */
[----:B------:R-:W4:Y:S01]  /*f9040*/  LDL.LU R54, [R1+0x1640] ;  /* 0x0016400001367983 */ /* 0x000f220000300800 */
[----:B------:R-:W-:-:S03]  /*f9050*/  F2FP.SATFINITE.E5M2.F32.PACK_AB_MERGE_C R0, R19, R18, RZ ;  /* 0x000000121300723e */ /* 0x000fc600048060ff */
[----:B------:R1:W-:Y:S04]  /*f9060*/  STL [R1+0x2cc], R2 ;  /* 0x0002cc0201007387 */ /* 0x0003e80000100800 */
[----:B------:R-:W4:Y:S04]  /*f9070*/  LDL.LU R55, [R1+0x1644] ;  /* 0x0016440001377983 */ /* 0x000f280000300800 */
[----:B------:R-:W-:Y:S01]  /*f9080*/  STL [R1+0x2c8], R0 ;  /* 0x0002c80001007387 */ /* 0x000fe20000100800 */
[----:B-1----:R-:W-:-:S03]  /*f9090*/  IADD3 R2, P1, PT, R12, R6, RZ ;  /* 0x000000060c027210 */ /* 0x002fc60007f3e0ff */
[----:B------:R-:W4:Y:S04]  /*f90a0*/  LDL.LU R18, [R1+0x1648] ;  /* 0x0016480001127983 */ /* 0x000f280000300800 */
[----:B------:R-:W4:Y:S01]  /*f90b0*/  LDL.LU R19, [R1+0x164c] ;  /* 0x00164c0001137983 */ /* 0x000f220000300800 */
[----:B------:R-:W-:-:S05]  /*f90c0*/  IMAD.X R3, R13, 0x1, R7, P1 ;  /* 0x000000010d037824 */ /* 0x000fca00008e0607 */
[----:B------:R2:W-:Y:S02]  /*f90d0*/  STL.64 [R1+0x1900], R2 ;  /* 0x0019000201007387 */ /* 0x0005e40000100a00 */
[----:B--2---:R-:W-:Y:S02]  /*f90e0*/  F2FP.SATFINITE.E5M2.F32.PACK_AB_MERGE_C R2, R30, R29, RZ ;  /* 0x0000001d1e02723e */ /* 0x004fe400048060ff */
[----:B------:R-:W2:Y:S04]  /*f90f0*/  LDL.LU R29, [R1+0x1630] ;  /* 0x00163000011d7983 */ /* 0x000ea80000300800 */
[----:B------:R1:W-:Y:S04]  /*f9100*/  STL [R1+0x2c0], R2 ;  /* 0x0002c00201007387 */ /* 0x0003e80000100800 */
[----:B------:R-:W2:Y:S01]  /*f9110*/  LDL.LU R30, [R1+0x1634] ;  /* 0x00163400011e7983 */ /* 0x000ea20000300800 */
[----:B------:R-:W-:-:S05]  /*f9120*/  F2FP.SATFINITE.E5M2.F32.PACK_AB_MERGE_C R0, R23, R22, RZ ;  /* 0x000000161700723e */ /* 0x000fca00048060ff */
[----:B------:R-:W-:Y:S04]  /*f9130*/  STL [R1+0x2c4], R0 ;  /* 0x0002c40001007387 */ /* 0x000fe80000100800 */
[----:B------:R-:W2:Y:S01]  /*f9140*/  LDL.LU R22, [R1+0x1638] ;  /* 0x0016380001167983 */ /* 0x000ea20000300800 */
[----:B-1----:R-:W-:-:S03]  /*f9150*/  IADD3 R2, P1, PT, R12, R8, RZ ;  /* 0x000000080c027210 */ /* 0x002fc60007f3e0ff */
[----:B------:R-:W2:Y:S02]  /*f9160*/  LDL.LU R23, [R1+0x163c] ;  /* 0x00163c0001177983 */ /* 0x000ea40000300800 */
[----:B------:R-:W-:Y:S01]  /*f9170*/  IMAD.X R3, R13, 0x1, R11, P1 ;  /* 0x000000010d037824 */ /* 0x000fe200008e060b */
[----:B------:R-:W-:-:S05]  /*f9180*/  F2FP.SATFINITE.E5M2.F32.PACK_AB_MERGE_C R52, R53, R31, RZ ;  /* 0x0000001f3534723e */ /* 0x000fca00048060ff */
[----:B------:R-:W-:Y:S04]  /*f9190*/  STL [R1+0x598c], R52 ;  /* 0x00598c3401007387 */ /* 0x000fe80000100800 */
[----:B------:R1:W-:Y:S04]  /*f91a0*/  STL.64 [R1+0x18f8], R2 ;  /* 0x0018f80201007387 */ /* 0x0003e80000100a00 */
[----:B------:R-:W2:Y:S04]  /*f91b0*/  LDL.LU R31, [R1+0x1620] ;  /* 0x00162000011f7983 */ /* 0x000ea80000300800 */
[----:B------:R-:W2:Y:S01]  /*f91c0*/  LDL.LU R53, [R1+0x1624] ;  /* 0x0016240001357983 */ /* 0x000ea20000300800 */
[----:B-1----:R-:W-:-:S05]  /*f91d0*/  IADD3 R2, P1, PT, R12, R9, RZ ;  /* 0x000000090c027210 */ /* 0x002fca0007f3e0ff */
[----:B------:R-:W-:-:S05]  /*f91e0*/  IMAD.X R3, R13, 0x1, R10, P1 ;  /* 0x000000010d037824 */ /* 0x000fca00008e060a */
[----:B------:R1:W-:Y:S02]  /*f91f0*/  STL.64 [R1+0x18f0], R2 ;  /* 0x0018f00201007387 */ /* 0x0003e40000100a00 */
[----:B-1----:R-:W-:Y:S02]  /*f9200*/  F2FP.SATFINITE.E5M2.F32.PACK_AB_MERGE_C R2, R57, R56, RZ ;  /* 0x000000383902723e */ /* 0x002fe400048060ff */
[----:B------:R-:W2:Y:S04]  /*f9210*/  LDL.LU R56, [R1+0x1628] ;  /* 0x0016280001387983 */ /* 0x000ea80000300800 */
[----:B------:R-:W-:Y:S04]  /*f9220*/  STL [R1+0x2ac], R2 ;  /* 0x0002ac0201007387 */ /* 0x000fe80000100800 */
[----:B------:R-:W2:Y:S01]  /*f9230*/  LDL.LU R57, [R1+0x162c] ;  /* 0x00162c0001397983 */ /* 0x000ea20000300800 */
[----:B---3--:R-:W-:-:S05]  /*f9240*/  F2FP.SATFINITE.E5M2.F32.PACK_AB_MERGE_C R0, R59, R58, RZ ;  /* 0x0000003a3b00723e */ /* 0x008fca00048060ff */
[----:B------:R4:W-:Y:S04]  /*f9250*/  STL [R1+0x2a0], R0 ;  /* 0x0002a00001007387 */ /* 0x0009e80000100800 */
[----:B------:R-:W3:Y:S04]  /*f9260*/  LDL.LU R58, [R1+0x1610] ;  /* 0x00161000013a7983 */ /* 0x000ee80000300800 */
[----:B------:R-:W3:Y:S01]  /*f9270*/  LDL.LU R59, [R1+0x1614] ;  /* 0x00161400013b7983 */ /* 0x000ee20000300800 */
[----:B----4-:R-:W-:-:S03]  /*f9280*/  F2FP.SATFINITE.E5M2.F32.PACK_AB_MERGE_C R0, R21, R20, RZ ;  /* 0x000000141500723e */ /* 0x010fc600048060ff */
[----:B------:R-:W4:Y:S04]  /*f9290*/  LDL.LU R20, [R1+0x1618] ;  /* 0x0016180001147983 */ /* 0x000f280000300800 */
[----:B------:R-:W4:Y:S01]  /*f92a0*/  LDL.LU R21, [R1+0x161c] ;  /* 0x00161c0001157983 */ /* 0x000f220000300800 */
[----:B0-----:R-:W-:Y:S01]  /*f92b0*/  VIADD R12, R12, UR6 ;  /* 0x000000060c0c7c36 */ /* 0x001fe20008000000 */
[----:B------:R-:W0:Y:S04]  /*f92c0*/  LDCU UR6, c[0x0][0x3b8] ;  /* 0x00007700ff0677ac */ /* 0x000e280008000800 */
[----:B------:R-:W-:-:S02]  /*f92d0*/  SHF.R.S32.HI R13, RZ, 0x1f, R12 ;  /* 0x0000001fff0d7819 */ /* 0x000fc4000001140c */
[----:B------:R-:W-:Y:S01]  /*f92e0*/  IADD3 R2, P1, PT, R12, R4, RZ ;  /* 0x000000040c027210 */ /* 0x000fe20007f3e0ff */
[----:B------:R-:W-:Y:S04]  /*f92f0*/  STL [R1+0x2a4], R0 ;  /* 0x0002a40001007387 */ /* 0x000fe80000100800 */
[----:B------:R-:W-:-:S05]  /*f9300*/  IMAD.X R3, R13, 0x1, R5, P1 ;  /* 0x000000010d037824 */ /* 0x000fca00008e0605 */
[----:B------:R1:W-:Y:S02]  /*f9310*/  STL.64 [R1+0x18e8], R2 ;  /* 0x0018e80201007387 */ /* 0x0003e40000100a00 */
[----:B-1----:R-:W-:Y:S02]  /*f9320*/  F2FP.SATFINITE.E5M2.F32.PACK_AB_MERGE_C R2, R55, R54, RZ ;  /* 0x000000363702723e */ /* 0x002fe400048060ff */
[----:B------:R-:W4:Y:S04]  /*f9330*/  LDL.LU R54, [R1+0x1600] ;  /* 0x0016000001367983 */ /* 0x000f280000300800 */
[----:B------:R1:W-:Y:S04]  /*f9340*/  STL [R1+0x22c], R2 ;  /* 0x00022c0201007387 */ /* 0x0003e80000100800 */
[----:B------:R-:W4:Y:S01]  /*f9350*/  LDL.LU R55, [R1+0x1604] ;  /* 0x0016040001377983 */ /* 0x000f220000300800 */
[----:B------:R-:W-:-:S02]  /*f9360*/  F2FP.SATFINITE.E5M2.F32.PACK_AB_MERGE_C R0, R19, R18, RZ ;  /* 0x000000121300723e */ /* 0x000fc400048060ff */
[----:B-1----:R-:W-:-:S03]  /*f9370*/  IADD3 R2, P1, PT, R12, R6, RZ ;  /* 0x000000060c027210 */ /* 0x002fc60007f3e0ff */
[----:B------:R-:W-:Y:S04]  /*f9380*/  STL [R1+0x230], R0 ;  /* 0x0002300001007387 */ /* 0x000fe80000100800 */
        /* <DEDUP_REMOVED lines=8> */
[----:B-1----:R-:W-:-:S02]  /*f9410*/  IADD3 R2, P1, PT, R12, R8, RZ ;  /* 0x000000080c027210 */ /* 0x002fc40007f3e0ff */
[----:B------:R-:W-:-:S05]  /*f9420*/  F2FP.SATFINITE.E5M2.F32.PACK_AB_MERGE_C R0, R23, R22, RZ ;  /* 0x000000161700723e */ /* 0x000fca00048060ff */
[----:B------:R-:W-:Y:S04]  /*f9430*/  STL [R1+0x220], R0 ;  /* 0x0002200001007387 */ /* 0x000fe80000100800 */
[----:B------:R-:W2:Y:S04]  /*f9440*/  LDL.LU R22, [R1+0x15f8] ;  /* 0x0015f80001167983 */ /* 0x000ea80000300800 */
[----:B------:R-:W2:Y:S01]  /*f9450*/  LDL.LU R23, [R1+0x15fc] ;  /* 0x0015fc0001177983 */ /* 0x000ea20000300800 */
[----:B------:R-:W-:-:S05]  /*f9460*/  IMAD.X R3, R13, 0x1, R11, P1 ;  /* 0x000000010d037824 */ /* 0x000fca00008e060b */
[----:B------:R1:W-:Y:S02]  /*f9470*/  STL.64 [R1+0x18d8], R2 ;  /* 0x0018d80201007387 */ /* 0x0003e40000100a00 */
[----:B-1----:R-:W-:Y:S02]  /*f9480*/  IADD3 R2, P1, PT, R12, R9, RZ ;  /* 0x000000090c027210 */ /* 0x002fe40007f3e0ff */
[----:B------:R-:W-:-:S03]  /*f9490*/  F2FP.SATFINITE.E5M2.F32.PACK_AB_MERGE_C R0, R53, R31, RZ ;  /* 0x0000001f3500723e */ /* 0x000fc600048060ff */
[----:B------:R-:W-:Y:S02]  /*f94a0*/  IMAD.X R3, R13, 0x1, R10, P1 ;  /* 0x000000010d037824 */ /* 0x000fe400008e060a */
[----:B------:R-:W-:Y:S04]  /*f94b0*/  STL [R1+0x210], R0 ;  /* 0x0002100001007387 */ /* 0x000fe80000100800 */
[----:B------:R-:W2:Y:S04]  /*f94c0*/  LDL.LU R31, [R1+0x15e0] ;  /* 0x0015e000011f7983 */ /* 0x000ea80000300800 */
[----:B------:R-:W2:Y:S04]  /*f94d0*/  LDL.LU R53, [R1+0x15e4] ;  /* 0x0015e40001357983 */ /* 0x000ea80000300800 */
[----:B------:R1:W-:Y:S02]  /*f94e0*/  STL.64 [R1+0x18d0], R2 ;  /* 0x0018d00201007387 */ /* 0x0003e40000100a00 */
[----:B-1----:R-:W-:-:S02]  /*f94f0*/  F2FP.SATFINITE.E5M2.F32.PACK_AB_MERGE_C R2, R57, R56, RZ ;  /* 0x000000383902723e */ /* 0x002fc400048060ff */
        /* <DEDUP_REMOVED lines=54> */
[----:B----4-:R-:W-:-:S05]  /*f9860*/  F2FP.SATFINITE.E5M2.F32.PACK_AB_MERGE_C R0, R21, R20, RZ ;  /* 0x000000141500723e */ /* 0x010fca00048060ff */
[----:B------:R-:W-:Y:S04]  /*f9870*/  STL [R1+0x1b4], R0 ;  /* 0x0001b40001007387 */ /* 0x000fe80000100800 */
[----:B------:R-:W4:Y:S04]  /*f9880*/  LDL.LU R20, [R1+0x1598] ;  /* 0x0015980001147983 */ /* 0x000f280000300800 */
[----:B------:R-:W4:Y:S01]  /*f9890*/  LDL.LU R21, [R1+0x159c] ;  /* 0x00159c0001157983 */ /* 0x000f220000300800 */
[----:B0-----:R-:W-:Y:S01]  /*f98a0*/  VIADD R12, R12, UR6 ;  /* 0x000000060c0c7c36 */ /* 0x001fe20008000000 */
[----:B------:R-:W0:Y:S04]  /*f98b0*/  LDCU UR6, c[0x0][0x3b8] ;  /* 0x00007700ff0677ac */ /* 0x000e280008000800 */
[----:B------:R-:W-:-:S02]  /*f98c0*/  SHF.R.S32.HI R13, RZ, 0x1f, R12 ;  /* 0x0000001fff0d7819 */ /* 0x000fc4000001140c */
[----:B------:R-:W-:-:S05]  /*f98d0*/  IADD3 R2, P1, PT, R12, R4, RZ ;  /* 0x000000040c027210 */ /* 0x000fca0007f3e0ff */
        /* <DEDUP_REMOVED lines=13> */
[----:B-1----:R-:W-:-:S05]  /*f99b0*/  IADD3 R2, P1, PT, R12, R8, RZ ;  /* 0x000000080c027210 */ /* 0x002fca0007f3e0ff */
        /* <DEDUP_REMOVED lines=10> */
[----:B-1----:R-:W-:-:S02]  /*f9a60*/  IADD3 R2, P1, PT, R12, R9, RZ ;  /* 0x000000090c027210 */ /* 0x002fc40007f3e0ff */
[----:B------:R-:W-:-:S03]  /*f9a70*/  F2FP.SATFINITE.E5M2.F32.PACK_AB_MERGE_C R0, R53, R31, RZ ;  /* 0x0000001f3500723e */ /* 0x000fc600048060ff */
[----:B------:R-:W-:Y:S02]  /*f9a80*/  IMAD.X R3, R13, 0x1, R10, P1 ;  /* 0x000000010d037824 */ /* 0x000fe400008e060a */
[----:B------:R1:W-:Y:S04]  /*f9a90*/  STL [R1+0x184], R0 ;  /* 0x0001840001007387 */ /* 0x0003e80000100800 */
[----:B------:R-:W2:Y:S04]  /*f9aa0*/  LDL.LU R29, [R1+0x1560] ;  /* 0x00156000011d7983 */ /* 0x000ea80000300800 */
[----:B------:R-:W2:Y:S04]  /*f9ab0*/  LDL.LU R30, [R1+0x1564] ;  /* 0x00156400011e7983 */ /* 0x000ea80000300800 */
[----:B------:R-:W-:Y:S01]  /*f9ac0*/  STL.64 [R1+0x1890], R2 ;  /* 0x0018900201007387 */ /* 0x000fe20000100a00 */
[----:B-1----:R-:W-:-:S03]  /*f9ad0*/  F2FP.SATFINITE.E5M2.F32.PACK_AB_MERGE_C R0, R57, R56, RZ ;  /* 0x000000383900723e */ /* 0x002fc600048060ff */
[----:B------:R-:W2:Y:S04]  /*f9ae0*/  LDL.LU R56, [R1+0x1568] ;  /* 0x0015680001387983 */ /* 0x000ea80000300800 */
[----:B------:R-:W2:Y:S04]  /*f9af0*/  LDL.LU R57, [R1+0x156c] ;  /* 0x00156c0001397983 */ /* 0x000ea80000300800 */
[----:B------:R3:W-:Y:S02]  /*f9b00*/  STL [R1+0x188], R0 ;  /* 0x0001880001007387 */ /* 0x0007e40000100800 */
[----:B---3--:R-:W-:-:S02]  /*f9b10*/  F2FP.SATFINITE.E5M2.F32.PACK_AB_MERGE_C R0, R59, R58, RZ ;  /* 0x0000003a3b00723e */ /* 0x008fc400048060ff */
[----:B------:R-:W3:Y:S04]  /*f9b20*/  LDL.LU R58, [R1+0x1550] ;  /* 0x00155000013a7983 */ /* 0x000ee80000300800 */
[----:B------:R-:W3:Y:S04]  /*f9b30*/  LDL.LU R59, [R1+0x1554] ;  /* 0x00155400013b7983 */ /* 0x000ee80000300800 */
[----:B------:R4:W-:Y:S02]  /*f9b40*/  STL [R1+0x178], R0 ;  /* 0x0001780001007387 */ /* 0x0009e40000100800 */
[----:B----4-:R-:W-:-:S02]  /*f9b50*/  F2FP.SATFINITE.E5M2.F32.PACK_AB_MERGE_C R0, R21, R20, RZ ;  /* 0x000000141500723e */ /* 0x010fc400048060ff */
        /* <DEDUP_REMOVED lines=8> */
[----:B------:R1:W-:Y:S04]  /*f9be0*/  STL.64 [R1+0x1888], R2 ;  /* 0x0018880201007387 */ /* 0x0003e80000100a00 */
[----:B------:R-:W4:Y:S01]  /*f9bf0*/  LDL.LU R31, [R1+0x1540] ;  /* 0x00154000011f7983 */ /* 0x000f220000300800 */
[----:B-1----:R-:W-:-:S05]  /*f9c00*/  F2FP.SATFINITE.E5M2.F32.PACK_AB_MERGE_C R2, R55, R54, RZ ;  /* 0x000000363702723e */ /* 0x002fca00048060ff */
[----:B------:R1:W-:Y:S04]  /*f9c10*/  STL [R1+0x164], R2 ;  /* 0x0001640201007387 */ /* 0x0003e80000100800 */
[----:B------:R-:W4:Y:S01]  /*f9c20*/  LDL.LU R53, [R1+0x1544] ;  /* 0x0015440001357983 */ /* 0x000f220000300800 */
[----:B------:R-:W-:Y:S02]  /*f9c30*/  F2FP.SATFINITE.E5M2.F32.PACK_AB_MERGE_C R0, R19, R18, RZ ;  /* 0x000000121300723e */ /* 0x000fe400048060ff */
[----:B-1----:R-:W-:-:S03]  /*f9c40*/  IADD3 R2, P1, PT, R12, R6, RZ ;  /* 0x000000060c027210 */ /* 0x002fc60007f3e0ff */
[----:B------:R-:W-:Y:S04]  /*f9c50*/  STL [R1+0x168], R0 ;  /* 0x0001680001007387 */ /* 0x000fe80000100800 */
[----:B------:R-:W4:Y:S04]  /*f9c60*/  LDL.LU R54, [R1+0x1548] ;  /* 0x0015480001367983 */ /* 0x000f280000300800 */
[----:B------:R-:W4:Y:S01]  /*f9c70*/  LDL.LU R55, [R1+0x154c] ;  /* 0x00154c0001377983 */ /* 0x000f220000300800 */
[----:B------:R-:W-:-:S03]  /*f9c80*/  IMAD.X R3, R13, 0x1, R7, P1 ;  /* 0x000000010d037824 */ /* 0x000fc600008e0607 */
[----:B------:R-:W4:Y:S04]  /*f9c90*/  LDL.LU R18, [R1+0x1530] ;  /* 0x0015300001127983 */ /* 0x000f280000300800 */
[----:B------:R-:W4:Y:S04]  /*f9ca0*/  LDL.LU R19, [R1+0x1534] ;  /* 0x0015340001137983 */ /* 0x000f280000300800 */
[----:B------:R2:W-:Y:S02]  /*f9cb0*/  STL.64 [R1+0x1880], R2 ;  /* 0x0018800201007387 */ /* 0x0005e40000100a00 */
[----:B--2---:R-:W-:-:S02]  /*f9cc0*/  F2FP.SATFINITE.E5M2.F32.PACK_AB_MERGE_C R2, R28, R27, RZ ;  /* 0x0000001b1c02723e */ /* 0x004fc400048060ff */
[----:B------:R-:W-:Y:S02]  /*f9cd0*/  F2FP.SATFINITE.E5M2.F32.PACK_AB_MERGE_C R0, R23, R22, RZ ;  /* 0x000000161700723e */ /* 0x000fe400048060ff */
[----:B------:R-:W2:Y:S04]  /*f9ce0*/  LDL.LU R22, [R1+0x1538] ;  /* 0x0015380001167983 */ /* 0x000ea80000300800 */
[----:B------:R1:W-:Y:S04]  /*f9cf0*/  STL [R1+0x158], R2 ;  /* 0x0001580201007387 */ /* 0x0003e80000100800 */
[----:B------:R-:W2:Y:S01]  /*f9d00*/  LDL.LU R23, [R1+0x153c] ;  /* 0x00153c0001177983 */ /* 0x000ea20000300800 */
[----:B-1----:R-:W-:-:S03]  /*f9d10*/  IADD3 R2, P1, PT, R12, R8, RZ ;  /* 0x000000080c027210 */ /* 0x002fc60007f3e0ff */
[----:B------:R1:W-:Y:S02]  /*f9d20*/  STL [R1+0x154], R0 ;  /* 0x0001540001007387 */ /* 0x0003e40000100800 */
[----:B------:R-:W-:-:S05]  /*f9d30*/  IMAD.X R3, R13, 0x1, R11, P1 ;  /* 0x000000010d037824 */ /* 0x000fca00008e060b */
[----:B------:R0:W-:Y:S01]  /*f9d40*/  STL.64 [R1+0x1878], R2 ;  /* 0x0018780201007387 */ /* 0x0001e20000100a00 */
[----:B-1----:R-:W-:Y:S02]  /*f9d50*/  F2FP.SATFINITE.E5M2.F32.PACK_AB_MERGE_C R0, R30, R29, RZ ;  /* 0x0000001d1e00723e */ /* 0x002fe400048060ff */
[----:B0-----:R-:W-:-:S03]  /*f9d60*/  IADD3 R2, P1, PT, R12, R9, RZ ;  /* 0x000000090c027210 */ /* 0x001fc60007f3e0ff */
[----:B------:R0:W-:Y:S02]  /*f9d70*/  STL [R1+0x148], R0 ;  /* 0x0001480001007387 */ /* 0x0001e40000100800 */
[----:B------:R-:W-:Y:S02]  /*f9d80*/  IMAD.X R3, R13, 0x1, R10, P1 ;  /* 0x000000010d037824 */ /* 0x000fe400008e060a */
[----:B------:R-:W2:Y:S04]  /*f9d90*/  LDL.LU R29, [R1+0x1520] ;  /* 0x00152000011d7983 */ /* 0x000ea80000300800 */
[----:B------:R-:W-:Y:S01]  /*f9da0*/  STL.64 [R1+0x1870], R2 ;  /* 0x0018700201007387 */ /* 0x000fe20000100a00 */
[----:B0-----:R-:W-:-:S03]  /*f9db0*/  F2FP.SATFINITE.E5M2.F32.PACK_AB_MERGE_C R0, R57, R56, RZ ;  /* 0x000000383900723e */ /* 0x001fc600048060ff */
[----:B------:R-:W2:Y:S04]  /*f9dc0*/  LDL.LU R30, [R1+0x1524] ;  /* 0x00152400011e7983 */ /* 0x000ea80000300800 */
[----:B------:R3:W-:Y:S04]  /*f9dd0*/  STL [R1+0x144], R0 ;  /* 0x0001440001007387 */ /* 0x0007e80000100800 */
[----:B------:R-:W2:Y:S04]  /*f9de0*/  LDL.LU R56, [R1+0x1528] ;  /* 0x0015280001387983 */ /* 0x000ea80000300800 */
        /* <DEDUP_REMOVED lines=8> */
[----:B------:R-:W-:Y:S01]  /*f9e70*/  VIADD R12, R12, UR6 ;  /* 0x000000060c0c7c36 */ /* 0x000fe20008000000 */
[----:B------:R-:W0:Y:S04]  /*f9e80*/  LDCU UR6, c[0x0][0x3b8] ;  /* 0x00007700ff0677ac */ /* 0x000e280008000800 */
[----:B------:R-:W-:-:S02]  /*f9e90*/  SHF.R.S32.HI R13, RZ, 0x1f, R12 ;  /* 0x0000001fff0d7819 */ /* 0x000fc4000001140c */
[----:B------:R-:W-:Y:S01]  /*f9ea0*/  IADD3 R2, P1, PT, R12, R4, RZ ;  /* 0x000000040c027210 */ /* 0x000fe20007f3e0ff */
[----:B------:R1:W-:Y:S04]  /*f9eb0*/  STL [R1+0x118], R0 ;  /* 0x0001180001007387 */ /* 0x0003e80000100800 */
[----:B------:R-:W-:Y:S01]  /*f9ec0*/  IMAD.X R3, R13, 0x1, R5, P1 ;  /* 0x000000010d037824 */ /* 0x000fe200008e0605 */
[----:B-1----:R-:W-:Y:S02]  /*f9ed0*/  F2FP.SATFINITE.E5M2.F32.PACK_AB_MERGE_C R0, R53, R31, RZ ;  /* 0x0000001f3500723e */ /* 0x002fe400048060ff */
[----:B------:R-:W-:-:S05]  /*f9ee0*/  F2FP.SATFINITE.E5M2.F32.PACK_AB_MERGE_C R41, R55, R54, RZ ;  /* 0x000000363729723e */ /* 0x000fca00048060ff */
[----:B------:R-:W-:Y:S04]  /*f9ef0*/  STL [R1+0x5a0c], R41 ;  /* 0x005a0c2901007387 */ /* 0x000fe80000100800 */
[----:B------:R1:W-:Y:S04]  /*f9f00*/  STL.64 [R1+0x1868], R2 ;  /* 0x0018680201007387 */ /* 0x0003e80000100a00 */
[----:B------:R0:W-:Y:S04]  /*f9f10*/  STL [R1+0x108], R0 ;  /* 0x0001080001007387 */ /* 0x0001e80000100800 */
[----:B------:R-:W4:Y:S01]  /*f9f20*/  LDL.LU R31, [R1+0x1500] ;  /* 0x00150000011f7983 */ /* 0x000f220000300800 */
[----:B-1----:R-:W-:-:S03]  /*f9f30*/  IADD3 R2, P1, PT, R12, R6, RZ ;  /* 0x000000060c027210 */ /* 0x002fc60007f3e0ff */
[----:B------:R-:W4:Y:S01]  /*f9f40*/  LDL.LU R53, [R1+0x1504] ;  /* 0x0015040001357983 */ /* 0x000f220000300800 */
[----:B0-----:R-:W-:Y:S01]  /*f9f50*/  F2FP.SATFINITE.E5M2.F32.PACK_AB_MERGE_C R0, R19, R18, RZ ;  /* 0x000000121300723e */ /* 0x001fe200048060ff */
[----:B------:R-:W-:-:S05]  /*f9f60*/  IMAD.X R3, R13, 0x1, R7, P1 ;  /* 0x000000010d037824 */ /* 0x000fca00008e0607 */
[----:B------:R0:W-:Y:S04]  /*f9f70*/  STL.64 [R1+0x1860], R2 ;  /* 0x0018600201007387 */ /* 0x0001e80000100a00 */
[----:B------:R-:W-:Y:S04]  /*f9f80*/  STL [R1+0xf4], R0 ;  /* 0x0000f40001007387 */ /* 0x000fe80000100800 */
[----:B------:R-:W4:Y:S04]  /*f9f90*/  LDL.LU R54, [R1+0x1508] ;  /* 0x0015080001367983 */ /* 0x000f280000300800 */
[----:B------:R-:W4:Y:S01]  /*f9fa0*/  LDL.LU R55, [R1+0x150c] ;  /* 0x00150c0001377983 */ /* 0x000f220000300800 */
[----:B0-----:R-:W-:-:S03]  /*f9fb0*/  IADD3 R2, P1, PT, R12, R8, RZ ;  /* 0x000000080c027210 */ /* 0x001fc60007f3e0ff */
[----:B------:R-:W4:Y:S04]  /*f9fc0*/  LDL.LU R18, [R1+0x14f0] ;  /* 0x0014f00001127983 */ /* 0x000f280000300800 */
[----:B------:R-:W4:Y:S01]  /*f9fd0*/  LDL.LU R19, [R1+0x14f4] ;  /* 0x0014f40001137983 */ /* 0x000f220000300800 */
[----:B------:R-:W-:Y:S01]  /*f9fe0*/  IMAD.X R3, R13, 0x1, R11, P1 ;  /* 0x000000010d037824 */ /* 0x000fe200008e060b */
[----:B--2---:R-:W-:Y:S02]  /*f9ff0*/  F2FP.SATFINITE.E5M2.F32.PACK_AB_MERGE_C R41, R23, R22, RZ ;  /* 0x000000161729723e */ /* 0x004fe400048060ff */
[----:B------:R-:W2:Y:S04]  /*fa000*/  LDL.LU R22, [R1+0x14f8] ;  /* 0x0014f80001167983 */ /* 0x000ea80000300800 */
[----:B------:R-:W2:Y:S04]  /*fa010*/  LDL.LU R23, [R1+0x14fc] ;  /* 0x0014fc0001177983 */ /* 0x000ea80000300800 */
[----:B------:R-:W-:Y:S04]  /*fa020*/  STL [R1+0x5a10], R41 ;  /* 0x005a102901007387 */ /* 0x000fe80000100800 */
[----:B------:R0:W-:Y:S02]  /*fa030*/  STL.64 [R1+0x1858], R2 ;  /* 0x0018580201007387 */ /* 0x0001e40000100a00 */
[----:B0-----:R-:W-:-:S05]  /*fa040*/  IADD3 R2, P1, PT, R12, R9, RZ ;  /* 0x000000090c027210 */ /* 0x001fca0007f3e0ff */
[----:B------:R-:W-:Y:S01]  /*fa050*/  IMAD.X R3, R13, 0x1, R10, P1 ;  /* 0x000000010d037824 */ /* 0x000fe200008e060a */
[----:B------:R-:W-:-:S05]  /*fa060*/  F2FP.SATFINITE.E5M2.F32.PACK_AB_MERGE_C R0, R30, R29, RZ ;  /* 0x0000001d1e00723e */ /* 0x000fca00048060ff */
[----:B------:R3:W-:Y:S01]  /*fa070*/  STL [R1+0x64], R0 ;  /* 0x0000640001007387 */ /* 0x0007e20000100800 */
[----:B------:R-:W-:-:S05]  /*fa080*/  F2FP.SATFINITE.E5M2.F32.PACK_AB_MERGE_C R41, R57, R56, RZ ;  /* 0x000000383929723e */ /* 0x000fca00048060ff */
[----:B------:R4:W-:Y:S04]  /*fa090*/  STL [R1+0x5a14], R41 ;  /* 0x005a142901007387 */ /* 0x0009e80000100800 */
[----:B------:R0:W-:Y:S04]  /*fa0a0*/  STL.64 [R1+0x1850], R2 ;  /* 0x0018500201007387 */ /* 0x0001e80000100a00 */
[----:B------:R-:W2:Y:S04]  /*fa0b0*/  LDL.LU R29, [R1+0x14e0] ;  /* 0x0014e000011d7983 */ /* 0x000ea80000300800 */
[----:B------:R-:W2:Y:S01]  /*fa0c0*/  LDL.LU R30, [R1+0x14e4] ;  /* 0x0014e400011e7983 */ /* 0x000ea20000300800 */
[----:B---3--:R-:W-:-:S05]  /*fa0d0*/  F2FP.SATFINITE.E5M2.F32.PACK_AB_MERGE_C R0, R59, R58, RZ ;  /* 0x0000003a3b00723e */ /* 0x008fca00048060ff */
[----:B------:R-:W-:Y:S04]  /*fa0e0*/  STL [R1+0x5c], R0 ;  /* 0x00005c0001007387 */ /* 0x000fe80000100800 */
[----:B------:R-:W3:Y:S04]  /*fa0f0*/  LDL.LU R56, [R1+0x14e8] ;  /* 0x0014e80001387983 */ /* 0x000ee80000300800 */
[----:B------:R-:W3:Y:S01]  /*fa100*/  LDL.LU R57, [R1+0x14ec] ;  /* 0x0014ec0001397983 */ /* 0x000ee20000300800 */
[----:B----4-:R-:W-:-:S03]  /*fa110*/  F2FP.SATFINITE.E5M2.F32.PACK_AB_MERGE_C R41, R21, R20, RZ ;  /* 0x000000141529723e */ /* 0x010fc600048060ff */
[----:B------:R-:W4:Y:S04]  /*fa120*/  LDL.LU R58, [R1+0x14d0] ;  /* 0x0014d000013a7983 */ /* 0x000f280000300800 */
[----:B------:R-:W4:Y:S04]  /*fa130*/  LDL.LU R59, [R1+0x14d4] ;  /* 0x0014d400013b7983 */ /* 0x000f280000300800 */
[----:B------:R-:W-:Y:S04]  /*fa140*/  STL [R1+0x5a18], R41 ;  /* 0x005a182901007387 */ /* 0x000fe80000100800 */
[----:B------:R-:W4:Y:S04]  /*fa150*/  LDL.LU R20, [R1+0x14d8] ;  /* 0x0014d80001147983 */ /* 0x000f280000300800 */
[----:B------:R-:W4:Y:S01]  /*fa160*/  LDL.LU R21, [R1+0x14dc] ;  /* 0x0014dc0001157983 */ /* 0x000f220000300800 */
[----:B------:R-:W-:Y:S01]  /*fa170*/  VIADD R12, R12, UR6 ;  /* 0x000000060c0c7c36 */ /* 0x000fe20008000000 */
[----:B------:R-:W1:Y:S04]  /*fa180*/  LDCU UR6, c[0x0][0x3b8] ;  /* 0x00007700ff0677ac */ /* 0x000e680008000800 */
[----:B------:R-:W-:-:S02]  /*fa190*/  SHF.R.S32.HI R13, RZ, 0x1f, R12 ;  /* 0x0000001fff0d7819 */ /* 0x000fc4000001140c */
[----:B0-----:R-:W-:-:S05]  /*fa1a0*/  IADD3 R2, P1, PT, R12, R4, RZ ;  /* 0x000000040c027210 */ /* 0x001fca0007f3e0ff */
[----:B------:R-:W-:-:S05]  /*fa1b0*/  IMAD.X R3, R13, 0x1, R5, P1 ;  /* 0x000000010d037824 */ /* 0x000fca00008e0605 */
[----:B------:R0:W-:Y:S02]  /*fa1c0*/  STL.64 [R1+0x1848], R2 ;  /* 0x0018480201007387 */ /* 0x0001e40000100a00 */
[----:B0-----:R-:W-:-:S05]  /*fa1d0*/  IADD3 R2, P1, PT, R12, R6, RZ ;  /* 0x000000060c027210 */ /* 0x001fca0007f3e0ff */
[----:B------:R-:W-:Y:S01]  /*fa1e0*/  IMAD.X R3, R13, 0x1, R7, P1 ;  /* 0x000000010d037824 */ /* 0x000fe200008e0607 */
[----:B------:R-:W-:Y:S02]  /*fa1f0*/  F2FP.SATFINITE.E5M2.F32.PACK_AB_MERGE_C R0, R53, R31, RZ ;  /* 0x0000001f3500723e */ /* 0x000fe400048060ff */
[----:B------:R-:W-:-:S05]  /*fa200*/  F2FP.SATFINITE.E5M2.F32.PACK_AB_MERGE_C R41, R55, R54, RZ ;  /* 0x000000363729723e */ /* 0x000fca00048060ff */
[----:B------:R-:W-:Y:S04]  /*fa210*/  STL [R1+0x5a1c], R41 ;  /* 0x005a1c2901007387 */ /* 0x000fe80000100800 */
[----:B------:R0:W-:Y:S04]  /*fa220*/  STL [R1+0x54], R0 ;  /* 0x0000540001007387 */ /* 0x0001e80000100800 */
[----:B------:R-:W4:Y:S01]  /*fa230*/  LDL.LU R31, [R1+0x14c0] ;  /* 0x0014c000011f7983 */ /* 0x000f220000300800 */
[----:B0-----:R-:W-:-:S03]  /*fa240*/  F2FP.SATFINITE.E5M2.F32.PACK_AB_MERGE_C R0, R19, R18, RZ ;  /* 0x000000121300723e */ /* 0x001fc600048060ff */
[----:B------:R0:W-:Y:S04]  /*fa250*/  STL.64 [R1+0x1840], R2 ;  /* 0x0018400201007387 */ /* 0x0001e80000100a00 */
[----:B------:R-:W-:Y:S04]  /*fa260*/  STL [R1+0x44], R0 ;  /* 0x0000440001007387 */ /* 0x000fe80000100800 */
[----:B------:R-:W4:Y:S04]  /*fa270*/  LDL.LU R53, [R1+0x14c4] ;  /* 0x0014c40001357983 */ /* 0x000f280000300800 */
[----:B------:R-:W4:Y:S04]  /*fa280*/  LDL.LU R54, [R1+0x14c8] ;  /* 0x0014c80001367983 */ /* 0x000f280000300800 */
[----:B------:R-:W4:Y:S04]  /*fa290*/  LDL.LU R55, [R1+0x14cc] ;  /* 0x0014cc0001377983 */ /* 0x000f280000300800 */
[----:B------:R-:W4:Y:S04]  /*fa2a0*/  LDL.LU R18, [R1+0x14b0] ;  /* 0x0014b00001127983 */ /* 0x000f280000300800 */
[----:B------:R-:W4:Y:S01]  /*fa2b0*/  LDL.LU R19, [R1+0x14b4] ;  /* 0x0014b40001137983 */ /* 0x000f220000300800 */
[----:B0-----:R-:W-:-:S05]  /*fa2c0*/  IADD3 R2, P1, PT, R12, R8, RZ ;  /* 0x000000080c027210 */ /* 0x001fca0007f3e0ff */
[----:B------:R-:W-:Y:S01]  /*fa2d0*/  IMAD.X R3, R13, 0x1, R11, P1 ;  /* 0x000000010d037824 */ /* 0x000fe200008e060b */
[----:B--2---:R-:W-:Y:S02]  /*fa2e0*/  F2FP.SATFINITE.E5M2.F32.PACK_AB_MERGE_C R41, R23, R22, RZ ;  /* 0x000000161729723e */ /* 0x004fe400048060ff */
[----:B------:R-:W2:Y:S04]  /*fa2f0*/  LDL.LU R22, [R1+0x14b8] ;  /* 0x0014b80001167983 */ /* 0x000ea80000300800 */
[----:B------:R-:W2:Y:S04]  /*fa300*/  LDL.LU R23, [R1+0x14bc] ;  /* 0x0014bc0001177983 */ /* 0x000ea80000300800 */
[----:B------:R0:W-:Y:S02]  /*fa310*/  STL [R1+0x5a28], R41 ;  /* 0x005a282901007387 */ /* 0x0001e40000100800 */
[----:B0-----:R-:W-:-:S05]  /*fa320*/  F2FP.SATFINITE.E5M2.F32.PACK_AB_MERGE_C R41, R30, R29, RZ ;  /* 0x0000001d1e29723e */ /* 0x001fca00048060ff */
[----:B------:R-:W-:Y:S04]  /*fa330*/  STL [R1+0x5a34], R41 ;  /* 0x005a342901007387 */ /* 0x000fe80000100800 */
[----:B------:R0:W-:Y:S04]  /*fa340*/  STL.64 [R1+0x1838], R2 ;  /* 0x0018380201007387 */ /* 0x0001e80000100a00 */
[----:B------:R-:W2:Y:S01]  /*fa350*/  LDL.LU R29, [R1+0x14a0] ;  /* 0x0014a000011d7983 */ /* 0x000ea20000300800 */
[----:B0-----:R-:W-:-:S05]  /*fa360*/  IADD3 R2, P1, PT, R12, R9, RZ ;  /* 0x000000090c027210 */ /* 0x001fca0007f3e0ff */
[----:B------:R-:W-:Y:S01]  /*fa370*/  IMAD.X R3, R13, 0x1, R10, P1 ;  /* 0x000000010d037824 */ /* 0x000fe200008e060a */
[----:B---3--:R-:W-:Y:S02]  /*fa380*/  F2FP.SATFINITE.E5M2.F32.PACK_AB_MERGE_C R32, R57, R56, RZ ;  /* 0x000000383920723e */ /* 0x008fe400048060ff */
[----:B----4-:R-:W-:Y:S02]  /*fa390*/  F2FP.SATFINITE.E5M2.F32.PACK_AB_MERGE_C R41, R59, R58, RZ ;  /* 0x0000003a3b29723e */ /* 0x010fe400048060ff */
[----:B------:R0:W-:Y:S04]  /*fa3a0*/  STL.64 [R1+0x1830], R2 ;  /* 0x0018300201007387 */ /* 0x0001e80000100a00 */
[----:B------:R-:W3:Y:S04]  /*fa3b0*/  LDL.LU R30, [R1+0x14a4] ;  /* 0x0014a400011e7983 */ /* 0x000ee80000300800 */
[----:B------:R-:W-:Y:S04]  /*fa3c0*/  STL [R1+0x5a40], R32 ;  /* 0x005a402001007387 */ /* 0x000fe80000100800 */
[----:B------:R-:W-:Y:S01]  /*fa3d0*/  STL [R1+0x5a44], R41 ;  /* 0x005a442901007387 */ /* 0x000fe20000100800 */
[----:B0-----:R-:W-:-:S03]  /*fa3e0*/  F2FP.SATFINITE.E5M2.F32.PACK_AB_MERGE_C R3, R21, R20, RZ ;  /* 0x000000141503723e */ /* 0x001fc600048060ff */
[----:B------:R-:W4:Y:S04]  /*fa3f0*/  LDL.LU R56, [R1+0x14a8] ;  /* 0x0014a80001387983 */ /* 0x000f280000300800 */
[----:B------:R-:W4:Y:S04]  /*fa400*/  LDL.LU R57, [R1+0x14ac] ;  /* 0x0014ac0001397983 */ /* 0x000f280000300800 */
[----:B------:R-:W4:Y:S04]  /*fa410*/  LDL.LU R58, [R1+0xc80] ;  /* 0x000c8000013a7983 */ /* 0x000f280000300800 */
[----:B------:R-:W4:Y:S04]  /*fa420*/  LDL.LU R59, [R1+0xc84] ;  /* 0x000c8400013b7983 */ /* 0x000f280000300800 */
[----:B------:R0:W-:Y:S04]  /*fa430*/  STL [R1+0x5a50], R3 ;  /* 0x005a500301007387 */ /* 0x0001e80000100800 */
[----:B------:R-:W4:Y:S04]  /*fa440*/  LDL.LU R20, [R1+0xc88] ;  /* 0x000c880001147983 */ /* 0x000f280000300800 */
[----:B------:R-:W4:Y:S01]  /*fa450*/  LDL.LU R21, [R1+0xc8c] ;  /* 0x000c8c0001157983 */ /* 0x000f220000300800 */
[----:B-1----:R-:W-:Y:S01]  /*fa460*/  VIADD R12, R12, UR6 ;  /* 0x000000060c0c7c36 */ /* 0x002fe20008000000 */
[----:B------:R-:W1:Y:S04]  /*fa470*/  LDCU UR6, c[0x0][0x3b8] ;  /* 0x00007700ff0677ac */ /* 0x000e680008000800 */
[----:B------:R-:W-:-:S02]  /*fa480*/  SHF.R.S32.HI R13, RZ, 0x1f, R12 ;  /* 0x0000001fff0d7819 */ /* 0x000fc4000001140c */
[----:B------:R-:W-:-:S05]  /*fa490*/  IADD3 R14, P1, PT, R12, R4, RZ ;  /* 0x000000040c0e7210 */ /* 0x000fca0007f3e0ff */
[----:B------:R-:W-:Y:S01]  /*fa4a0*/  IMAD.X R15, R13, 0x1, R5, P1 ;  /* 0x000000010d0f7824 */ /* 0x000fe200008e0605 */
[----:B------:R-:W-:-:S05]  /*fa4b0*/  IADD3 R2, P1, PT, R12, R6, RZ ;  /* 0x000000060c027210 */ /* 0x000fca0007f3e0ff */
[----:B0-----:R-:W-:Y:S01]  /*fa4c0*/  IMAD.X R3, R13, 0x1, R7, P1 ;  /* 0x000000010d037824 */ /* 0x001fe200008e0607 */
[----:B------:R0:W-:Y:S02]  /*fa4d0*/  STL.64 [R1+0x1828], R14 ;  /* 0x0018280e01007387 */ /* 0x0001e40000100a00 */
[----:B0-----:R-:W-:-:S05]  /*fa4e0*/  IADD3 R14, P1, PT, R12, R8, RZ ;  /* 0x000000080c0e7210 */ /* 0x001fca0007f3e0ff */
[----:B------:R-:W-:Y:S01]  /*fa4f0*/  IMAD.X R15, R13, 0x1, R11, P1 ;  /* 0x000000010d0f7824 */ /* 0x000fe200008e060b */
[----:B------:R-:W-:Y:S02]  /*fa500*/  F2FP.SATFINITE.E5M2.F32.PACK_AB_MERGE_C R41, R53, R31, RZ ;  /* 0x0000001f3529723e */ /* 0x000fe400048060ff */
[----:B------:R-:W-:-:S05]  /*fa510*/  F2FP.SATFINITE.E5M2.F32.PACK_AB_MERGE_C R32, R55, R54, RZ ;  /* 0x000000363720723e */ /* 0x000fca00048060ff */
[----:B------:R0:W-:Y:S04]  /*fa520*/  STL [R1+0x5a54], R32 ;  /* 0x005a542001007387 */ /* 0x0001e80000100800 */
[----:B------:R2:W-:Y:S04]  /*fa530*/  STL.64 [R1+0x1820], R2 ;  /* 0x0018200201007387 */ /* 0x0005e80000100a00 */
[----:B------:R-:W4:Y:S01]  /*fa540*/  LDL.LU R31, [R1+0x1490] ;  /* 0x00149000011f7983 */ /* 0x000f220000300800 */
[----:B0-----:R-:W-:-:S03]  /*fa550*/  F2FP.SATFINITE.E5M2.F32.PACK_AB_MERGE_C R32, R19, R18, RZ ;  /* 0x000000121320723e */ /* 0x001fc600048060ff */
[----:B------:R-:W4:Y:S04]  /*fa560*/  LDL.LU R53, [R1+0x1494] ;  /* 0x0014940001357983 */ /* 0x000f280000300800 */
[----:B------:R-:W4:Y:S04]  /*fa570*/  LDL.LU R18, [R1+0x1498] ;  /* 0x0014980001127983 */ /* 0x000f280000300800 */
[----:B------:R-:W4:Y:S01]  /*fa580*/  LDL.LU R19, [R1+0x149c] ;  /* 0x00149c0001137983 */ /* 0x000f220000300800 */
[----:B--2---:R-:W-:-:S05]  /*fa590*/  F2FP.SATFINITE.E5M2.F32.PACK_AB_MERGE_C R3, R23, R22, RZ ;  /* 0x000000161703723e */ /* 0x004fca00048060ff */
[----:B------:R-:W-:Y:S04]  /*fa5a0*/  STL [R1+0x5a68], R3 ;  /* 0x005a680301007387 */ /* 0x000fe80000100800 */
[----:B------:R-:W2:Y:S04]  /*fa5b0*/  LDL.LU R22, [R1+0x1480] ;  /* 0x0014800001167983 */ /* 0x000ea80000300800 */
[----:B------:R-:W2:Y:S04]  /*fa5c0*/  LDL.LU R23, [R1+0x1484] ;  /* 0x0014840001177983 */ /* 0x000ea80000300800 */
[----:B------:R-:W2:Y:S04]  /*fa5d0*/  LDL.LU R54, [R1+0x1488] ;  /* 0x0014880001367983 */ /* 0x000ea80000300800 */
[----:B------:R0:W-:Y:S04]  /*fa5e0*/  STL.64 [R1+0x1818], R14 ;  /* 0x0018180e01007387 */ /* 0x0001e80000100a00 */
[----:B------:R-:W2:Y:S01]  /*fa5f0*/  LDL.LU R55, [R1+0x148c] ;  /* 0x00148c0001377983 */ /* 0x000ea20000300800 */
[----:B0-----:R-:W-:-:S05]  /*fa600*/  IADD3 R14, P1, PT, R12, R9, RZ ;  /* 0x000000090c0e7210 */ /* 0x001fca0007f3e0ff */
[----:B------:R-:W-:Y:S01]  /*fa610*/  IMAD.X R15, R13, 0x1, R10, P1 ;  /* 0x000000010d0f7824 */ /* 0x000fe200008e060a */
[----:B---3--:R-:W-:-:S05]  /*fa620*/  F2FP.SATFINITE.E5M2.F32.PACK_AB_MERGE_C R3, R30, R29, RZ ;  /* 0x0000001d1e03723e */ /* 0x008fca00048060ff */
[----:B------:R-:W-:Y:S04]  /*fa630*/  STL [R1+0x5a78], R3 ;  /* 0x005a780301007387 */ /* 0x000fe80000100800 */
[----:B------:R-:W3:Y:S04]  /*fa640*/  LDL.LU R27, [R1+0x1470] ;  /* 0x00147000011b7983 */ /* 0x000ee80000300800 */
[----:B------:R0:W-:Y:S01]  /*fa650*/  STL.64 [R1+0x1810], R14 ;  /* 0x0018100e01007387 */ /* 0x0001e20000100a00 */
[----:B----4-:R-:W-:-:S03]  /*fa660*/  F2FP.SATFINITE.E5M2.F32.PACK_AB_MERGE_C R33, R57, R56, RZ ;  /* 0x000000383921723e */ /* 0x010fc600048060ff */
[----:B------:R-:W3:Y:S04]  /*fa670*/  LDL.LU R28, [R1+0x1474] ;  /* 0x00147400011c7983 */ /* 0x000ee80000300800 */
[----:B------:R-:W-:Y:S01]  /*fa680*/  STL.64 [R1+0x5a60], R32 ;  /* 0x005a602001007387 */ /* 0x000fe20000100a00 */
[----:B0-----:R-:W-:-:S05]  /*fa690*/  F2FP.SATFINITE.E5M2.F32.PACK_AB_MERGE_C R14, R59, R58, RZ ;  /* 0x0000003a3b0e723e */ /* 0x001fca00048060ff */
[----:B------:R0:W-:Y:S04]  /*fa6a0*/  STL [R1+0x5a90], R14 ;  /* 0x005a900e01007387 */ /* 0x0001e80000100800 */
[----:B------:R-:W4:Y:S01]  /*fa6b0*/  LDL.LU R56, [R1+0x1478] ;  /* 0x0014780001387983 */ /* 0x000f220000300800 */
[----:B------:R-:W-:-:S03]  /*fa6c0*/  F2FP.SATFINITE.E5M2.F32.PACK_AB_MERGE_C R3, R21, R20, RZ ;  /* 0x000000141503723e */ /* 0x000fc600048060ff */
[----:B------:R-:W4:Y:S04]  /*fa6d0*/  LDL.LU R58, [R1+0x147c] ;  /* 0x00147c00013a7983 */ /* 0x000f280000300800 */
[----:B------:R-:W4:Y:S04]  /*fa6e0*/  LDL.LU R20, [R1+0x1460] ;  /* 0x0014600001147983 */ /* 0x000f280000300800 */
[----:B------:R-:W4:Y:S01]  /*fa6f0*/  LDL.LU R21, [R1+0x1464] ;  /* 0x0014640001157983 */ /* 0x000f220000300800 */
[----:B-1----:R-:W-:Y:S01]  /*fa700*/  VIADD R12, R12, UR6 ;  /* 0x000000060c0c7c36 */ /* 0x002fe20008000000 */
[----:B------:R-:W1:Y:S04]  /*fa710*/  LDCU UR6, c[0x0][0x3b8] ;  /* 0x00007700ff0677ac */ /* 0x000e680008000800 */
[----:B------:R-:W-:-:S02]  /*fa720*/  SHF.R.S32.HI R13, RZ, 0x1f, R12 ;  /* 0x0000001fff0d7819 */ /* 0x000fc4000001140c */
[C---:B0-----:R-:W-:Y:S01]  /*fa730*/  IADD3 R14, P1, PT, R12.reuse, R4, RZ ;  /* 0x000000040c0e7210 */ /* 0x041fe20007f3e0ff */
[----:B------:R0:W-:Y:S04]  /*fa740*/  STL [R1+0x5aa0], R3 ;  /* 0x005aa00301007387 */ /* 0x0001e80000100800 */
[----:B------:R-:W-:Y:S01]  /*fa750*/  IMAD.X R15, R13, 0x1, R5, P1 ;  /* 0x000000010d0f7824 */ /* 0x000fe200008e0605 */
[----:B------:R-:W4:Y:S04]  /*fa760*/  LDL.LU R57, [R1+0x1468] ;  /* 0x0014680001397983 */ /* 0x000f280000300800 */
[----:B------:R-:W4:Y:S04]  /*fa770*/  LDL.LU R59, [R1+0x146c] ;  /* 0x00146c00013b7983 */ /* 0x000f280000300800 */
[----:B------:R1:W-:Y:S01]  /*fa780*/  STL.64 [R1+0x1808], R14 ;  /* 0x0018080e01007387 */ /* 0x0003e20000100a00 */
[----:B------:R-:W-:-:S05]  /*fa790*/  IADD3 R2, P1, PT, R12, R6, RZ ;  /* 0x000000060c027210 */ /* 0x000fca0007f3e0ff */
[----:B0-----:R-:W-:Y:S01]  /*fa7a0*/  IMAD.X R3, R13, 0x1, R7, P1 ;  /* 0x000000010d037824 */ /* 0x001fe200008e0607 */
[----:B-1----:R-:W-:Y:S02]  /*fa7b0*/  F2FP.SATFINITE.E5M2.F32.PACK_AB_MERGE_C R14, R53, R31, RZ ;  /* 0x0000001f350e723e */ /* 0x002fe400048060ff */
[----:B------:R-:W-:-:S03]  /*fa7c0*/  F2FP.SATFINITE.E5M2.F32.PACK_AB_MERGE_C R0, R19, R18, RZ ;  /* 0x000000121300723e */ /* 0x000fc600048060ff */
[----:B------:R-:W-:Y:S04]  /*fa7d0*/  STL [R1+0x21cc], R14 ;  /* 0x0021cc0e01007387 */ /* 0x000fe80000100800 */
[----:B------:R-:W-:Y:S04]  /*fa7e0*/  STL [R1+0x21ec], R0 ;  /* 0x0021ec0001007387 */ /* 0x000fe80000100800 */
[----:B------:R-:W4:Y:S04]  /*fa7f0*/  LDL.LU R18, [R1+0x1450] ;  /* 0x0014500001127983 */ /* 0x000f280000300800 */
[----:B------:R-:W4:Y:S04]  /*fa800*/  LDL.LU R19, [R1+0x1454] ;  /* 0x0014540001137983 */ /* 0x000f280000300800 */
[----:B------:R0:W-:Y:S02]  /*fa810*/  STL.64 [R1+0x1800], R2 ;  /* 0x0018000201007387 */ /* 0x0001e40000100a00 */
[----:B0-----:R-:W-:-:S05]  /*fa820*/  IADD3 R2, P1, PT, R12, R8, RZ ;  /* 0x000000080c027210 */ /* 0x001fca0007f3e0ff */
[----:B------:R-:W-:Y:S01]  /*fa830*/  IMAD.X R3, R13, 0x1, R11, P1 ;  /* 0x000000010d037824 */ /* 0x000fe200008e060b */
[----:B--2---:R-:W-:Y:S02]  /*fa840*/  F2FP.SATFINITE.E5M2.F32.PACK_AB_MERGE_C R0, R23, R22, RZ ;  /* 0x000000161700723e */ /* 0x004fe400048060ff */
[----:B------:R-:W2:Y:S04]  /*fa850*/  LDL.LU R22, [R1+0x1458] ;  /* 0x0014580001167983 */ /* 0x000ea80000300800 */
[----:B------:R-:W2:Y:S04]  /*fa860*/  LDL.LU R23, [R1+0x145c] ;  /* 0x00145c0001177983 */ /* 0x000ea80000300800 */
[----:B------:R-:W-:Y:S01]  /*fa870*/  STL [R1+0x2148], R0 ;  /* 0x0021480001007387 */ /* 0x000fe20000100800 */
[----:B------:R-:W-:-:S03]  /*fa880*/  F2FP.SATFINITE.E5M2.F32.PACK_AB_MERGE_C R40, R55, R54, RZ ;  /* 0x000000363728723e */ /* 0x000fc600048060ff */
[----:B------:R-:W2:Y:S04]  /*fa890*/  LDL.LU R29, [R1+0x1440] ;  /* 0x00144000011d7983 */ /* 0x000ea80000300800 */
[----:B------:R-:W2:Y:S04]  /*fa8a0*/  LDL.LU R30, [R1+0x1444] ;  /* 0x00144400011e7983 */ /* 0x000ea80000300800 */
[----:B------:R-:W2:Y:S04]  /*fa8b0*/  LDL.LU R31, [R1+0x1448] ;  /* 0x00144800011f7983 */ /* 0x000ea80000300800 */
[----:B------:R-:W2:Y:S04]  /*fa8c0*/  LDL.LU R53, [R1+0x144c] ;  /* 0x00144c0001357983 */ /* 0x000ea80000300800 */
[----:B------:R-:W2:Y:S04]  /*fa8d0*/  LDL.LU R54, [R1+0x1430] ;  /* 0x0014300001367983 */ /* 0x000ea80000300800 */
[----:B------:R-:W2:Y:S04]  /*fa8e0*/  LDL.LU R55, [R1+0x1434] ;  /* 0x0014340001377983 */ /* 0x000ea80000300800 */
[----:B------:R-:W-:Y:S04]  /*fa8f0*/  STL [R1+0x585c], R40 ;  /* 0x00585c2801007387 */ /* 0x000fe80000100800 */
[----:B------:R0:W-:Y:S02]  /*fa900*/  STL.64 [R1+0x17f8], R2 ;  /* 0x0017f80201007387 */ /* 0x0001e40000100a00 */
[----:B0-----:R-:W-:-:S05]  /*fa910*/  IADD3 R2, P1, PT, R12, R9, RZ ;  /* 0x000000090c027210 */ /* 0x001fca0007f3e0ff */
[----:B------:R-:W-:Y:S01]  /*fa920*/  IMAD.X R3, R13, 0x1, R10, P1 ;  /* 0x000000010d037824 */ /* 0x000fe200008e060a */
[----:B---3--:R-:W-:-:S05]  /*fa930*/  F2FP.SATFINITE.E5M2.F32.PACK_AB_MERGE_C R0, R28, R27, RZ ;  /* 0x0000001b1c00723e */ /* 0x008fca00048060ff */
[----:B------:R-:W-:Y:S04]  /*fa940*/  STL [R1+0x20c8], R0 ;  /* 0x0020c80001007387 */ /* 0x000fe80000100800 */
[----:B------:R4:W-:Y:S02]  /*fa950*/  STL.64 [R1+0x17f0], R2 ;  /* 0x0017f00201007387 */ /* 0x0009e40000100a00 */
[----:B----4-:R-:W-:Y:S02]  /*fa960*/  F2FP.SATFINITE.E5M2.F32.PACK_AB_MERGE_C R2, R58, R56, RZ ;  /* 0x000000383a02723e */ /* 0x010fe400048060ff */
[----:B------:R-:W3:Y:S01]  /*fa970*/  LDL.LU R56, [R1+0x1438] ;  /* 0x0014380001387983 */ /* 0x000ee20000300800 */
[----:B------:R-:W-:-:S03]  /*fa980*/  F2FP.SATFINITE.E5M2.F32.PACK_AB_MERGE_C R0, R21, R20, RZ ;  /* 0x000000141500723e */ /* 0x000fc600048060ff */
[----:B------:R-:W-:Y:S04]  /*fa990*/  STL [R1+0x20dc], R2 ;  /* 0x0020dc0201007387 */ /* 0x000fe80000100800 */
[----:B------:R-:W3:Y:S04]  /*fa9a0*/  LDL.LU R58, [R1+0x143c] ;  /* 0x00143c00013a7983 */ /* 0x000ee80000300800 */
        /* <DEDUP_REMOVED lines=11> */
[----:B------:R1:W-:Y:S02]  /*faa60*/  STL [R1+0x2048], R0 ;  /* 0x0020480001007387 */ /* 0x0003e40000100800 */
[----:B-1----:R-:W-:Y:S02]  /*faa70*/  F2FP.SATFINITE.E5M2.F32.PACK_AB_MERGE_C R0, R19, R18, RZ ;  /* 0x000000121300723e */ /* 0x002fe400048060ff */
[----:B------:R-:W4:Y:S04]  /*faa80*/  LDL.LU R18, [R1+0x1410] ;  /* 0x0014100001127983 */ /* 0x000f280000300800 */
[----:B------:R-:W4:Y:S04]  /*faa90*/  LDL.LU R19, [R1+0x1414] ;  /* 0x0014140001137983 */ /* 0x000f280000300800 */
[----:B------:R1:W-:Y:S04]  /*faaa0*/  STL.64 [R1+0x17e8], R2 ;  /* 0x0017e80201007387 */ /* 0x0003e80000100a00 */
[----:B------:R2:W-:Y:S01]  /*faab0*/  STL [R1+0x1fac], R0 ;  /* 0x001fac0001007387 */ /* 0x0005e20000100800 */
[----:B-1----:R-:W-:-:S05]  /*faac0*/  IADD3 R2, P1, PT, R12, R6, RZ ;  /* 0x000000060c027210 */ /* 0x002fca0007f3e0ff */
[----:B------:R-:W-:Y:S01]  /*faad0*/  IMAD.X R3, R13, 0x1, R7, P1 ;  /* 0x000000010d037824 */ /* 0x000fe200008e0607 */
[----:B--2---:R-:W-:Y:S02]  /*faae0*/  F2FP.SATFINITE.E5M2.F32.PACK_AB_MERGE_C R0, R23, R22, RZ ;  /* 0x000000161700723e */ /* 0x004fe400048060ff */
[----:B------:R-:W2:Y:S04]  /*faaf0*/  LDL.LU R22, [R1+0x1418] ;  /* 0x0014180001167983 */ /* 0x000ea80000300800 */
[----:B------:R-:W2:Y:S04]  /*fab00*/  LDL.LU R23, [R1+0x141c] ;  /* 0x00141c0001177983 */ /* 0x000ea80000300800 */
[----:B------:R1:W-:Y:S01]  /*fab10*/  STL [R1+0x1fb8], R0 ;  /* 0x001fb80001007387 */ /* 0x0003e20000100800 */
[----:B------:R-:W-:-:S03]  /*fab20*/  F2FP.SATFINITE.E5M2.F32.PACK_AB_MERGE_C R14, R30, R29, RZ ;  /* 0x0000001d1e0e723e */ /* 0x000fc600048060ff */
[----:B------:R0:W-:Y:S01]  /*fab30*/  STL.64 [R1+0x17e0], R2 ;  /* 0x0017e00201007387 */ /* 0x0001e20000100a00 */
[----:B-1----:R-:W-:-:S03]  /*fab40*/  F2FP.SATFINITE.E5M2.F32.PACK_AB_MERGE_C R0, R53, R31, RZ ;  /* 0x0000001f3500723e */ /* 0x002fc600048060ff */
[----:B------:R-:W-:Y:S01]  /*fab50*/  STL [R1+0x1e8c], R14 ;  /* 0x001e8c0e01007387 */ /* 0x000fe20000100800 */
[----:B0-----:R-:W-:-:S03]  /*fab60*/  IADD3 R2, P1, PT, R12, R8, RZ ;  /* 0x000000080c027210 */ /* 0x001fc60007f3e0ff */
[----:B------:R0:W-:Y:S02]  /*fab70*/  STL [R1+0x1e9c], R0 ;  /* 0x001e9c0001007387 */ /* 0x0001e40000100800 */
[----:B------:R-:W-:Y:S02]  /*fab80*/  IMAD.X R3, R13, 0x1, R11, P1 ;  /* 0x000000010d037824 */ /* 0x000fe400008e060b */
[----:B------:R-:W2:Y:S04]  /*fab90*/  LDL.LU R25, [R1+0x1400] ;  /* 0x0014000001197983 */ /* 0x000ea80000300800 */
[----:B------:R-:W2:Y:S01]  /*faba0*/  LDL.LU R26, [R1+0x1404] ;  /* 0x00140400011a7983 */ /* 0x000ea20000300800 */
[----:B0-----:R-:W-:-:S03]  /*fabb0*/  F2FP.SATFINITE.E5M2.F32.PACK_AB_MERGE_C R0, R55, R54, RZ ;  /* 0x000000363700723e */ /* 0x001fc600048060ff */
[----:B------:R0:W-:Y:S04]  /*fabc0*/  STL.64 [R1+0x17d8], R2 ;  /* 0x0017d80201007387 */ /* 0x0001e80000100a00 */
[----:B------:R-:W-:Y:S04]  /*fabd0*/  STL [R1+0x1e38], R0 ;  /* 0x001e380001007387 */ /* 0x000fe80000100800 */
[----:B------:R-:W2:Y:S04]  /*fabe0*/  LDL.LU R31, [R1+0x1408] ;  /* 0x00140800011f7983 */ /* 0x000ea80000300800 */
[----:B------:R-:W2:Y:S01]  /*fabf0*/  LDL.LU R53, [R1+0x140c] ;  /* 0x00140c0001357983 */ /* 0x000ea20000300800 */
[----:B0-----:R-:W-:-:S03]  /*fac00*/  IADD3 R2, P1, PT, R12, R9, RZ ;  /* 0x000000090c027210 */ /* 0x001fc60007f3e0ff */
[----:B------:R-:W2:Y:S02]  /*fac10*/  LDL.LU R54, [R1+0x13f0] ;  /* 0x0013f00001367983 */ /* 0x000ea40000300800 */
[----:B------:R-:W-:Y:S02]  /*fac20*/  IMAD.X R3, R13, 0x1, R10, P1 ;  /* 0x000000010d037824 */ /* 0x000fe400008e060a */
[----:B------:R-:W2:Y:S04]  /*fac30*/  LDL.LU R55, [R1+0x13f4] ;  /* 0x0013f40001377983 */ /* 0x000ea80000300800 */
[----:B------:R3:W-:Y:S02]  /*fac40*/  STL.64 [R1+0x17d0], R2 ;  /* 0x0017d00201007387 */ /* 0x0007e40000100a00 */
[----:B---3--:R-:W-:-:S02]  /*fac50*/  F2FP.SATFINITE.E5M2.F32.PACK_AB_MERGE_C R2, R58, R56, RZ ;  /* 0x000000383a02723e */ /* 0x008fc400048060ff */
[----:B------:R-:W3:Y:S04]  /*fac60*/  LDL.LU R56, [R1+0x13f8] ;  /* 0x0013f80001387983 */ /* 0x000ee80000300800 */
[----:B------:R-:W-:Y:S04]  /*fac70*/  STL [R1+0x1e58], R2 ;  /* 0x001e580201007387 */ /* 0x000fe80000100800 */
[----:B------:R-:W3:Y:S01]  /*fac80*/  LDL.LU R58, [R1+0x13fc] ;  /* 0x0013fc00013a7983 */ /* 0x000ee20000300800 */
[----:B----4-:R-:W-:-:S05]  /*fac90*/  F2FP.SATFINITE.E5M2.F32.PACK_AB_MERGE_C R0, R21, R20, RZ ;  /* 0x000000141500723e */ /* 0x010fca00048060ff */
[----:B------:R0:W-:Y:S04]  /*faca0*/  STL [R1+0x1da8], R0 ;  /* 0x001da80001007387 */ /* 0x0001e80000100800 */
[----:B------:R-:W4:Y:S04]  /*facb0*/  LDL.LU R20, [R1+0x13e0] ;  /* 0x0013e00001147983 */ /* 0x000f280000300800 */
[----:B------:R-:W4:Y:S01]  /*facc0*/  LDL.LU R21, [R1+0x13e4] ;  /* 0x0013e40001157983 */ /* 0x000f220000300800 */
[----:B------:R-:W-:Y:S01]  /*facd0*/  VIADD R12, R12, UR6 ;  /* 0x000000060c0c7c36 */ /* 0x000fe20008000000 */
[----:B0-----:R-:W-:Y:S01]  /*face0*/  F2FP.SATFINITE.E5M2.F32.PACK_AB_MERGE_C R0, R59, R57, RZ ;  /* 0x000000393b00723e */ /* 0x001fe200048060ff */
[----:B------:R-:W0:Y:S03]  /*facf0*/  LDCU UR6, c[0x0][0x3b8] ;  /* 0x00007700ff0677ac */ /* 0x000e260008000800 */
[----:B------:R-:W-:-:S02]  /*fad00*/  SHF.R.S32.HI R13, RZ, 0x1f, R12 ;  /* 0x0000001fff0d7819 */ /* 0x000fc4000001140c */
[C---:B------:R-:W-:Y:S01]  /*fad10*/  IADD3 R2, P1, PT, R12.reuse, R4, RZ ;  /* 0x000000040c027210 */ /* 0x040fe20007f3e0ff */
[----:B------:R-:W-:Y:S04]  /*fad20*/  STL [R1+0x1de8], R0 ;  /* 0x001de80001007387 */ /* 0x000fe80000100800 */
[----:B------:R-:W-:Y:S01]  /*fad30*/  IMAD.X R3, R13, 0x1, R5, P1 ;  /* 0x000000010d037824 */ /* 0x000fe200008e0605 */
[----:B------:R-:W4:Y:S04]  /*fad40*/  LDL.LU R27, [R1+0x13e8] ;  /* 0x0013e800011b7983 */ /* 0x000f280000300800 */
[----:B------:R-:W4:Y:S04]  /*fad50*/  LDL.LU R28, [R1+0x13ec] ;  /* 0x0013ec00011c7983 */ /* 0x000f280000300800 */
[----:B------:R1:W-:Y:S02]  /*fad60*/  STL.64 [R1+0x17c8], R2 ;  /* 0x0017c80201007387 */ /* 0x0003e40000100a00 */
[----:B-1----:R-:W-:-:S05]  /*fad70*/  IADD3 R2, P1, PT, R12, R6, RZ ;  /* 0x000000060c027210 */ /* 0x002fca0007f3e0ff */
[----:B------:R-:W-:Y:S01]  /*fad80*/  IMAD.X R3, R13, 0x1, R7, P1 ;  /* 0x000000010d037824 */ /* 0x000fe200008e0607 */
[----:B------:R-:W-:-:S05]  /*fad90*/  F2FP.SATFINITE.E5M2.F32.PACK_AB_MERGE_C R0, R19, R18, RZ ;  /* 0x000000121300723e */ /* 0x000fca00048060ff */
[----:B------:R2:W-:Y:S04]  /*fada0*/  STL [R1+0x1d7c], R0 ;  /* 0x001d7c0001007387 */ /* 0x0005e80000100800 */
[----:B------:R-:W4:Y:S04]  /*fadb0*/  LDL.LU R29, [R1+0x13d0] ;  /* 0x0013d000011d7983 */ /* 0x000f280000300800 */
[----:B------:R-:W4:Y:S01]  /*fadc0*/  LDL.LU R30, [R1+0x13d4] ;  /* 0x0013d400011e7983 */ /* 0x000f220000300800 */
[----:B--2---:R-:W-:-:S05]  /*fadd0*/  F2FP.SATFINITE.E5M2.F32.PACK_AB_MERGE_C R0, R23, R22, RZ ;  /* 0x000000161700723e */ /* 0x004fca00048060ff */
[----:B------:R-:W-:Y:S04]  /*fade0*/  STL [R1+0x1d6c], R0 ;  /* 0x001d6c0001007387 */ /* 0x000fe80000100800 */
[----:B------:R-:W2:Y:S04]  /*fadf0*/  LDL.LU R57, [R1+0x13d8] ;  /* 0x0013d80001397983 */ /* 0x000ea80000300800 */
[----:B------:R-:W2:Y:S04]  /*fae00*/  LDL.LU R59, [R1+0x13dc] ;  /* 0x0013dc00013b7983 */ /* 0x000ea80000300800 */
[----:B------:R-:W2:Y:S04]  /*fae10*/  LDL.LU R18, [R1+0x13c0] ;  /* 0x0013c00001127983 */ /* 0x000ea80000300800 */
[----:B------:R-:W2:Y:S04]  /*fae20*/  LDL.LU R19, [R1+0x13c4] ;  /* 0x0013c40001137983 */ /* 0x000ea80000300800 */
[----:B------:R-:W2:Y:S04]  /*fae30*/  LDL.LU R22, [R1+0x13c8] ;  /* 0x0013c80001167983 */ /* 0x000ea80000300800 */
[----:B------:R-:W2:Y:S04]  /*fae40*/  LDL.LU R23, [R1+0x13cc] ;  /* 0x0013cc0001177983 */ /* 0x000ea80000300800 */
[----:B------:R1:W-:Y:S01]  /*fae50*/  STL.64 [R1+0x17c0], R2 ;  /* 0x0017c00201007387 */ /* 0x0003e20000100a00 */
[----:B------:R-:W-:-:S02]  /*fae60*/  F2FP.SATFINITE.E5M2.F32.PACK_AB_MERGE_C R14, R26, R25, RZ ;  /* 0x000000191a0e723e */ /* 0x000fc400048060ff */
[----:B-1----:R-:W-:Y:S02]  /*fae70*/  IADD3 R2, P1, PT, R12, R8, RZ ;  /* 0x000000080c027210 */ /* 0x002fe40007f3e0ff */
[----:B------:R-:W-:-:S03]  /*fae80*/  F2FP.SATFINITE.E5M2.F32.PACK_AB_MERGE_C R0, R53, R31, RZ ;  /* 0x0000001f3500723e */ /* 0x000fc600048060ff */
[----:B------:R-:W-:Y:S01]  /*fae90*/  IMAD.X R3, R13, 0x1, R11, P1 ;  /* 0x000000010d037824 */ /* 0x000fe200008e060b */
[----:B------:R-:W-:Y:S04]  /*faea0*/  STL [R1+0x1d0c], R14 ;  /* 0x001d0c0e01007387 */ /* 0x000fe80000100800 */
[----:B------:R1:W-:Y:S04]  /*faeb0*/  STL [R1+0x1d2c], R0 ;  /* 0x001d2c0001007387 */ /* 0x0003e80000100800 */
[----:B------:R0:W-:Y:S01]  /*faec0*/  STL.64 [R1+0x17b8], R2 ;  /* 0x0017b80201007387 */ /* 0x0001e20000100a00 */
[----:B-1----:R-:W-:-:S02]  /*faed0*/  F2FP.SATFINITE.E5M2.F32.PACK_AB_MERGE_C R0, R55, R54, RZ ;  /* 0x000000363700723e */ /* 0x002fc400048060ff */
[----:B0-----:R-:W-:-:S03]  /*faee0*/  IADD3 R2, P1, PT, R12, R9, RZ ;  /* 0x000000090c027210 */ /* 0x001fc60007f3e0ff */
[----:B------:R-:W-:Y:S02]  /*faef0*/  STL [R1+0x1cd8], R0 ;  /* 0x001cd80001007387 */ /* 0x000fe40000100800 */
[----:B------:R-:W-:Y:S02]  /*faf00*/  IMAD.X R3, R13, 0x1, R10, P1 ;  /* 0x000000010d037824 */ /* 0x000fe400008e060a */
[----:B------:R-:W2:Y:S04]  /*faf10*/  LDL.LU R31, [R1+0x13b0] ;  /* 0x0013b000011f7983 */ /* 0x000ea80000300800 */
[----:B------:R-:W2:Y:S04]  /*faf20*/  LDL.LU R53, [R1+0x13b4] ;  /* 0x0013b40001357983 */ /* 0x000ea80000300800 */
[----:B------:R3:W-:Y:S04]  /*faf30*/  STL.64 [R1+0x17b0], R2 ;  /* 0x0017b00201007387 */ /* 0x0007e80000100a00 */
        /* <DEDUP_REMOVED lines=16> */
[----:B------:R-:W-:-:S05]  /*fb040*/  IMAD.X R3, R13, 0x1, R5, P1 ;  /* 0x000000010d037824 */ /* 0x000fca00008e0605 */
[----:B------:R1:W-:Y:S02]  /*fb050*/  STL.64 [R1+0x17a8], R2 ;  /* 0x0017a80201007387 */ /* 0x0003e40000100a00 */
[----:B-1----:R-:W-:-:S05]  /*fb060*/  IADD3 R2, P1, PT, R12, R6, RZ ;  /* 0x000000060c027210 */ /* 0x002fca0007f3e0ff */
[----:B------:R-:W-:Y:S01]  /*fb070*/  IMAD.X R3, R13, 0x1, R7, P1 ;  /* 0x000000010d037824 */ /* 0x000fe200008e0607 */
[----:B------:R-:W-:-:S05]  /*fb080*/  F2FP.SATFINITE.E5M2.F32.PACK_AB_MERGE_C R14, R30, R29, RZ ;  /* 0x0000001d1e0e723e */ /* 0x000fca00048060ff */
[----:B------:R-:W-:Y:S01]  /*fb090*/  STL [R1+0x1c6c], R14 ;  /* 0x001c6c0e01007387 */ /* 0x000fe20000100800 */
[----:B--2---:R-:W-:-:S05]  /*fb0a0*/  F2FP.SATFINITE.E5M2.F32.PACK_AB_MERGE_C R0, R59, R57, RZ ;  /* 0x000000393b00723e */ /* 0x004fca00048060ff */
[----:B------:R1:W-:Y:S04]  /*fb0b0*/  STL [R1+0x1c7c], R0 ;  /* 0x001c7c0001007387 */ /* 0x0003e80000100800 */
[----:B------:R-:W2:Y:S01]  /*fb0c0*/  LDL.LU R29, [R1+0x1390] ;  /* 0x00139000011d7983 */ /* 0x000ea20000300800 */
[----:B-1----:R-:W-:-:S03]  /*fb0d0*/  F2FP.SATFINITE.E5M2.F32.PACK_AB_MERGE_C R0, R19, R18, RZ ;  /* 0x000000121300723e */ /* 0x002fc600048060ff */
[----:B------:R1:W-:Y:S04]  /*fb0e0*/  STL.64 [R1+0x17a0], R2 ;  /* 0x0017a00201007387 */ /* 0x0003e80000100a00 */
[----:B------:R0:W-:Y:S04]  /*fb0f0*/  STL [R1+0x1c3c], R0 ;  /* 0x001c3c0001007387 */ /* 0x0001e80000100800 */
[----:B------:R-:W2:Y:S04]  /*fb100*/  LDL.LU R30, [R1+0x1394] ;  /* 0x00139400011e7983 */ /* 0x000ea80000300800 */
[----:B------:R-:W2:Y:S01]  /*fb110*/  LDL.LU R57, [R1+0x1398] ;  /* 0x0013980001397983 */ /* 0x000ea20000300800 */
[----:B-1----:R-:W-:-:S03]  /*fb120*/  IADD3 R2, P1, PT, R12, R8, RZ ;  /* 0x000000080c027210 */ /* 0x002fc60007f3e0ff */
[----:B------:R-:W2:Y:S01]  /*fb130*/  LDL.LU R59, [R1+0x139c] ;  /* 0x00139c00013b7983 */ /* 0x000ea20000300800 */
[----:B------:R-:W-:-:S03]  /*fb140*/  F2FP.SATFINITE.E5M2.F32.PACK_AB_MERGE_C R43, R23, R22, RZ ;  /* 0x00000016172b723e */ /* 0x000fc600048060ff */
[----:B------:R-:W2:Y:S01]  /*fb150*/  LDL.LU R18, [R1+0x1380] ;  /* 0x0013800001127983 */ /* 0x000ea20000300800 */
[----:B------:R-:W-:-:S03]  /*fb160*/  IMAD.X R3, R13, 0x1, R11, P1 ;  /* 0x000000010d037824 */ /* 0x000fc600008e060b */
[----:B------:R-:W2:Y:S04]  /*fb170*/  LDL.LU R19, [R1+0x1384] ;  /* 0x0013840001137983 */ /* 0x000ea80000300800 */
        /* <DEDUP_REMOVED lines=8> */
[----:B---3--:R-:W-:-:S05]  /*fb200*/  F2FP.SATFINITE.E5M2.F32.PACK_AB_MERGE_C R43, R55, R54, RZ ;  /* 0x00000036372b723e */ /* 0x008fca00048060ff */
[----:B------:R0:W-:Y:S04]  /*fb210*/  STL [R1+0x58c8], R43 ;  /* 0x0058c82b01007387 */ /* 0x0001e80000100800 */
[----:B------:R1:W-:Y:S01]  /*fb220*/  STL.64 [R1+0x1790], R2 ;  /* 0x0017900201007387 */ /* 0x0003e20000100a00 */
[----:B----4-:R-:W-:-:S05]  /*fb230*/  F2FP.SATFINITE.E5M2.F32.PACK_AB_MERGE_C R0, R58, R56, RZ ;  /* 0x000000383a00723e */ /* 0x010fca00048060ff */
[----:B------:R-:W-:Y:S04]  /*fb240*/  STL [R1+0x1bd8], R0 ;  /* 0x001bd80001007387 */ /* 0x000fe80000100800 */
[----:B------:R-:W3:Y:S04]  /*fb250*/  LDL.LU R31, [R1+0x1370] ;  /* 0x00137000011f7983 */ /* 0x000ee80000300800 */
[----:B------:R-:W3:Y:S04]  /*fb260*/  LDL.LU R53, [R1+0x1374] ;  /* 0x0013740001357983 */ /* 0x000ee80000300800 */
[----:B------:R-:W4:Y:S04]  /*fb270*/  LDL.LU R54, [R1+0x1378] ;  /* 0x0013780001367983 */ /* 0x000f280000300800 */
[----:B------:R-:W4:Y:S04]  /*fb280*/  LDL.LU R55, [R1+0x137c] ;  /* 0x00137c0001377983 */ /* 0x000f280000300800 */
[----:B------:R-:W4:Y:S01]  /*fb290*/  LDL.LU R56, [R1+0x1360] ;  /* 0x0013600001387983 */ /* 0x000f220000300800 */
[----:B0-----:R-:W-:-:S03]  /*fb2a0*/  F2FP.SATFINITE.E5M2.F32.PACK_AB_MERGE_C R43, R21, R20, RZ ;  /* 0x00000014152b723e */ /* 0x001fc600048060ff */
[----:B------:R-:W4:Y:S04]  /*fb2b0*/  LDL.LU R58, [R1+0x1364] ;  /* 0x00136400013a7983 */ /* 0x000f280000300800 */
[----:B------:R-:W-:Y:S04]  /*fb2c0*/  STL [R1+0x58d8], R43 ;  /* 0x0058d82b01007387 */ /* 0x000fe80000100800 */
[----:B------:R-:W4:Y:S04]  /*fb2d0*/  LDL.LU R20, [R1+0x1368] ;  /* 0x0013680001147983 */ /* 0x000f280000300800 */
[----:B------:R-:W4:Y:S01]  /*fb2e0*/  LDL.LU R21, [R1+0x136c] ;  /* 0x00136c0001157983 */ /* 0x000f220000300800 */
[----:B------:R-:W-:Y:S01]  /*fb2f0*/  VIADD R12, R12, UR6 ;  /* 0x000000060c0c7c36 */ /* 0x000fe20008000000 */
[----:B------:R-:W0:Y:S04]  /*fb300*/  LDCU UR6, c[0x0][0x3b8] ;  /* 0x00007700ff0677ac */ /* 0x000e280008000800 */
[----:B------:R-:W-:-:S02]  /*fb310*/  SHF.R.S32.HI R13, RZ, 0x1f, R12 ;  /* 0x0000001fff0d7819 */ /* 0x000fc4000001140c */
[----:B-1----:R-:W-:-:S05]  /*fb320*/  IADD3 R2, P1, PT, R12, R4, RZ ;  /* 0x000000040c027210 */ /* 0x002fca0007f3e0ff */
[----:B------:R-:W-:-:S05]  /*fb330*/  IMAD.X R3, R13, 0x1, R5, P1 ;  /* 0x000000010d037824 */ /* 0x000fca00008e0605 */
[----:B------:R1:W-:Y:S02]  /*fb340*/  STL.64 [R1+0x1788], R2 ;  /* 0x0017880201007387 */ /* 0x0003e40000100a00 */
[----:B-1----:R-:W-:-:S05]  /*fb350*/  IADD3 R2, P1, PT, R12, R6, RZ ;  /* 0x000000060c027210 */ /* 0x002fca0007f3e0ff */
[----:B------:R-:W-:Y:S01]  /*fb360*/  IMAD.X R3, R13, 0x1, R7, P1 ;  /* 0x000000010d037824 */ /* 0x000fe200008e0607 */
[----:B--2---:R-:W-:-:S05]  /*fb370*/  F2FP.SATFINITE.E5M2.F32.PACK_AB_MERGE_C R43, R30, R29, RZ ;  /* 0x0000001d1e2b723e */ /* 0x004fca00048060ff */
[----:B------:R1:W-:Y:S01]  /*fb380*/  STL [R1+0x58e4], R43 ;  /* 0x0058e42b01007387 */ /* 0x0003e20000100800 */
[----:B------:R-:W-:Y:S02]  /*fb390*/  F2FP.SATFINITE.E5M2.F32.PACK_AB_MERGE_C R44, R59, R57, RZ ;  /* 0x000000393b2c723e */ /* 0x000fe400048060ff */
[----:B-1----:R-:W-:-:S03]  /*fb3a0*/  F2FP.SATFINITE.E5M2.F32.PACK_AB_MERGE_C R43, R19, R18, RZ ;  /* 0x00000012132b723e */ /* 0x002fc600048060ff */
[----:B------:R-:W-:Y:S04]  /*fb3b0*/  STL [R1+0x58e8], R44 ;  /* 0x0058e82c01007387 */ /* 0x000fe80000100800 */
[----:B------:R-:W-:Y:S01]  /*fb3c0*/  STL [R1+0x58ec], R43 ;  /* 0x0058ec2b01007387 */ /* 0x000fe20000100800 */
[----:B------:R-:W-:-:S03]  /*fb3d0*/  F2FP.SATFINITE.E5M2.F32.PACK_AB_MERGE_C R45, R23, R22, RZ ;  /* 0x00000016172d723e */ /* 0x000fc600048060ff */
[----:B------:R1:W-:Y:S04]  /*fb3e0*/  STL.64 [R1+0x1780], R2 ;  /* 0x0017800201007387 */ /* 0x0003e80000100a00 */
[----:B------:R-:W2:Y:S04]  /*fb3f0*/  LDL.LU R29, [R1+0x1350] ;  /* 0x00135000011d7983 */ /* 0x000ea80000300800 */
[----:B------:R-:W2:Y:S04]  /*fb400*/  LDL.LU R30, [R1+0x1354] ;  /* 0x00135400011e7983 */ /* 0x000ea80000300800 */
[----:B------:R-:W2:Y:S01]  /*fb410*/  LDL.LU R57, [R1+0x1358] ;  /* 0x0013580001397983 */ /* 0x000ea20000300800 */
[----:B-1----:R-:W-:-:S03]  /*fb420*/  IADD3 R2, P1, PT, R12, R8, RZ ;  /* 0x000000080c027210 */ /* 0x002fc60007f3e0ff */
[----:B------:R-:W2:Y:S04]  /*fb430*/  LDL.LU R59, [R1+0x135c] ;  /* 0x00135c00013b7983 */ /* 0x000ea80000300800 */
[----:B------:R-:W-:Y:S01]  /*fb440*/  STL [R1+0x58f0], R45 ;  /* 0x0058f02d01007387 */ /* 0x000fe20000100800 */
[----:B------:R-:W-:-:S03]  /*fb450*/  IMAD.X R3, R13, 0x1, R11, P1 ;  /* 0x000000010d037824 */ /* 0x000fc600008e060b */
[----:B------:R-:W2:Y:S04]  /*fb460*/  LDL.LU R18, [R1+0x1340] ;  /* 0x0013400001127983 */ /* 0x000ea80000300800 */
[----:B------:R-:W2:Y:S04]  /*fb470*/  LDL.LU R19, [R1+0x1344] ;  /* 0x0013440001137983 */ /* 0x000ea80000300800 */
[----:B------:R-:W2:Y:S04]  /*fb480*/  LDL.LU R22, [R1+0x1348] ;  /* 0x0013480001167983 */ /* 0x000ea80000300800 */
[----:B------:R1:W-:Y:S04]  /*fb490*/  STL.64 [R1+0x1778], R2 ;  /* 0x0017780201007387 */ /* 0x0003e80000100a00 */
[----:B------:R-:W2:Y:S01]  /*fb4a0*/  LDL.LU R23, [R1+0x134c] ;  /* 0x00134c0001177983 */ /* 0x000ea20000300800 */
[----:B-1----:R-:W-:-:S05]  /*fb4b0*/  IADD3 R2, P1, PT, R12, R9, RZ ;  /* 0x000000090c027210 */ /* 0x002fca0007f3e0ff */
[----:B------:R-:W-:Y:S01]  /*fb4c0*/  IMAD.X R3, R13, 0x1, R10, P1 ;  /* 0x000000010d037824 */ /* 0x000fe200008e060a */
[----:B---3--:R-:W-:-:S05]  /*fb4d0*/  F2FP.SATFINITE.E5M2.F32.PACK_AB_MERGE_C R43, R53, R31, RZ ;  /* 0x0000001f352b723e */ /* 0x008fca00048060ff */
[----:B------:R1:W-:Y:S01]  /*fb4e0*/  STL [R1+0x58f4], R43 ;  /* 0x0058f42b01007387 */ /* 0x0003e20000100800 */
[----:B----4-:R-:W-:-:S05]  /*fb4f0*/  F2FP.SATFINITE.E5M2.F32.PACK_AB_MERGE_C R44, R55, R54, RZ ;  /* 0x00000036372c723e */ /* 0x010fca00048060ff */
[----:B------:R-:W-:Y:S01]  /*fb500*/  STL [R1+0x5900], R44 ;  /* 0x0059002c01007387 */ /* 0x000fe20000100800 */
[----:B-1----:R-:W-:-:S03]  /*fb510*/  F2FP.SATFINITE.E5M2.F32.PACK_AB_MERGE_C R43, R58, R56, RZ ;  /* 0x000000383a2b723e */ /* 0x002fc600048060ff */
[----:B------:R1:W-:Y:S04]  /*fb520*/  STL.64 [R1+0x1770], R2 ;  /* 0x0017700201007387 */ /* 0x0003e80000100a00 */
[----:B------:R-:W-:Y:S04]  /*fb530*/  STL [R1+0x5904], R43 ;  /* 0x0059042b01007387 */ /* 0x000fe80000100800 */
[----:B------:R-:W3:Y:S04]  /*fb540*/  LDL.LU R31, [R1+0x1330] ;  /* 0x00133000011f7983 */ /* 0x000ee80000300800 */
[----:B------:R-:W3:Y:S01]  /*fb550*/  LDL.LU R53, [R1+0x1334] ;  /* 0x0013340001357983 */ /* 0x000ee20000300800 */
[----:B------:R-:W-:-:S03]  /*fb560*/  F2FP.SATFINITE.E5M2.F32.PACK_AB_MERGE_C R45, R21, R20, RZ ;  /* 0x00000014152d723e */ /* 0x000fc600048060ff */
[----:B------:R-:W4:Y:S04]  /*fb570*/  LDL.LU R20, [R1+0x1338] ;  /* 0x0013380001147983 */ /* 0x000f280000300800 */
[----:B------:R-:W4:Y:S01]  /*fb580*/  LDL.LU R21, [R1+0x133c] ;  /* 0x00133c0001157983 */ /* 0x000f220000300800 */
[----:B0-----:R-:W-:Y:S01]  /*fb590*/  VIADD R12, R12, UR6 ;  /* 0x000000060c0c7c36 */ /* 0x001fe20008000000 */
[----:B------:R-:W0:Y:S04]  /*fb5a0*/  LDCU UR6, c[0x0][0x3b8] ;  /* 0x00007700ff0677ac */ /* 0x000e280008000800 */
[----:B------:R-:W-:-:S02]  /*fb5b0*/  SHF.R.S32.HI R13, RZ, 0x1f, R12 ;  /* 0x0000001fff0d7819 */ /* 0x000fc4000001140c */
[C---:B-1----:R-:W-:Y:S01]  /*fb5c0*/  IADD3 R2, P1, PT, R12.reuse, R4, RZ ;  /* 0x000000040c027210 */ /* 0x042fe20007f3e0ff */
[----:B------:R-:W-:Y:S04]  /*fb5d0*/  STL [R1+0x5908], R45 ;  /* 0x0059082d01007387 */ /* 0x000fe80000100800 */
[----:B------:R-:W-:Y:S01]  /*fb5e0*/  IMAD.X R3, R13, 0x1, R5, P1 ;  /* 0x000000010d037824 */ /* 0x000fe200008e0605 */
[----:B------:R-:W4:Y:S04]  /*fb5f0*/  LDL.LU R54, [R1+0x1320] ;  /* 0x0013200001367983 */ /* 0x000f280000300800 */
[----:B------:R-:W4:Y:S04]  /*fb600*/  LDL.LU R55, [R1+0x1324] ;  /* 0x0013240001377983 */ /* 0x000f280000300800 */
[----:B------:R-:W4:Y:S04]  /*fb610*/  LDL.LU R56, [R1+0x1328] ;  /* 0x0013280001387983 */ /* 0x000f280000300800 */
[----:B------:R1:W-:Y:S04]  /*fb620*/  STL.64 [R1+0x1768], R2 ;  /* 0x0017680201007387 */ /* 0x0003e80000100a00 */
[----:B------:R-:W4:Y:S01]  /*fb630*/  LDL.LU R58, [R1+0x132c] ;  /* 0x00132c00013a7983 */ /* 0x000f220000300800 */
[----:B-1----:R-:W-:-:S05]  /*fb640*/  IADD3 R2, P1, PT, R12, R6, RZ ;  /* 0x000000060c027210 */ /* 0x002fca0007f3e0ff */
[----:B------:R-:W-:Y:S01]  /*fb650*/  IMAD.X R3, R13, 0x1, R7, P1 ;  /* 0x000000010d037824 */ /* 0x000fe200008e0607 */
[----:B--2---:R-:W-:Y:S02]  /*fb660*/  F2FP.SATFINITE.E5M2.F32.PACK_AB_MERGE_C R44, R30, R29, RZ ;  /* 0x0000001d1e2c723e */ /* 0x004fe400048060ff */
[----:B------:R-:W-:-:S03]  /*fb670*/  F2FP.SATFINITE.E5M2.F32.PACK_AB_MERGE_C R46, R59, R57, RZ ;  /* 0x000000393b2e723e */ /* 0x000fc600048060ff */
[----:B------:R-:W-:Y:S04]  /*fb680*/  STL [R1+0x5910], R44 ;  /* 0x0059102c01007387 */ /* 0x000fe80000100800 */
[----:B------:R-:W-:Y:S01]  /*fb690*/  STL [R1+0x5918], R46 ;  /* 0x0059182e01007387 */ /* 0x000fe20000100800 */
[----:B------:R-:W-:-:S05]  /*fb6a0*/  F2FP.SATFINITE.E5M2.F32.PACK_AB_MERGE_C R45, R19, R18, RZ ;  /* 0x00000012132d723e */ /* 0x000fca00048060ff */
[----:B------:R-:W-:Y:S04]  /*fb6b0*/  STL [R1+0x591c], R45 ;  /* 0x00591c2d01007387 */ /* 0x000fe80000100800 */
[----:B------:R1:W-:Y:S01]  /*fb6c0*/  STL.64 [R1+0x1760], R2 ;  /* 0x0017600201007387 */ /* 0x0003e20000100a00 */
[----:B------:R-:W-:-:S03]  /*fb6d0*/  F2FP.SATFINITE.E5M2.F32.PACK_AB_MERGE_C R43, R23, R22, RZ ;  /* 0x00000016172b723e */ /* 0x000fc600048060ff */
[----:B------:R-:W2:Y:S04]  /*fb6e0*/  LDL.LU R29, [R1+0x1310] ;  /* 0x00131000011d7983 */ /* 0x000ea80000300800 */
[----:B------:R-:W2:Y:S01]  /*fb6f0*/  LDL.LU R30, [R1+0x1314] ;  /* 0x00131400011e7983 */ /* 0x000ea20000300800 */
[----:B-1----:R-:W-:-:S03]  /*fb700*/  IADD3 R2, P1, PT, R12, R8, RZ ;  /* 0x000000080c027210 */ /* 0x002fc60007f3e0ff */
[----:B------:R-:W2:Y:S04]  /*fb710*/  LDL.LU R57, [R1+0x1318] ;  /* 0x0013180001397983 */ /* 0x000ea80000300800 */
[----:B------:R-:W2:Y:S01]  /*fb720*/  LDL.LU R59, [R1+0x131c] ;  /* 0x00131c00013b7983 */ /* 0x000ea20000300800 */
[----:B------:R-:W-:-:S03]  /*fb730*/  IMAD.X R3, R13, 0x1, R11, P1 ;  /* 0x000000010d037824 */ /* 0x000fc600008e060b */
[----:B------:R-:W-:Y:S04]  /*fb740*/  STL [R1+0x5920], R43 ;  /* 0x0059202b01007387 */ /* 0x000fe80000100800 */
        /* <DEDUP_REMOVED lines=8> */
[----:B------:R-:W-:Y:S01]  /*fb7d0*/  STL [R1+0x5928], R47 ;  /* 0x0059282f01007387 */ /* 0x000fe20000100800 */
[----:B----4-:R-:W-:-:S03]  /*fb7e0*/  F2FP.SATFINITE.E5M2.F32.PACK_AB_MERGE_C R44, R21, R20, RZ ;  /* 0x00000014152c723e */ /* 0x010fc600048060ff */
[----:B------:R-:W3:Y:S04]  /*fb7f0*/  LDL.LU R20, [R1+0x12f0] ;  /* 0x0012f00001147983 */ /* 0x000ee80000300800 */
[----:B------:R1:W-:Y:S04]  /*fb800*/  STL.64 [R1+0x1750], R2 ;  /* 0x0017500201007387 */ /* 0x0003e80000100a00 */
[----:B------:R-:W3:Y:S01]  /*fb810*/  LDL.LU R21, [R1+0x12f4] ;  /* 0x0012f40001157983 */ /* 0x000ee20000300800 */
[----:B0-----:R-:W-:Y:S01]  /*fb820*/  VIADD R12, R12, UR6 ;  /* 0x000000060c0c7c36 */ /* 0x001fe20008000000 */
[----:B------:R-:W0:Y:S02]  /*fb830*/  LDCU UR6, c[0x0][0x3b8] ;  /* 0x00007700ff0677ac */ /* 0x000e240008000800 */
[----:B------:R-:W-:Y:S01]  /*fb840*/  STL [R1+0x592c], R44 ;  /* 0x00592c2c01007387 */ /* 0x000fe20000100800 */
[----:B------:R-:W-:-:S02]  /*fb850*/  F2FP.SATFINITE.E5M2.F32.PACK_AB_MERGE_C R45, R55, R54, RZ ;  /* 0x00000036372d723e */ /* 0x000fc400048060ff */
[----:B------:R-:W-:Y:S02]  /*fb860*/  SHF.R.S32.HI R13, RZ, 0x1f, R12 ;  /* 0x0000001fff0d7819 */ /* 0x000fe4000001140c */
[----:B-1----:R-:W-:Y:S01]  /*fb870*/  IADD3 R2, P1, PT, R12, R4, RZ ;  /* 0x000000040c027210 */ /* 0x002fe20007f3e0ff */
[----:B------:R-:W-:Y:S04]  /*fb880*/  STL [R1+0x5930], R45 ;  /* 0x0059302d01007387 */ /* 0x000fe80000100800 */
[----:B------:R-:W4:Y:S01]  /*fb890*/  LDL.LU R31, [R1+0x12f8] ;  /* 0x0012f800011f7983 */ /* 0x000f220000300800 */
[----:B------:R-:W-:-:S03]  /*fb8a0*/  F2FP.SATFINITE.E5M2.F32.PACK_AB_MERGE_C R46, R58, R56, RZ ;  /* 0x000000383a2e723e */ /* 0x000fc600048060ff */
[----:B------:R-:W4:Y:S01]  /*fb8b0*/  LDL.LU R53, [R1+0x12fc] ;  /* 0x0012fc0001357983 */ /* 0x000f220000300800 */
[----:B------:R-:W-:-:S03]  /*fb8c0*/  IMAD.X R3, R13, 0x1, R5, P1 ;  /* 0x000000010d037824 */ /* 0x000fc600008e0605 */
[----:B------:R-:W4:Y:S04]  /*fb8d0*/  LDL.LU R54, [R1+0x12e0] ;  /* 0x0012e00001367983 */ /* 0x000f280000300800 */
[----:B------:R-:W4:Y:S04]  /*fb8e0*/  LDL.LU R55, [R1+0x12e4] ;  /* 0x0012e40001377983 */ /* 0x000f280000300800 */
[----:B------:R-:W-:Y:S04]  /*fb8f0*/  STL [R1+0x5934], R46 ;  /* 0x0059342e01007387 */ /* 0x000fe80000100800 */
[----:B------:R-:W4:Y:S04]  /*fb900*/  LDL.LU R56, [R1+0x12e8] ;  /* 0x0012e80001387983 */ /* 0x000f280000300800 */
[----:B------:R-:W4:Y:S04]  /*fb910*/  LDL.LU R58, [R1+0x12ec] ;  /* 0x0012ec00013a7983 */ /* 0x000f280000300800 */
[----:B------:R1:W-:Y:S02]  /*fb920*/  STL.64 [R1+0x1748], R2 ;  /* 0x0017480201007387 */ /* 0x0003e40000100a00 */
[----:B-1----:R-:W-:-:S05]  /*fb930*/  IADD3 R2, P1, PT, R12, R6, RZ ;  /* 0x000000060c027210 */ /* 0x002fca0007f3e0ff */
[----:B------:R-:W-:Y:S01]  /*fb940*/  IMAD.X R3, R13, 0x1, R7, P1 ;  /* 0x000000010d037824 */ /* 0x000fe200008e0607 */
[----:B--2---:R-:W-:-:S05]  /*fb950*/  F2FP.SATFINITE.E5M2.F32.PACK_AB_MERGE_C R48, R30, R29, RZ ;  /* 0x0000001d1e30723e */ /* 0x004fca00048060ff */
[----:B------:R-:W-:Y:S01]  /*fb960*/  STL [R1+0x5940], R48 ;  /* 0x0059403001007387 */ /* 0x000fe20000100800 */
[----:B------:R-:W-:-:S05]  /*fb970*/  F2FP.SATFINITE.E5M2.F32.PACK_AB_MERGE_C R43, R59, R57, RZ ;  /* 0x000000393b2b723e */ /* 0x000fca00048060ff */
        /* <DEDUP_REMOVED lines=8> */
[----:B------:R-:W2:Y:S02]  /*fba00*/  LDL.LU R22, [R1+0x12d8] ;  /* 0x0012d80001167983 */ /* 0x000ea40000300800 */
[----:B------:R-:W-:Y:S02]  /*fba10*/  IMAD.X R3, R13, 0x1, R11, P1 ;  /* 0x000000010d037824 */ /* 0x000fe400008e060b */
[----:B------:R-:W2:Y:S04]  /*fba20*/  LDL.LU R23, [R1+0x12dc] ;  /* 0x0012dc0001177983 */ /* 0x000ea80000300800 */
[----:B------:R-:W-:Y:S01]  /*fba30*/  STL [R1+0x595c], R47 ;  /* 0x00595c2f01007387 */ /* 0x000fe20000100800 */
[----:B---3--:R-:W-:-:S05]  /*fba40*/  F2FP.SATFINITE.E5M2.F32.PACK_AB_MERGE_C R46, R21, R20, RZ ;  /* 0x00000014152e723e */ /* 0x008fca00048060ff */
[----:B------:R-:W-:Y:S04]  /*fba50*/  STL [R1+0x5964], R46 ;  /* 0x0059642e01007387 */ /* 0x000fe80000100800 */
[----:B------:R1:W-:Y:S04]  /*fba60*/  STL.64 [R1+0x1738], R2 ;  /* 0x0017380201007387 */ /* 0x0003e80000100a00 */
[----:B------:R-:W3:Y:S04]  /*fba70*/  LDL.LU R57, [R1+0x12c0] ;  /* 0x0012c00001397983 */ /* 0x000ee80000300800 */
[----:B------:R-:W3:Y:S01]  /*fba80*/  LDL.LU R19, [R1+0x12c4] ;  /* 0x0012c40001137983 */ /* 0x000ee20000300800 */
[----:B-1----:R-:W-:-:S03]  /*fba90*/  IADD3 R2, P1, PT, R12, R9, RZ ;  /* 0x000000090c027210 */ /* 0x002fc60007f3e0ff */
[----:B------:R-:W3:Y:S02]  /*fbaa0*/  LDL.LU R20, [R1+0x12c8] ;  /* 0x0012c80001147983 */ /* 0x000ee40000300800 */
[----:B------:R-:W-:-:S05]  /*fbab0*/  IMAD.X R3, R13, 0x1, R10, P1 ;  /* 0x000000010d037824 */ /* 0x000fca00008e060a */
[----:B------:R1:W-:Y:S04]  /*fbac0*/  STL.64 [R1+0x1730], R2 ;  /* 0x0017300201007387 */ /* 0x0003e80000100a00 */
[----:B------:R-:W3:Y:S01]  /*fbad0*/  LDL.LU R21, [R1+0x12cc] ;  /* 0x0012cc0001157983 */ /* 0x000ee20000300800 */
[----:B----4-:R-:W-:Y:S02]  /*fbae0*/  F2FP.SATFINITE.E5M2.F32.PACK_AB_MERGE_C R45, R53, R31, RZ ;  /* 0x0000001f352d723e */ /* 0x010fe400048060ff */
[----:B------:R-:W-:Y:S01]  /*fbaf0*/  F2FP.SATFINITE.E5M2.F32.PACK_AB_MERGE_C R39, R55, R54, RZ ;  /* 0x000000363727723e */ /* 0x000fe200048060ff */
[----:B0-----:R-:W-:Y:S01]  /*fbb00*/  VIADD R12, R12, UR6 ;  /* 0x000000060c0c7c36 */ /* 0x001fe20008000000 */
[----:B------:R-:W0:Y:S01]  /*fbb10*/  LDCU UR6, c[0x0][0x3b8] ;  /* 0x00007700ff0677ac */ /* 0x000e220008000800 */
[----:B------:R-:W-:Y:S04]  /*fbb20*/  STL [R1+0x5978], R45 ;  /* 0x0059782d01007387 */ /* 0x000fe80000100800 */
[----:B------:R-:W-:Y:S01]  /*fbb30*/  STL [R1+0x5984], R39 ;  /* 0x0059842701007387 */ /* 0x000fe20000100800 */
[----:B------:R-:W-:-:S03]  /*fbb40*/  SHF.R.S32.HI R13, RZ, 0x1f, R12 ;  /* 0x0000001fff0d7819 */ /* 0x000fc6000001140c */
[----:B------:R-:W4:Y:S01]  /*fbb50*/  LDL.LU R29, [R1+0x12b0] ;  /* 0x0012b000011d7983 */ /* 0x000f220000300800 */
[----:B-1----:R-:W-:-:S03]  /*fbb60*/  IADD3 R2, P1, PT, R12, R4, RZ ;  /* 0x000000040c027210 */ /* 0x002fc60007f3e0ff */
[----:B------:R-:W4:Y:S01]  /*fbb70*/  LDL.LU R30, [R1+0x12b4] ;  /* 0x0012b400011e7983 */ /* 0x000f220000300800 */
[----:B------:R-:W-:-:S03]  /*fbb80*/  F2FP.SATFINITE.E5M2.F32.PACK_AB_MERGE_C R49, R58, R56, RZ ;  /* 0x000000383a31723e */ /* 0x000fc600048060ff */
[----:B------:R-:W4:Y:S04]  /*fbb90*/  LDL.LU R31, [R1+0x12b8] ;  /* 0x0012b800011f7983 */ /* 0x000f280000300800 */
[----:B------:R-:W4:Y:S04]  /*fbba0*/  LDL.LU R53, [R1+0x12bc] ;  /* 0x0012bc0001357983 */ /* 0x000f280000300800 */
[----:B------:R-:W4:Y:S01]  /*fbbb0*/  LDL.LU R54, [R1+0x12a0] ;  /* 0x0012a00001367983 */ /* 0x000f220000300800 */
[----:B------:R-:W-:-:S03]  /*fbbc0*/  IMAD.X R3, R13, 0x1, R5, P1 ;  /* 0x000000010d037824 */ /* 0x000fc600008e0605 */
        /* <DEDUP_REMOVED lines=27> */
[----:B----4-:R-:W-:-:S02]  /*fbd80*/  F2FP.SATFINITE.E5M2.F32.PACK_AB_MERGE_C R37, R30, R29, RZ ;  /* 0x0000001d1e25723e */ /* 0x010fc400048060ff */
[----:B------:R-:W-:Y:S02]  /*fbd90*/  F2FP.SATFINITE.E5M2.F32.PACK_AB_MERGE_C R50, R53, R31, RZ ;  /* 0x0000001f3532723e */ /* 0x000fe400048060ff */
[----:B-1----:R-:W-:Y:S02]  /*fbda0*/  IADD3 R2, P1, PT, R12, R9, RZ ;  /* 0x000000090c027210 */ /* 0x002fe40007f3e0ff */
[----:B------:R-:W-:-:S03]  /*fbdb0*/  F2FP.SATFINITE.E5M2.F32.PACK_AB_MERGE_C R46, R55, R54, RZ ;  /* 0x00000036372e723e */ /* 0x000fc600048060ff */
[----:B------:R-:W-:Y:S01]  /*fbdc0*/  IMAD.X R3, R13, 0x1, R10, P1 ;  /* 0x000000010d037824 */ /* 0x000fe200008e060a */
[----:B------:R-:W-:Y:S01]  /*fbdd0*/  STL [R1+0x59ac], R37 ;  /* 0x0059ac2501007387 */ /* 0x000fe20000100800 */
[----:B0-----:R-:W-:Y:S01]  /*fbde0*/  VIADD R12, R12, UR6 ;  /* 0x000000060c0c7c36 */ /* 0x001fe20008000000 */
[----:B------:R-:W0:Y:S02]  /*fbdf0*/  LDCU UR6, c[0x0][0x3b8] ;  /* 0x00007700ff0677ac */ /* 0x000e240008000800 */
[----:B------:R-:W-:Y:S04]  /*fbe00*/  STL [R1+0x59b0], R50 ;  /* 0x0059b03201007387 */ /* 0x000fe80000100800 */
[----:B------:R1:W-:Y:S04]  /*fbe10*/  STL.64 [R1+0x1710], R2 ;  /* 0x0017100201007387 */ /* 0x0003e80000100a00 */
[----:B------:R-:W-:Y:S04]  /*fbe20*/  STL [R1+0x59b4], R46 ;  /* 0x0059b42e01007387 */ /* 0x000fe80000100800 */
[----:B------:R-:W4:Y:S01]  /*fbe30*/  LDL.LU R54, [R1+0x1270] ;  /* 0x0012700001367983 */ /* 0x000f220000300800 */
[----:B------:R-:W-:-:S03]  /*fbe40*/  SHF.R.S32.HI R13, RZ, 0x1f, R12 ;  /* 0x0000001fff0d7819 */ /* 0x000fc6000001140c */
[----:B------:R-:W4:Y:S01]  /*fbe50*/  LDL.LU R55, [R1+0x1274] ;  /* 0x0012740001377983 */ /* 0x000f220000300800 */
[----:B-1----:R-:W-:Y:S02]  /*fbe60*/  IADD3 R2, P1, PT, R12, R4, RZ ;  /* 0x000000040c027210 */ /* 0x002fe40007f3e0ff */
[----:B------:R-:W-:Y:S02]  /*fbe70*/  F2FP.SATFINITE.E5M2.F32.PACK_AB_MERGE_C R47, R58, R56, RZ ;  /* 0x000000383a2f723e */ /* 0x000fe400048060ff */
[----:B------:R-:W4:Y:S01]  /*fbe80*/  LDL.LU R56, [R1+0x1278] ;  /* 0x0012780001387983 */ /* 0x000f220000300800 */
[----:B------:R-:W-:-:S03]  /*fbe90*/  IMAD.X R3, R13, 0x1, R5, P1 ;  /* 0x000000010d037824 */ /* 0x000fc600008e0605 */
[----:B------:R-:W4:Y:S04]  /*fbea0*/  LDL.LU R58, [R1+0x127c] ;  /* 0x00127c00013a7983 */ /* 0x000f280000300800 */
[----:B------:R-:W-:Y:S01]  /*fbeb0*/  STL [R1+0x59b8], R47 ;  /* 0x0059b82f01007387 */ /* 0x000fe20000100800 */
[----:B--2---:R-:W-:-:S05]  /*fbec0*/  F2FP.SATFINITE.E5M2.F32.PACK_AB_MERGE_C R51, R18, R59, RZ ;  /* 0x0000003b1233723e */ /* 0x004fca00048060ff */
        /* <DEDUP_REMOVED lines=9> */
[----:B------:R-:W-:Y:S01]  /*fbf60*/  STL [R1+0x59c0], R61 ;  /* 0x0059c03d01007387 */ /* 0x000fe20000100800 */
[----:B---3--:R-:W-:-:S05]  /*fbf70*/  F2FP.SATFINITE.E5M2.F32.PACK_AB_MERGE_C R36, R19, R57, RZ ;  /* 0x000000391324723e */ /* 0x008fca00048060ff */
[----:B------:R-:W-:Y:S04]  /*fbf80*/  STL [R1+0x59c4], R36 ;  /* 0x0059c42401007387 */ /* 0x000fe80000100800 */
[----:B------:R1:W-:Y:S01]  /*fbf90*/  STL.64 [R1+0x1700], R2 ;  /* 0x0017000201007387 */ /* 0x0003e20000100a00 */
[----:B------:R-:W-:-:S03]  /*fbfa0*/  F2FP.SATFINITE.E5M2.F32.PACK_AB_MERGE_C R45, R21, R20, RZ ;  /* 0x00000014152d723e */ /* 0x000fc600048060ff */
[----:B------:R-:W3:Y:S04]  /*fbfb0*/  LDL.LU R29, [R1+0x1250] ;  /* 0x00125000011d7983 */ /* 0x000ee80000300800 */
[----:B------:R-:W3:Y:S04]  /*fbfc0*/  LDL.LU R30, [R1+0x1254] ;  /* 0x00125400011e7983 */ /* 0x000ee80000300800 */
[----:B------:R-:W3:Y:S04]  /*fbfd0*/  LDL.LU R31, [R1+0x1258] ;  /* 0x00125800011f7983 */ /* 0x000ee80000300800 */
[----:B------:R-:W3:Y:S04]  /*fbfe0*/  LDL.LU R53, [R1+0x125c] ;  /* 0x00125c0001357983 */ /* 0x000ee80000300800 */
[----:B------:R-:W-:Y:S04]  /*fbff0*/  STL [R1+0x59c8], R45 ;  /* 0x0059c82d01007387 */ /* 0x000fe80000100800 */
[----:B------:R-:W3:Y:S01]  /*fc000*/  LDL.LU R57, [R1+0x1240] ;  /* 0x0012400001397983 */ /* 0x000ee20000300800 */
[----:B-1----:R-:W-:-:S03]  /*fc010*/  IADD3 R2, P1, PT, R12, R8, RZ ;  /* 0x000000080c027210 */ /* 0x002fc60007f3e0ff */
[----:B------:R-:W3:Y:S02]  /*fc020*/  LDL.LU R19, [R1+0x1244] ;  /* 0x0012440001137983 */ /* 0x000ee40000300800 */
[----:B------:R-:W-:Y:S02]  /*fc030*/  IMAD.X R3, R13, 0x1, R11, P1 ;  /* 0x000000010d037824 */ /* 0x000fe400008e060b */
[----:B------:R-:W3:Y:S04]  /*fc040*/  LDL.LU R20, [R1+0x1248] ;  /* 0x0012480001147983 */ /* 0x000ee80000300800 */
[----:B------:R1:W-:Y:S04]  /*fc050*/  STL.64 [R1+0x16f8], R2 ;  /* 0x0016f80201007387 */ /* 0x0003e80000100a00 */
[----:B------:R-:W3:Y:S01]  /*fc060*/  LDL.LU R21, [R1+0x124c] ;  /* 0x00124c0001157983 */ /* 0x000ee20000300800 */
[----:B----4-:R-:W-:-:S02]  /*fc070*/  F2FP.SATFINITE.E5M2.F32.PACK_AB_MERGE_C R39, R55, R54, RZ ;  /* 0x000000363727723e */ /* 0x010fc400048060ff */
[----:B-1----:R-:W-:-:S03]  /*fc080*/  IADD3 R2, P1, PT, R12, R9, RZ ;  /* 0x000000090c027210 */ /* 0x002fc60007f3e0ff */
[----:B------:R-:W-:Y:S02]  /*fc090*/  STL [R1+0x59cc], R39 ;  /* 0x0059cc2701007387 */ /* 0x000fe40000100800 */
[----:B------:R-:W-:Y:S02]  /*fc0a0*/  IMAD.X R3, R13, 0x1, R10, P1 ;  /* 0x000000010d037824 */ /* 0x000fe400008e060a */
[----:B------:R-:W4:Y:S04]  /*fc0b0*/  LDL.LU R54, [R1+0x1230] ;  /* 0x0012300001367983 */ /* 0x000f280000300800 */
[----:B------:R1:W-:Y:S01]  /*fc0c0*/  STL.64 [R1+0x16f0], R2 ;  /* 0x0016f00201007387 */ /* 0x0003e20000100a00 */
[----:B0-----:R-:W-:Y:S01]  /*fc0d0*/  VIADD R12, R12, UR6 ;  /* 0x000000060c0c7c36 */ /* 0x001fe20008000000 */
[----:B------:R-:W-:Y:S01]  /*fc0e0*/  F2FP.SATFINITE.E5M2.F32.PACK_AB_MERGE_C R35, R58, R56, RZ ;  /* 0x000000383a23723e */ /* 0x000fe200048060ff */
[----:B------:R-:W0:Y:S01]  /*fc0f0*/  LDCU UR6, c[0x0][0x3b8] ;  /* 0x00007700ff0677ac */ /* 0x000e220008000800 */
[----:B------:R-:W4:Y:S02]  /*fc100*/  LDL.LU R55, [R1+0x1234] ;  /* 0x0012340001377983 */ /* 0x000f240000300800 */
[----:B------:R-:W-:-:S02]  /*fc110*/  SHF.R.S32.HI R13, RZ, 0x1f, R12 ;  /* 0x0000001fff0d7819 */ /* 0x000fc4000001140c */
[----:B------:R-:W4:Y:S01]  /*fc120*/  LDL.LU R56, [R1+0x1238] ;  /* 0x0012380001387983 */ /* 0x000f220000300800 */
[----:B-1----:R-:W-:-:S03]  /*fc130*/  IADD3 R2, P1, PT, R12, R4, RZ ;  /* 0x000000040c027210 */ /* 0x002fc60007f3e0ff */
[----:B------:R-:W4:Y:S04]  /*fc140*/  LDL.LU R58, [R1+0x123c] ;  /* 0x00123c00013a7983 */ /* 0x000f280000300800 */
[----:B------:R-:W-:Y:S01]  /*fc150*/  STL [R1+0x59d0], R35 ;  /* 0x0059d02301007387 */ /* 0x000fe20000100800 */
        /* <DEDUP_REMOVED lines=12> */
[----:B---3--:R-:W-:Y:S02]  /*fc220*/  F2FP.SATFINITE.E5M2.F32.PACK_AB_MERGE_C R43, R30, R29, RZ ;  /* 0x0000001d1e2b723e */ /* 0x008fe400048060ff */
[----:B------:R-:W-:-:S03]  /*fc230*/  F2FP.SATFINITE.E5M2.F32.PACK_AB_MERGE_C R49, R53, R31, RZ ;  /* 0x0000001f3531723e */ /* 0x000fc600048060ff */
[----:B------:R-:W-:Y:S04]  /*fc240*/  STL [R1+0x59dc], R43 ;  /* 0x0059dc2b01007387 */ /* 0x000fe80000100800 */
[----:B------:R-:W-:Y:S01]  /*fc250*/  STL [R1+0x59e0], R49 ;  /* 0x0059e03101007387 */ /* 0x000fe20000100800 */
[----:B------:R-:W-:-:S05]  /*fc260*/  F2FP.SATFINITE.E5M2.F32.PACK_AB_MERGE_C R60, R19, R57, RZ ;  /* 0x00000039133c723e */ /* 0x000fca00048060ff */
[----:B------:R-:W-:Y:S04]  /*fc270*/  STL [R1+0x59e4], R60 ;  /* 0x0059e43c01007387 */ /* 0x000fe80000100800 */
[----:B------:R1:W-:Y:S04]  /*fc280*/  STL.64 [R1+0x16e0], R2 ;  /* 0x0016e00201007387 */ /* 0x0003e80000100a00 */
[----:B------:R-:W3:Y:S04]  /*fc290*/  LDL.LU R57, [R1+0x1210] ;  /* 0x0012100001397983 */ /* 0x000ee80000300800 */
[----:B------:R-:W3:Y:S01]  /*fc2a0*/  LDL.LU R19, [R1+0x1214] ;  /* 0x0012140001137983 */ /* 0x000ee20000300800 */
[----:B------:R-:W-:-:S03]  /*fc2b0*/  F2FP.SATFINITE.E5M2.F32.PACK_AB_MERGE_C R48, R21, R20, RZ ;  /* 0x000000141530723e */ /* 0x000fc600048060ff */
[----:B------:R-:W3:Y:S04]  /*fc2c0*/  LDL.LU R20, [R1+0x1218] ;  /* 0x0012180001147983 */ /* 0x000ee80000300800 */
[----:B------:R-:W3:Y:S01]  /*fc2d0*/  LDL.LU R21, [R1+0x121c] ;  /* 0x00121c0001157983 */ /* 0x000ee20000300800 */
[----:B-1----:R-:W-:-:S05]  /*fc2e0*/  IADD3 R2, P1, PT, R12, R8, RZ ;  /* 0x000000080c027210 */ /* 0x002fca0007f3e0ff */
[----:B------:R-:W-:Y:S01]  /*fc2f0*/  IMAD.X R3, R13, 0x1, R11, P1 ;  /* 0x000000010d037824 */ /* 0x000fe200008e060b */
[----:B----4-:R-:W-:Y:S01]  /*fc300*/  F2FP.SATFINITE.E5M2.F32.PACK_AB_MERGE_C R44, R55, R54, RZ ;  /* 0x00000036372c723e */ /* 0x010fe200048060ff */
[----:B------:R-:W-:Y:S04]  /*fc310*/  STL [R1+0x59e8], R48 ;  /* 0x0059e83001007387 */ /* 0x000fe80000100800 */
[----:B------:R-:W-:Y:S04]  /*fc320*/  STL [R1+0x59ec], R44 ;  /* 0x0059ec2c01007387 */ /* 0x000fe80000100800 */
[----:B------:R1:W-:Y:S04]  /*fc330*/  STL.64 [R1+0x16d8], R2 ;  /* 0x0016d80201007387 */ /* 0x0003e80000100a00 */
[----:B------:R-:W4:Y:S01]  /*fc340*/  LDL.LU R25, [R1+0x1200] ;  /* 0x0012000001197983 */ /* 0x000f220000300800 */
[----:B-1----:R-:W-:-:S05]  /*fc350*/  IADD3 R2, P1, PT, R12, R9, RZ ;  /* 0x000000090c027210 */ /* 0x002fca0007f3e0ff */
[----:B------:R-:W-:-:S05]  /*fc360*/  IMAD.X R3, R13, 0x1, R10, P1 ;  /* 0x000000010d037824 */ /* 0x000fca00008e060a */
[----:B------:R1:W-:Y:S04]  /*fc370*/  STL.64 [R1+0x16d0], R2 ;  /* 0x0016d00201007387 */ /* 0x0003e80000100a00 */
[----:B------:R-:W4:Y:S01]  /*fc380*/  LDL.LU R26, [R1+0x1204] ;  /* 0x00120400011a7983 */ /* 0x000f220000300800 */
[----:B------:R-:W-:Y:S01]  /*fc390*/  F2FP.SATFINITE.E5M2.F32.PACK_AB_MERGE_C R38, R58, R56, RZ ;  /* 0x000000383a26723e */ /* 0x000fe200048060ff */
[----:B0-----:R-:W-:Y:S01]  /*fc3a0*/  VIADD R12, R12, UR6 ;  /* 0x000000060c0c7c36 */ /* 0x001fe20008000000 */
[----:B------:R-:W0:Y:S01]  /*fc3b0*/  LDCU UR6, c[0x0][0x3b8] ;  /* 0x00007700ff0677ac */ /* 0x000e220008000800 */
[----:B------:R-:W4:Y:S04]  /*fc3c0*/  LDL.LU R27, [R1+0x1208] ;  /* 0x00120800011b7983 */ /* 0x000f280000300800 */
[----:B------:R-:W4:Y:S01]  /*fc3d0*/  LDL.LU R28, [R1+0x120c] ;  /* 0x00120c00011c7983 */ /* 0x000f220000300800 */
[----:B------:R-:W-:-:S03]  /*fc3e0*/  SHF.R.S32.HI R13, RZ, 0x1f, R12 ;  /* 0x0000001fff0d7819 */ /* 0x000fc6000001140c */
[----:B------:R-:W4:Y:S01]  /*fc3f0*/  LDL.LU R29, [R1+0x11f0] ;  /* 0x0011f000011d7983 */ /* 0x000f220000300800 */
[----:B-1----:R-:W-:-:S03]  /*fc400*/  IADD3 R2, P1, PT, R12, R4, RZ ;  /* 0x000000040c027210 */ /* 0x002fc60007f3e0ff */
[----:B------:R-:W4:Y:S04]  /*fc410*/  LDL.LU R30, [R1+0x11f4] ;  /* 0x0011f400011e7983 */ /* 0x000f280000300800 */
[----:B------:R-:W-:Y:S01]  /*fc420*/  STL [R1+0x59f0], R38 ;  /* 0x0059f02601007387 */ /* 0x000fe20000100800 */
[----:B------:R-:W-:Y:S01]  /*fc430*/  IMAD.X R3, R13, 0x1, R5, P1 ;  /* 0x000000010d037824 */ /* 0x000fe200008e0605 */
[----:B--2---:R-:W-:-:S05]  /*fc440*/  F2FP.SATFINITE.E5M2.F32.PACK_AB_MERGE_C R50, R18, R59, RZ ;  /* 0x0000003b1232723e */ /* 0x004fca00048060ff */
[----:B------:R-:W-:Y:S04]  /*fc450*/  STL [R1+0x59f4], R50 ;  /* 0x0059f43201007387 */ /* 0x000fe80000100800 */
[----:B------:R-:W2:Y:S01]  /*fc460*/  LDL.LU R53, [R1+0x11f8] ;  /* 0x0011f80001357983 */ /* 0x000ea20000300800 */
[----:B------:R-:W-:-:S03]  /*fc470*/  F2FP.SATFINITE.E5M2.F32.PACK_AB_MERGE_C R37, R23, R22, RZ ;  /* 0x000000161725723e */ /* 0x000fc600048060ff */
[----:B------:R-:W2:Y:S04]  /*fc480*/  LDL.LU R58, [R1+0x11fc] ;  /* 0x0011fc00013a7983 */ /* 0x000ea80000300800 */
[----:B------:R-:W2:Y:S04]  /*fc490*/  LDL.LU R59, [R1+0x11e0] ;  /* 0x0011e000013b7983 */ /* 0x000ea80000300800 */
[----:B------:R-:W2:Y:S04]  /*fc4a0*/  LDL.LU R18, [R1+0x11e4] ;  /* 0x0011e40001127983 */ /* 0x000ea80000300800 */
[----:B------:R-:W2:Y:S04]  /*fc4b0*/  LDL.LU R22, [R1+0x11e8] ;  /* 0x0011e80001167983 */ /* 0x000ea80000300800 */
[----:B------:R-:W2:Y:S04]  /*fc4c0*/  LDL.LU R23, [R1+0x11ec] ;  /* 0x0011ec0001177983 */ /* 0x000ea80000300800 */
[----:B------:R-:W-:Y:S01]  /*fc4d0*/  STL [R1+0x59f8], R37 ;  /* 0x0059f82501007387 */ /* 0x000fe20000100800 */
[----:B---3--:R-:W-:-:S05]  /*fc4e0*/  F2FP.SATFINITE.E5M2.F32.PACK_AB_MERGE_C R47, R19, R57, RZ ;  /* 0x00000039132f723e */ /* 0x008fca00048060ff */
[----:B------:R-:W-:Y:S04]  /*fc4f0*/  STL [R1+0x59fc], R47 ;  /* 0x0059fc2f01007387 */ /* 0x000fe80000100800 */
[----:B------:R1:W-:Y:S01]  /*fc500*/  STL.64 [R1+0x16c8], R2 ;  /* 0x0016c80201007387 */ /* 0x0003e20000100a00 */
[----:B------:R-:W-:-:S05]  /*fc510*/  F2FP.SATFINITE.E5M2.F32.PACK_AB_MERGE_C R46, R21, R20, RZ ;  /* 0x00000014152e723e */ /* 0x000fca00048060ff */
[----:B------:R-:W-:Y:S04]  /*fc520*/  STL [R1+0x5a00], R46 ;  /* 0x005a002e01007387 */ /* 0x000fe80000100800 */
[----:B------:R-:W3:Y:S01]  /*fc530*/  LDL.LU R31, [R1+0x11d0] ;  /* 0x0011d000011f7983 */ /* 0x000ee20000300800 */
[----:B-1----:R-:W-:-:S03]  /*fc540*/  IADD3 R2, P1, PT, R12, R6, RZ ;  /* 0x000000060c027210 */ /* 0x002fc60007f3e0ff */
[----:B------:R-:W3:Y:S02]  /*fc550*/  LDL.LU R54, [R1+0x11d4] ;  /* 0x0011d40001367983 */ /* 0x000ee40000300800 */
[----:B------:R-:W-:Y:S02]  /*fc560*/  IMAD.X R3, R13, 0x1, R7, P1 ;  /* 0x000000010d037824 */ /* 0x000fe400008e0607 */
[----:B------:R-:W3:Y:S04]  /*fc570*/  LDL.LU R55, [R1+0x11d8] ;  /* 0x0011d80001377983 */ /* 0x000ee80000300800 */
[----:B------:R1:W-:Y:S04]  /*fc580*/  STL.64 [R1+0x16c0], R2 ;  /* 0x0016c00201007387 */ /* 0x0003e80000100a00 */
[----:B------:R-:W3:Y:S04]  /*fc590*/  LDL.LU R56, [R1+0x11dc] ;  /* 0x0011dc0001387983 */ /* 0x000ee80000300800 */
[----:B------:R-:W3:Y:S04]  /*fc5a0*/  LDL.LU R57, [R1+0x11c0] ;  /* 0x0011c00001397983 */ /* 0x000ee80000300800 */
[----:B------:R-:W3:Y:S04]  /*fc5b0*/  LDL.LU R19, [R1+0x11c4] ;  /* 0x0011c40001137983 */ /* 0x000ee80000300800 */
[----:B------:R-:W3:Y:S04]  /*fc5c0*/  LDL.LU R20, [R1+0x11c8] ;  /* 0x0011c80001147983 */ /* 0x000ee80000300800 */
[----:B------:R-:W3:Y:S01]  /*fc5d0*/  LDL.LU R21, [R1+0x11cc] ;  /* 0x0011cc0001157983 */ /* 0x000ee20000300800 */
[----:B-1----:R-:W-:-:S02]  /*fc5e0*/  IADD3 R2, P1, PT, R12, R8, RZ ;  /* 0x000000080c027210 */ /* 0x002fc40007f3e0ff */
[----:B----4-:R-:W-:-:S03]  /*fc5f0*/  F2FP.SATFINITE.E5M2.F32.PACK_AB_MERGE_C R61, R26, R25, RZ ;  /* 0x000000191a3d723e */ /* 0x010fc600048060ff */
[C---:B------:R-:W-:Y:S02]  /*fc600*/  IMAD.X R3, R13.reuse, 0x1, R11, P1 ;  /* 0x000000010d037824 */ /* 0x040fe400008e060b */
[----:B------:R-:W-:Y:S04]  /*fc610*/  STL [R1+0x5a04], R61 ;  /* 0x005a043d01007387 */ /* 0x000fe80000100800 */
[----:B------:R1:W-:Y:S02]  /*fc620*/  STL.64 [R1+0x16b8], R2 ;  /* 0x0016b80201007387 */ /* 0x0003e40000100a00 */
[C---:B-1----:R-:W-:Y:S01]  /*fc630*/  IADD3 R2, P1, PT, R12.reuse, R9, RZ ;  /* 0x000000090c027210 */ /* 0x042fe20007f3e0ff */
[----:B0-----:R-:W-:Y:S01]  /*fc640*/  VIADD R12, R12, UR6 ;  /* 0x000000060c0c7c36 */ /* 0x001fe20008000000 */
[----:B------:R-:W-:Y:S01]  /*fc650*/  F2FP.SATFINITE.E5M2.F32.PACK_AB_MERGE_C R45, R30, R29, RZ ;  /* 0x0000001d1e2d723e */ /* 0x000fe200048060ff */
[----:B------:R-:W0:Y:S01]  /*fc660*/  LDCU UR6, c[0x0][0x3b8] ;  /* 0x00007700ff0677ac */ /* 0x000e220008000800 */
[----:B------:R-:W4:Y:S01]  /*fc670*/  LDL.LU R29, [R1+0x11b0] ;  /* 0x0011b000011d7983 */ /* 0x000f220000300800 */
[----:B------:R-:W-:Y:S01]  /*fc680*/  IMAD.X R3, R13, 0x1, R10, P1 ;  /* 0x000000010d037824 */ /* 0x000fe200008e060a */
[----:B------:R-:W-:-:S04]  /*fc690*/  SHF.R.S32.HI R13, RZ, 0x1f, R12 ;  /* 0x0000001fff0d7819 */ /* 0x000fc8000001140c */
[----:B------:R1:W-:Y:S04]  /*fc6a0*/  STL.64 [R1+0x16b0], R2 ;  /* 0x0016b00201007387 */ /* 0x0003e80000100a00 */
[----:B------:R-:W4:Y:S01]  /*fc6b0*/  LDL.LU R30, [R1+0x11b4] ;  /* 0x0011b400011e7983 */ /* 0x000f220000300800 */
[----:B-1----:R-:W-:-:S05]  /*fc6c0*/  IADD3 R2, P1, PT, R12, R4, RZ ;  /* 0x000000040c027210 */ /* 0x002fca0007f3e0ff */
[----:B------:R-:W-:Y:S01]  /*fc6d0*/  IMAD.X R3, R13, 0x1, R5, P1 ;  /* 0x000000010d037824 */ /* 0x000fe200008e0605 */
[----:B--2---:R-:W-:Y:S02]  /*fc6e0*/  F2FP.SATFINITE.E5M2.F32.PACK_AB_MERGE_C R36, R58, R53, RZ ;  /* 0x000000353a24723e */ /* 0x004fe400048060ff */
[----:B------:R-:W2:Y:S01]  /*fc6f0*/  LDL.LU R53, [R1+0x11b8] ;  /* 0x0011b80001357983 */ /* 0x000ea20000300800 */
[----:B------:R-:W-:-:S03]  /*fc700*/  F2FP.SATFINITE.E5M2.F32.PACK_AB_MERGE_C R35, R18, R59, RZ ;  /* 0x0000003b1223723e */ /* 0x000fc600048060ff */
[----:B------:R-:W2:Y:S04]  /*fc710*/  LDL.LU R18, [R1+0x11bc] ;  /* 0x0011bc0001127983 */ /* 0x000ea80000300800 */
[----:B------:R-:W2:Y:S01]  /*fc720*/  LDL.LU R58, [R1+0x11a0] ;  /* 0x0011a000013a7983 */ /* 0x000ea20000300800 */
[----:B------:R-:W-:-:S03]  /*fc730*/  F2FP.SATFINITE.E5M2.F32.PACK_AB_MERGE_C R39, R23, R22, RZ ;  /* 0x000000161727723e */ /* 0x000fc600048060ff */
[----:B------:R-:W2:Y:S04]  /*fc740*/  LDL.LU R59, [R1+0x11a4] ;  /* 0x0011a400013b7983 */ /* 0x000ea80000300800 */
[----:B------:R-:W2:Y:S04]  /*fc750*/  LDL.LU R22, [R1+0x11a8] ;  /* 0x0011a80001167983 */ /* 0x000ea80000300800 */
[----:B------:R1:W-:Y:S04]  /*fc760*/  STL.64 [R1+0x16a8], R2 ;  /* 0x0016a80201007387 */ /* 0x0003e80000100a00 */
[----:B------:R-:W2:Y:S01]  /*fc770*/  LDL.LU R23, [R1+0x11ac] ;  /* 0x0011ac0001177983 */ /* 0x000ea20000300800 */
[----:B-1----:R-:W-:-:S05]  /*fc780*/  IADD3 R2, P1, PT, R12, R6, RZ ;  /* 0x000000060c027210 */ /* 0x002fca0007f3e0ff */
[----:B------:R-:W-:Y:S01]  /*fc790*/  IMAD.X R3, R13, 0x1, R7, P1 ;  /* 0x000000010d037824 */ /* 0x000fe200008e0607 */
[----:B---3--:R-:W-:-:S05]  /*fc7a0*/  F2FP.SATFINITE.E5M2.F32.PACK_AB_MERGE_C R34, R54, R31, RZ ;  /* 0x0000001f3622723e */ /* 0x008fca00048060ff */
[----:B------:R-:W-:Y:S01]  /*fc7b0*/  STL.64 [R1+0x5a38], R34 ;  /* 0x005a382201007387 */ /* 0x000fe20000100a00 */
[----:B------:R-:W-:Y:S02]  /*fc7c0*/  F2FP.SATFINITE.E5M2.F32.PACK_AB_MERGE_C R40, R56, R55, RZ ;  /* 0x000000373828723e */ /* 0x000fe400048060ff */
[----:B------:R-:W-:-:S03]  /*fc7d0*/  F2FP.SATFINITE.E5M2.F32.PACK_AB_MERGE_C R43, R19, R57, RZ ;  /* 0x00000039132b723e */ /* 0x000fc600048060ff */
[----:B------:R-:W-:Y:S04]  /*fc7e0*/  STL.64 [R1+0x5a48], R40 ;  /* 0x005a482801007387 */ /* 0x000fe80000100a00 */
[----:B------:R-:W-:Y:S04]  /*fc7f0*/  STL [R1+0x5ab0], R43 ;  /* 0x005ab02b01007387 */ /* 0x000fe80000100800 */
[----:B------:R1:W-:Y:S04]  /*fc800*/  STL.64 [R1+0x16a0], R2 ;  /* 0x0016a00201007387 */ /* 0x0003e80000100a00 */
[----:B------:R-:W3:Y:S04]  /*fc810*/  LDL.LU R56, [R1+0x1190] ;  /* 0x0011900001387983 */ /* 0x000ee80000300800 */
[----:B------:R-:W3:Y:S01]  /*fc820*/  LDL.LU R57, [R1+0x1194] ;  /* 0x0011940001397983 */ /* 0x000ee20000300800 */
[----:B------:R-:W-:-:S03]  /*fc830*/  F2FP.SATFINITE.E5M2.F32.PACK_AB_MERGE_C R52, R21, R20, RZ ;  /* 0x000000141534723e */ /* 0x000fc600048060ff */
[----:B------:R-:W3:Y:S04]  /*fc840*/  LDL.LU R20, [R1+0x1198] ;  /* 0x0011980001147983 */ /* 0x000ee80000300800 */
[----:B------:R-:W3:Y:S01]  /*fc850*/  LDL.LU R21, [R1+0x119c] ;  /* 0x00119c0001157983 */ /* 0x000ee20000300800 */
[----:B-1----:R-:W-:-:S03]  /*fc860*/  IADD3 R2, P1, PT, R12, R8, RZ ;  /* 0x000000080c027210 */ /* 0x002fc60007f3e0ff */
[----:B------:R-:W-:Y:S02]  /*fc870*/  STL [R1+0x5ab4], R52 ;  /* 0x005ab43401007387 */ /* 0x000fe40000100800 */
[----:B------:R-:W-:Y:S02]  /*fc880*/  IMAD.X R3, R13, 0x1, R11, P1 ;  /* 0x000000010d037824 */ /* 0x000fe400008e060b */
[----:B------:R-:W3:Y:S04]  /*fc890*/  LDL.LU R31, [R1+0x1180] ;  /* 0x00118000011f7983 */ /* 0x000ee80000300800 */
[----:B------:R-:W3:Y:S04]  /*fc8a0*/  LDL.LU R54, [R1+0x1184] ;  /* 0x0011840001367983 */ /* 0x000ee80000300800 */
[----:B------:R-:W3:Y:S04]  /*fc8b0*/  LDL.LU R55, [R1+0x1188] ;  /* 0x0011880001377983 */ /* 0x000ee80000300800 */
[----:B------:R1:W-:Y:S04]  /*fc8c0*/  STL.64 [R1+0x1698], R2 ;  /* 0x0016980201007387 */ /* 0x0003e80000100a00 */
[----:B------:R-:W3:Y:S01]  /*fc8d0*/  LDL.LU R19, [R1+0x118c] ;  /* 0x00118c0001137983 */ /* 0x000ee20000300800 */
[----:B----4-:R-:W-:-:S02]  /*fc8e0*/  F2FP.SATFINITE.E5M2.F32.PACK_AB_MERGE_C R60, R30, R29, RZ ;  /* 0x0000001d1e3c723e */ /* 0x010fc400048060ff */
[C---:B-1----:R-:W-:Y:S01]  /*fc8f0*/  IADD3 R2, P1, PT, R12.reuse, R9, RZ ;  /* 0x000000090c027210 */ /* 0x042fe20007f3e0ff */
[----:B0-----:R-:W-:Y:S02]  /*fc900*/  VIADD R12, R12, UR6 ;  /* 0x000000060c0c7c36 */ /* 0x001fe40008000000 */
[----:B------:R-:W-:Y:S01]  /*fc910*/  STL [R1+0x5ab8], R60 ;  /* 0x005ab83c01007387 */ /* 0x000fe20000100800 */
[----:B------:R-:W-:Y:S01]  /*fc920*/  F2FP.SATFINITE.E5M2.F32.PACK_AB_MERGE_C R51, R28, R27, RZ ;  /* 0x0000001b1c33723e */ /* 0x000fe200048060ff */
[----:B------:R-:W0:Y:S01]  /*fc930*/  LDCU UR6, c[0x0][0x3b8] ;  /* 0x00007700ff0677ac */ /* 0x000e220008000800 */
[----:B------:R-:W-:Y:S01]  /*fc940*/  IMAD.X R3, R13, 0x1, R10, P1 ;  /* 0x000000010d037824 */ /* 0x000fe200008e060a */
[----:B------:R-:W-:Y:S02]  /*fc950*/  SHF.R.S32.HI R13, RZ, 0x1f, R12 ;  /* 0x0000001fff0d7819 */ /* 0x000fe4000001140c */
[----:B--2---:R-:W-:Y:S02]  /*fc960*/  F2FP.SATFINITE.E5M2.F32.PACK_AB_MERGE_C R49, R18, R53, RZ ;  /* 0x000000351231723e */ /* 0x004fe400048060ff */
[----:B------:R-:W2:Y:S04]  /*fc970*/  LDL.LU R53, [R1+0x1170] ;  /* 0x0011700001357983 */ /* 0x000ea80000300800 */
[----:B------:R1:W-:Y:S01]  /*fc980*/  STL.64 [R1+0x1690], R2 ;  /* 0x0016900201007387 */ /* 0x0003e20000100a00 */
[----:B------:R-:W-:-:S03]  /*fc990*/  F2FP.SATFINITE.E5M2.F32.PACK_AB_MERGE_C R44, R59, R58, RZ ;  /* 0x0000003a3b2c723e */ /* 0x000fc600048060ff */
[----:B------:R-:W2:Y:S04]  /*fc9a0*/  LDL.LU R18, [R1+0x1174] ;  /* 0x0011740001127983 */ /* 0x000ea80000300800 */
[----:B------:R-:W-:Y:S01]  /*fc9b0*/  STL.64 [R1+0x5a70], R44 ;  /* 0x005a702c01007387 */ /* 0x000fe20000100a00 */
[----:B-1----:R-:W-:Y:S02]  /*fc9c0*/  IADD3 R2, P1, PT, R12, R4, RZ ;  /* 0x000000040c027210 */ /* 0x002fe40007f3e0ff */
[----:B------:R-:W-:Y:S02]  /*fc9d0*/  F2FP.SATFINITE.E5M2.F32.PACK_AB_MERGE_C R48, R23, R22, RZ ;  /* 0x000000161730723e */ /* 0x000fe400048060ff */
[----:B------:R-:W4:Y:S01]  /*fc9e0*/  LDL.LU R22, [R1+0x1178] ;  /* 0x0011780001167983 */ /* 0x000f220000300800 */
[----:B------:R-:W-:-:S03]  /*fc9f0*/  IMAD.X R3, R13, 0x1, R5, P1 ;  /* 0x000000010d037824 */ /* 0x000fc600008e0605 */
[----:B------:R-:W4:Y:S04]  /*fca00*/  LDL.LU R23, [R1+0x117c] ;  /* 0x00117c0001177983 */ /* 0x000f280000300800 */
[----:B------:R-:W-:Y:S04]  /*fca10*/  STL.64 [R1+0x5a80], R48 ;  /* 0x005a803001007387 */ /* 0x000fe80000100a00 */
        /* <DEDUP_REMOVED lines=8> */
[----:B------:R-:W-:Y:S01]  /*fcaa0*/  STL.64 [R1+0x5a88], R50 ;  /* 0x005a883201007387 */ /* 0x000fe20000100a00 */
[----:B------:R-:W-:-:S03]  /*fcab0*/  F2FP.SATFINITE.E5M2.F32.PACK_AB_MERGE_C R38, R21, R20, RZ ;  /* 0x000000141526723e */ /* 0x000fc600048060ff */
[----:B------:R-:W3:Y:S04]  /*fcac0*/  LDL.LU R56, [R1+0x1150] ;  /* 0x0011500001387983 */ /* 0x000ee80000300800 */
[----:B------:R-:W3:Y:S04]  /*fcad0*/  LDL.LU R57, [R1+0x1154] ;  /* 0x0011540001397983 */ /* 0x000ee80000300800 */
[----:B------:R-:W3:Y:S04]  /*fcae0*/  LDL.LU R20, [R1+0x1158] ;  /* 0x0011580001147983 */ /* 0x000ee80000300800 */
[----:B------:R-:W3:Y:S01]  /*fcaf0*/  LDL.LU R21, [R1+0x115c] ;  /* 0x00115c0001157983 */ /* 0x000ee20000300800 */
[----:B------:R-:W-:-:S03]  /*fcb00*/  F2FP.SATFINITE.E5M2.F32.PACK_AB_MERGE_C R47, R54, R31, RZ ;  /* 0x0000001f362f723e */ /* 0x000fc600048060ff */
[----:B------:R-:W-:Y:S04]  /*fcb10*/  STL.64 [R1+0x5a98], R38 ;  /* 0x005a982601007387 */ /* 0x000fe80000100a00 */
[----:B------:R-:W3:Y:S01]  /*fcb20*/  LDL.LU R31, [R1+0x1140] ;  /* 0x00114000011f7983 */ /* 0x000ee20000300800 */
[----:B------:R-:W-:-:S03]  /*fcb30*/  F2FP.SATFINITE.E5M2.F32.PACK_AB_MERGE_C R37, R19, R55, RZ ;  /* 0x000000371325723e */ /* 0x000fc600048060ff */
[----:B------:R1:W-:Y:S04]  /*fcb40*/  STL.64 [R1+0x1680], R2 ;  /* 0x0016800201007387 */ /* 0x0003e80000100a00 */
[----:B------:R-:W3:Y:S04]  /*fcb50*/  LDL.LU R54, [R1+0x1144] ;  /* 0x0011440001367983 */ /* 0x000ee80000300800 */
[----:B------:R-:W3:Y:S04]  /*fcb60*/  LDL.LU R55, [R1+0x1148] ;  /* 0x0011480001377983 */ /* 0x000ee80000300800 */
[----:B------:R-:W3:Y:S01]  /*fcb70*/  LDL.LU R19, [R1+0x114c] ;  /* 0x00114c0001137983 */ /* 0x000ee20000300800 */
[----:B-1----:R-:W-:-:S05]  /*fcb80*/  IADD3 R2, P1, PT, R12, R8, RZ ;  /* 0x000000080c027210 */ /* 0x002fca0007f3e0ff */
[C---:B------:R-:W-:Y:S01]  /*fcb90*/  IMAD.X R3, R13.reuse, 0x1, R11, P1 ;  /* 0x000000010d037824 */ /* 0x040fe200008e060b */
[----:B------:R-:W-:Y:S04]  /*fcba0*/  STL.64 [R1+0x5aa8], R36 ;  /* 0x005aa82401007387 */ /* 0x000fe80000100a00 */
[----:B------:R1:W-:Y:S02]  /*fcbb0*/  STL.64 [R1+0x1678], R2 ;  /* 0x0016780201007387 */ /* 0x0003e40000100a00 */
[C---:B-1----:R-:W-:Y:S01]  /*fcbc0*/  IADD3 R2, P1, PT, R12.reuse, R9, RZ ;  /* 0x000000090c027210 */ /* 0x042fe20007f3e0ff */
[----:B0-----:R-:W-:Y:S01]  /*fcbd0*/  VIADD R12, R12, UR6 ;  /* 0x000000060c0c7c36 */ /* 0x001fe20008000000 */
[----:B------:R-:W0:Y:S03]  /*fcbe0*/  LDCU UR6, c[0x0][0x3b8] ;  /* 0x00007700ff0677ac */ /* 0x000e260008000800 */
[----:B------:R-:W-:Y:S01]  /*fcbf0*/  IMAD.X R3, R13, 0x1, R10, P1 ;  /* 0x000000010d037824 */ /* 0x000fe200008e060a */
[----:B------:R-:W-:-:S02]  /*fcc00*/  SHF.R.S32.HI R13, RZ, 0x1f, R12 ;  /* 0x0000001fff0d7819 */ /* 0x000fc4000001140c */
[----:B--2---:R-:W-:Y:S02]  /*fcc10*/  F2FP.SATFINITE.E5M2.F32.PACK_AB_MERGE_C R61, R18, R53, RZ ;  /* 0x00000035123d723e */ /* 0x004fe400048060ff */
[----:B------:R-:W2:Y:S04]  /*fcc20*/  LDL.LU R53, [R1+0x1130] ;  /* 0x0011300001357983 */ /* 0x000ea80000300800 */
[----:B------:R-:W2:Y:S04]  /*fcc30*/  LDL.LU R18, [R1+0x1134] ;  /* 0x0011340001127983 */ /* 0x000ea80000300800 */
[----:B------:R1:W-:Y:S01]  /*fcc40*/  STL.64 [R1+0x1670], R2 ;  /* 0x0016700201007387 */ /* 0x0003e20000100a00 */
[----:B----4-:R-:W-:-:S03]  /*fcc50*/  F2FP.SATFINITE.E5M2.F32.PACK_AB_MERGE_C R46, R23, R22, RZ ;  /* 0x00000016172e723e */ /* 0x010fc600048060ff */
[----:B------:R-:W4:Y:S01]  /*fcc60*/  LDL.LU R22, [R1+0x1138] ;  /* 0x0011380001167983 */ /* 0x000f220000300800 */
[----:B-1----:R-:W-:-:S03]  /*fcc70*/  IADD3 R2, P1, PT, R12, R4, RZ ;  /* 0x000000040c027210 */ /* 0x002fc60007f3e0ff */
[----:B------:R-:W4:Y:S02]  /*fcc80*/  LDL.LU R23, [R1+0x113c] ;  /* 0x00113c0001177983 */ /* 0x000f240000300800 */
[----:B------:R-:W-:Y:S02]  /*fcc90*/  IMAD.X R3, R13, 0x1, R5, P1 ;  /* 0x000000010d037824 */ /* 0x000fe400008e0605 */
[----:B------:R-:W4:Y:S01]  /*fcca0*/  LDL.LU R33, [R1+0x1120] ;  /* 0x0011200001217983 */ /* 0x000f220000300800 */
[----:B------:R-:W-:Y:S02]  /*fccb0*/  F2FP.SATFINITE.E5M2.F32.PACK_AB_MERGE_C R58, R58, R29, RZ ;  /* 0x0000001d3a3a723e */ /* 0x000fe400048060ff */
[----:B------:R-:W-:Y:S02]  /*fccc0*/  F2FP.SATFINITE.E5M2.F32.PACK_AB_MERGE_C R59, R59, R30, RZ ;  /* 0x0000001e3b3b723e */ /* 0x000fe400048060ff */
[----:B------:R-:W4:Y:S04]  /*fccd0*/  LDL.LU R30, [R1+0x1124] ;  /* 0x00112400011e7983 */ /* 0x000f280000300800 */
[----:B------:R-:W4:Y:S04]  /*fcce0*/  LDL.LU R42, [R1+0x1128] ;  /* 0x00112800012a7983 */ /* 0x000f280000300800 */
[----:B------:R1:W-:Y:S04]  /*fccf0*/  STL.64 [R1+0x1668], R2 ;  /* 0x0016680201007387 */ /* 0x0003e80000100a00 */
[----:B------:R-:W4:Y:S04]  /*fcd00*/  LDL.LU R29, [R1+0x112c] ;  /* 0x00112c00011d7983 */ /* 0x000f280000300800 */
[----:B------:R-:W4:Y:S04]  /*fcd10*/  LDL.LU R27, [R1+0x1110] ;  /* 0x00111000011b7983 */ /* 0x000f280000300800 */
[----:B------:R-:W4:Y:S01]  /*fcd20*/  LDL.LU R28, [R1+0x1114] ;  /* 0x00111400011c7983 */ /* 0x000f220000300800 */
[----:B-1----:R-:W-:-:S05]  /*fcd30*/  IADD3 R2, P1, PT, R12, R6, RZ ;  /* 0x000000060c027210 */ /* 0x002fca0007f3e0ff */
[----:B------:R-:W-:Y:S01]  /*fcd40*/  IMAD.X R3, R13, 0x1, R7, P1 ;  /* 0x000000010d037824 */ /* 0x000fe200008e0607 */
[----:B---3--:R-:W-:Y:S02]  /*fcd50*/  F2FP.SATFINITE.E5M2.F32.PACK_AB_MERGE_C R56, R57, R56, RZ ;  /* 0x000000383938723e */ /* 0x008fe400048060ff */
[----:B------:R-:W-:Y:S02]  /*fcd60*/  F2FP.SATFINITE.E5M2.F32.PACK_AB_MERGE_C R57, R21, R20, RZ ;  /* 0x000000141539723e */ /* 0x000fe400048060ff */
[----:B------:R-:W3:Y:S04]  /*fcd70*/  LDL.LU R20, [R1+0x1118] ;  /* 0x0011180001147983 */ /* 0x000ee80000300800 */
[----:B------:R-:W3:Y:S04]  /*fcd80*/  LDL.LU R21, [R1+0x111c] ;  /* 0x00111c0001157983 */ /* 0x000ee80000300800 */
[----:B------:R1:W-:Y:S04]  /*fcd90*/  STL.64 [R1+0x1660], R2 ;  /* 0x0016600201007387 */ /* 0x0003e80000100a00 */
[----:B-1----:R-:W3:Y:S01]  /*fcda0*/  LDL.LU R2, [R1+0x1100] ;  /* 0x0011000001027983 */ /* 0x002ee20000300800 */
[----:B------:R-:W-:-:S03]  /*fcdb0*/  F2FP.SATFINITE.E5M2.F32.PACK_AB_MERGE_C R55, R19, R55, RZ ;  /* 0x000000371337723e */ /* 0x000fc600048060ff */
[----:B------:R-:W3:Y:S04]  /*fcdc0*/  LDL.LU R26, [R1+0x1104] ;  /* 0x00110400011a7983 */ /* 0x000ee80000300800 */
[----:B------:R-:W3:Y:S04]  /*fcdd0*/  LDL.LU R0, [R1+0x1108] ;  /* 0x0011080001007983 */ /* 0x000ee80000300800 */
[----:B------:R-:W3:Y:S01]  /*fcde0*/  LDL.LU R19, [R1+0x110c] ;  /* 0x00110c0001137983 */ /* 0x000ee20000300800 */
[----:B------:R-:W-:-:S05]  /*fcdf0*/  IADD3 R14, P1, PT, R12, R8, RZ ;  /* 0x000000080c0e7210 */ /* 0x000fca0007f3e0ff */
[----:B------:R-:W-:-:S05]  /*fce00*/  IMAD.X R15, R13, 0x1, R11, P1 ;  /* 0x000000010d0f7824 */ /* 0x000fca00008e060b */
[----:B------:R1:W-:Y:S04]  /*fce10*/  STL.64 [R1+0x1658], R14 ;  /* 0x0016580e01007387 */ /* 0x0003e80000100a00 */
[----:B------:R-:W3:Y:S01]  /*fce20*/  LDL.LU R17, [R1+0x10f0] ;  /* 0x0010f00001117983 */ /* 0x000ee20000300800 */
[----:B------:R-:W-:-:S03]  /*fce30*/  F2FP.SATFINITE.E5M2.F32.PACK_AB_MERGE_C R54, R54, R31, RZ ;  /* 0x0000001f3636723e */ /* 0x000fc600048060ff */
[----:B------:R-:W3:Y:S01]  /*fce40*/  LDL.LU R24, [R1+0x10f4] ;  /* 0x0010f40001187983 */ /* 0x000ee20000300800 */
[C---:B-1----:R-:W-:Y:S01]  /*fce50*/  IADD3 R14, P1, PT, R12.reuse, R9, RZ ;  /* 0x000000090c0e7210 */ /* 0x042fe20007f3e0ff */
[----:B0-----:R-:W-:Y:S01]  /*fce60*/  VIADD R12, R12, UR6 ;  /* 0x000000060c0c7c36 */ /* 0x001fe20008000000 */
[----:B------:R-:W0:Y:S03]  /*fce70*/  LDCU UR6, c[0x0][0x3b8] ;  /* 0x00007700ff0677ac */ /* 0x000e260008000800 */
[----:B------:R-:W-:Y:S01]  /*fce80*/  IMAD.X R15, R13, 0x1, R10, P1 ;  /* 0x000000010d0f7824 */ /* 0x000fe200008e060a */
[----:B------:R-:W-:Y:S02]  /*fce90*/  SHF.R.S32.HI R13, RZ, 0x1f, R12 ;  /* 0x0000001fff0d7819 */ /* 0x000fe4000001140c */
[----:B------:R-:W-:Y:S02]  /*fcea0*/  IADD3 R32, P1, PT, R12, R4, RZ ;  /* 0x000000040c207210 */ /* 0x000fe40007f3e0ff */
[----:B------:R1:W-:Y:S04]  /*fceb0*/  STL.64 [R1+0x1650], R14 ;  /* 0x0016500e01007387 */ /* 0x0003e80000100a00 */
[----:B-1----:R-:W3:Y:S04]  /*fcec0*/  LDL.LU R15, [R1+0x10f8] ;  /* 0x0010f800010f7983 */ /* 0x002ee80000300800 */
[----:B------:R-:W3:Y:S04]  /*fced0*/  LDL.LU R25, [R1+0x10fc] ;  /* 0x0010fc0001197983 */ /* 0x000ee80000300800 */
[----:B------:R-:W3:Y:S01]  /*fcee0*/  LDL.LU R16, [R1+0x10e0] ;  /* 0x0010e00001107983 */ /* 0x000ee20000300800 */
[----:B--2---:R-:W-:-:S02]  /*fcef0*/  F2FP.SATFINITE.E5M2.F32.PACK_AB_MERGE_C R53, R18, R53, RZ ;  /* 0x000000351235723e */ /* 0x004fc400048060ff */
[----:B----4-:R-:W-:Y:S02]  /*fcf00*/  F2FP.SATFINITE.E5M2.F32.PACK_AB_MERGE_C R31, R23, R22, RZ ;  /* 0x00000016171f723e */ /* 0x010fe400048060ff */
[----:B------:R-:W2:Y:S04]  /*fcf10*/  LDL.LU R23, [R1+0x10e4] ;  /* 0x0010e40001177983 */ /* 0x000ea80000300800 */
[----:B------:R-:W4:Y:S04]  /*fcf20*/  LDL.LU R18, [R1+0x10e8] ;  /* 0x0010e80001127983 */ /* 0x000f280000300800 */
[----:B------:R-:W4:Y:S01]  /*fcf30*/  LDL.LU R22, [R1+0x10ec] ;  /* 0x0010ec0001167983 */ /* 0x000f220000300800 */
[----:B------:R-:W-:Y:S01]  /*fcf40*/  F2FP.SATFINITE.E5M2.F32.PACK_AB_MERGE_C R30, R30, R33, RZ ;  /* 0x000000211e1e723e */ /* 0x000fe200048060ff */
[----:B------:R-:W-:-:S05]  /*fcf50*/  IMAD.X R33, R13, 0x1, R5, P1 ;  /* 0x000000010d217824 */ /* 0x000fca00008e0605 */
[----:B------:R1:W-:Y:S04]  /*fcf60*/  STL.64 [R1+0x1648], R32 ;  /* 0x0016482001007387 */ /* 0x0003e80000100a00 */
[----:B-1----:R-:W4:Y:S01]  /*fcf70*/  LDL.LU R32, [R1+0x10d0] ;  /* 0x0010d00001207983 */ /* 0x002f220000300800 */
[----:B------:R-:W-:Y:S02]  /*fcf80*/  F2FP.SATFINITE.E5M2.F32.PACK_AB_MERGE_C R27, R28, R27, RZ ;  /* 0x0000001b1c1b723e */ /* 0x000fe400048060ff */
[----:B------:R-:W-:Y:S02]  /*fcf90*/  IADD3 R34, P1, PT, R12, R6, RZ ;  /* 0x000000060c227210 */ /* 0x000fe40007f3e0ff */
[----:B------:R-:W-:-:S03]  /*fcfa0*/  F2FP.SATFINITE.E5M2.F32.PACK_AB_MERGE_C R29, R29, R42, RZ ;  /* 0x0000002a1d1d723e */ /* 0x000fc600048060ff */
[----:B------:R-:W-:Y:S01]  /*fcfb0*/  IMAD.X R35, R13, 0x1, R7, P1 ;  /* 0x000000010d237824 */ /* 0x000fe200008e0607 */
[----:B---3--:R-:W-:Y:S02]  /*fcfc0*/  F2FP.SATFINITE.E5M2.F32.PACK_AB_MERGE_C R28, R21, R20, RZ ;  /* 0x00000014151c723e */ /* 0x008fe400048060ff */
[----:B------:R-:W3:Y:S04]  /*fcfd0*/  LDL.LU R20, [R1+0x10d4] ;  /* 0x0010d40001147983 */ /* 0x000ee80000300800 */
[----:B------:R-:W3:Y:S04]  /*fcfe0*/  LDL.LU R33, [R1+0x10d8] ;  /* 0x0010d80001217983 */ /* 0x000ee80000300800 */
[----:B------:R-:W3:Y:S04]  /*fcff0*/  LDL.LU R21, [R1+0x10dc] ;  /* 0x0010dc0001157983 */ /* 0x000ee80000300800 */
[----:B------:R-:W3:Y:S04]  /*fd000*/  LDL.LU R42, [R1+0x10c0] ;  /* 0x0010c000012a7983 */ /* 0x000ee80000300800 */
[----:B------:R-:W-:Y:S01]  /*fd010*/  STL.64 [R1+0x1640], R34 ;  /* 0x0016402201007387 */ /* 0x000fe20000100a00 */
[----:B------:R-:W-:-:S02]  /*fd020*/  F2FP.SATFINITE.E5M2.F32.PACK_AB_MERGE_C R26, R26, R2, RZ ;  /* 0x000000021a1a723e */ /* 0x000fc400048060ff */
[----:B------:R-:W-:Y:S02]  /*fd030*/  F2FP.SATFINITE.E5M2.F32.PACK_AB_MERGE_C R0, R19, R0, RZ ;  /* 0x000000001300723e */ /* 0x000fe400048060ff */
[----:B------:R-:W3:Y:S04]  /*fd040*/  LDL.LU R19, [R1+0x10c4] ;  /* 0x0010c40001137983 */ /* 0x000ee80000300800 */
[----:B------:R1:W-:Y:S04]  /*fd050*/  STL [R1+0x1d4c], R0 ;  /* 0x001d4c0001007387 */ /* 0x0003e80000100800 */
[----:B------:R-:W3:Y:S04]  /*fd060*/  LDL.LU R2, [R1+0x10c8] ;  /* 0x0010c80001027983 */ /* 0x000ee80000300800 */
[----:B-1----:R-:W3:Y:S01]  /*fd070*/  LDL.LU R0, [R1+0x10cc] ;  /* 0x0010cc0001007983 */ /* 0x002ee20000300800 */
[----:B------:R-:W-:-:S05]  /*fd080*/  IADD3 R34, P1, PT, R12, R8, RZ ;  /* 0x000000080c227210 */ /* 0x000fca0007f3e0ff */
[----:B------:R-:W-:-:S05]  /*fd090*/  IMAD.X R35, R13, 0x1, R11, P1 ;  /* 0x000000010d237824 */ /* 0x000fca00008e060b */
[----:B------:R1:W-:Y:S01]  /*fd0a0*/  STL.64 [R1+0x1638], R34 ;  /* 0x0016382201007387 */ /* 0x0003e20000100a00 */
[----:B------:R-:W-:-:S03]  /*fd0b0*/  F2FP.SATFINITE.E5M2.F32.PACK_AB_MERGE_C R24, R24, R17, RZ ;  /* 0x000000111818723e */ /* 0x000fc600048060ff */
[----:B------:R-:W3:Y:S04]  /*fd0c0*/  LDL.LU R40, [R1+0x10b0] ;  /* 0x0010b00001287983 */ /* 0x000ee80000300800 */
[----:B------:R-:W3:Y:S01]  /*fd0d0*/  LDL.LU R17, [R1+0x10b4] ;  /* 0x0010b40001117983 */ /* 0x000ee20000300800 */
[C---:B-1----:R-:W-:Y:S01]  /*fd0e0*/  IADD3 R34, P1, PT, R12.reuse, R9, RZ ;  /* 0x000000090c227210 */ /* 0x042fe20007f3e0ff */
[----:B0-----:R-:W-:Y:S01]  /*fd0f0*/  VIADD R12, R12, UR6 ;  /* 0x000000060c0c7c36 */ /* 0x001fe20008000000 */
[----:B------:R-:W0:Y:S03]  /*fd100*/  LDCU UR6, c[0x0][0x3b8] ;  /* 0x00007700ff0677ac */ /* 0x000e260008000800 */
[----:B------:R-:W-:Y:S01]  /*fd110*/  IMAD.X R35, R13, 0x1, R10, P1 ;  /* 0x000000010d237824 */ /* 0x000fe200008e060a */
[----:B------:R-:W-:-:S02]  /*fd120*/  SHF.R.S32.HI R13, RZ, 0x1f, R12 ;  /* 0x0000001fff0d7819 */ /* 0x000fc4000001140c */
[C---:B------:R-:W-:Y:S02]  /*fd130*/  IADD3 R14, P1, PT, R12.reuse, R4, RZ ;  /* 0x000000040c0e7210 */ /* 0x040fe40007f3e0ff */
[----:B------:R1:W-:Y:S01]  /*fd140*/  STL.64 [R1+0x1630], R34 ;  /* 0x0016302201007387 */ /* 0x0003e20000100a00 */
[----:B------:R-:W-:Y:S02]  /*fd150*/  F2FP.SATFINITE.E5M2.F32.PACK_AB_MERGE_C R25, R25, R15, RZ ;  /* 0x0000000f1919723e */ /* 0x000fe400048060ff */
[----:B------:R-:W-:Y:S01]  /*fd160*/  IMAD.X R15, R13, 0x1, R5, P1 ;  /* 0x000000010d0f7824 */ /* 0x000fe200008e0605 */
[----:B------:R-:W3:Y:S01]  /*fd170*/  LDL.LU R41, [R1+0x10b8] ;  /* 0x0010b80001297983 */ /* 0x000ee20000300800 */
[----:B------:R-:W-:-:S05]  /*fd180*/  IADD3 R36, P1, PT, R12, R6, RZ ;  /* 0x000000060c247210 */ /* 0x000fca0007f3e0ff */
[----:B------:R-:W-:Y:S01]  /*fd190*/  IMAD.X R37, R13, 0x1, R7, P1 ;  /* 0x000000010d257824 */ /* 0x000fe200008e0607 */
[----:B--2---:R-:W-:Y:S02]  /*fd1a0*/  F2FP.SATFINITE.E5M2.F32.PACK_AB_MERGE_C R23, R23, R16, RZ ;  /* 0x000000101717723e */ /* 0x004fe400048060ff */
[----:B----4-:R-:W-:Y:S02]  /*fd1b0*/  F2FP.SATFINITE.E5M2.F32.PACK_AB_MERGE_C R22, R22, R18, RZ ;  /* 0x000000121616723e */ /* 0x010fe400048060ff */
[----:B------:R-:W2:Y:S04]  /*fd1c0*/  LDL.LU R18, [R1+0x10bc] ;  /* 0x0010bc0001127983 */ /* 0x000ea80000300800 */
[----:B-1----:R-:W4:Y:S04]  /*fd1d0*/  LDL.LU R34, [R1+0xc70] ;  /* 0x000c700001227983 */ /* 0x002f280000300800 */
[----:B------:R-:W4:Y:S04]  /*fd1e0*/  LDL.LU R16, [R1+0xc74] ;  /* 0x000c740001107983 */ /* 0x000f280000300800 */
[----:B------:R-:W4:Y:S04]  /*fd1f0*/  LDL.LU R35, [R1+0xc78] ;  /* 0x000c780001237983 */ /* 0x000f280000300800 */
[----:B------:R1:W-:Y:S04]  /*fd200*/  STL.64 [R1+0x1628], R14 ;  /* 0x0016280e01007387 */ /* 0x0003e80000100a00 */
[----:B-1----:R-:W4:Y:S04]  /*fd210*/  LDL.LU R15, [R1+0xc7c] ;  /* 0x000c7c00010f7983 */ /* 0x002f280000300800 */
[----:B------:R-:W4:Y:S04]  /*fd220*/  LDL.LU R3, [R1+0x10a0] ;  /* 0x0010a00001037983 */ /* 0x000f280000300800 */
[----:B------:R-:W4:Y:S01]  /*fd230*/  LDL.LU R14, [R1+0x10a4] ;  /* 0x0010a400010e7983 */ /* 0x000f220000300800 */
[----:B---3--:R-:W-:-:S03]  /*fd240*/  F2FP.SATFINITE.E5M2.F32.PACK_AB_MERGE_C R20, R20, R32, RZ ;  /* 0x000000201414723e */ /* 0x008fc600048060ff */
[----:B------:R-:W3:Y:S01]  /*fd250*/  LDL.LU R32, [R1+0x10a8] ;  /* 0x0010a80001207983 */ /* 0x000ee20000300800 */
[----:B------:R-:W-:-:S03]  /*fd260*/  F2FP.SATFINITE.E5M2.F32.PACK_AB_MERGE_C R21, R21, R33, RZ ;  /* 0x000000211515723e */ /* 0x000fc600048060ff */
[----:B------:R-:W3:Y:S04]  /*fd270*/  LDL.LU R33, [R1+0x10ac] ;  /* 0x0010ac0001217983 */ /* 0x000ee80000300800 */
[----:B------:R-:W3:Y:S04]  /*fd280*/  LDL.LU R45, [R1+0x1090] ;  /* 0x00109000012d7983 */ /* 0x000ee80000300800 */
[----:B------:R1:W-:Y:S04]  /*fd290*/  STL.64 [R1+0x1620], R36 ;  /* 0x0016202401007387 */ /* 0x0003e80000100a00 */
[----:B------:R-:W3:Y:S01]  /*fd2a0*/  LDL.LU R60, [R1+0x1094] ;  /* 0x00109400013c7983 */ /* 0x000ee20000300800 */
[----:B------:R-:W-:-:S03]  /*fd2b0*/  F2FP.SATFINITE.E5M2.F32.PACK_AB_MERGE_C R19, R19, R42, RZ ;  /* 0x0000002a1313723e */ /* 0x000fc600048060ff */
[----:B------:R-:W3:Y:S01]  /*fd2c0*/  LDL.LU R42, [R1+0x1098] ;  /* 0x00109800012a7983 */ /* 0x000ee20000300800 */
[----:B------:R-:W-:-:S03]  /*fd2d0*/  F2FP.SATFINITE.E5M2.F32.PACK_AB_MERGE_C R2, R0, R2, RZ ;  /* 0x000000020002723e */ /* 0x000fc600048060ff */
[----:B------:R-:W3:Y:S01]  /*fd2e0*/  LDL.LU R0, [R1+0x109c] ;  /* 0x00109c0001007983 */ /* 0x000ee20000300800 */
[----:B-1----:R-:W-:-:S05]  /*fd2f0*/  IADD3 R36, P1, PT, R12, R8, RZ ;  /* 0x000000080c247210 */ /* 0x002fca0007f3e0ff */
[----:B------:R-:W-:Y:S01]  /*fd300*/  IMAD.X R37, R13, 0x1, R11, P1 ;  /* 0x000000010d257824 */ /* 0x000fe200008e060b */
[----:B------:R-:W-:Y:S04]  /*fd310*/  STL [R1+0x5878], R2 ;  /* 0x0058780201007387 */ /* 0x000fe80000100800 */
[----:B------:R1:W-:Y:S04]  /*fd320*/  STL.64 [R1+0x1618], R36 ;  /* 0x0016182401007387 */ /* 0x0003e80000100a00 */
[----:B------:R-:W3:Y:S04]  /*fd330*/  LDL.LU R49, [R1+0x1080] ;  /* 0x0010800001317983 */ /* 0x000ee80000300800 */
[----:B------:R-:W3:Y:S01]  /*fd340*/  LDL.LU R44, [R1+0x1084] ;  /* 0x00108400012c7983 */ /* 0x000ee20000300800 */
[C---:B-1----:R-:W-:Y:S01]  /*fd350*/  IADD3 R36, P1, PT, R12.reuse, R9, RZ ;  /* 0x000000090c247210 */ /* 0x042fe20007f3e0ff */
[----:B0-----:R-:W-:Y:S01]  /*fd360*/  VIADD R12, R12, UR6 ;  /* 0x000000060c0c7c36 */ /* 0x001fe20008000000 */
[----:B------:R-:W-:Y:S01]  /*fd370*/  F2FP.SATFINITE.E5M2.F32.PACK_AB_MERGE_C R17, R17, R40, RZ ;  /* 0x000000281111723e */ /* 0x000fe200048060ff */
[----:B------:R-:W0:Y:S02]  /*fd380*/  LDCU UR6, c[0x0][0x3b8] ;  /* 0x00007700ff0677ac */ /* 0x000e240008000800 */
[----:B------:R-:W-:Y:S01]  /*fd390*/  IMAD.X R37, R13, 0x1, R10, P1 ;  /* 0x000000010d257824 */ /* 0x000fe200008e060a */
[----:B------:R-:W-:-:S04]  /*fd3a0*/  SHF.R.S32.HI R13, RZ, 0x1f, R12 ;  /* 0x0000001fff0d7819 */ /* 0x000fc8000001140c */
[----:B------:R1:W-:Y:S04]  /*fd3b0*/  STL.64 [R1+0x1610], R36 ;  /* 0x0016102401007387 */ /* 0x0003e80000100a00 */
[----:B------:R-:W3:Y:S04]  /*fd3c0*/  LDL.LU R52, [R1+0x1088] ;  /* 0x0010880001347983 */ /* 0x000ee80000300800 */
[----:B------:R-:W3:Y:S01]  /*fd3d0*/  LDL.LU R43, [R1+0x108c] ;  /* 0x00108c00012b7983 */ /* 0x000ee20000300800 */
[----:B-1----:R-:W-:-:S03]  /*fd3e0*/  IADD3 R36, P1, PT, R12, R4, RZ ;  /* 0x000000040c247210 */ /* 0x002fc60007f3e0ff */
[----:B------:R-:W3:Y:S02]  /*fd3f0*/  LDL.LU R40, [R1+0x1070] ;  /* 0x0010700001287983 */ /* 0x000ee40000300800 */
[----:B------:R-:W-:Y:S01]  /*fd400*/  IMAD.X R37, R13, 0x1, R5, P1 ;  /* 0x000000010d257824 */ /* 0x000fe200008e0605 */
[----:B--2---:R-:W-:Y:S02]  /*fd410*/  F2FP.SATFINITE.E5M2.F32.PACK_AB_MERGE_C R18, R18, R41, RZ ;  /* 0x000000291212723e */ /* 0x004fe400048060ff */
[----:B------:R-:W2:Y:S01]  /*fd420*/  LDL.LU R41, [R1+0x1074] ;  /* 0x0010740001297983 */ /* 0x000ea20000300800 */
[----:B----4-:R-:W-:-:S03]  /*fd430*/  F2FP.SATFINITE.E5M2.F32.PACK_AB_MERGE_C R16, R16, R34, RZ ;  /* 0x000000221010723e */ /* 0x010fc600048060ff */
[----:B------:R-:W4:Y:S01]  /*fd440*/  LDL.LU R34, [R1+0x1078] ;  /* 0x0010780001227983 */ /* 0x000f220000300800 */
[----:B------:R-:W-:-:S03]  /*fd450*/  F2FP.SATFINITE.E5M2.F32.PACK_AB_MERGE_C R15, R15, R35, RZ ;  /* 0x000000230f0f723e */ /* 0x000fc600048060ff */
[----:B------:R-:W4:Y:S01]  /*fd460*/  LDL.LU R35, [R1+0x107c] ;  /* 0x00107c0001237983 */ /* 0x000f220000300800 */
[----:B------:R-:W-:-:S03]  /*fd470*/  F2FP.SATFINITE.E5M2.F32.PACK_AB_MERGE_C R14, R14, R3, RZ ;  /* 0x000000030e0e723e */ /* 0x000fc600048060ff */
[----:B------:R-:W4:Y:S04]  /*fd480*/  LDL.LU R3, [R1+0x1060] ;  /* 0x0010600001037983 */ /* 0x000f280000300800 */
[----:B------:R-:W-:Y:S04]  /*fd490*/  STL.64 [R1+0x1608], R36 ;  /* 0x0016082401007387 */ /* 0x000fe80000100a00 */
[----:B------:R1:W-:Y:S04]  /*fd4a0*/  STL [R1+0x4ca8], R14 ;  /* 0x004ca80e01007387 */ /* 0x0003e80000100800 */
[----:B-1----:R-:W4:Y:S01]  /*fd4b0*/  LDL.LU R14, [R1+0x1064] ;  /* 0x00106400010e7983 */ /* 0x002f220000300800 */
[----:B------:R-:W-:-:S05]  /*fd4c0*/  IADD3 R36, P1, PT, R12, R6, RZ ;  /* 0x000000060c247210 */ /* 0x000fca0007f3e0ff */
[----:B------:R-:W-:Y:S01]  /*fd4d0*/  IMAD.X R37, R13, 0x1, R7, P1 ;  /* 0x000000010d257824 */ /* 0x000fe200008e0607 */
[----:B---3--:R-:W-:-:S05]  /*fd4e0*/  F2FP.SATFINITE.E5M2.F32.PACK_AB_MERGE_C R2, R33, R32, RZ ;  /* 0x000000202102723e */ /* 0x008fca00048060ff */
[----:B------:R1:W-:Y:S04]  /*fd4f0*/  STL [R1+0x4ca4], R2 ;  /* 0x004ca40201007387 */ /* 0x0003e80000100800 */
[----:B------:R-:W3:Y:S04]  /*fd500*/  LDL.LU R32, [R1+0x1068] ;  /* 0x0010680001207983 */ /* 0x000ee80000300800 */
[----:B------:R-:W3:Y:S01]  /*fd510*/  LDL.LU R33, [R1+0x106c] ;  /* 0x00106c0001217983 */ /* 0x000ee20000300800 */
[----:B-1----:R-:W-:-:S03]  /*fd520*/  F2FP.SATFINITE.E5M2.F32.PACK_AB_MERGE_C R2, R60, R45, RZ ;  /* 0x0000002d3c02723e */ /* 0x002fc600048060ff */
[----:B------:R-:W3:Y:S04]  /*fd530*/  LDL.LU R45, [R1+0x1050] ;  /* 0x00105000012d7983 */ /* 0x000ee80000300800 */
[----:B------:R-:W-:Y:S04]  /*fd540*/  STL.64 [R1+0x1600], R36 ;  /* 0x0016002401007387 */ /* 0x000fe80000100a00 */
[----:B------:R-:W-:Y:S04]  /*fd550*/  STL [R1+0x4cbc], R2 ;  /* 0x004cbc0201007387 */ /* 0x000fe80000100800 */
[----:B------:R-:W3:Y:S01]  /*fd560*/  LDL.LU R60, [R1+0x1054] ;  /* 0x00105400013c7983 */ /* 0x000ee20000300800 */
[----:B------:R-:W-:-:S05]  /*fd570*/  F2FP.SATFINITE.E5M2.F32.PACK_AB_MERGE_C R0, R0, R42, RZ ;  /* 0x0000002a0000723e */ /* 0x000fca00048060ff */
[----:B------:R1:W-:Y:S04]  /*fd580*/  STL [R1+0x4cb8], R0 ;  /* 0x004cb80001007387 */ /* 0x0003e80000100800 */
[----:B------:R-:W3:Y:S04]  /*fd590*/  LDL.LU R42, [R1+0x1058] ;  /* 0x00105800012a7983 */ /* 0x000ee80000300800 */
[----:B-1----:R-:W3:Y:S01]  /*fd5a0*/  LDL.LU R0, [R1+0x105c] ;  /* 0x00105c0001007983 */ /* 0x002ee20000300800 */
[----:B------:R-:W-:Y:S02]  /*fd5b0*/  IADD3 R36, P1, PT, R12, R8, RZ ;  /* 0x000000080c247210 */ /* 0x000fe40007f3e0ff */
[----:B------:R-:W-:-:S03]  /*fd5c0*/  F2FP.SATFINITE.E5M2.F32.PACK_AB_MERGE_C R2, R44, R49, RZ ;  /* 0x000000312c02723e */ /* 0x000fc600048060ff */
[----:B------:R-:W-:-:S05]  /*fd5d0*/  IMAD.X R37, R13, 0x1, R11, P1 ;  /* 0x000000010d257824 */ /* 0x000fca00008e060b */
[----:B------:R1:W-:Y:S04]  /*fd5e0*/  STL.64 [R1+0x15f8], R36 ;  /* 0x0015f82401007387 */ /* 0x0003e80000100a00 */
[----:B------:R-:W-:Y:S04]  /*fd5f0*/  STL [R1+0x4cd8], R2 ;  /* 0x004cd80201007387 */ /* 0x000fe80000100800 */
[----:B------:R-:W3:Y:S01]  /*fd600*/  LDL.LU R49, [R1+0x1040] ;  /* 0x0010400001317983 */ /* 0x000ee20000300800 */
[----:B-1----:R-:W-:-:S03]  /*fd610*/  IADD3 R36, P1, PT, R12, R9, RZ ;  /* 0x000000090c247210 */ /* 0x002fc60007f3e0ff */
[----:B------:R-:W3:Y:S02]  /*fd620*/  LDL.LU R44, [R1+0x1044] ;  /* 0x00104400012c7983 */ /* 0x000ee40000300800 */
[----:B------:R-:W-:Y:S01]  /*fd630*/  IMAD.X R37, R13, 0x1, R10, P1 ;  /* 0x000000010d257824 */ /* 0x000fe200008e060a */
[----:B------:R-:W-:Y:S01]  /*fd640*/  F2FP.SATFINITE.E5M2.F32.PACK_AB_MERGE_C R13, R43, R52, RZ ;  /* 0x000000342b0d723e */ /* 0x000fe200048060ff */
[----:B0-----:R-:W-:Y:S01]  /*fd650*/  VIADD R12, R12, UR6 ;  /* 0x000000060c0c7c36 */ /* 0x001fe20008000000 */
[----:B------:R-:W0:Y:S02]  /*fd660*/  LDCU UR6, c[0x0][0x3b8] ;  /* 0x00007700ff0677ac */ /* 0x000e240008000800 */
[----:B------:R1:W-:Y:S04]  /*fd670*/  STL.64 [R1+0x15f0], R36 ;  /* 0x0015f02401007387 */ /* 0x0003e80000100a00 */
[----:B------:R-:W3:Y:S04]  /*fd680*/  LDL.LU R52, [R1+0x1048] ;  /* 0x0010480001347983 */ /* 0x000ee80000300800 */
[----:B------:R0:W-:Y:S04]  /*fd690*/  STL [R1+0x4cd0], R13 ;  /* 0x004cd00d01007387 */ /* 0x0001e80000100800 */
[----:B------:R-:W3:Y:S01]  /*fd6a0*/  LDL.LU R43, [R1+0x104c] ;  /* 0x00104c00012b7983 */ /* 0x000ee20000300800 */
[----:B-1----:R-:W-:-:S02]  /*fd6b0*/  IADD3 R36, P1, PT, R12, R4, RZ ;  /* 0x000000040c247210 */ /* 0x002fc40007f3e0ff */
[----:B0-----:R-:W-:-:S05]  /*fd6c0*/  SHF.R.S32.HI R13, RZ, 0x1f, R12 ;  /* 0x0000001fff0d7819 */ /* 0x001fca000001140c */
[----:B------:R-:W-:Y:S01]  /*fd6d0*/  IMAD.X R37, R13, 0x1, R5, P1 ;  /* 0x000000010d257824 */ /* 0x000fe200008e0605 */
[----:B--2---:R-:W-:-:S05]  /*fd6e0*/  F2FP.SATFINITE.E5M2.F32.PACK_AB_MERGE_C R2, R41, R40, RZ ;  /* 0x000000282902723e */ /* 0x004fca00048060ff */
[----:B------:R4:W-:Y:S04]  /*fd6f0*/  STL [R1+0x4cec], R2 ;  /* 0x004cec0201007387 */ /* 0x0009e80000100800 */
[----:B------:R-:W2:Y:S04]  /*fd700*/  LDL.LU R40, [R1+0x1030] ;  /* 0x0010300001287983 */ /* 0x000ea80000300800 */
[----:B------:R-:W2:Y:S01]  /*fd710*/  LDL.LU R41, [R1+0x1034] ;  /* 0x0010340001297983 */ /* 0x000ea20000300800 */
[----:B----4-:R-:W-:-:S03]  /*fd720*/  F2FP.SATFINITE.E5M2.F32.PACK_AB_MERGE_C R2, R35, R34, RZ ;  /* 0x000000222302723e */ /* 0x010fc600048060ff */
[----:B------:R-:W4:Y:S04]  /*fd730*/  LDL.LU R34, [R1+0x1038] ;  /* 0x0010380001227983 */ /* 0x000f280000300800 */
[----:B------:R-:W4:Y:S04]  /*fd740*/  LDL.LU R35, [R1+0x103c] ;  /* 0x00103c0001237983 */ /* 0x000f280000300800 */
[----:B------:R-:W-:Y:S01]  /*fd750*/  STL [R1+0x4ce4], R2 ;  /* 0x004ce40201007387 */ /* 0x000fe20000100800 */
[----:B------:R-:W-:-:S03]  /*fd760*/  F2FP.SATFINITE.E5M2.F32.PACK_AB_MERGE_C R14, R14, R3, RZ ;  /* 0x000000030e0e723e */ /* 0x000fc600048060ff */
[----:B------:R-:W4:Y:S04]  /*fd770*/  LDL.LU R3, [R1+0x1020] ;  /* 0x0010200001037983 */ /* 0x000f280000300800 */
[----:B------:R-:W-:Y:S04]  /*fd780*/  STL.64 [R1+0x15e8], R36 ;  /* 0x0015e82401007387 */ /* 0x000fe80000100a00 */
[----:B------:R0:W-:Y:S04]  /*fd790*/  STL [R1+0x4d00], R14 ;  /* 0x004d000e01007387 */ /* 0x0001e80000100800 */
[----:B0-----:R-:W4:Y:S01]  /*fd7a0*/  LDL.LU R14, [R1+0x1024] ;  /* 0x00102400010e7983 */ /* 0x001f220000300800 */
[----:B------:R-:W-:-:S05]  /*fd7b0*/  IADD3 R36, P1, PT, R12, R6, RZ ;  /* 0x000000060c247210 */ /* 0x000fca0007f3e0ff */
[----:B------:R-:W-:Y:S01]  /*fd7c0*/  IMAD.X R37, R13, 0x1, R7, P1 ;  /* 0x000000010d257824 */ /* 0x000fe200008e0607 */
[----:B---3--:R-:W-:-:S05]  /*fd7d0*/  F2FP.SATFINITE.E5M2.F32.PACK_AB_MERGE_C R2, R33, R32, RZ ;  /* 0x000000202102723e */ /* 0x008fca00048060ff */
[----:B------:R0:W-:Y:S04]  /*fd7e0*/  STL [R1+0x4cfc], R2 ;  /* 0x004cfc0201007387 */ /* 0x0001e80000100800 */
[----:B------:R-:W3:Y:S04]  /*fd7f0*/  LDL.LU R32, [R1+0x1028] ;  /* 0x0010280001207983 */ /* 0x000ee80000300800 */
[----:B------:R-:W3:Y:S01]  /*fd800*/  LDL.LU R33, [R1+0x102c] ;  /* 0x00102c0001217983 */ /* 0x000ee20000300800 */
[----:B0-----:R-:W-:-:S03]  /*fd810*/  F2FP.SATFINITE.E5M2.F32.PACK_AB_MERGE_C R2, R60, R45, RZ ;  /* 0x0000002d3c02723e */ /* 0x001fc600048060ff */
[----:B------:R-:W3:Y:S04]  /*fd820*/  LDL.LU R45, [R1+0x1010] ;  /* 0x00101000012d7983 */ /* 0x000ee80000300800 */
[----:B------:R-:W-:Y:S04]  /*fd830*/  STL.64 [R1+0x15e0], R36 ;  /* 0x0015e02401007387 */ /* 0x000fe80000100a00 */
[----:B------:R-:W-:Y:S04]  /*fd840*/  STL [R1+0x4d14], R2 ;  /* 0x004d140201007387 */ /* 0x000fe80000100800 */
[----:B------:R-:W3:Y:S01]  /*fd850*/  LDL.LU R60, [R1+0x1014] ;  /* 0x00101400013c7983 */ /* 0x000ee20000300800 */
[----:B------:R-:W-:-:S05]  /*fd860*/  F2FP.SATFINITE.E5M2.F32.PACK_AB_MERGE_C R0, R0, R42, RZ ;  /* 0x0000002a0000723e */ /* 0x000fca00048060ff */
[----:B------:R0:W-:Y:S04]  /*fd870*/  STL [R1+0x4d10], R0 ;  /* 0x004d100001007387 */ /* 0x0001e80000100800 */
[----:B------:R-:W3:Y:S04]  /*fd880*/  LDL.LU R42, [R1+0x1018] ;  /* 0x00101800012a7983 */ /* 0x000ee80000300800 */
[----:B0-----:R-:W3:Y:S01]  /*fd890*/  LDL.LU R0, [R1+0x101c] ;  /* 0x00101c0001007983 */ /* 0x001ee20000300800 */
[----:B------:R-:W-:-:S05]  /*fd8a0*/  IADD3 R36, P1, PT, R12, R8, RZ ;  /* 0x000000080c247210 */ /* 0x000fca0007f3e0ff */
[----:B------:R-:W-:Y:S01]  /*fd8b0*/  IMAD.X R37, R13, 0x1, R11, P1 ;  /* 0x000000010d257824 */ /* 0x000fe200008e060b */
[----:B------:R-:W-:-:S04]  /*fd8c0*/  F2FP.SATFINITE.E5M2.F32.PACK_AB_MERGE_C R2, R44, R49, RZ ;  /* 0x000000312c02723e */ /* 0x000fc800048060ff */
[----:B------:R0:W-:Y:S04]  /*fd8d0*/  STL.64 [R1+0x15d8], R36 ;  /* 0x0015d82401007387 */ /* 0x0001e80000100a00 */
[----:B------:R-:W-:Y:S04]  /*fd8e0*/  STL [R1+0x4d28], R2 ;  /* 0x004d280201007387 */ /* 0x000fe80000100800 */
[----:B------:R-:W3:Y:S01]  /*fd8f0*/  LDL.LU R49, [R1+0x1000] ;  /* 0x0010000001317983 */ /* 0x000ee20000300800 */
[----:B0-----:R-:W-:-:S03]  /*fd900*/  IADD3 R36, P1, PT, R12, R9, RZ ;  /* 0x000000090c247210 */ /* 0x001fc60007f3e0ff */
[----:B------:R-:W3:Y:S02]  /*fd910*/  LDL.LU R44, [R1+0x1004] ;  /* 0x00100400012c7983 */ /* 0x000ee40000300800 */
[----:B------:R-:W-:Y:S01]  /*fd920*/  IMAD.X R37, R13, 0x1, R10, P1 ;  /* 0x000000010d257824 */ /* 0x000fe200008e060a */
[----:B------:R-:W-:Y:S01]  /*fd930*/  F2FP.SATFINITE.E5M2.F32.PACK_AB_MERGE_C R13, R43, R52, RZ ;  /* 0x000000342b0d723e */ /* 0x000fe200048060ff */
[----:B------:R-:W-:Y:S01]  /*fd940*/  VIADD R12, R12, UR6 ;  /* 0x000000060c0c7c36 */ /* 0x000fe20008000000 */
        /* <DEDUP_REMOVED lines=350> */
[----:B------:R-:W-:-:S02]  /*fef30*/  IADD3 R36, P1, PT, R12, R6, RZ ;  /* 0x000000060c247210 */ /* 0x000fc40007f3e0ff */
[----:B---3--:R-:W-:-:S05]  /*fef40*/  F2FP.SATFINITE.E5M2.F32.PACK_AB_MERGE_C R2, R33, R32, RZ ;  /* 0x000000202102723e */ /* 0x008fca00048060ff */
[----:B------:R0:W-:Y:S04]  /*fef50*/  STL [R1+0x5088], R2 ;  /* 0x0050880201007387 */ /* 0x0001e80000100800 */
[----:B------:R-:W3:Y:S04]  /*fef60*/  LDL.LU R32, [R1+0xe28] ;  /* 0x000e280001207983 */ /* 0x000ee80000300800 */
[----:B------:R-:W3:Y:S01]  /*fef70*/  LDL.LU R33, [R1+0xe2c] ;  /* 0x000e2c0001217983 */ /* 0x000ee20000300800 */
[----:B------:R-:W-:Y:S01]  /*fef80*/  IMAD.X R37, R13, 0x1, R7, P1 ;  /* 0x000000010d257824 */ /* 0x000fe200008e0607 */
[----:B0-----:R-:W-:-:S02]  /*fef90*/  F2FP.SATFINITE.E5M2.F32.PACK_AB_MERGE_C R2, R60, R45, RZ ;  /* 0x0000002d3c02723e */ /* 0x001fc400048060ff */
        /* <DEDUP_REMOVED lines=87> */
[----:B---3--:R-:W-:-:S05]  /*ff510*/  F2FP.SATFINITE.E5M2.F32.PACK_AB_MERGE_C R2, R33, R32, RZ ;  /* 0x000000202102723e */ /* 0x008fca00048060ff */
[----:B------:R0:W-:Y:S04]  /*ff520*/  STL [R1+0x5104], R2 ;  /* 0x0051040201007387 */ /* 0x0001e80000100800 */
[----:B------:R-:W3:Y:S04]  /*ff530*/  LDL.LU R32, [R1+0xda8] ;  /* 0x000da80001207983 */ /* 0x000ee80000300800 */
[----:B------:R-:W3:Y:S01]  /*ff540*/  LDL.LU R33, [R1+0xdac] ;  /* 0x000dac0001217983 */ /* 0x000ee20000300800 */
[----:B------:R-:W-:-:S05]  /*ff550*/  IADD3 R36, P1, PT, R12, R6, RZ ;  /* 0x000000060c247210 */ /* 0x000fca0007f3e0ff */
[----:B------:R-:W-:Y:S01]  /*ff560*/  IMAD.X R37, R13, 0x1, R7, P1 ;  /* 0x000000010d257824 */ /* 0x000fe200008e0607 */
[----:B0-----:R-:W-:Y:S02]  /*ff570*/  F2FP.SATFINITE.E5M2.F32.PACK_AB_MERGE_C R2, R60, R45, RZ ;  /* 0x0000002d3c02723e */ /* 0x001fe400048060ff */
        /* <DEDUP_REMOVED lines=81> */
[----:B------:R3:W-:Y:S01]  /*ffa90*/  STL [R1+0x519c], R2 ;  /* 0x00519c0201007387 */ /* 0x0007e20000100800 */
[----:B------:R-:W-:-:S03]  /*ffaa0*/  F2FP.SATFINITE.E5M2.F32.PACK_AB_MERGE_C R14, R14, R3, RZ ;  /* 0x000000030e0e723e */ /* 0x000fc600048060ff */
[----:B------:R-:W4:Y:S04]  /*ffab0*/  LDL.LU R3, [R1+0xd20] ;  /* 0x000d200001037983 */ /* 0x000f280000300800 */
[----:B------:R-:W-:Y:S04]  /*ffac0*/  STL.64 [R1+0x1468], R36 ;  /* 0x0014682401007387 */ /* 0x000fe80000100a00 */
[----:B------:R0:W-:Y:S01]  /*ffad0*/  STL [R1+0x51b0], R14 ;  /* 0x0051b00e01007387 */ /* 0x0001e20000100800 */
[----:B---3--:R-:W-:-:S03]  /*ffae0*/  F2FP.SATFINITE.E5M2.F32.PACK_AB_MERGE_C R2, R33, R32, RZ ;  /* 0x000000202102723e */ /* 0x008fc600048060ff */
[----:B0-----:R-:W3:Y:S04]  /*ffaf0*/  LDL.LU R14, [R1+0xd24] ;  /* 0x000d2400010e7983 */ /* 0x001ee80000300800 */
        /* <DEDUP_REMOVED lines=41> */
[----:B---3--:R-:W-:-:S03]  /*ffd90*/  F2FP.SATFINITE.E5M2.F32.PACK_AB_MERGE_C R14, R14, R3, RZ ;  /* 0x000000030e0e723e */ /* 0x008fc600048060ff */
[----:B------:R-:W3:Y:S04]  /*ffda0*/  LDL.LU R3, [R1+0xce0] ;  /* 0x000ce00001037983 */ /* 0x000ee80000300800 */
[----:B------:R-:W-:Y:S01]  /*ffdb0*/  STL.64 [R1+0x1448], R36 ;  /* 0x0014482401007387 */ /* 0x000fe20000100a00 */
[----:B0-----:R-:W-:-:S03]  /*ffdc0*/  F2FP.SATFINITE.E5M2.F32.PACK_AB_MERGE_C R2, R33, R32, RZ ;  /* 0x000000202102723e */ /* 0x001fc600048060ff */
[----:B------:R0:W-:Y:S04]  /*ffdd0*/  STL [R1+0x5400], R14 ;  /* 0x0054000e01007387 */ /* 0x0001e80000100800 */
[----:B0-----:R-:W3:Y:S04]  /*ffde0*/  LDL.LU R14, [R1+0xce4] ;  /* 0x000ce400010e7983 */ /* 0x001ee80000300800 */
[----:B------:R0:W-:Y:S04]  /*ffdf0*/  STL [R1+0x5404], R2 ;  /* 0x0054040201007387 */ /* 0x0001e80000100800 */
[----:B------:R-:W3:Y:S04]  /*ffe00*/  LDL.LU R32, [R1+0xce8] ;  /* 0x000ce80001207983 */ /* 0x000ee80000300800 */
[----:B------:R-:W3:Y:S01]  /*ffe10*/  LDL.LU R33, [R1+0xcec] ;  /* 0x000cec0001217983 */ /* 0x000ee20000300800 */
[----:B------:R-:W-:-:S02]  /*ffe20*/  IADD3 R36, P1, PT, R12, R6, RZ ;  /* 0x000000060c247210 */ /* 0x000fc40007f3e0ff */
[----:B0-----:R-:W-:-:S03]  /*ffe30*/  F2FP.SATFINITE.E5M2.F32.PACK_AB_MERGE_C R2, R60, R45, RZ ;  /* 0x0000002d3c02723e */ /* 0x001fc600048060ff */
[----:B------:R-:W-:Y:S01]  /*ffe40*/  IMAD.X R37, R13, 0x1, R7, P1 ;  /* 0x000000010d257824 */ /* 0x000fe200008e0607 */
        /* <DEDUP_REMOVED lines=45> */
[----:B0-----:R-:W-:Y:S02]  /*100120*/  F2FP.SATFINITE.E5M2.F32.PACK_AB_MERGE_C R2, R60, R45, RZ ;  /* 0x0000002d3c02723e */ /* 0x001fe400048060ff */
[----:B------:R-:W3:Y:S01]  /*100130*/  LDL.LU R45, [R1+0xc40] ;  /* 0x000c4000012d7983 */ /* 0x000ee20000300800 */
[----:B------:R-:W-:-:S05]  /*100140*/  IMAD.X R37, R13, 0x1, R7, P1 ;  /* 0x000000010d257824 */ /* 0x000fca00008e0607 */
        /* <DEDUP_REMOVED lines=94> */
[----:B------:R-:W-:Y:S01]  /*100730*/  STL.64 [R1+0x13e0], R36 ;  /* 0x0013e02401007387 */ /* 0x000fe20000100a00 */
[----:B------:R-:W-:-:S03]  /*100740*/  F2FP.SATFINITE.E5M2.F32.PACK_AB_MERGE_C R0, R0, R42, RZ ;  /* 0x0000002a0000723e */ /* 0x000fc600048060ff */
[----:B------:R-:W-:Y:S04]  /*100750*/  STL [R1+0x207c], R2 ;  /* 0x00207c0201007387 */ /* 0x000fe80000100800 */
[----:B------:R-:W3:Y:S04]  /*100760*/  LDL.LU R60, [R1+0xa64] ;  /* 0x000a6400013c7983 */ /* 0x000ee80000300800 */
[----:B------:R0:W-:Y:S04]  /*100770*/  STL [R1+0x2078], R0 ;  /* 0x0020780001007387 */ /* 0x0001e80000100800 */
[----:B------:R-:W3:Y:S04]  /*100780*/  LDL.LU R42, [R1+0xa68] ;  /* 0x000a6800012a7983 */ /* 0x000ee80000300800 */
[----:B0-----:R-:W3:Y:S01]  /*100790*/  LDL.LU R0, [R1+0xa6c] ;  /* 0x000a6c0001007983 */ /* 0x001ee20000300800 */
[----:B------:R-:W-:-:S02]  /*1007a0*/  IADD3 R36, P1, PT, R12, R8, RZ ;  /* 0x000000080c247210 */ /* 0x000fc40007f3e0ff */
[----:B------:R-:W-:-:S03]  /*1007b0*/  F2FP.SATFINITE.E5M2.F32.PACK_AB_MERGE_C R2, R44, R49, RZ ;  /* 0x000000312c02723e */ /* 0x000fc600048060ff */
[----:B------:R-:W-:-:S05]  /*1007c0*/  IMAD.X R37, R13, 0x1, R11, P1 ;  /* 0x000000010d257824 */ /* 0x000fca00008e060b */
        /* <DEDUP_REMOVED lines=36> */
[----:B------:R-:W-:Y:S01]  /*100a10*/  IMAD.X R37, R13, 0x1, R7, P1 ;  /* 0x000000010d257824 */ /* 0x000fe200008e0607 */
[----:B------:R-:W-:-:S04]  /*100a20*/  F2FP.SATFINITE.E5M2.F32.PACK_AB_MERGE_C R0, R0, R42, RZ ;  /* 0x0000002a0000723e */ /* 0x000fc800048060ff */
[----:B------:R-:W-:Y:S04]  /*100a30*/  STL.64 [R1+0x13c0], R36 ;  /* 0x0013c02401007387 */ /* 0x000fe80000100a00 */
        /* <DEDUP_REMOVED lines=22> */
[----:B0-----:R-:W-:Y:S02]  /*100ba0*/  SHF.R.S32.HI R13, RZ, 0x1f, R12 ;  /* 0x0000001fff0d7819 */ /* 0x001fe4000001140c */
[----:B--2---:R-:W-:-:S05]  /*100bb0*/  F2FP.SATFINITE.E5M2.F32.PACK_AB_MERGE_C R2, R41, R40, RZ ;  /* 0x000000282902723e */ /* 0x004fca00048060ff */
[----:B------:R4:W-:Y:S04]  /*100bc0*/  STL [R1+0x215c], R2 ;  /* 0x00215c0201007387 */ /* 0x0009e80000100800 */
[----:B------:R-:W2:Y:S01]  /*100bd0*/  LDL.LU R40, [R1+0x990] ;  /* 0x0009900001287983 */ /* 0x000ea20000300800 */
[----:B------:R-:W-:-:S03]  /*100be0*/  IMAD.X R37, R13, 0x1, R5, P1 ;  /* 0x000000010d257824 */ /* 0x000fc600008e0605 */
        /* <DEDUP_REMOVED lines=29> */
[----:B------:R2:W-:Y:S04]  /*100dc0*/  STL [R1+0x21d8], R2 ;  /* 0x0021d80201007387 */ /* 0x0005e80000100800 */
[----:B------:R-:W3:Y:S01]  /*100dd0*/  LDL.LU R49, [R1+0x930] ;  /* 0x0009300001317983 */ /* 0x000ee20000300800 */
[----:B0-----:R-:W-:-:S03]  /*100de0*/  IADD3 R36, P1, PT, R12, R9, RZ ;  /* 0x000000090c247210 */ /* 0x001fc60007f3e0ff */
[----:B------:R-:W3:Y:S02]  /*100df0*/  LDL.LU R44, [R1+0x934] ;  /* 0x00093400012c7983 */ /* 0x000ee40000300800 */
[----:B------:R-:W-:Y:S01]  /*100e00*/  IMAD.X R37, R13, 0x1, R10, P1 ;  /* 0x000000010d257824 */ /* 0x000fe200008e060a */
[----:B------:R-:W-:Y:S01]  /*100e10*/  F2FP.SATFINITE.E5M2.F32.PACK_AB_MERGE_C R13, R43, R52, RZ ;  /* 0x000000342b0d723e */ /* 0x000fe200048060ff */
[----:B------:R-:W-:Y:S01]  /*100e20*/  VIADD R12, R12, UR6 ;  /* 0x000000060c0c7c36 */ /* 0x000fe20008000000 */
[----:B------:R-:W0:Y:S02]  /*100e30*/  LDCU UR6, c[0x0][0x3b8] ;  /* 0x00007700ff0677ac */ /* 0x000e240008000800 */
[----:B------:R-:W-:Y:S04]  /*100e40*/  STL.64 [R1+0x1390], R36 ;  /* 0x0013902401007387 */ /* 0x000fe80000100a00 */
[----:B------:R-:W3:Y:S04]  /*100e50*/  LDL.LU R52, [R1+0x938] ;  /* 0x0009380001347983 */ /* 0x000ee80000300800 */
[----:B------:R1:W-:Y:S04]  /*100e60*/  STL [R1+0x21b8], R13 ;  /* 0x0021b80d01007387 */ /* 0x0003e80000100800 */
[----:B------:R-:W3:Y:S01]  /*100e70*/  LDL.LU R43, [R1+0x93c] ;  /* 0x00093c00012b7983 */ /* 0x000ee20000300800 */
[----:B--2---:R-:W-:-:S02]  /*100e80*/  F2FP.SATFINITE.E5M2.F32.PACK_AB_MERGE_C R2, R41, R40, RZ ;  /* 0x000000282902723e */ /* 0x004fc400048060ff */
[----:B-1----:R-:W-:Y:S02]  /*100e90*/  SHF.R.S32.HI R13, RZ, 0x1f, R12 ;  /* 0x0000001fff0d7819 */ /* 0x002fe4000001140c */
[----:B------:R-:W-:Y:S01]  /*100ea0*/  IADD3 R36, P1, PT, R12, R4, RZ ;  /* 0x000000040c247210 */ /* 0x000fe20007f3e0ff */
        /* <DEDUP_REMOVED lines=11> */
[----:B-1----:R-:W-:-:S03]  /*100f60*/  F2FP.SATFINITE.E5M2.F32.PACK_AB_MERGE_C R2, R33, R32, RZ ;  /* 0x000000202102723e */ /* 0x002fc600048060ff */
[----:B------:R1:W-:Y:S04]  /*100f70*/  STL [R1+0x221c], R14 ;  /* 0x00221c0e01007387 */ /* 0x0003e80000100800 */
[----:B-1----:R-:W3:Y:S04]  /*100f80*/  LDL.LU R14, [R1+0x8f4] ;  /* 0x0008f400010e7983 */ /* 0x002ee80000300800 */
[----:B------:R1:W-:Y:S04]  /*100f90*/  STL [R1+0x2218], R2 ;  /* 0x0022180201007387 */ /* 0x0003e80000100800 */
[----:B------:R-:W3:Y:S04]  /*100fa0*/  LDL.LU R32, [R1+0x8f8] ;  /* 0x0008f80001207983 */ /* 0x000ee80000300800 */
[----:B------:R-:W3:Y:S01]  /*100fb0*/  LDL.LU R33, [R1+0x8fc] ;  /* 0x0008fc0001217983 */ /* 0x000ee20000300800 */
[----:B------:R-:W-:-:S02]  /*100fc0*/  IADD3 R36, P1, PT, R12, R6, RZ ;  /* 0x000000060c247210 */ /* 0x000fc40007f3e0ff */
[----:B-1----:R-:W-:Y:S02]  /*100fd0*/  F2FP.SATFINITE.E5M2.F32.PACK_AB_MERGE_C R2, R60, R45, RZ ;  /* 0x0000002d3c02723e */ /* 0x002fe400048060ff */
        /* <DEDUP_REMOVED lines=8> */
[----:B-1----:R-:W3:Y:S01]  /*101060*/  LDL.LU R0, [R1+0x8dc] ;  /* 0x0008dc0001007983 */ /* 0x002ee20000300800 */
[----:B------:R-:W-:-:S02]  /*101070*/  IADD3 R36, P1, PT, R12, R8, RZ ;  /* 0x000000080c247210 */ /* 0x000fc40007f3e0ff */
[----:B------:R-:W-:-:S03]  /*101080*/  F2FP.SATFINITE.E5M2.F32.PACK_AB_MERGE_C R2, R44, R49, RZ ;  /* 0x000000312c02723e */ /* 0x000fc600048060ff */
[----:B------:R-:W-:-:S05]  /*101090*/  IMAD.X R37, R13, 0x1, R11, P1 ;  /* 0x000000010d257824 */ /* 0x000fca00008e060b */
[----:B------:R1:W-:Y:S04]  /*1010a0*/  STL.64 [R1+0x1378], R36 ;  /* 0x0013782401007387 */ /* 0x0003e80000100a00 */
[----:B------:R2:W-:Y:S04]  /*1010b0*/  STL [R1+0x4ca0], R2 ;  /* 0x004ca00201007387 */ /* 0x0005e80000100800 */
        /* <DEDUP_REMOVED lines=8> */
[----:B------:R-:W3:Y:S01]  /*101140*/  LDL.LU R52, [R1+0x8b8] ;  /* 0x0008b80001347983 */ /* 0x000ee20000300800 */
[----:B--2---:R-:W-:-:S03]  /*101150*/  F2FP.SATFINITE.E5M2.F32.PACK_AB_MERGE_C R2, R41, R40, RZ ;  /* 0x000000282902723e */ /* 0x004fc600048060ff */
[----:B------:R2:W-:Y:S04]  /*101160*/  STL [R1+0x4c98], R13 ;  /* 0x004c980d01007387 */ /* 0x0005e80000100800 */
[----:B------:R-:W3:Y:S01]  /*101170*/  LDL.LU R43, [R1+0x8bc] ;  /* 0x0008bc00012b7983 */ /* 0x000ee20000300800 */
[----:B-1----:R-:W-:-:S03]  /*101180*/  IADD3 R36, P1, PT, R12, R4, RZ ;  /* 0x000000040c247210 */ /* 0x002fc60007f3e0ff */
[----:B------:R4:W-:Y:S01]  /*101190*/  STL [R1+0x4cb4], R2 ;  /* 0x004cb40201007387 */ /* 0x0009e20000100800 */
[----:B--2---:R-:W-:-:S03]  /*1011a0*/  SHF.R.S32.HI R13, RZ, 0x1f, R12 ;  /* 0x0000001fff0d7819 */ /* 0x004fc6000001140c */
[----:B------:R-:W2:Y:S04]  /*1011b0*/  LDL.LU R40, [R1+0x890] ;  /* 0x0008900001287983 */ /* 0x000ea80000300800 */
[----:B------:R-:W2:Y:S01]  /*1011c0*/  LDL.LU R41, [R1+0x894] ;  /* 0x0008940001297983 */ /* 0x000ea20000300800 */
[----:B----4-:R-:W-:Y:S01]  /*1011d0*/  F2FP.SATFINITE.E5M2.F32.PACK_AB_MERGE_C R2, R35, R34, RZ ;  /* 0x000000222302723e */ /* 0x010fe200048060ff */
[----:B------:R-:W-:-:S04]  /*1011e0*/  IMAD.X R37, R13, 0x1, R5, P1 ;  /* 0x000000010d257824 */ /* 0x000fc800008e0605 */
[----:B------:R1:W-:Y:S04]  /*1011f0*/  STL [R1+0x4cb0], R2 ;  /* 0x004cb00201007387 */ /* 0x0003e80000100800 */
[----:B------:R-:W4:Y:S04]  /*101200*/  LDL.LU R34, [R1+0x898] ;  /* 0x0008980001227983 */ /* 0x000f280000300800 */
[----:B------:R-:W4:Y:S01]  /*101210*/  LDL.LU R35, [R1+0x89c] ;  /* 0x00089c0001237983 */ /* 0x000f220000300800 */
        /* <DEDUP_REMOVED lines=20> */
[----:B------:R-:W-:-:S05]  /*101360*/  IADD3 R36, P1, PT, R12, R8, RZ ;  /* 0x000000080c247210 */ /* 0x000fca0007f3e0ff */
[----:B------:R-:W-:Y:S01]  /*101370*/  IMAD.X R37, R13, 0x1, R11, P1 ;  /* 0x000000010d257824 */ /* 0x000fe200008e060b */
[----:B------:R-:W-:-:S04]  /*101380*/  F2FP.SATFINITE.E5M2.F32.PACK_AB_MERGE_C R2, R44, R49, RZ ;  /* 0x000000312c02723e */ /* 0x000fc800048060ff */
[----:B------:R1:W-:Y:S04]  /*101390*/  STL.64 [R1+0x1358], R36 ;  /* 0x0013582401007387 */ /* 0x0003e80000100a00 */
[----:B------:R0:W-:Y:S04]  /*1013a0*/  STL [R1+0x4cf4], R2 ;  /* 0x004cf40201007387 */ /* 0x0001e80000100800 */
[----:B------:R-:W3:Y:S01]  /*1013b0*/  LDL.LU R49, [R1+0x830] ;  /* 0x0008300001317983 */ /* 0x000ee20000300800 */
[----:B-1----:R-:W-:-:S03]  /*1013c0*/  IADD3 R36, P1, PT, R12, R9, RZ ;  /* 0x000000090c247210 */ /* 0x002fc60007f3e0ff */
[----:B------:R-:W3:Y:S01]  /*1013d0*/  LDL.LU R44, [R1+0x834] ;  /* 0x00083400012c7983 */ /* 0x000ee20000300800 */
[----:B0-----:R-:W-:Y:S01]  /*1013e0*/  F2FP.SATFINITE.E5M2.F32.PACK_AB_MERGE_C R2, R43, R52, RZ ;  /* 0x000000342b02723e */ /* 0x001fe200048060ff */
[----:B------:R-:W-:Y:S02]  /*1013f0*/  IMAD.X R37, R13, 0x1, R10, P1 ;  /* 0x000000010d257824 */ /* 0x000fe400008e060a */
[----:B------:R-:W-:Y:S01]  /*101400*/  VIADD R12, R12, UR6 ;  /* 0x000000060c0c7c36 */ /* 0x000fe20008000000 */
[----:B------:R-:W0:Y:S02]  /*101410*/  LDCU UR6, c[0x0][0x3b8] ;  /* 0x00007700ff0677ac */ /* 0x000e240008000800 */
[----:B------:R1:W-:Y:S04]  /*101420*/  STL.64 [R1+0x1350], R36 ;  /* 0x0013502401007387 */ /* 0x0003e80000100a00 */
[----:B------:R-:W3:Y:S04]  /*101430*/  LDL.LU R52, [R1+0x838] ;  /* 0x0008380001347983 */ /* 0x000ee80000300800 */
[----:B------:R-:W3:Y:S04]  /*101440*/  LDL.LU R43, [R1+0x83c] ;  /* 0x00083c00012b7983 */ /* 0x000ee80000300800 */
[----:B------:R2:W-:Y:S01]  /*101450*/  STL [R1+0x4cf0], R2 ;  /* 0x004cf00201007387 */ /* 0x0005e20000100800 */
[----:B------:R-:W-:-:S02]  /*101460*/  SHF.R.S32.HI R13, RZ, 0x1f, R12 ;  /* 0x0000001fff0d7819 */ /* 0x000fc4000001140c */
[----:B-1----:R-:W-:Y:S02]  /*101470*/  IADD3 R36, P1, PT, R12, R4, RZ ;  /* 0x000000040c247210 */ /* 0x002fe40007f3e0ff */
[----:B--2---:R-:W-:Y:S02]  /*101480*/  F2FP.SATFINITE.E5M2.F32.PACK_AB_MERGE_C R2, R41, R40, RZ ;  /* 0x000000282902723e */ /* 0x004fe400048060ff */
[----:B------:R-:W2:Y:S04]  /*101490*/  LDL.LU R40, [R1+0x810] ;  /* 0x0008100001287983 */ /* 0x000ea80000300800 */
[----:B------:R-:W2:Y:S04]  /*1014a0*/  LDL.LU R41, [R1+0x814] ;  /* 0x0008140001297983 */ /* 0x000ea80000300800 */
[----:B------:R4:W-:Y:S01]  /*1014b0*/  STL [R1+0x4d0c], R2 ;  /* 0x004d0c0201007387 */ /* 0x0009e20000100800 */
[----:B------:R-:W-:Y:S01]  /*1014c0*/  IMAD.X R37, R13, 0x1, R5, P1 ;  /* 0x000000010d257824 */ /* 0x000fe200008e0605 */
[----:B----4-:R-:W-:-:S02]  /*1014d0*/  F2FP.SATFINITE.E5M2.F32.PACK_AB_MERGE_C R2, R35, R34, RZ ;  /* 0x000000222302723e */ /* 0x010fc400048060ff */
        /* <DEDUP_REMOVED lines=29> */
[----:B-1----:R-:W-:-:S05]  /*1016b0*/  IADD3 R36, P1, PT, R12, R9, RZ ;  /* 0x000000090c247210 */ /* 0x002fca0007f3e0ff */
[----:B------:R-:W-:Y:S01]  /*1016c0*/  IMAD.X R37, R13, 0x1, R10, P1 ;  /* 0x000000010d257824 */ /* 0x000fe200008e060a */
[----:B0-----:R-:W-:-:S04]  /*1016d0*/  F2FP.SATFINITE.E5M2.F32.PACK_AB_MERGE_C R2, R43, R52, RZ ;  /* 0x000000342b02723e */ /* 0x001fc800048060ff */
[----:B------:R-:W-:Y:S04]  /*1016e0*/  STL.64 [R1+0x1330], R36 ;  /* 0x0013302401007387 */ /* 0x000fe80000100a00 */
[----:B------:R-:W3:Y:S01]  /*1016f0*/  LDL.LU R48, [R1+0x7b4] ;  /* 0x0007b40001307983 */ /* 0x000ee20000300800 */
[----:B------:R-:W-:Y:S01]  /*101700*/  VIADD R12, R12, UR6 ;  /* 0x000000060c0c7c36 */ /* 0x000fe20008000000 */
[----:B------:R-:W0:Y:S02]  /*101710*/  LDCU UR6, c[0x0][0x3b8] ;  /* 0x00007700ff0677ac */ /* 0x000e240008000800 */
[----:B------:R2:W-:Y:S04]  /*101720*/  STL [R1+0x4d44], R2 ;  /* 0x004d440201007387 */ /* 0x0005e80000100800 */
[----:B------:R-:W3:Y:S04]  /*101730*/  LDL.LU R52, [R1+0x7b8] ;  /* 0x0007b80001347983 */ /* 0x000ee80000300800 */
[----:B------:R-:W3:Y:S01]  /*101740*/  LDL.LU R43, [R1+0x7bc] ;  /* 0x0007bc00012b7983 */ /* 0x000ee20000300800 */
[----:B--2---:R-:W-:-:S02]  /*101750*/  F2FP.SATFINITE.E5M2.F32.PACK_AB_MERGE_C R2, R41, R40, RZ ;  /* 0x000000282902723e */ /* 0x004fc400048060ff */
[----:B------:R-:W-:Y:S02]  /*101760*/  SHF.R.S32.HI R13, RZ, 0x1f, R12 ;  /* 0x0000001fff0d7819 */ /* 0x000fe4000001140c */
[----:B------:R-:W-:Y:S01]  /*101770*/  IADD3 R36, P1, PT, R12, R4, RZ ;  /* 0x000000040c247210 */ /* 0x000fe20007f3e0ff */
[----:B------:R4:W-:Y:S04]  /*101780*/  STL [R1+0x4d58], R2 ;  /* 0x004d580201007387 */ /* 0x0009e80000100800 */
[----:B------:R-:W2:Y:S01]  /*101790*/  LDL.LU R40, [R1+0x790] ;  /* 0x0007900001287983 */ /* 0x000ea20000300800 */
[----:B------:R-:W-:-:S03]  /*1017a0*/  IMAD.X R37, R13, 0x1, R5, P1 ;  /* 0x000000010d257824 */ /* 0x000fc600008e0605 */
[----:B------:R-:W2:Y:S01]  /*1017b0*/  LDL.LU R41, [R1+0x794] ;  /* 0x0007940001297983 */ /* 0x000ea20000300800 */
[----:B----4-:R-:W-:-:S05]  /*1017c0*/  F2FP.SATFINITE.E5M2.F32.PACK_AB_MERGE_C R2, R35, R34, RZ ;  /* 0x000000222302723e */ /* 0x010fca00048060ff */
        /* <DEDUP_REMOVED lines=13> */
[----:B-1----:R-:W-:Y:S01]  /*1018a0*/  F2FP.SATFINITE.E5M2.F32.PACK_AB_MERGE_C R2, R60, R45, RZ ;  /* 0x0000002d3c02723e */ /* 0x002fe200048060ff */
[----:B------:R-:W3:Y:S02]  /*1018b0*/  LDL.LU R49, [R1+0x750] ;  /* 0x0007500001317983 */ /* 0x000ee40000300800 */
[----:B------:R-:W-:Y:S01]  /*1018c0*/  IMAD.X R37, R13, 0x1, R7, P1 ;  /* 0x000000010d257824 */ /* 0x000fe200008e0607 */
[----:B------:R-:W-:-:S04]  /*1018d0*/  F2FP.SATFINITE.E5M2.F32.PACK_AB_MERGE_C R0, R0, R42, RZ ;  /* 0x0000002a0000723e */ /* 0x000fc800048060ff */
[----:B------:R-:W-:Y:S04]  /*1018e0*/  STL.64 [R1+0x1320], R36 ;  /* 0x0013202401007387 */ /* 0x000fe80000100a00 */
[----:B------:R-:W-:Y:S04]  /*1018f0*/  STL [R1+0x4d88], R2 ;  /* 0x004d880201007387 */ /* 0x000fe80000100800 */
[----:B------:R-:W3:Y:S04]  /*101900*/  LDL.LU R44, [R1+0x754] ;  /* 0x00075400012c7983 */ /* 0x000ee80000300800 */
[----:B------:R1:W-:Y:S04]  /*101910*/  STL [R1+0x4d84], R0 ;  /* 0x004d840001007387 */ /* 0x0003e80000100800 */
[----:B------:R-:W3:Y:S04]  /*101920*/  LDL.LU R45, [R1+0x758] ;  /* 0x00075800012d7983 */ /* 0x000ee80000300800 */
[----:B------:R-:W3:Y:S04]  /*101930*/  LDL.LU R60, [R1+0x75c] ;  /* 0x00075c00013c7983 */ /* 0x000ee80000300800 */
[----:B------:R-:W3:Y:S04]  /*101940*/  LDL.LU R42, [R1+0x730] ;  /* 0x00073000012a7983 */ /* 0x000ee80000300800 */
[----:B-1----:R-:W3:Y:S01]  /*101950*/  LDL.LU R0, [R1+0x734] ;  /* 0x0007340001007983 */ /* 0x002ee20000300800 */
[----:B------:R-:W-:-:S05]  /*101960*/  IADD3 R36, P1, PT, R12, R8, RZ ;  /* 0x000000080c247210 */ /* 0x000fca0007f3e0ff */
[----:B------:R-:W-:Y:S01]  /*101970*/  IMAD.X R37, R13, 0x1, R11, P1 ;  /* 0x000000010d257824 */ /* 0x000fe200008e060b */
[----:B------:R-:W-:-:S04]  /*101980*/  F2FP.SATFINITE.E5M2.F32.PACK_AB_MERGE_C R2, R48, R51, RZ ;  /* 0x000000333002723e */ /* 0x000fc800048060ff */
[----:B------:R1:W-:Y:S04]  /*101990*/  STL.64 [R1+0x1318], R36 ;  /* 0x0013182401007387 */ /* 0x0003e80000100a00 */
[----:B------:R0:W-:Y:S01]  /*1019a0*/  STL [R1+0x4d9c], R2 ;  /* 0x004d9c0201007387 */ /* 0x0001e20000100800 */
[----:B-1----:R-:W-:Y:S02]  /*1019b0*/  IADD3 R36, P1, PT, R12, R9, RZ ;  /* 0x000000090c247210 */ /* 0x002fe40007f3e0ff */
[----:B0-----:R-:W-:Y:S02]  /*1019c0*/  F2FP.SATFINITE.E5M2.F32.PACK_AB_MERGE_C R2, R43, R52, RZ ;  /* 0x000000342b02723e */ /* 0x001fe400048060ff */
[----:B------:R-:W3:Y:S01]  /*1019d0*/  LDL.LU R52, [R1+0x738] ;  /* 0x0007380001347983 */ /* 0x000ee20000300800 */
[----:B------:R-:W-:-:S05]  /*1019e0*/  IMAD.X R37, R13, 0x1, R10, P1 ;  /* 0x000000010d257824 */ /* 0x000fca00008e060a */
[----:B------:R0:W-:Y:S04]  /*1019f0*/  STL.64 [R1+0x1310], R36 ;  /* 0x0013102401007387 */ /* 0x0001e80000100a00 */
[----:B------:R-:W3:Y:S01]  /*101a00*/  LDL.LU R43, [R1+0x73c] ;  /* 0x00073c00012b7983 */ /* 0x000ee20000300800 */
[----:B------:R-:W-:Y:S01]  /*101a10*/  VIADD R12, R12, UR6 ;  /* 0x000000060c0c7c36 */ /* 0x000fe20008000000 */
[----:B------:R-:W1:Y:S02]  /*101a20*/  LDCU UR6, c[0x0][0x3b8] ;  /* 0x00007700ff0677ac */ /* 0x000e640008000800 */
[----:B------:R2:W-:Y:S02]  /*101a30*/  STL [R1+0x4d98], R2 ;  /* 0x004d980201007387 */ /* 0x0005e40000100800 */
[----:B------:R-:W-:-:S02]  /*101a40*/  SHF.R.S32.HI R13, RZ, 0x1f, R12 ;  /* 0x0000001fff0d7819 */ /* 0x000fc4000001140c */
[----:B0-----:R-:W-:Y:S02]  /*101a50*/  IADD3 R36, P1, PT, R12, R4, RZ ;  /* 0x000000040c247210 */ /* 0x001fe40007f3e0ff */
        /* <DEDUP_REMOVED lines=18> */
[----:B------:R-:W-:-:S05]  /*101b80*/  IADD3 R36, P1, PT, R12, R6, RZ ;  /* 0x000000060c247210 */ /* 0x000fca0007f3e0ff */
[----:B------:R-:W-:Y:S01]  /*101b90*/  IMAD.X R37, R13, 0x1, R7, P1 ;  /* 0x000000010d257824 */ /* 0x000fe200008e0607 */
[----:B------:R-:W-:-:S04]  /*101ba0*/  F2FP.SATFINITE.E5M2.F32.PACK_AB_MERGE_C R38, R44, R49, RZ ;  /* 0x000000312c26723e */ /* 0x000fc800048060ff */
[----:B------:R1:W-:Y:S01]  /*101bb0*/  STL.64 [R1+0x1300], R36 ;  /* 0x0013002401007387 */ /* 0x0003e20000100a00 */
[----:B0-----:R-:W-:-:S03]  /*101bc0*/  F2FP.SATFINITE.E5M2.F32.PACK_AB_MERGE_C R2, R60, R45, RZ ;  /* 0x0000002d3c02723e */ /* 0x001fc600048060ff */
[----:B------:R-:W-:Y:S01]  /*101bd0*/  STL [R1+0x4ddc], R38 ;  /* 0x004ddc2601007387 */ /* 0x000fe20000100800 */
[----:B------:R-:W-:Y:S02]  /*101be0*/  F2FP.SATFINITE.E5M2.F32.PACK_AB_MERGE_C R0, R0, R42, RZ ;  /* 0x0000002a0000723e */ /* 0x000fe400048060ff */
[C---:B-1----:R-:W-:Y:S01]  /*101bf0*/  IADD3 R36, P1, PT, R12.reuse, R8, RZ ;  /* 0x000000080c247210 */ /* 0x042fe20007f3e0ff */
[----:B------:R-:W-:Y:S04]  /*101c00*/  STL [R1+0x4dd8], R2 ;  /* 0x004dd80201007387 */ /* 0x000fe80000100800 */
[----:B------:R-:W-:Y:S01]  /*101c10*/  IMAD.X R37, R13, 0x1, R11, P1 ;  /* 0x000000010d257824 */ /* 0x000fe200008e060b */
[----:B------:R-:W3:Y:S04]  /*101c20*/  LDL.LU R39, [R1+0x6d0] ;  /* 0x0006d00001277983 */ /* 0x000ee80000300800 */
[----:B------:R-:W3:Y:S04]  /*101c30*/  LDL.LU R50, [R1+0x6d4] ;  /* 0x0006d40001327983 */ /* 0x000ee80000300800 */
[----:B------:R-:W-:Y:S04]  /*101c40*/  STL.64 [R1+0x12f8], R36 ;  /* 0x0012f82401007387 */ /* 0x000fe80000100a00 */
[----:B------:R0:W-:Y:S04]  /*101c50*/  STL [R1+0x4dec], R0 ;  /* 0x004dec0001007387 */ /* 0x0001e80000100800 */
[----:B------:R-:W3:Y:S04]  /*101c60*/  LDL.LU R42, [R1+0x6d8] ;  /* 0x0006d800012a7983 */ /* 0x000ee80000300800 */
[----:B0-----:R-:W3:Y:S01]  /*101c70*/  LDL.LU R0, [R1+0x6dc] ;  /* 0x0006dc0001007983 */ /* 0x001ee20000300800 */
[----:B------:R-:W-:-:S02]  /*101c80*/  IADD3 R36, P1, PT, R12, R9, RZ ;  /* 0x000000090c247210 */ /* 0x000fc40007f3e0ff */
[----:B------:R-:W-:Y:S01]  /*101c90*/  F2FP.SATFINITE.E5M2.F32.PACK_AB_MERGE_C R2, R43, R52, RZ ;  /* 0x000000342b02723e */ /* 0x000fe200048060ff */
[----:B------:R-:W3:Y:S02]  /*101ca0*/  LDL.LU R51, [R1+0x6b0] ;  /* 0x0006b00001337983 */ /* 0x000ee40000300800 */
[----:B------:R-:W-:-:S05]  /*101cb0*/  IMAD.X R37, R13, 0x1, R10, P1 ;  /* 0x000000010d257824 */ /* 0x000fca00008e060a */
[----:B------:R-:W-:Y:S04]  /*101cc0*/  STL.64 [R1+0x12f0], R36 ;  /* 0x0012f02401007387 */ /* 0x000fe80000100a00 */
[----:B------:R-:W3:Y:S04]  /*101cd0*/  LDL.LU R48, [R1+0x6b4] ;  /* 0x0006b40001307983 */ /* 0x000ee80000300800 */
[----:B------:R2:W-:Y:S01]  /*101ce0*/  STL [R1+0x4de8], R2 ;  /* 0x004de80201007387 */ /* 0x0005e20000100800 */
[----:B------:R-:W-:Y:S01]  /*101cf0*/  VIADD R12, R12, UR6 ;  /* 0x000000060c0c7c36 */ /* 0x000fe20008000000 */
[----:B------:R-:W0:Y:S01]  /*101d00*/  LDCU UR6, c[0x0][0x3b8] ;  /* 0x00007700ff0677ac */ /* 0x000e220008000800 */
[----:B--2---:R-:W-:-:S02]  /*101d10*/  F2FP.SATFINITE.E5M2.F32.PACK_AB_MERGE_C R2, R41, R40, RZ ;  /* 0x000000282902723e */ /* 0x004fc400048060ff */
[----:B------:R-:W2:Y:S04]  /*101d20*/  LDL.LU R40, [R1+0x6b8] ;  /* 0x0006b80001287983 */ /* 0x000ea80000300800 */
[----:B------:R-:W2:Y:S04]  /*101d30*/  LDL.LU R41, [R1+0x6bc] ;  /* 0x0006bc0001297983 */ /* 0x000ea80000300800 */
[----:B------:R4:W-:Y:S01]  /*101d40*/  STL [R1+0x4dfc], R2 ;  /* 0x004dfc0201007387 */ /* 0x0009e20000100800 */
[----:B------:R-:W-:Y:S02]  /*101d50*/  SHF.R.S32.HI R13, RZ, 0x1f, R12 ;  /* 0x0000001fff0d7819 */ /* 0x000fe4000001140c */
[----:B------:R-:W-:-:S02]  /*101d60*/  IADD3 R36, P1, PT, R12, R4, RZ ;  /* 0x000000040c247210 */ /* 0x000fc40007f3e0ff */
[----:B----4-:R-:W-:Y:S02]  /*101d70*/  F2FP.SATFINITE.E5M2.F32.PACK_AB_MERGE_C R2, R35, R34, RZ ;  /* 0x000000222302723e */ /* 0x010fe400048060ff */
[----:B------:R-:W4:Y:S04]  /*101d80*/  LDL.LU R34, [R1+0x690] ;  /* 0x0006900001227983 */ /* 0x000f280000300800 */
[----:B------:R-:W4:Y:S01]  /*101d90*/  LDL.LU R35, [R1+0x694] ;  /* 0x0006940001237983 */ /* 0x000f220000300800 */
[----:B------:R-:W-:-:S03]  /*101da0*/  IMAD.X R37, R13, 0x1, R5, P1 ;  /* 0x000000010d257824 */ /* 0x000fc600008e0605 */
[----:B------:R-:W-:Y:S04]  /*101db0*/  STL [R1+0x4df8], R2 ;  /* 0x004df80201007387 */ /* 0x000fe80000100800 */
[----:B------:R-:W4:Y:S04]  /*101dc0*/  LDL.LU R52, [R1+0x698] ;  /* 0x0006980001347983 */ /* 0x000f280000300800 */
[----:B------:R-:W4:Y:S04]  /*101dd0*/  LDL.LU R43, [R1+0x69c] ;  /* 0x00069c00012b7983 */ /* 0x000f280000300800 */
[----:B------:R-:W4:Y:S04]  /*101de0*/  LDL.LU R49, [R1+0x670] ;  /* 0x0006700001317983 */ /* 0x000f280000300800 */
[----:B------:R1:W-:Y:S02]  /*101df0*/  STL.64 [R1+0x12e8], R36 ;  /* 0x0012e82401007387 */ /* 0x0003e40000100a00 */
[----:B-1----:R-:W-:-:S05]  /*101e00*/  IADD3 R36, P1, PT, R12, R6, RZ ;  /* 0x000000060c247210 */ /* 0x002fca0007f3e0ff */
[----:B------:R-:W-:Y:S01]  /*101e10*/  IMAD.X R37, R13, 0x1, R7, P1 ;  /* 0x000000010d257824 */ /* 0x000fe200008e0607 */
[----:B---3--:R-:W-:-:S05]  /*101e20*/  F2FP.SATFINITE.E5M2.F32.PACK_AB_MERGE_C R3, R14, R3, RZ ;  /* 0x000000030e03723e */ /* 0x008fca00048060ff */
[----:B------:R1:W-:Y:S04]  /*101e30*/  STL [R1+0x4e10], R3 ;  /* 0x004e100301007387 */ /* 0x0003e80000100800 */
[----:B------:R-:W3:Y:S01]  /*101e40*/  LDL.LU R44, [R1+0x674] ;  /* 0x00067400012c7983 */ /* 0x000ee20000300800 */
[----:B------:R-:W-:-:S05]  /*101e50*/  F2FP.SATFINITE.E5M2.F32.PACK_AB_MERGE_C R2, R33, R32, RZ ;  /* 0x000000202102723e */ /* 0x000fca00048060ff */
[----:B------:R-:W-:Y:S04]  /*101e60*/  STL [R1+0x4e0c], R2 ;  /* 0x004e0c0201007387 */ /* 0x000fe80000100800 */
[----:B------:R-:W3:Y:S04]  /*101e70*/  LDL.LU R45, [R1+0x678] ;  /* 0x00067800012d7983 */ /* 0x000ee80000300800 */
[----:B------:R-:W3:Y:S04]  /*101e80*/  LDL.LU R60, [R1+0x67c] ;  /* 0x00067c00013c7983 */ /* 0x000ee80000300800 */
[----:B-1----:R-:W3:Y:S04]  /*101e90*/  LDL.LU R3, [R1+0x650] ;  /* 0x0006500001037983 */ /* 0x002ee80000300800 */
[----:B------:R-:W3:Y:S04]  /*101ea0*/  LDL.LU R14, [R1+0x654] ;  /* 0x00065400010e7983 */ /* 0x000ee80000300800 */
[----:B------:R-:W3:Y:S04]  /*101eb0*/  LDL.LU R32, [R1+0x658] ;  /* 0x0006580001207983 */ /* 0x000ee80000300800 */
[----:B------:R-:W3:Y:S04]  /*101ec0*/  LDL.LU R33, [R1+0x65c] ;  /* 0x00065c0001217983 */ /* 0x000ee80000300800 */
[----:B------:R1:W-:Y:S02]  /*101ed0*/  STL.64 [R1+0x12e0], R36 ;  /* 0x0012e02401007387 */ /* 0x0003e40000100a00 */
[----:B-1----:R-:W-:-:S02]  /*101ee0*/  F2FP.SATFINITE.E5M2.F32.PACK_AB_MERGE_C R36, R50, R39, RZ ;  /* 0x000000273224723e */ /* 0x002fc400048060ff */
[----:B------:R-:W-:Y:S02]  /*101ef0*/  F2FP.SATFINITE.E5M2.F32.PACK_AB_MERGE_C R2, R0, R42, RZ ;  /* 0x0000002a0002723e */ /* 0x000fe400048060ff */
[----:B------:R-:W3:Y:S04]  /*101f00*/  LDL.LU R42, [R1+0x630] ;  /* 0x00063000012a7983 */ /* 0x000ee80000300800 */
[----:B------:R1:W-:Y:S04]  /*101f10*/  STL [R1+0x4e28], R36 ;  /* 0x004e282401007387 */ /* 0x0003e80000100800 */
[----:B------:R-:W3:Y:S01]  /*101f20*/  LDL.LU R0, [R1+0x634] ;  /* 0x0006340001007983 */ /* 0x000ee20000300800 */
[----:B-1----:R-:W-:-:S03]  /*101f30*/  IADD3 R36, P1, PT, R12, R8, RZ ;  /* 0x000000080c247210 */ /* 0x002fc60007f3e0ff */
[----:B------:R1:W-:Y:S02]  /*101f40*/  STL [R1+0x4e24], R2 ;  /* 0x004e240201007387 */ /* 0x0003e40000100800 */
[----:B------:R-:W-:-:S05]  /*101f50*/  IMAD.X R37, R13, 0x1, R11, P1 ;  /* 0x000000010d257824 */ /* 0x000fca00008e060b */
[----:B------:R0:W-:Y:S01]  /*101f60*/  STL.64 [R1+0x12d8], R36 ;  /* 0x0012d82401007387 */ /* 0x0001e20000100a00 */
[----:B-1----:R-:W-:Y:S02]  /*101f70*/  F2FP.SATFINITE.E5M2.F32.PACK_AB_MERGE_C R2, R48, R51, RZ ;  /* 0x000000333002723e */ /* 0x002fe400048060ff */
[----:B0-----:R-:W-:-:S03]  /*101f80*/  IADD3 R36, P1, PT, R12, R9, RZ ;  /* 0x000000090c247210 */ /* 0x001fc60007f3e0ff */
[----:B------:R2:W-:Y:S02]  /*101f90*/  STL [R1+0x4e38], R2 ;  /* 0x004e380201007387 */ /* 0x0005e40000100800 */
[----:B------:R-:W-:Y:S01]  /*101fa0*/  IMAD.X R37, R13, 0x1, R10, P1 ;  /* 0x000000010d257824 */ /* 0x000fe200008e060a */
[----:B--2---:R-:W-:Y:S02]  /*101fb0*/  F2FP.SATFINITE.E5M2.F32.PACK_AB_MERGE_C R2, R41, R40, RZ ;  /* 0x000000282902723e */ /* 0x004fe400048060ff */
[----:B------:R-:W2:Y:S04]  /*101fc0*/  LDL.LU R40, [R1+0x638] ;  /* 0x0006380001287983 */ /* 0x000ea80000300800 */
[----:B------:R0:W-:Y:S04]  /*101fd0*/  STL.64 [R1+0x12d0], R36 ;  /* 0x0012d02401007387 */ /* 0x0001e80000100a00 */
[----:B------:R-:W2:Y:S01]  /*101fe0*/  LDL.LU R41, [R1+0x63c] ;  /* 0x00063c0001297983 */ /* 0x000ea20000300800 */
[----:B------:R-:W-:Y:S01]  /*101ff0*/  VIADD R12, R12, UR6 ;  /* 0x000000060c0c7c36 */ /* 0x000fe20008000000 */
[----:B------:R-:W1:Y:S02]  /*102000*/  LDCU UR6, c[0x0][0x3b8] ;  /* 0x00007700ff0677ac */ /* 0x000e640008000800 */
[----:B------:R4:W-:Y:S02]  /*102010*/  STL [R1+0x4e34], R2 ;  /* 0x004e340201007387 */ /* 0x0009e40000100800 */
[----:B------:R-:W-:-:S02]  /*102020*/  SHF.R.S32.HI R13, RZ, 0x1f, R12 ;  /* 0x0000001fff0d7819 */ /* 0x000fc4000001140c */
[----:B0-----:R-:W-:Y:S02]  /*102030*/  IADD3 R36, P1, PT, R12, R4, RZ ;  /* 0x000000040c247210 */ /* 0x001fe40007f3e0ff */
[----:B----4-:R-:W-:Y:S02]  /*102040*/  F2FP.SATFINITE.E5M2.F32.PACK_AB_MERGE_C R2, R35, R34, RZ ;  /* 0x000000222302723e */ /* 0x010fe400048060ff */
[----:B------:R-:W4:Y:S04]  /*102050*/  LDL.LU R34, [R1+0x610] ;  /* 0x0006100001227983 */ /* 0x000f280000300800 */
[----:B------:R-:W4:Y:S01]  /*102060*/  LDL.LU R35, [R1+0x614] ;  /* 0x0006140001237983 */ /* 0x000f220000300800 */
[----:B------:R-:W-:-:S03]  /*102070*/  IMAD.X R37, R13, 0x1, R5, P1 ;  /* 0x000000010d257824 */ /* 0x000fc600008e0605 */
[----:B------:R0:W-:Y:S02]  /*102080*/  STL [R1+0x4e4c], R2 ;  /* 0x004e4c0201007387 */ /* 0x0001e40000100800 */
[----:B0-----:R-:W-:Y:S02]  /*102090*/  F2FP.SATFINITE.E5M2.F32.PACK_AB_MERGE_C R2, R43, R52, RZ ;  /* 0x000000342b02723e */ /* 0x001fe400048060ff */
[----:B------:R-:W4:Y:S04]  /*1020a0*/  LDL.LU R52, [R1+0x618] ;  /* 0x0006180001347983 */ /* 0x000f280000300800 */
[----:B------:R-:W4:Y:S04]  /*1020b0*/  LDL.LU R43, [R1+0x61c] ;  /* 0x00061c00012b7983 */ /* 0x000f280000300800 */
[----:B------:R-:W-:Y:S04]  /*1020c0*/  STL [R1+0x4e48], R2 ;  /* 0x004e480201007387 */ /* 0x000fe80000100800 */
[----:B------:R0:W-:Y:S02]  /*1020d0*/  STL.64 [R1+0x12c8], R36 ;  /* 0x0012c82401007387 */ /* 0x0001e40000100a00 */
[----:B0-----:R-:W-:-:S05]  /*1020e0*/  IADD3 R36, P1, PT, R12, R6, RZ ;  /* 0x000000060c247210 */ /* 0x001fca0007f3e0ff */
[----:B------:R-:W-:Y:S01]  /*1020f0*/  IMAD.X R37, R13, 0x1, R7, P1 ;  /* 0x000000010d257824 */ /* 0x000fe200008e0607 */
[----:B---3--:R-:W-:-:S05]  /*102100*/  F2FP.SATFINITE.E5M2.F32.PACK_AB_MERGE_C R38, R44, R49, RZ ;  /* 0x000000312c26723e */ /* 0x008fca00048060ff */
[----:B------:R-:W-:Y:S01]  /*102110*/  STL [R1+0x4e60], R38 ;  /* 0x004e602601007387 */ /* 0x000fe20000100800 */
[----:B------:R-:W-:-:S05]  /*102120*/  F2FP.SATFINITE.E5M2.F32.PACK_AB_MERGE_C R2, R60, R45, RZ ;  /* 0x0000002d3c02723e */ /* 0x000fca00048060ff */
[----:B------:R0:W-:Y:S01]  /*102130*/  STL [R1+0x4e5c], R2 ;  /* 0x004e5c0201007387 */ /* 0x0001e20000100800 */
[----:B------:R-:W-:-:S03]  /*102140*/  F2FP.SATFINITE.E5M2.F32.PACK_AB_MERGE_C R14, R14, R3, RZ ;  /* 0x000000030e0e723e */ /* 0x000fc600048060ff */
[----:B------:R-:W3:Y:S01]  /*102150*/  LDL.LU R3, [R1+0x5f0] ;  /* 0x0005f00001037983 */ /* 0x000ee20000300800 */
[----:B0-----:R-:W-:Y:S02]  /*102160*/  F2FP.SATFINITE.E5M2.F32.PACK_AB_MERGE_C R2, R33, R32, RZ ;  /* 0x000000202102723e */ /* 0x001fe400048060ff */
[----:B------:R-:W-:Y:S01]  /*102170*/  IADD3 R32, P1, PT, R12, R8, RZ ;  /* 0x000000080c207210 */ /* 0x000fe20007f3e0ff */
[----:B------:R-:W-:Y:S04]  /*102180*/  STL.64 [R1+0x12c0], R36 ;  /* 0x0012c02401007387 */ /* 0x000fe80000100a00 */
[----:B------:R0:W-:Y:S01]  /*102190*/  STL [R1+0x4f70], R14 ;  /* 0x004f700e01007387 */ /* 0x0001e20000100800 */
[----:B------:R-:W-:-:S03]  /*1021a0*/  IMAD.X R33, R13, 0x1, R11, P1 ;  /* 0x000000010d217824 */ /* 0x000fc600008e060b */
[----:B0-----:R-:W3:Y:S04]  /*1021b0*/  LDL.LU R14, [R1+0x5f4] ;  /* 0x0005f400010e7983 */ /* 0x001ee80000300800 */
[----:B------:R-:W-:Y:S04]  /*1021c0*/  STL [R1+0x4f6c], R2 ;  /* 0x004f6c0201007387 */ /* 0x000fe80000100800 */
[----:B------:R0:W-:Y:S04]  /*1021d0*/  STL.64 [R1+0x12b8], R32 ;  /* 0x0012b82001007387 */ /* 0x0001e80000100a00 */
[----:B0-----:R-:W3:Y:S04]  /*1021e0*/  LDL.LU R32, [R1+0x5f8] ;  /* 0x0005f80001207983 */ /* 0x001ee80000300800 */
[----:B------:R-:W3:Y:S01]  /*1021f0*/  LDL.LU R33, [R1+0x5fc] ;  /* 0x0005fc0001217983 */ /* 0x000ee20000300800 */
[----:B------:R-:W-:-:S03]  /*102200*/  F2FP.SATFINITE.E5M2.F32.PACK_AB_MERGE_C R0, R0, R42, RZ ;  /* 0x0000002a0000723e */ /* 0x000fc600048060ff */
[----:B------:R-:W3:Y:S04]  /*102210*/  LDL.LU R39, [R1+0x5d0] ;  /* 0x0005d00001277983 */ /* 0x000ee80000300800 */
[----:B------:R-:W3:Y:S04]  /*102220*/  LDL.LU R50, [R1+0x5d4] ;  /* 0x0005d40001327983 */ /* 0x000ee80000300800 */
[----:B------:R0:W-:Y:S04]  /*102230*/  STL [R1+0x4f84], R0 ;  /* 0x004f840001007387 */ /* 0x0001e80000100800 */
[----:B------:R-:W3:Y:S04]  /*102240*/  LDL.LU R42, [R1+0x5d8] ;  /* 0x0005d800012a7983 */ /* 0x000ee80000300800 */
[----:B0-----:R-:W3:Y:S01]  /*102250*/  LDL.LU R0, [R1+0x5dc] ;  /* 0x0005dc0001007983 */ /* 0x001ee20000300800 */
[----:B------:R-:W-:-:S03]  /*102260*/  IADD3 R36, P1, PT, R12, R9, RZ ;  /* 0x000000090c247210 */ /* 0x000fc60007f3e0ff */
[----:B------:R-:W3:Y:S02]  /*102270*/  LDL.LU R51, [R1+0x5b0] ;  /* 0x0005b00001337983 */ /* 0x000ee40000300800 */
[----:B------:R-:W-:-:S05]  /*102280*/  IMAD.X R37, R13, 0x1, R10, P1 ;  /* 0x000000010d257824 */ /* 0x000fca00008e060a */
[----:B------:R-:W-:Y:S04]  /*102290*/  STL.64 [R1+0x12b0], R36 ;  /* 0x0012b02401007387 */ /* 0x000fe80000100a00 */
[----:B------:R-:W3:Y:S01]  /*1022a0*/  LDL.LU R48, [R1+0x5b4] ;  /* 0x0005b40001307983 */ /* 0x000ee20000300800 */
[----:B--2---:R-:W-:-:S05]  /*1022b0*/  F2FP.SATFINITE.E5M2.F32.PACK_AB_MERGE_C R2, R41, R40, RZ ;  /* 0x000000282902723e */ /* 0x004fca00048060ff */
[----:B------:R4:W-:Y:S04]  /*1022c0*/  STL [R1+0x4f80], R2 ;  /* 0x004f800201007387 */ /* 0x0009e80000100800 */
[----:B------:R-:W2:Y:S04]  /*1022d0*/  LDL.LU R40, [R1+0x5b8] ;  /* 0x0005b80001287983 */ /* 0x000ea80000300800 */
[----:B------:R-:W2:Y:S01]  /*1022e0*/  LDL.LU R41, [R1+0x5bc] ;  /* 0x0005bc0001297983 */ /* 0x000ea20000300800 */
[----:B----4-:R-:W-:Y:S01]  /*1022f0*/  F2FP.SATFINITE.E5M2.F32.PACK_AB_MERGE_C R2, R35, R34, RZ ;  /* 0x000000222302723e */ /* 0x010fe200048060ff */
[----:B-1----:R-:W-:Y:S01]  /*102300*/  VIADD R12, R12, UR6 ;  /* 0x000000060c0c7c36 */ /* 0x002fe20008000000 */
[----:B------:R-:W0:Y:S03]  /*102310*/  LDCU UR6, c[0x0][0x3b8] ;  /* 0x00007700ff0677ac */ /* 0x000e260008000800 */
[----:B------:R1:W-:Y:S04]  /*102320*/  STL [R1+0x4f98], R2 ;  /* 0x004f980201007387 */ /* 0x0003e80000100800 */
[----:B------:R-:W4:Y:S04]  /*102330*/  LDL.LU R34, [R1+0x590] ;  /* 0x0005900001227983 */ /* 0x000f280000300800 */
[----:B------:R-:W4:Y:S01]  /*102340*/  LDL.LU R35, [R1+0x594] ;  /* 0x0005940001237983 */ /* 0x000f220000300800 */
[----:B------:R-:W-:-:S02]  /*102350*/  SHF.R.S32.HI R13, RZ, 0x1f, R12 ;  /* 0x0000001fff0d7819 */ /* 0x000fc4000001140c */
[----:B------:R-:W-:Y:S01]  /*102360*/  IADD3 R36, P1, PT, R12, R4, RZ ;  /* 0x000000040c247210 */ /* 0x000fe20007f3e0ff */
[----:B------:R-:W4:Y:S01]  /*102370*/  LDL.LU R49, [R1+0x598] ;  /* 0x0005980001317983 */ /* 0x000f220000300800 */
[----:B-1----:R-:W-:-:S03]  /*102380*/  F2FP.SATFINITE.E5M2.F32.PACK_AB_MERGE_C R2, R43, R52, RZ ;  /* 0x000000342b02723e */ /* 0x002fc600048060ff */
[----:B------:R-:W4:Y:S01]  /*102390*/  LDL.LU R44, [R1+0x59c] ;  /* 0x00059c00012c7983 */ /* 0x000f220000300800 */
[----:B------:R-:W-:-:S03]  /*1023a0*/  IMAD.X R37, R13, 0x1, R5, P1 ;  /* 0x000000010d257824 */ /* 0x000fc600008e0605 */
[----:B------:R-:W-:Y:S04]  /*1023b0*/  STL [R1+0x4f90], R2 ;  /* 0x004f900201007387 */ /* 0x000fe80000100800 */
[----:B------:R-:W4:Y:S04]  /*1023c0*/  LDL.LU R45, [R1+0x570] ;  /* 0x00057000012d7983 */ /* 0x000f280000300800 */
[----:B------:R-:W4:Y:S04]  /*1023d0*/  LDL.LU R60, [R1+0x574] ;  /* 0x00057400013c7983 */ /* 0x000f280000300800 */
[----:B------:R-:W4:Y:S04]  /*1023e0*/  LDL.LU R52, [R1+0x578] ;  /* 0x0005780001347983 */ /* 0x000f280000300800 */
[----:B------:R1:W-:Y:S04]  /*1023f0*/  STL.64 [R1+0x12a8], R36 ;  /* 0x0012a82401007387 */ /* 0x0003e80000100a00 */
[----:B------:R-:W4:Y:S01]  /*102400*/  LDL.LU R43, [R1+0x57c] ;  /* 0x00057c00012b7983 */ /* 0x000f220000300800 */
[----:B-1----:R-:W-:-:S05]  /*102410*/  IADD3 R36, P1, PT, R12, R6, RZ ;  /* 0x000000060c247210 */ /* 0x002fca0007f3e0ff */
[----:B------:R-:W-:Y:S01]  /*102420*/  IMAD.X R37, R13, 0x1, R7, P1 ;  /* 0x000000010d257824 */ /* 0x000fe200008e0607 */
[----:B---3--:R-:W-:Y:S02]  /*102430*/  F2FP.SATFINITE.E5M2.F32.PACK_AB_MERGE_C R2, R14, R3, RZ ;  /* 0x000000030e02723e */ /* 0x008fe400048060ff */
[----:B------:R-:W3:Y:S04]  /*102440*/  LDL.LU R3, [R1+0x550] ;  /* 0x0005500001037983 */ /* 0x000ee80000300800 */
[----:B------:R-:W3:Y:S04]  /*102450*/  LDL.LU R14, [R1+0x554] ;  /* 0x00055400010e7983 */ /* 0x000ee80000300800 */
[----:B------:R1:W-:Y:S02]  /*102460*/  STL [R1+0x4fb4], R2 ;  /* 0x004fb40201007387 */ /* 0x0003e40000100800 */
[----:B-1----:R-:W-:-:S02]  /*102470*/  F2FP.SATFINITE.E5M2.F32.PACK_AB_MERGE_C R2, R33, R32, RZ ;  /* 0x000000202102723e */ /* 0x002fc400048060ff */
[----:B------:R-:W3:Y:S04]  /*102480*/  LDL.LU R32, [R1+0x558] ;  /* 0x0005580001207983 */ /* 0x000ee80000300800 */
[----:B------:R-:W3:Y:S04]  /*102490*/  LDL.LU R33, [R1+0x55c] ;  /* 0x00055c0001217983 */ /* 0x000ee80000300800 */
[----:B------:R1:W-:Y:S04]  /*1024a0*/  STL [R1+0x4fb0], R2 ;  /* 0x004fb00201007387 */ /* 0x0003e80000100800 */
[----:B------:R0:W-:Y:S01]  /*1024b0*/  STL.64 [R1+0x12a0], R36 ;  /* 0x0012a02401007387 */ /* 0x0001e20000100a00 */
[----:B-1----:R-:W-:-:S03]  /*1024c0*/  F2FP.SATFINITE.E5M2.F32.PACK_AB_MERGE_C R2, R0, R42, RZ ;  /* 0x0000002a0002723e */ /* 0x002fc600048060ff */
[----:B------:R-:W3:Y:S01]  /*1024d0*/  LDL.LU R42, [R1+0x530] ;  /* 0x00053000012a7983 */ /* 0x000ee20000300800 */
[----:B0-----:R-:W-:-:S05]  /*1024e0*/  F2FP.SATFINITE.E5M2.F32.PACK_AB_MERGE_C R36, R50, R39, RZ ;  /* 0x000000273224723e */ /* 0x001fca00048060ff */
[----:B------:R0:W-:Y:S04]  /*1024f0*/  STL [R1+0x4fc8], R36 ;  /* 0x004fc82401007387 */ /* 0x0001e80000100800 */
[----:B------:R-:W3:Y:S01]  /*102500*/  LDL.LU R0, [R1+0x534] ;  /* 0x0005340001007983 */ /* 0x000ee20000300800 */
[----:B0-----:R-:W-:-:S03]  /*102510*/  IADD3 R36, P1, PT, R12, R8, RZ ;  /* 0x000000080c247210 */ /* 0x001fc60007f3e0ff */
[----:B------:R0:W-:Y:S02]  /*102520*/  STL [R1+0x4fc4], R2 ;  /* 0x004fc40201007387 */ /* 0x0001e40000100800 */
[----:B------:R-:W-:-:S05]  /*102530*/  IMAD.X R37, R13, 0x1, R11, P1 ;  /* 0x000000010d257824 */ /* 0x000fca00008e060b */
[----:B------:R1:W-:Y:S01]  /*102540*/  STL.64 [R1+0x1298], R36 ;  /* 0x0012982401007387 */ /* 0x0003e20000100a00 */
[----:B0-----:R-:W-:Y:S02]  /*102550*/  F2FP.SATFINITE.E5M2.F32.PACK_AB_MERGE_C R2, R48, R51, RZ ;  /* 0x000000333002723e */ /* 0x001fe400048060ff */
[C---:B-1----:R-:W-:Y:S01]  /*102560*/  IADD3 R36, P1, PT, R12.reuse, R9, RZ ;  /* 0x000000090c247210 */ /* 0x042fe20007f3e0ff */
[----:B------:R-:W-:Y:S02]  /*102570*/  VIADD R12, R12, UR6 ;  /* 0x000000060c0c7c36 */ /* 0x000fe40008000000 */
[----:B------:R4:W-:Y:S01]  /*102580*/  STL [R1+0x4fd8], R2 ;  /* 0x004fd80201007387 */ /* 0x0009e20000100800 */
[----:B------:R-:W0:Y:S01]  /*102590*/  LDCU UR6, c[0x0][0x3b8] ;  /* 0x00007700ff0677ac */ /* 0x000e220008000800 */
[----:B------:R-:W-:Y:S01]  /*1025a0*/  IMAD.X R37, R13, 0x1, R10, P1 ;  /* 0x000000010d257824 */ /* 0x000fe200008e060a */
[----:B--2---:R-:W-:-:S04]  /*1025b0*/  F2FP.SATFINITE.E5M2.F32.PACK_AB_MERGE_C R13, R41, R40, RZ ;  /* 0x00000028290d723e */ /* 0x004fc800048060ff */
[----:B------:R1:W-:Y:S01]  /*1025c0*/  STL.64 [R1+0x1290], R36 ;  /* 0x0012902401007387 */ /* 0x0003e20000100a00 */
[----:B----4-:R-:W-:-:S03]  /*1025d0*/  F2FP.SATFINITE.E5M2.F32.PACK_AB_MERGE_C R2, R35, R34, RZ ;  /* 0x000000222302723e */ /* 0x010fc600048060ff */
[----:B------:R-:W2:Y:S04]  /*1025e0*/  LDL.LU R40, [R1+0x538] ;  /* 0x0005380001287983 */ /* 0x000ea80000300800 */
[----:B------:R4:W-:Y:S01]  /*1025f0*/  STL [R1+0x4fd4], R13 ;  /* 0x004fd40d01007387 */ /* 0x0009e20000100800 */
[----:B-1----:R-:W-:-:S03]  /*102600*/  IADD3 R36, P1, PT, R12, R4, RZ ;  /* 0x000000040c247210 */ /* 0x002fc60007f3e0ff */
[----:B------:R-:W2:Y:S01]  /*102610*/  LDL.LU R41, [R1+0x53c] ;  /* 0x00053c0001297983 */ /* 0x000ea20000300800 */
[----:B----4-:R-:W-:-:S03]  /*102620*/  SHF.R.S32.HI R13, RZ, 0x1f, R12 ;  /* 0x0000001fff0d7819 */ /* 0x010fc6000001140c */
[----:B------:R1:W-:Y:S02]  /*102630*/  STL [R1+0x4fec], R2 ;  /* 0x004fec0201007387 */ /* 0x0003e40000100800 */
[----:B------:R-:W-:Y:S02]  /*102640*/  IMAD.X R37, R13, 0x1, R5, P1 ;  /* 0x000000010d257824 */ /* 0x000fe400008e0605 */
[----:B------:R-:W4:Y:S04]  /*102650*/  LDL.LU R34, [R1+0x510] ;  /* 0x0005100001227983 */ /* 0x000f280000300800 */
[----:B------:R-:W4:Y:S01]  /*102660*/  LDL.LU R35, [R1+0x514] ;  /* 0x0005140001237983 */ /* 0x000f220000300800 */
[----:B-1----:R-:W-:-:S05]  /*102670*/  F2FP.SATFINITE.E5M2.F32.PACK_AB_MERGE_C R2, R44, R49, RZ ;  /* 0x000000312c02723e */ /* 0x002fca00048060ff */
[----:B------:R1:W-:Y:S01]  /*102680*/  STL [R1+0x4fe8], R2 ;  /* 0x004fe80201007387 */ /* 0x0003e20000100800 */
[----:B------:R-:W-:-:S03]  /*102690*/  F2FP.SATFINITE.E5M2.F32.PACK_AB_MERGE_C R38, R60, R45, RZ ;  /* 0x0000002d3c26723e */ /* 0x000fc600048060ff */
[----:B------:R0:W-:Y:S01]  /*1026a0*/  STL.64 [R1+0x1288], R36 ;  /* 0x0012882401007387 */ /* 0x0001e20000100a00 */
[----:B-1----:R-:W-:Y:S02]  /*1026b0*/  F2FP.SATFINITE.E5M2.F32.PACK_AB_MERGE_C R2, R43, R52, RZ ;  /* 0x000000342b02723e */ /* 0x002fe400048060ff */
[C---:B0-----:R-:W-:Y:S01]  /*1026c0*/  IADD3 R36, P1, PT, R12.reuse, R6, RZ ;  /* 0x000000060c247210 */ /* 0x041fe20007f3e0ff */
[----:B------:R-:W-:Y:S04]  /*1026d0*/  STL [R1+0x5004], R38 ;  /* 0x0050042601007387 */ /* 0x000fe80000100800 */
[----:B------:R-:W-:Y:S01]  /*1026e0*/  IMAD.X R37, R13, 0x1, R7, P1 ;  /* 0x000000010d257824 */ /* 0x000fe200008e0607 */
[----:B------:R-:W-:Y:S04]  /*1026f0*/  STL [R1+0x5000], R2 ;  /* 0x0050000201007387 */ /* 0x000fe80000100800 */
[----:B------:R0:W-:Y:S04]  /*102700*/  STL.64 [R1+0x1280], R36 ;  /* 0x0012802401007387 */ /* 0x0001e80000100a00 */
[----:B0-----:R-:W4:Y:S04]  /*102710*/  LDL.LU R37, [R1+0x3d0] ;  /* 0x0003d00001257983 */ /* 0x001f280000300800 */
[----:B------:R-:W4:Y:S01]  /*102720*/  LDL.LU R38, [R1+0x3d4] ;  /* 0x0003d40001267983 */ /* 0x000f220000300800 */
[----:B------:R-:W-:-:S05]  /*102730*/  IADD3 R44, P1, PT, R12, R8, RZ ;  /* 0x000000080c2c7210 */ /* 0x000fca0007f3e0ff */
[----:B------:R-:W-:Y:S01]  /*102740*/  IMAD.X R45, R13, 0x1, R11, P1 ;  /* 0x000000010d2d7824 */ /* 0x000fe200008e060b */
[----:B---3--:R-:W-:-:S05]  /*102750*/  F2FP.SATFINITE.E5M2.F32.PACK_AB_MERGE_C R2, R14, R3, RZ ;  /* 0x000000030e02723e */ /* 0x008fca00048060ff */
[----:B------:R0:W-:Y:S04]  /*102760*/  STL [R1+0x501c], R2 ;  /* 0x00501c0201007387 */ /* 0x0001e80000100800 */
[----:B------:R-:W3:Y:S04]  /*102770*/  LDL.LU R39, [R1+0x518] ;  /* 0x0005180001277983 */ /* 0x000ee80000300800 */
[----:B------:R-:W3:Y:S01]  /*102780*/  LDL.LU R50, [R1+0x51c] ;  /* 0x00051c0001327983 */ /* 0x000ee20000300800 */
[----:B0-----:R-:W-:-:S05]  /*102790*/  F2FP.SATFINITE.E5M2.F32.PACK_AB_MERGE_C R2, R33, R32, RZ ;  /* 0x000000202102723e */ /* 0x001fca00048060ff */
[----:B------:R-:W-:Y:S04]  /*1027a0*/  STL [R1+0x5018], R2 ;  /* 0x0050180201007387 */ /* 0x000fe80000100800 */
[----:B------:R-:W3:Y:S04]  /*1027b0*/  LDL.LU R3, [R1+0x4f0] ;  /* 0x0004f00001037983 */ /* 0x000ee80000300800 */
[----:B------:R-:W3:Y:S04]  /*1027c0*/  LDL.LU R33, [R1+0x4f4] ;  /* 0x0004f40001217983 */ /* 0x000ee80000300800 */
[----:B------:R-:W3:Y:S04]  /*1027d0*/  LDL.LU R14, [R1+0x4f8] ;  /* 0x0004f800010e7983 */ /* 0x000ee80000300800 */
[----:B------:R-:W3:Y:S01]  /*1027e0*/  LDL.LU R32, [R1+0x4fc] ;  /* 0x0004fc0001207983 */ /* 0x000ee20000300800 */
[----:B------:R-:W-:-:S02]  /*1027f0*/  F2FP.SATFINITE.E5M2.F32.PACK_AB_MERGE_C R0, R0, R42, RZ ;  /* 0x0000002a0000723e */ /* 0x000fc400048060ff */
[C---:B------:R-:W-:Y:S01]  /*102800*/  IADD3 R42, P1, PT, R12.reuse, R9, RZ ;  /* 0x000000090c2a7210 */ /* 0x040fe20007f3e0ff */
[----:B------:R-:W-:Y:S04]  /*102810*/  STL.64 [R1+0x1278], R44 ;  /* 0x0012782c01007387 */ /* 0x000fe80000100a00 */
[----:B------:R-:W-:Y:S01]  /*102820*/  IMAD.X R43, R13, 0x1, R10, P1 ;  /* 0x000000010d2b7824 */ /* 0x000fe200008e060a */
[----:B------:R-:W-:Y:S04]  /*102830*/  STL [R1+0x5030], R0 ;  /* 0x0050300001007387 */ /* 0x000fe80000100800 */
[----:B------:R-:W3:Y:S04]  /*102840*/  LDL.LU R51, [R1+0x4c0] ;  /* 0x0004c00001337983 */ /* 0x000ee80000300800 */
[----:B------:R-:W3:Y:S04]  /*102850*/  LDL.LU R48, [R1+0x4c4] ;  /* 0x0004c40001307983 */ /* 0x000ee80000300800 */
[----:B------:R0:W-:Y:S04]  /*102860*/  STL.64 [R1+0x1270], R42 ;  /* 0x0012702a01007387 */ /* 0x0001e80000100a00 */
[----:B0-----:R-:W3:Y:S04]  /*102870*/  LDL.LU R42, [R1+0x4c8] ;  /* 0x0004c800012a7983 */ /* 0x001ee80000300800 */
[----:B------:R-:W3:Y:S01]  /*102880*/  LDL.LU R0, [R1+0x4cc] ;  /* 0x0004cc0001007983 */ /* 0x000ee20000300800 */
[----:B------:R-:W-:Y:S01]  /*102890*/  VIADD R12, R12, UR6 ;  /* 0x000000060c0c7c36 */ /* 0x000fe20008000000 */
[----:B------:R-:W0:Y:S02]  /*1028a0*/  LDCU UR6, c[0x0][0x3b8] ;  /* 0x00007700ff0677ac */ /* 0x000e240008000800 */
[----:B------:R-:W3:Y:S01]  /*1028b0*/  LDL.LU R49, [R1+0x4a0] ;  /* 0x0004a00001317983 */ /* 0x000ee20000300800 */
[----:B--2---:R-:W-:-:S05]  /*1028c0*/  F2FP.SATFINITE.E5M2.F32.PACK_AB_MERGE_C R13, R41, R40, RZ ;  /* 0x00000028290d723e */ /* 0x004fca00048060ff */
[----:B------:R1:W-:Y:S04]  /*1028d0*/  STL [R1+0x502c], R13 ;  /* 0x00502c0d01007387 */ /* 0x0003e80000100800 */
[----:B------:R-:W2:Y:S01]  /*1028e0*/  LDL.LU R44, [R1+0x4a4] ;  /* 0x0004a400012c7983 */ /* 0x000ea20000300800 */
[----:B----4-:R-:W-:-:S05]  /*1028f0*/  F2FP.SATFINITE.E5M2.F32.PACK_AB_MERGE_C R2, R35, R34, RZ ;  /* 0x000000222302723e */ /* 0x010fca00048060ff */
[----:B------:R4:W-:Y:S04]  /*102900*/  STL [R1+0x5040], R2 ;  /* 0x0050400201007387 */ /* 0x0009e80000100800 */
[----:B------:R-:W2:Y:S01]  /*102910*/  LDL.LU R45, [R1+0x4a8] ;  /* 0x0004a800012d7983 */ /* 0x000ea20000300800 */
[----:B-1----:R-:W-:-:S03]  /*102920*/  SHF.R.S32.HI R13, RZ, 0x1f, R12 ;  /* 0x0000001fff0d7819 */ /* 0x002fc6000001140c */
[----:B------:R-:W2:Y:S01]  /*102930*/  LDL.LU R60, [R1+0x4ac] ;  /* 0x0004ac00013c7983 */ /* 0x000ea20000300800 */
[----:B------:R-:W-:-:S03]  /*102940*/  IADD3 R36, P1, PT, R12, R4, RZ ;  /* 0x000000040c247210 */ /* 0x000fc60007f3e0ff */
[----:B------:R-:W2:Y:S04]  /*102950*/  LDL.LU R52, [R1+0x480] ;  /* 0x0004800001347983 */ /* 0x000ea80000300800 */
[----:B------:R-:W2:Y:S04]  /*102960*/  LDL.LU R43, [R1+0x484] ;  /* 0x00048400012b7983 */ /* 0x000ea80000300800 */
[----:B------:R-:W2:Y:S04]  /*102970*/  LDL.LU R40, [R1+0x488] ;  /* 0x0004880001287983 */ /* 0x000ea80000300800 */
[----:B------:R-:W2:Y:S04]  /*102980*/  LDL.LU R41, [R1+0x48c] ;  /* 0x00048c0001297983 */ /* 0x000ea80000300800 */
[----:B------:R-:W2:Y:S04]  /*102990*/  LDL.LU R34, [R1+0x460] ;  /* 0x0004600001227983 */ /* 0x000ea80000300800 */
[----:B------:R-:W2:Y:S01]  /*1029a0*/  LDL.LU R35, [R1+0x464] ;  /* 0x0004640001237983 */ /* 0x000ea20000300800 */
[----:B----4-:R-:W-:Y:S01]  /*1029b0*/  F2FP.SATFINITE.E5M2.F32.PACK_AB_MERGE_C R2, R38, R37, RZ ;  /* 0x000000252602723e */ /* 0x010fe200048060ff */
[----:B------:R-:W-:-:S04]  /*1029c0*/  IMAD.X R37, R13, 0x1, R5, P1 ;  /* 0x000000010d257824 */ /* 0x000fc800008e0605 */
[----:B------:R-:W-:Y:S04]  /*1029d0*/  STL [R1+0x510], R2 ;  /* 0x0005100201007387 */ /* 0x000fe80000100800 */
[----:B------:R3:W-:Y:S02]  /*1029e0*/  STL.64 [R1+0x1268], R36 ;  /* 0x0012682401007387 */ /* 0x0007e40000100a00 */
[----:B---3--:R-:W-:Y:S02]  /*1029f0*/  F2FP.SATFINITE.E5M2.F32.PACK_AB_MERGE_C R36, R50, R39, RZ ;  /* 0x000000273224723e */ /* 0x008fe400048060ff */
[----:B------:R-:W-:Y:S02]  /*102a00*/  F2FP.SATFINITE.E5M2.F32.PACK_AB_MERGE_C R2, R33, R3, RZ ;  /* 0x000000032102723e */ /* 0x000fe400048060ff */
[----:B------:R-:W3:Y:S04]  /*102a10*/  LDL.LU R3, [R1+0x468] ;  /* 0x0004680001037983 */ /* 0x000ee80000300800 */
[----:B------:R1:W-:Y:S04]  /*102a20*/  STL [R1+0x503c], R36 ;  /* 0x00503c2401007387 */ /* 0x0003e80000100800 */
[----:B------:R-:W3:Y:S01]  /*102a30*/  LDL.LU R33, [R1+0x46c] ;  /* 0x00046c0001217983 */ /* 0x000ee20000300800 */
[----:B-1----:R-:W-:-:S03]  /*102a40*/  IADD3 R36, P1, PT, R12, R6, RZ ;  /* 0x000000060c247210 */ /* 0x002fc60007f3e0ff */
[----:B------:R1:W-:Y:S02]  /*102a50*/  STL [R1+0x5064], R2 ;  /* 0x0050640201007387 */ /* 0x0003e40000100800 */
[----:B------:R-:W-:Y:S01]  /*102a60*/  IMAD.X R37, R13, 0x1, R7, P1 ;  /* 0x000000010d257824 */ /* 0x000fe200008e0607 */
[----:B-1----:R-:W-:Y:S02]  /*102a70*/  F2FP.SATFINITE.E5M2.F32.PACK_AB_MERGE_C R2, R32, R14, RZ ;  /* 0x0000000e2002723e */ /* 0x002fe400048060ff */
[----:B------:R-:W4:Y:S04]  /*102a80*/  LDL.LU R14, [R1+0x260] ;  /* 0x00026000010e7983 */ /* 0x000f280000300800 */
[----:B------:R-:W4:Y:S04]  /*102a90*/  LDL.LU R32, [R1+0x264] ;  /* 0x0002640001207983 */ /* 0x000f280000300800 */
[----:B------:R1:W-:Y:S04]  /*102aa0*/  STL.64 [R1+0x1260], R36 ;  /* 0x0012602401007387 */ /* 0x0003e80000100a00 */
[----:B------:R0:W-:Y:S01]  /*102ab0*/  STL [R1+0x505c], R2 ;  /* 0x00505c0201007387 */ /* 0x0001e20000100800 */
[----:B-1----:R-:W-:-:S02]  /*102ac0*/  IADD3 R36, P1, PT, R12, R8, RZ ;  /* 0x000000080c247210 */ /* 0x002fc40007f3e0ff */
[----:B0-----:R-:W-:Y:S02]  /*102ad0*/  F2FP.SATFINITE.E5M2.F32.PACK_AB_MERGE_C R2, R48, R51, RZ ;  /* 0x000000333002723e */ /* 0x001fe400048060ff */
[----:B------:R-:W-:Y:S01]  /*102ae0*/  F2FP.SATFINITE.E5M2.F32.PACK_AB_MERGE_C R0, R0, R42, RZ ;  /* 0x0000002a0000723e */ /* 0x000fe200048060ff */
[----:B------:R-:W-:Y:S02]  /*102af0*/  IMAD.X R37, R13, 0x1, R11, P1 ;  /* 0x000000010d257824 */ /* 0x000fe400008e060b */
[----:B------:R-:W-:Y:S04]  /*102b00*/  STL [R1+0x5080], R2 ;  /* 0x0050800201007387 */ /* 0x000fe80000100800 */
[----:B------:R-:W-:Y:S04]  /*102b10*/  STL.64 [R1+0x1258], R36 ;  /* 0x0012582401007387 */ /* 0x000fe80000100a00 */
[----:B------:R0:W-:Y:S04]  /*102b20*/  STL [R1+0x507c], R0 ;  /* 0x00507c0001007387 */ /* 0x0001e80000100800 */
[----:B------:R-:W4:Y:S04]  /*102b30*/  LDL.LU R42, [R1+0x430] ;  /* 0x00043000012a7983 */ /* 0x000f280000300800 */
[----:B0-----:R-:W4:Y:S01]  /*102b40*/  LDL.LU R0, [R1+0x434] ;  /* 0x0004340001007983 */ /* 0x001f220000300800 */
[----:B------:R-:W-:-:S02]  /*102b50*/  IADD3 R36, P1, PT, R12, R9, RZ ;  /* 0x000000090c247210 */ /* 0x000fc40007f3e0ff */
[----:B--2---:R-:W-:-:S03]  /*102b60*/  F2FP.SATFINITE.E5M2.F32.PACK_AB_MERGE_C R2, R44, R49, RZ ;  /* 0x000000312c02723e */ /* 0x004fc600048060ff */
[----:B------:R-:W-:Y:S02]  /*102b70*/  IMAD.X R37, R13, 0x1, R10, P1 ;  /* 0x000000010d257824 */ /* 0x000fe400008e060a */
[----:B------:R-:W-:Y:S01]  /*102b80*/  VIADD R12, R12, UR6 ;  /* 0x000000060c0c7c36 */ /* 0x000fe20008000000 */
[----:B------:R-:W0:Y:S02]  /*102b90*/  LDCU UR6, c[0x0][0x3b8] ;  /* 0x00007700ff0677ac */ /* 0x000e240008000800 */
[----:B------:R1:W-:Y:S04]  /*102ba0*/  STL.64 [R1+0x1250], R36 ;  /* 0x0012502401007387 */ /* 0x0003e80000100a00 */
[----:B------:R2:W-:Y:S01]  /*102bb0*/  STL [R1+0x50f4], R2 ;  /* 0x0050f40201007387 */ /* 0x0005e20000100800 */
[----:B------:R-:W-:-:S02]  /*102bc0*/  F2FP.SATFINITE.E5M2.F32.PACK_AB_MERGE_C R13, R60, R45, RZ ;  /* 0x0000002d3c0d723e */ /* 0x000fc400048060ff */
[----:B-1----:R-:W-:-:S03]  /*102bd0*/  IADD3 R36, P1, PT, R12, R4, RZ ;  /* 0x000000040c247210 */ /* 0x002fc60007f3e0ff */
[----:B------:R1:W-:Y:S01]  /*102be0*/  STL [R1+0x5110], R13 ;  /* 0x0051100d01007387 */ /* 0x0003e20000100800 */
[----:B--2---:R-:W-:Y:S02]  /*102bf0*/  F2FP.SATFINITE.E5M2.F32.PACK_AB_MERGE_C R2, R43, R52, RZ ;  /* 0x000000342b02723e */ /* 0x004fe400048060ff */
[----:B-1----:R-:W-:-:S03]  /*102c00*/  SHF.R.S32.HI R13, RZ, 0x1f, R12 ;  /* 0x0000001fff0d7819 */ /* 0x002fc6000001140c */
[----:B------:R1:W-:Y:S02]  /*102c10*/  STL [R1+0x50e0], R2 ;  /* 0x0050e00201007387 */ /* 0x0003e40000100800 */
[----:B------:R-:W-:-:S05]  /*102c20*/  IMAD.X R37, R13, 0x1, R5, P1 ;  /* 0x000000010d257824 */ /* 0x000fca00008e0605 */
[----:B------:R2:W-:Y:S01]  /*102c30*/  STL.64 [R1+0x1248], R36 ;  /* 0x0012482401007387 */ /* 0x0005e20000100a00 */
[----:B-1----:R-:W-:Y:S02]  /*102c40*/  F2FP.SATFINITE.E5M2.F32.PACK_AB_MERGE_C R2, R35, R34, RZ ;  /* 0x000000222302723e */ /* 0x002fe400048060ff */
[----:B------:R-:W-:Y:S02]  /*102c50*/  IADD3 R34, P1, PT, R12, R6, RZ ;  /* 0x000000060c227210 */ /* 0x000fe40007f3e0ff */
[----:B--2---:R-:W-:-:S03]  /*102c60*/  F2FP.SATFINITE.E5M2.F32.PACK_AB_MERGE_C R36, R41, R40, RZ ;  /* 0x000000282924723e */ /* 0x004fc600048060ff */
[----:B------:R-:W-:Y:S02]  /*102c70*/  IMAD.X R35, R13, 0x1, R7, P1 ;  /* 0x000000010d237824 */ /* 0x000fe400008e0607 */
[----:B------:R1:W-:Y:S04]  /*102c80*/  STL [R1+0x511c], R36 ;  /* 0x00511c2401007387 */ /* 0x0003e80000100800 */
[----:B------:R-:W-:Y:S04]  /*102c90*/  STL [R1+0x50cc], R2 ;  /* 0x0050cc0201007387 */ /* 0x000fe80000100800 */
[----:B------:R-:W2:Y:S04]  /*102ca0*/  LDL.LU R60, [R1+0x438] ;  /* 0x00043800013c7983 */ /* 0x000ea80000300800 */
[----:B------:R-:W2:Y:S04]  /*102cb0*/  LDL.LU R52, [R1+0x43c] ;  /* 0x00043c0001347983 */ /* 0x000ea80000300800 */
[----:B------:R-:W2:Y:S04]  /*102cc0*/  LDL.LU R43, [R1+0x400] ;  /* 0x00040000012b7983 */ /* 0x000ea80000300800 */
[----:B------:R0:W-:Y:S04]  /*102cd0*/  STL.64 [R1+0x1240], R34 ;  /* 0x0012402201007387 */ /* 0x0001e80000100a00 */
[----:B-1----:R-:W2:Y:S04]  /*102ce0*/  LDL.LU R36, [R1+0x408] ;  /* 0x0004080001247983 */ /* 0x002ea80000300800 */
[----:B------:R-:W2:Y:S01]  /*102cf0*/  LDL.LU R37, [R1+0x40c] ;  /* 0x00040c0001257983 */ /* 0x000ea20000300800 */
[----:B0-----:R-:W-:-:S05]  /*102d00*/  IADD3 R34, P1, PT, R12, R8, RZ ;  /* 0x000000080c227210 */ /* 0x001fca0007f3e0ff */
[----:B------:R-:W-:Y:S01]  /*102d10*/  IMAD.X R35, R13, 0x1, R11, P1 ;  /* 0x000000010d237824 */ /* 0x000fe200008e060b */
[----:B---3--:R-:W-:Y:S02]  /*102d20*/  F2FP.SATFINITE.E5M2.F32.PACK_AB_MERGE_C R2, R33, R3, RZ ;  /* 0x000000032102723e */ /* 0x008fe400048060ff */
[----:B------:R-:W3:Y:S04]  /*102d30*/  LDL.LU R3, [R1+0x3f0] ;  /* 0x0003f00001037983 */ /* 0x000ee80000300800 */
[----:B------:R-:W3:Y:S04]  /*102d40*/  LDL.LU R38, [R1+0x3f4] ;  /* 0x0003f40001267983 */ /* 0x000ee80000300800 */
[----:B------:R4:W-:Y:S04]  /*102d50*/  STL [R1+0x5124], R2 ;  /* 0x0051240201007387 */ /* 0x0009e80000100800 */
[----:B------:R-:W3:Y:S04]  /*102d60*/  LDL.LU R39, [R1+0x3f8] ;  /* 0x0003f80001277983 */ /* 0x000ee80000300800 */
[----:B------:R-:W3:Y:S01]  /*102d70*/  LDL.LU R33, [R1+0x3fc] ;  /* 0x0003fc0001217983 */ /* 0x000ee20000300800 */
[----:B----4-:R-:W-:-:S03]  /*102d80*/  F2FP.SATFINITE.E5M2.F32.PACK_AB_MERGE_C R2, R32, R14, RZ ;  /* 0x0000000e2002723e */ /* 0x010fc600048060ff */
[----:B------:R-:W4:Y:S04]  /*102d90*/  LDL.LU R14, [R1+0x3e0] ;  /* 0x0003e000010e7983 */ /* 0x000f280000300800 */
[----:B------:R-:W4:Y:S04]  /*102da0*/  LDL.LU R32, [R1+0x3e4] ;  /* 0x0003e40001207983 */ /* 0x000f280000300800 */
[----:B------:R-:W-:Y:S04]  /*102db0*/  STL [R1+0x51a4], R2 ;  /* 0x0051a40201007387 */ /* 0x000fe80000100800 */
[----:B------:R-:W4:Y:S04]  /*102dc0*/  LDL.LU R50, [R1+0x3e8] ;  /* 0x0003e80001327983 */ /* 0x000f280000300800 */
[----:B------:R-:W4:Y:S04]  /*102dd0*/  LDL.LU R51, [R1+0x3ec] ;  /* 0x0003ec0001337983 */ /* 0x000f280000300800 */
[----:B------:R-:W4:Y:S04]  /*102de0*/  LDL.LU R48, [R1+0x2b0] ;  /* 0x0002b00001307983 */ /* 0x000f280000300800 */
[----:B------:R-:W4:Y:S04]  /*102df0*/  LDL.LU R49, [R1+0x2b4] ;  /* 0x0002b40001317983 */ /* 0x000f280000300800 */
[----:B------:R0:W-:Y:S02]  /*102e00*/  STL.64 [R1+0x1238], R34 ;  /* 0x0012382201007387 */ /* 0x0001e40000100a00 */
[----:B0-----:R-:W-:-:S02]  /*102e10*/  F2FP.SATFINITE.E5M2.F32.PACK_AB_MERGE_C R34, R0, R42, RZ ;  /* 0x0000002a0022723e */ /* 0x001fc400048060ff */
[----:B------:R-:W4:Y:S04]  /*102e20*/  LDL.LU R0, [R1+0x2b8] ;  /* 0x0002b80001007983 */ /* 0x000f280000300800 */
[----:B------:R-:W4:Y:S04]  /*102e30*/  LDL.LU R2, [R1+0x290] ;  /* 0x0002900001027983 */ /* 0x000f280000300800 */
[----:B------:R0:W-:Y:S04]  /*102e40*/  STL [R1+0x50c0], R34 ;  /* 0x0050c02201007387 */ /* 0x0001e80000100800 */
[----:B------:R-:W4:Y:S04]  /*102e50*/  LDL.LU R44, [R1+0x294] ;  /* 0x00029400012c7983 */ /* 0x000f280000300800 */
[----:B------:R-:W4:Y:S01]  /*102e60*/  LDL.LU R45, [R1+0x298] ;  /* 0x00029800012d7983 */ /* 0x000f220000300800 */
[----:B0-----:R-:W-:-:S03]  /*102e70*/  IADD3 R34, P1, PT, R12, R9, RZ ;  /* 0x000000090c227210 */ /* 0x001fc60007f3e0ff */
[----:B------:R-:W4:Y:S02]  /*102e80*/  LDL.LU R40, [R1+0x29c] ;  /* 0x00029c0001287983 */ /* 0x000f240000300800 */
[----:B------:R-:W-:Y:S02]  /*102e90*/  IMAD.X R35, R13, 0x1, R10, P1 ;  /* 0x000000010d237824 */ /* 0x000fe400008e060a */
[----:B------:R-:W4:Y:S04]  /*102ea0*/  LDL.LU R13, [R1+0x404] ;  /* 0x00040400010d7983 */ /* 0x000f280000300800 */
[----:B------:R-:W4:Y:S04]  /*102eb0*/  LDL.LU R41, [R1+0x268] ;  /* 0x0002680001297983 */ /* 0x000f280000300800 */
[----:B------:R0:W-:Y:S01]  /*102ec0*/  STL.64 [R1+0x1230], R34 ;  /* 0x0012302201007387 */ /* 0x0001e20000100a00 */
[----:B------:R-:W-:Y:S01]  /*102ed0*/  VIADD R12, R12, UR6 ;  /* 0x000000060c0c7c36 */ /* 0x000fe20008000000 */
[----:B------:R-:W1:Y:S02]  /*102ee0*/  LDCU UR6, c[0x0][0x3b8] ;  /* 0x00007700ff0677ac */ /* 0x000e640008000800 */
[----:B0-----:R-:W4:Y:S04]  /*102ef0*/  LDL.LU R34, [R1+0x26c] ;  /* 0x00026c0001227983 */ /* 0x001f280000300800 */
[----:B------:R-:W4:Y:S04]  /*102f00*/  LDL.LU R35, [R1+0x4c38] ;  /* 0x004c380001237983 */ /* 0x000f280000300800 */
[----:B------:R-:W4:Y:S01]  /*102f10*/  LDL.LU R42, [R1+0x9c] ;  /* 0x00009c00012a7983 */ /* 0x000f220000300800 */
[----:B--2---:R-:W-:-:S03]  /*102f20*/  F2FP.SATFINITE.E5M2.F32.PACK_AB_MERGE_C R52, R52, R60, RZ ;  /* 0x0000003c3434723e */ /* 0x004fc600048060ff */
[----:B------:R-:W2:Y:S04]  /*102f30*/  LDL.LU R60, [R1+0x5ab8] ;  /* 0x005ab800013c7983 */ /* 0x000ea80000300800 */
[----:B------:R0:W-:Y:S04]  /*102f40*/  STL [R1+0x512c], R52 ;  /* 0x00512c3401007387 */ /* 0x0001e80000100800 */
[----:B0-----:R-:W2:Y:S01]  /*102f50*/  LDL.LU R52, [R1+0x5ab4] ;  /* 0x005ab40001347983 */ /* 0x001ea20000300800 */
[----:B------:R-:W-:Y:S02]  /*102f60*/  F2FP.SATFINITE.E5M2.F32.PACK_AB_MERGE_C R37, R37, R36, RZ ;  /* 0x000000242525723e */ /* 0x000fe400048060ff */
[----:B------:R-:W-:-:S02]  /*102f70*/  IADD3 R36, P1, PT, R12, R4, RZ ;  /* 0x000000040c247210 */ /* 0x000fc40007f3e0ff */
[----:B---3--:R-:W-:Y:S02]  /*102f80*/  F2FP.SATFINITE.E5M2.F32.PACK_AB_MERGE_C R38, R38, R3, RZ ;  /* 0x000000032626723e */ /* 0x008fe400048060ff */
[----:B------:R-:W-:Y:S02]  /*102f90*/  F2FP.SATFINITE.E5M2.F32.PACK_AB_MERGE_C R33, R33, R39, RZ ;  /* 0x000000272121723e */ /* 0x000fe400048060ff */
[----:B----4-:R-:W-:Y:S02]  /*102fa0*/  F2FP.SATFINITE.E5M2.F32.PACK_AB_MERGE_C R32, R32, R14, RZ ;  /* 0x0000000e2020723e */ /* 0x010fe400048060ff */
[----:B------:R-:W-:Y:S02]  /*102fb0*/  F2FP.SATFINITE.E5M2.F32.PACK_AB_MERGE_C R51, R51, R50, RZ ;  /* 0x000000323333723e */ /* 0x000fe400048060ff */
[----:B------:R-:W-:Y:S02]  /*102fc0*/  F2FP.SATFINITE.E5M2.F32.PACK_AB_MERGE_C R49, R49, R48, RZ ;  /* 0x000000303131723e */ /* 0x000fe400048060ff */
[----:B------:R-:W-:-:S02]  /*102fd0*/  F2FP.SATFINITE.E5M2.F32.PACK_AB_MERGE_C R13, R13, R43, RZ ;  /* 0x0000002b0d0d723e */ /* 0x000fc400048060ff */
[----:B------:R-:W3:Y:S04]  /*102fe0*/  LDL.LU R43, [R1+0x5ab0] ;  /* 0x005ab000012b7983 */ /* 0x000ee80000300800 */
[----:B------:R0:W-:Y:S04]  /*102ff0*/  STL [R1+0x50ac], R13 ;  /* 0x0050ac0d01007387 */ /* 0x0001e80000100800 */
[----:B------:R4:W-:Y:S01]  /*103000*/  STL [R1+0x513c], R37 ;  /* 0x00513c2501007387 */ /* 0x0009e20000100800 */
[----:B0-----:R-:W-:-:S05]  /*103010*/  SHF.R.S32.HI R13, RZ, 0x1f, R12 ;  /* 0x0000001fff0d7819 */ /* 0x001fca000001140c */
[----:B----4-:R-:W-:-:S05]  /*103020*/  IMAD.X R37, R13, 0x1, R5, P1 ;  /* 0x000000010d257824 */ /* 0x010fca00008e0605 */
[----:B------:R0:W-:Y:S04]  /*103030*/  STL.64 [R1+0x1228], R36 ;  /* 0x0012282401007387 */ /* 0x0001e80000100a00 */
[----:B0-----:R-:W4:Y:S04]  /*103040*/  LDL.LU.64 R36, [R1+0x5aa8] ;  /* 0x005aa80001247983 */ /* 0x001f280000300a00 */
[----:B------:R-:W2:Y:S04]  /*103050*/  LDL.LU R3, [R1+0x5aa0] ;  /* 0x005aa00001037983 */ /* 0x000ea80000300800 */
[----:B------:R0:W-:Y:S02]  /*103060*/  STL [R1+0x509c], R38 ;  /* 0x00509c2601007387 */ /* 0x0001e40000100800 */
[----:B0-----:R-:W-:-:S02]  /*103070*/  IADD3 R38, P1, PT, R12, R6, RZ ;  /* 0x000000060c267210 */ /* 0x001fc40007f3e0ff */
[----:B------:R-:W-:Y:S03]  /*103080*/  STL [R1+0x5144], R33 ;  /* 0x0051442101007387 */ /* 0x000fe60000100800 */
[----:B------:R-:W-:Y:S01]  /*103090*/  IMAD.X R39, R13, 0x1, R7, P1 ;  /* 0x000000010d277824 */ /* 0x000fe200008e0607 */
[----:B------:R-:W-:-:S04]  /*1030a0*/  IADD3 R50, P1, PT, R12, R8, RZ ;  /* 0x000000080c327210 */ /* 0x000fc80007f3e0ff */
[----:B------:R0:W-:Y:S04]  /*1030b0*/  STL.64 [R1+0x1220], R38 ;  /* 0x0012202601007387 */ /* 0x0001e80000100a00 */
[----:B0-----:R-:W2:Y:S04]  /*1030c0*/  LDL.LU.64 R38, [R1+0x5a98] ;  /* 0x005a980001267983 */ /* 0x001ea80000300a00 */
[----:B------:R-:W2:Y:S04]  /*1030d0*/  LDL.LU R33, [R1+0x4c3c] ;  /* 0x004c3c0001217983 */ /* 0x000ea80000300800 */
[----:B------:R-:W2:Y:S04]  /*1030e0*/  LDL.LU R14, [R1+0x5a90] ;  /* 0x005a9000010e7983 */ /* 0x000ea80000300800 */
[----:B------:R0:W-:Y:S04]  /*1030f0*/  STL [R1+0x5084], R32 ;  /* 0x0050842001007387 */ /* 0x0001e80000100800 */
[----:B0-----:R-:W2:Y:S04]  /*103100*/  LDL.LU R32, [R1+0x98] ;  /* 0x0000980001207983 */ /* 0x001ea80000300800 */
[----:B------:R0:W-:Y:S02]  /*103110*/  STL [R1+0x5150], R51 ;  /* 0x0051503301007387 */ /* 0x0001e40000100800 */
[----:B0-----:R-:W-:Y:S01]  /*103120*/  IMAD.X R51, R13, 0x1, R11, P1 ;  /* 0x000000010d337824 */ /* 0x001fe200008e060b */
[----:B------:R-:W-:-:S04]  /*103130*/  IADD3 R48, P1, PT, R12, R9, RZ ;  /* 0x000000090c307210 */ /* 0x000fc80007f3e0ff */
[----:B------:R0:W-:Y:S04]  /*103140*/  STL.64 [R1+0x1218], R50 ;  /* 0x0012183201007387 */ /* 0x0001e80000100a00 */
[----:B0-----:R-:W2:Y:S04]  /*103150*/  LDL.LU.64 R50, [R1+0x5a88] ;  /* 0x005a880001327983 */ /* 0x001ea80000300a00 */
[----:B------:R0:W-:Y:S02]  /*103160*/  STL [R1+0x515c], R49 ;  /* 0x00515c3101007387 */ /* 0x0001e40000100800 */
[----:B0-----:R-:W-:-:S05]  /*103170*/  IMAD.X R49, R13, 0x1, R10, P1 ;  /* 0x000000010d317824 */ /* 0x001fca00008e060a */
[----:B------:R0:W-:Y:S04]  /*103180*/  STL.64 [R1+0x1210], R48 ;  /* 0x0012103001007387 */ /* 0x0001e80000100a00 */
[----:B0-----:R-:W2:Y:S04]  /*103190*/  LDL.LU.64 R48, [R1+0x5a80] ;  /* 0x005a800001307983 */ /* 0x001ea80000300a00 */
[----:B------:R-:W2:Y:S01]  /*1031a0*/  LDL.LU R13, [R1+0x2bc] ;  /* 0x0002bc00010d7983 */ /* 0x000ea20000300800 */
[----:B-1----:R-:W-:Y:S01]  /*1031b0*/  VIADD R12, R12, UR6 ;  /* 0x000000060c0c7c36 */ /* 0x002fe20008000000 */
[----:B------:R-:W-:Y:S01]  /*1031c0*/  LOP3.LUT R35, R35, 0xffff, RZ, 0xc0, !PT ;  /* 0x0000ffff23237812 */ /* 0x000fe200078ec0ff */
[----:B------:R-:W0:Y:S01]  /*1031d0*/  LDCU UR6, c[0x0][0x3b8] ;  /* 0x00007700ff0677ac */ /* 0x000e220008000800 */
[----:B--2---:R-:W-:-:S02]  /*1031e0*/  F2FP.SATFINITE.E5M2.F32.PACK_AB_MERGE_C R13, R13, R0, RZ ;  /* 0x000000000d0d723e */ /* 0x004fc400048060ff */
[----:B------:R-:W2:Y:S04]  /*1031f0*/  LDL.LU R0, [R1+0x5a7c] ;  /* 0x005a7c0001007983 */ /* 0x000ea80000300800 */
[----:B------:R1:W-:Y:S02]  /*103200*/  STL [R1+0x5158], R13 ;  /* 0x0051580d01007387 */ /* 0x0003e40000100800 */
[----:B-1----:R-:W-:Y:S02]  /*103210*/  F2FP.SATFINITE.E5M2.F32.PACK_AB_MERGE_C R13, R44, R2, RZ ;  /* 0x000000022c0d723e */ /* 0x002fe400048060ff */
[----:B------:R-:W-:Y:S02]  /*103220*/  F2FP.SATFINITE.E5M2.F32.PACK_AB_MERGE_C R2, R40, R45, RZ ;  /* 0x0000002d2802723e */ /* 0x000fe400048060ff */
[----:B------:R-:W-:Y:S01]  /*103230*/  IADD3 R44, P1, PT, R12, R4, RZ ;  /* 0x000000040c2c7210 */ /* 0x000fe20007f3e0ff */
[----:B------:R1:W-:Y:S04]  /*103240*/  STL [R1+0x5174], R13 ;  /* 0x0051740d01007387 */ /* 0x0003e80000100800 */
[----:B------:R0:W-:Y:S01]  /*103250*/  STL [R1+0x516c], R2 ;  /* 0x00516c0201007387 */ /* 0x0001e20000100800 */
[----:B-1----:R-:W-:-:S02]  /*103260*/  SHF.R.S32.HI R13, RZ, 0x1f, R12 ;  /* 0x0000001fff0d7819 */ /* 0x002fc4000001140c */
[----:B0-----:R-:W-:-:S03]  /*103270*/  F2FP.SATFINITE.E5M2.F32.PACK_AB_MERGE_C R2, R34, R41, RZ ;  /* 0x000000292202723e */ /* 0x001fc600048060ff */
[----:B------:R-:W-:Y:S01]  /*103280*/  IMAD.X R45, R13, 0x1, R5, P1 ;  /* 0x000000010d2d7824 */ /* 0x000fe200008e0605 */
[----:B------:R-:W-:-:S04]  /*103290*/  LOP3.LUT R34, R42, 0xffff, RZ, 0xc0, !PT ;  /* 0x0000ffff2a227812 */ /* 0x000fc800078ec0ff */
[----:B------:R-:W-:Y:S04]  /*1032a0*/  STL.64 [R1+0x1208], R44 ;  /* 0x0012082c01007387 */ /* 0x000fe80000100a00 */
[----:B------:R0:W-:Y:S04]  /*1032b0*/  STL [R1+0x5188], R2 ;  /* 0x0051880201007387 */ /* 0x0001e80000100800 */
[----:B------:R-:W3:Y:S01]  /*1032c0*/  LDL.LU R42, [R1+0x258] ;  /* 0x00025800012a7983 */ /* 0x000ee20000300800 */
[----:B------:R-:W-:Y:S02]  /*1032d0*/  LOP3.LUT R41, R14, 0xffff, RZ, 0xc0, !PT ;  /* 0x0000ffff0e297812 */ /* 0x000fe400078ec0ff */
[----:B------:R-:W-:-:S02]  /*1032e0*/  PRMT R40, R35, 0x3340, R34 ;  /* 0x0000334023287816 */ /* 0x000fc40000000022 */
[----:B0-----:R-:W-:Y:S02]  /*1032f0*/  SHF.R.U32.HI R2, RZ, 0x8, R35 ;  /* 0x00000008ff027819 */ /* 0x001fe40000011623 */
[----:B------:R-:W-:Y:S02]  /*103300*/  SHF.R.U32.HI R35, RZ, 0x8, R34 ;  /* 0x00000008ff237819 */ /* 0x000fe40000011622 */
[----:B------:R-:W3:Y:S01]  /*103310*/  LDL.LU R34, [R1+0x6c] ;  /* 0x00006c0001227983 */ /* 0x000ee20000300800 */
[----:B------:R-:W-:Y:S02]  /*103320*/  LOP3.LUT R2, R2, 0xffff, RZ, 0xc0, !PT ;  /* 0x0000ffff02027812 */ /* 0x000fe400078ec0ff */
[----:B------:R-:W-:Y:S02]  /*103330*/  LOP3.LUT R35, R35, 0xffff, RZ, 0xc0, !PT ;  /* 0x0000ffff23237812 */ /* 0x000fe400078ec0ff */
[----:B------:R-:W-:Y:S02]  /*103340*/  LOP3.LUT R33, R33, 0xffff, RZ, 0xc0, !PT ;  /* 0x0000ffff21217812 */ /* 0x000fe400078ec0ff */
[----:B------:R-:W-:-:S05]  /*103350*/  IADD3 R44, P1, PT, R12, R6, RZ ;  /* 0x000000060c2c7210 */ /* 0x000fca0007f3e0ff */
[----:B------:R-:W-:Y:S01]  /*103360*/  IMAD.X R45, R13, 0x1, R7, P1 ;  /* 0x000000010d2d7824 */ /* 0x000fe200008e0607 */
[----:B--2---:R-:W-:-:S04]  /*103370*/  PRMT R14, R41, 0x3340, R0 ;  /* 0x00003340290e7816 */ /* 0x004fc80000000000 */
[----:B------:R-:W-:Y:S02]  /*103380*/  PRMT R40, R40, 0x5410, R14 ;  /* 0x0000541028287816 */ /* 0x000fe4000000000e */
[----:B------:R-:W-:Y:S02]  /*103390*/  PRMT R14, R2, 0x3340, R35 ;  /* 0x00003340020e7816 */ /* 0x000fe40000000023 */
[----:B------:R-:W-:Y:S01]  /*1033a0*/  LOP3.LUT R2, R3, 0xffff, RZ, 0xc0, !PT ;  /* 0x0000ffff03027812 */ /* 0x000fe200078ec0ff */
[----:B------:R0:W-:Y:S04]  /*1033b0*/  STL [R1+0x5694], R40 ;  /* 0x0056942801007387 */ /* 0x0001e80000100800 */
[----:B------:R1:W-:Y:S04]  /*1033c0*/  STL [R1+0x550], R14 ;  /* 0x0005500e01007387 */ /* 0x0003e80000100800 */
[----:B------:R-:W2:Y:S01]  /*1033d0*/  LDL.LU R3, [R1+0x5a78] ;  /* 0x005a780001037983 */ /* 0x000ea20000300800 */
[----:B0-----:R-:W-:-:S03]  /*1033e0*/  LOP3.LUT R40, R32, 0xffff, RZ, 0xc0, !PT ;  /* 0x0000ffff20287812 */ /* 0x001fc600078ec0ff */
[----:B------:R-:W2:Y:S01]  /*1033f0*/  LDL.LU R35, [R1+0xb4] ;  /* 0x0000b40001237983 */ /* 0x000ea20000300800 */
[----:B-1----:R-:W-:Y:S02]  /*103400*/  PRMT R14, R2, 0x3340, R0 ;  /* 0x00003340020e7816 */ /* 0x002fe40000000000 */
[----:B------:R-:W-:-:S04]  /*103410*/  PRMT R32, R33, 0x3340, R40 ;  /* 0x0000334021207816 */ /* 0x000fc80000000028 */
[----:B------:R-:W-:Y:S02]  /*103420*/  PRMT R14, R32, 0x5410, R14 ;  /* 0x00005410200e7816 */ /* 0x000fe4000000000e */
[----:B------:R-:W-:-:S03]  /*103430*/  SHF.R.U32.HI R33, RZ, 0x8, R33 ;  /* 0x00000008ff217819 */ /* 0x000fc60000011621 */
[----:B------:R0:W-:Y:S04]  /*103440*/  STL [R1+0x5690], R14 ;  /* 0x0056900e01007387 */ /* 0x0001e80000100800 */
[----:B------:R-:W4:Y:S01]  /*103450*/  LDL.LU R32, [R1+0x68] ;  /* 0x0000680001207983 */ /* 0x000f220000300800 */
[----:B------:R-:W-:Y:S02]  /*103460*/  LOP3.LUT R33, R33, 0xffff, RZ, 0xc0, !PT ;  /* 0x0000ffff21217812 */ /* 0x000fe400078ec0ff */
[----:B0-----:R-:W-:Y:S02]  /*103470*/  SHF.R.U32.HI R14, RZ, 0x8, R41 ;  /* 0x00000008ff0e7819 */ /* 0x001fe40000011629 */
[----:B------:R-:W-:Y:S02]  /*103480*/  SHF.R.U32.HI R41, RZ, 0x8, R40 ;  /* 0x00000008ff297819 */ /* 0x000fe40000011628 */
[----:B------:R-:W-:-:S02]  /*103490*/  LOP3.LUT R40, R14, 0xffff, RZ, 0xc0, !PT ;  /* 0x0000ffff0e287812 */ /* 0x000fc400078ec0ff */
[----:B------:R-:W-:Y:S01]  /*1034a0*/  LOP3.LUT R14, R41, 0xffff, RZ, 0xc0, !PT ;  /* 0x0000ffff290e7812 */ /* 0x000fe200078ec0ff */
[----:B------:R0:W-:Y:S03]  /*1034b0*/  STL.64 [R1+0x11f8], R44 ;  /* 0x0011f82c01007387 */ /* 0x0001e60000100a00 */
[----:B------:R-:W-:Y:S02]  /*1034c0*/  PRMT R14, R33, 0x3340, R14 ;  /* 0x00003340210e7816 */ /* 0x000fe4000000000e */
[----:B0-----:R-:W-:Y:S02]  /*1034d0*/  PRMT R44, R40, 0x3340, R0 ;  /* 0x00003340282c7816 */ /* 0x001fe40000000000 */
[----:B------:R-:W-:-:S03]  /*1034e0*/  IADD3 R40, P1, PT, R12, R8, RZ ;  /* 0x000000080c287210 */ /* 0x000fc60007f3e0ff */
[----:B------:R-:W-:Y:S04]  /*1034f0*/  STL [R1+0x2b8], R44 ;  /* 0x0002b82c01007387 */ /* 0x000fe80000100800 */
[----:B------:R0:W-:Y:S01]  /*103500*/  STL [R1+0x754], R14 ;  /* 0x0007540e01007387 */ /* 0x0001e20000100800 */
[----:B------:R-:W-:Y:S01]  /*103510*/  IMAD.X R41, R13, 0x1, R11, P1 ;  /* 0x000000010d297824 */ /* 0x000fe200008e060b */
[----:B0-----:R-:W-:-:S04]  /*103520*/  SHF.R.U32.HI R14, RZ, 0x8, R2 ;  /* 0x00000008ff0e7819 */ /* 0x001fc80000011602 */
[----:B------:R-:W-:Y:S01]  /*103530*/  LOP3.LUT R14, R14, 0xffff, RZ, 0xc0, !PT ;  /* 0x0000ffff0e0e7812 */ /* 0x000fe200078ec0ff */
[----:B------:R3:W-:Y:S03]  /*103540*/  STL.64 [R1+0x1200], R40 ;  /* 0x0012002801007387 */ /* 0x0007e60000100a00 */
[----:B------:R-:W-:Y:S01]  /*103550*/  PRMT R2, R14, 0x3340, R0 ;  /* 0x000033400e027816 */ /* 0x000fe20000000000 */
[----:B------:R-:W4:Y:S04]  /*103560*/  LDL.LU R33, [R1+0x4c40] ;  /* 0x004c400001217983 */ /* 0x000f280000300800 */
[----:B------:R0:W-:Y:S01]  /*103570*/  STL [R1+0x2bc], R2 ;  /* 0x0002bc0201007387 */ /* 0x0001e20000100800 */
[----:B---3--:R-:W-:-:S03]  /*103580*/  LOP3.LUT R40, R42, 0xffff, RZ, 0xc0, !PT ;  /* 0x0000ffff2a287812 */ /* 0x008fc600078ec0ff */
[----:B------:R-:W3:Y:S01]  /*103590*/  LDL.LU R42, [R1+0xa0] ;  /* 0x0000a000012a7983 */ /* 0x000ee20000300800 */
[----:B------:R-:W-:Y:S02]  /*1035a0*/  LOP3.LUT R34, R34, 0xffff, RZ, 0xc0, !PT ;  /* 0x0000ffff22227812 */ /* 0x000fe400078ec0ff */
[----:B0-----:R-:W-:Y:S02]  /*1035b0*/  LOP3.LUT R2, R16, 0xffff, RZ, 0xc0, !PT ;  /* 0x0000ffff10027812 */ /* 0x001fe400078ec0ff */
[----:B------:R-:W-:Y:S02]  /*1035c0*/  PRMT R16, R40, 0x3340, R34 ;  /* 0x0000334028107816 */ /* 0x000fe40000000022 */
[----:B------:R-:W-:Y:S02]  /*1035d0*/  PRMT R14, R2, 0x3340, R0 ;  /* 0x00003340020e7816 */ /* 0x000fe40000000000 */
[----:B------:R-:W-:Y:S02]  /*1035e0*/  IADD3 R44, P1, PT, R12, R9, RZ ;  /* 0x000000090c2c7210 */ /* 0x000fe40007f3e0ff */
[----:B------:R-:W-:-:S03]  /*1035f0*/  PRMT R14, R16, 0x5410, R14 ;  /* 0x00005410100e7816 */ /* 0x000fc6000000000e */
[----:B------:R-:W-:Y:S01]  /*103600*/  IMAD.X R45, R13, 0x1, R10, P1 ;  /* 0x000000010d2d7824 */ /* 0x000fe200008e060a */
[----:B------:R-:W-:Y:S01]  /*103610*/  SHF.R.U32.HI R13, RZ, 0x8, R34 ;  /* 0x00000008ff0d7819 */ /* 0x000fe20000011622 */
[----:B------:R0:W-:Y:S03]  /*103620*/  STL [R1+0x5688], R14 ;  /* 0x0056880e01007387 */ /* 0x0001e60000100800 */
[----:B------:R-:W-:Y:S02]  /*103630*/  LOP3.LUT R13, R13, 0xffff, RZ, 0xc0, !PT ;  /* 0x0000ffff0d0d7812 */ /* 0x000fe400078ec0ff */
[----:B0-----:R-:W-:-:S04]  /*103640*/  SHF.R.U32.HI R14, RZ, 0x8, R40 ;  /* 0x00000008ff0e7819 */ /* 0x001fc80000011628 */
[----:B------:R-:W-:Y:S01]  /*103650*/  LOP3.LUT R14, R14, 0xffff, RZ, 0xc0, !PT ;  /* 0x0000ffff0e0e7812 */ /* 0x000fe200078ec0ff */
[----:B------:R0:W-:Y:S03]  /*103660*/  STL.64 [R1+0x11f0], R44 ;  /* 0x0011f02c01007387 */ /* 0x0001e60000100a00 */
[----:B------:R-:W-:Y:S02]  /*103670*/  PRMT R14, R14, 0x3340, R13 ;  /* 0x000033400e0e7816 */ /* 0x000fe4000000000d */
[----:B------:R-:W-:Y:S01]  /*103680*/  LOP3.LUT R13, R15, 0xffff, RZ, 0xc0, !PT ;  /* 0x0000ffff0f0d7812 */ /* 0x000fe200078ec0ff */
[----:B0-----:R-:W3:Y:S04]  /*103690*/  LDL.LU.64 R44, [R1+0x5a70] ;  /* 0x005a7000012c7983 */ /* 0x001ee80000300a00 */
[----:B------:R-:W-:Y:S04]  /*1036a0*/  STL [R1+0x468], R14 ;  /* 0x0004680e01007387 */ /* 0x000fe80000100800 */
[----:B------:R0:W-:Y:S04]  /*1036b0*/  STL [R1+0x56bc], R13 ;  /* 0x0056bc0d01007387 */ /* 0x0001e80000100800 */
[----:B------:R-:W3:Y:S04]  /*1036c0*/  LDL.LU R41, [R1+0x4c44] ;  /* 0x004c440001297983 */ /* 0x000ee80000300800 */
[----:B------:R-:W3:Y:S01]  /*1036d0*/  LDL.LU R34, [R1+0xa4] ;  /* 0x0000a40001227983 */ /* 0x000ee20000300800 */
[----:B0-----:R-:W-:Y:S01]  /*1036e0*/  PRMT R13, R13, 0x3340, R0 ;  /* 0x000033400d0d7816 */ /* 0x001fe20000000000 */
[----:B------:R-:W-:Y:S01]  /*1036f0*/  VIADD R12, R12, UR6 ;  /* 0x000000060c0c7c36 */ /* 0x000fe20008000000 */
[----:B------:R-:W-:Y:S01]  /*103700*/  LOP3.LUT R17, R17, 0xffff, RZ, 0xc0, !PT ;  /* 0x0000ffff11117812 */ /* 0x000fe200078ec0ff */
[----:B------:R-:W0:Y:S01]  /*103710*/  LDCU UR6, c[0x0][0x3b8] ;  /* 0x00007700ff0677ac */ /* 0x000e220008000800 */
[----:B--2---:R-:W-:-:S02]  /*103720*/  LOP3.LUT R16, R35, 0xffff, RZ, 0xc0, !PT ;  /* 0x0000ffff23107812 */ /* 0x004fc400078ec0ff */
[----:B----4-:R-:W-:-:S04]  /*103730*/  LOP3.LUT R15, R32, 0xffff, RZ, 0xc0, !PT ;  /* 0x0000ffff200f7812 */ /* 0x010fc800078ec0ff */
[----:B------:R-:W-:-:S04]  /*103740*/  PRMT R14, R16, 0x3340, R15 ;  /* 0x00003340100e7816 */ /* 0x000fc8000000000f */
[----:B------:R-:W-:Y:S02]  /*103750*/  PRMT R13, R14, 0x5410, R13 ;  /* 0x000054100e0d7816 */ /* 0x000fe4000000000d */
[----:B------:R-:W-:-:S03]  /*103760*/  SHF.R.U32.HI R14, RZ, 0x8, R16 ;  /* 0x00000008ff0e7819 */ /* 0x000fc60000011610 */
[----:B------:R1:W-:Y:S01]  /*103770*/  STL [R1+0x5684], R13 ;  /* 0x0056840d01007387 */ /* 0x0003e20000100800 */
[----:B------:R-:W-:Y:S02]  /*103780*/  SHF.R.U32.HI R16, RZ, 0x8, R15 ;  /* 0x00000008ff107819 */ /* 0x000fe4000001160f */
[----:B------:R-:W-:Y:S02]  /*103790*/  LOP3.LUT R14, R14, 0xffff, RZ, 0xc0, !PT ;  /* 0x0000ffff0e0e7812 */ /* 0x000fe400078ec0ff */
[----:B-1----:R-:W-:-:S04]  /*1037a0*/  SHF.R.U32.HI R13, RZ, 0x8, R2 ;  /* 0x00000008ff0d7819 */ /* 0x002fc80000011602 */
[----:B------:R-:W-:Y:S02]  /*1037b0*/  LOP3.LUT R15, R13, 0xffff, RZ, 0xc0, !PT ;  /* 0x0000ffff0d0f7812 */ /* 0x000fe400078ec0ff */
[----:B------:R-:W-:Y:S02]  /*1037c0*/  LOP3.LUT R13, R16, 0xffff, RZ, 0xc0, !PT ;  /* 0x0000ffff100d7812 */ /* 0x000fe400078ec0ff */
[--C-:B------:R-:W-:Y:S02]  /*1037d0*/  PRMT R15, R15, 0x3340, R0.reuse ;  /* 0x000033400f0f7816 */ /* 0x100fe40000000000 */
[----:B------:R-:W-:Y:S02]  /*1037e0*/  PRMT R2, R14, 0x3340, R13 ;  /* 0x000033400e027816 */ /* 0x000fe4000000000d */
[----:B------:R-:W-:Y:S01]  /*1037f0*/  LOP3.LUT R16, R3, 0xffff, RZ, 0xc0, !PT ;  /* 0x0000ffff03107812 */ /* 0x000fe200078ec0ff */
[----:B------:R-:W-:Y:S04]  /*103800*/  STL [R1+0x2b4], R15 ;  /* 0x0002b40f01007387 */ /* 0x000fe80000100800 */
[----:B------:R-:W2:Y:S04]  /*103810*/  LDL.LU R3, [R1+0x5a68] ;  /* 0x005a680001037983 */ /* 0x000ea80000300800 */
[----:B------:R1:W-:Y:S01]  /*103820*/  STL [R1+0x5558], R2 ;  /* 0x0055580201007387 */ /* 0x0003e20000100800 */
[----:B------:R-:W-:-:S02]  /*103830*/  PRMT R13, R16, 0x3340, R0 ;  /* 0x00003340100d7816 */ /* 0x000fc40000000000 */
[----:B------:R-:W-:Y:S01]  /*103840*/  IADD3 R32, P1, PT, R12, R4, RZ ;  /* 0x000000040c207210 */ /* 0x000fe20007f3e0ff */
[----:B------:R-:W4:Y:S01]  /*103850*/  LDL.LU R35, [R1+0x25c] ;  /* 0x00025c0001237983 */ /* 0x000f220000300800 */
[----:B-1----:R-:W-:Y:S02]  /*103860*/  LOP3.LUT R2, R33, 0xffff, RZ, 0xc0, !PT ;  /* 0x0000ffff21027812 */ /* 0x002fe400078ec0ff */
[----:B---3--:R-:W-:-:S04]  /*103870*/  LOP3.LUT R15, R42, 0xffff, RZ, 0xc0, !PT ;  /* 0x0000ffff2a0f7812 */ /* 0x008fc800078ec0ff */
[----:B------:R-:W-:-:S04]  /*103880*/  PRMT R14, R2, 0x3340, R15 ;  /* 0x00003340020e7816 */ /* 0x000fc8000000000f */
[----:B------:R-:W-:Y:S02]  /*103890*/  PRMT R14, R14, 0x5410, R13 ;  /* 0x000054100e0e7816 */ /* 0x000fe4000000000d */
[----:B------:R-:W-:-:S05]  /*1038a0*/  SHF.R.S32.HI R13, RZ, 0x1f, R12 ;  /* 0x0000001fff0d7819 */ /* 0x000fca000001140c */
[----:B------:R-:W-:Y:S01]  /*1038b0*/  IMAD.X R33, R13, 0x1, R5, P1 ;  /* 0x000000010d217824 */ /* 0x000fe200008e0605 */
[----:B------:R-:W-:Y:S04]  /*1038c0*/  STL [R1+0x5680], R14 ;  /* 0x0056800e01007387 */ /* 0x000fe80000100800 */
[----:B------:R1:W-:Y:S04]  /*1038d0*/  STL.64 [R1+0x11e8], R32 ;  /* 0x0011e82001007387 */ /* 0x0003e80000100a00 */
[----:B-1----:R-:W3:Y:S01]  /*1038e0*/  LDL.LU.64 R32, [R1+0x5a60] ;  /* 0x005a600001207983 */ /* 0x002ee20000300a00 */
[----:B------:R-:W-:-:S04]  /*1038f0*/  SHF.R.U32.HI R14, RZ, 0x8, R16 ;  /* 0x00000008ff0e7819 */ /* 0x000fc80000011610 */
[----:B------:R-:W-:-:S04]  /*103900*/  LOP3.LUT R14, R14, 0xffff, RZ, 0xc0, !PT ;  /* 0x0000ffff0e0e7812 */ /* 0x000fc800078ec0ff */
[----:B------:R-:W-:-:S05]  /*103910*/  PRMT R14, R14, 0x3340, R0 ;  /* 0x000033400e0e7816 */ /* 0x000fca0000000000 */
[----:B------:R1:W-:Y:S01]  /*103920*/  STL [R1+0x2b0], R14 ;  /* 0x0002b00e01007387 */ /* 0x0003e20000100800 */
[----:B------:R-:W-:Y:S02]  /*103930*/  SHF.R.U32.HI R2, RZ, 0x8, R2 ;  /* 0x00000008ff027819 */ /* 0x000fe40000011602 */
[----:B------:R-:W-:Y:S02]  /*103940*/  SHF.R.U32.HI R15, RZ, 0x8, R15 ;  /* 0x00000008ff0f7819 */ /* 0x000fe4000001160f */
[----:B------:R-:W-:Y:S02]  /*103950*/  LOP3.LUT R16, R2, 0xffff, RZ, 0xc0, !PT ;  /* 0x0000ffff02107812 */ /* 0x000fe400078ec0ff */
[----:B------:R-:W-:Y:S02]  /*103960*/  LOP3.LUT R15, R15, 0xffff, RZ, 0xc0, !PT ;  /* 0x0000ffff0f0f7812 */ /* 0x000fe400078ec0ff */
[----:B------:R-:W-:Y:S02]  /*103970*/  LOP3.LUT R2, R41, 0xffff, RZ, 0xc0, !PT ;  /* 0x0000ffff29027812 */ /* 0x000fe400078ec0ff */
[----:B------:R-:W-:-:S02]  /*103980*/  PRMT R42, R16, 0x3340, R15 ;  /* 0x00003340102a7816 */ /* 0x000fc4000000000f */
[----:B------:R-:W-:Y:S02]  /*103990*/  LOP3.LUT R16, R34, 0xffff, RZ, 0xc0, !PT ;  /* 0x0000ffff22107812 */ /* 0x000fe400078ec0ff */
[----:B---3--:R-:W-:Y:S02]  /*1039a0*/  LOP3.LUT R40, R33, 0xffff, RZ, 0xc0, !PT ;  /* 0x0000ffff21287812 */ /* 0x008fe400078ec0ff */
[----:B------:R-:W3:Y:S01]  /*1039b0*/  LDL.LU R33, [R1+0x5a5c] ;  /* 0x005a5c0001217983 */ /* 0x000ee20000300800 */
[----:B------:R-:W-:Y:S02]  /*1039c0*/  PRMT R15, R2, 0x3340, R16 ;  /* 0x00003340020f7816 */ /* 0x000fe40000000010 */
[----:B-1----:R-:W-:-:S04]  /*1039d0*/  PRMT R14, R40, 0x3340, R0 ;  /* 0x00003340280e7816 */ /* 0x002fc80000000000 */
[----:B------:R-:W-:Y:S02]  /*1039e0*/  PRMT R34, R15, 0x5410, R14 ;  /* 0x000054100f227816 */ /* 0x000fe4000000000e */
[----:B------:R-:W-:-:S05]  /*1039f0*/  IADD3 R14, P1, PT, R12, R6, RZ ;  /* 0x000000060c0e7210 */ /* 0x000fca0007f3e0ff */
[----:B------:R-:W-:Y:S01]  /*103a00*/  IMAD.X R15, R13, 0x1, R7, P1 ;  /* 0x000000010d0f7824 */ /* 0x000fe200008e0607 */
[----:B------:R1:W-:Y:S01]  /*103a10*/  STL [R1+0x567c], R34 ;  /* 0x00567c2201007387 */ /* 0x0003e20000100800 */
[----:B------:R-:W-:-:S03]  /*103a20*/  SHF.R.U32.HI R2, RZ, 0x8, R2 ;  /* 0x00000008ff027819 */ /* 0x000fc60000011602 */
[----:B-1----:R-:W2:Y:S04]  /*103a30*/  LDL.LU R34, [R1+0x4c48] ;  /* 0x004c480001227983 */ /* 0x002ea80000300800 */
[----:B------:R1:W-:Y:S02]  /*103a40*/  STL.64 [R1+0x11e0], R14 ;  /* 0x0011e00e01007387 */ /* 0x0003e40000100a00 */
[----:B-1----:R-:W-:Y:S02]  /*103a50*/  SHF.R.U32.HI R15, RZ, 0x8, R16 ;  /* 0x00000008ff0f7819 */ /* 0x002fe40000011610 */
[----:B------:R-:W-:Y:S02]  /*103a60*/  SHF.R.U32.HI R14, RZ, 0x8, R40 ;  /* 0x00000008ff0e7819 */ /* 0x000fe40000011628 */
[----:B------:R-:W-:Y:S01]  /*103a70*/  LOP3.LUT R16, R2, 0xffff, RZ, 0xc0, !PT ;  /* 0x0000ffff02107812 */ /* 0x000fe200078ec0ff */
[----:B------:R-:W2:Y:S01]  /*103a80*/  LDL.LU R40, [R1+0xac] ;  /* 0x0000ac0001287983 */ /* 0x000ea20000300800 */
[----:B------:R-:W-:-:S02]  /*103a90*/  LOP3.LUT R15, R15, 0xffff, RZ, 0xc0, !PT ;  /* 0x0000ffff0f0f7812 */ /* 0x000fc400078ec0ff */
[----:B------:R-:W-:Y:S02]  /*103aa0*/  LOP3.LUT R14, R14, 0xffff, RZ, 0xc0, !PT ;  /* 0x0000ffff0e0e7812 */ /* 0x000fe400078ec0ff */
[----:B------:R-:W-:Y:S02]  /*103ab0*/  PRMT R15, R16, 0x3340, R15 ;  /* 0x00003340100f7816 */ /* 0x000fe4000000000f */
[--C-:B------:R-:W-:Y:S02]  /*103ac0*/  PRMT R14, R14, 0x3340, R0.reuse ;  /* 0x000033400e0e7816 */ /* 0x100fe40000000000 */
[----:B----4-:R-:W-:Y:S01]  /*103ad0*/  LOP3.LUT R2, R35, 0xffff, RZ, 0xc0, !PT ;  /* 0x0000ffff23027812 */ /* 0x010fe200078ec0ff */
[----:B------:R-:W-:Y:S04]  /*103ae0*/  STL [R1+0x73c], R15 ;  /* 0x00073c0f01007387 */ /* 0x000fe80000100800 */
[----:B------:R1:W-:Y:S02]  /*103af0*/  STL [R1+0x29c], R14 ;  /* 0x00029c0e01007387 */ /* 0x0003e40000100800 */
[----:B-1----:R-:W-:-:S02]  /*103b00*/  PRMT R14, R17, 0x3340, R0 ;  /* 0x00003340110e7816 */ /* 0x002fc40000000000 */
[----:B---3--:R-:W-:Y:S02]  /*103b10*/  LOP3.LUT R16, R33, 0xffff, RZ, 0xc0, !PT ;  /* 0x0000ffff21107812 */ /* 0x008fe400078ec0ff */
[----:B------:R-:W3:Y:S02]  /*103b20*/  LDL.LU R33, [R1+0x5a58] ;  /* 0x005a580001217983 */ /* 0x000ee40000300800 */
[----:B------:R-:W-:-:S04]  /*103b30*/  PRMT R15, R2, 0x3340, R16 ;  /* 0x00003340020f7816 */ /* 0x000fc80000000010 */
[----:B------:R-:W-:Y:S02]  /*103b40*/  PRMT R35, R15, 0x5410, R14 ;  /* 0x000054100f237816 */ /* 0x000fe4000000000e */
[----:B------:R-:W-:-:S05]  /*103b50*/  IADD3 R14, P1, PT, R12, R8, RZ ;  /* 0x000000080c0e7210 */ /* 0x000fca0007f3e0ff */
[----:B------:R-:W-:Y:S01]  /*103b60*/  IMAD.X R15, R13, 0x1, R11, P1 ;  /* 0x000000010d0f7824 */ /* 0x000fe200008e060b */
[----:B------:R-:W-:Y:S04]  /*103b70*/  STL [R1+0x5674], R35 ;  /* 0x0056742301007387 */ /* 0x000fe80000100800 */
[----:B------:R1:W-:Y:S02]  /*103b80*/  STL.64 [R1+0x11d0], R14 ;  /* 0x0011d00e01007387 */ /* 0x0003e40000100a00 */
[----:B-1----:R-:W-:Y:S02]  /*103b90*/  SHF.R.U32.HI R14, RZ, 0x8, R16 ;  /* 0x00000008ff0e7819 */ /* 0x002fe40000011610 */
[----:B------:R-:W4:Y:S01]  /*103ba0*/  LDL.LU R16, [R1+0x74] ;  /* 0x0000740001107983 */ /* 0x000f220000300800 */
[----:B------:R-:W-:-:S02]  /*103bb0*/  SHF.R.U32.HI R15, RZ, 0x8, R2 ;  /* 0x00000008ff0f7819 */ /* 0x000fc40000011602 */
[----:B------:R-:W-:Y:S02]  /*103bc0*/  LOP3.LUT R14, R14, 0xffff, RZ, 0xc0, !PT ;  /* 0x0000ffff0e0e7812 */ /* 0x000fe400078ec0ff */
[----:B------:R-:W-:-:S04]  /*103bd0*/  LOP3.LUT R15, R15, 0xffff, RZ, 0xc0, !PT ;  /* 0x0000ffff0f0f7812 */ /* 0x000fc800078ec0ff */
[----:B------:R-:W-:Y:S02]  /*103be0*/  PRMT R2, R15, 0x3340, R14 ;  /* 0x000033400f027816 */ /* 0x000fe4000000000e */
[----:B------:R-:W-:-:S03]  /*103bf0*/  IADD3 R14, P1, PT, R12, R9, RZ ;  /* 0x000000090c0e7210 */ /* 0x000fc60007f3e0ff */
[----:B------:R-:W-:Y:S02]  /*103c00*/  STL [R1+0x738], R2 ;  /* 0x0007380201007387 */ /* 0x000fe40000100800 */
[----:B------:R-:W-:Y:S01]  /*103c10*/  IMAD.X R15, R13, 0x1, R10, P1 ;  /* 0x000000010d0f7824 */ /* 0x000fe200008e060a */
[----:B------:R-:W-:Y:S01]  /*103c20*/  SHF.R.U32.HI R13, RZ, 0x8, R17 ;  /* 0x00000008ff0d7819 */ /* 0x000fe20000011611 */
[----:B------:R-:W4:Y:S04]  /*103c30*/  LDL.LU R41, [R1+0x4c4c] ;  /* 0x004c4c0001297983 */ /* 0x000f280000300800 */
[----:B------:R-:W4:Y:S01]  /*103c40*/  LDL.LU R35, [R1+0xa8] ;  /* 0x0000a80001237983 */ /* 0x000f220000300800 */
[----:B------:R-:W-:-:S04]  /*103c50*/  LOP3.LUT R13, R13, 0xffff, RZ, 0xc0, !PT ;  /* 0x0000ffff0d0d7812 */ /* 0x000fc800078ec0ff */
[----:B------:R-:W-:Y:S01]  /*103c60*/  PRMT R13, R13, 0x3340, R0 ;  /* 0x000033400d0d7816 */ /* 0x000fe20000000000 */
[----:B------:R1:W-:Y:S01]  /*103c70*/  STL.64 [R1+0x11d8], R14 ;  /* 0x0011d80e01007387 */ /* 0x0003e20000100a00 */
[----:B--2---:R-:W-:-:S03]  /*103c80*/  LOP3.LUT R17, R34, 0xffff, RZ, 0xc0, !PT ;  /* 0x0000ffff22117812 */ /* 0x004fc600078ec0ff */
[----:B------:R2:W-:Y:S01]  /*103c90*/  STL [R1+0x298], R13 ;  /* 0x0002980d01007387 */ /* 0x0005e20000100800 */
[----:B------:R-:W-:-:S03]  /*103ca0*/  LOP3.LUT R34, R32, 0xffff, RZ, 0xc0, !PT ;  /* 0x0000ffff20227812 */ /* 0x000fc600078ec0ff */
[----:B------:R-:W4:Y:S01]  /*103cb0*/  LDL.LU R32, [R1+0x5a54] ;  /* 0x005a540001207983 */ /* 0x000f220000300800 */
[----:B-1----:R-:W-:Y:S02]  /*103cc0*/  LOP3.LUT R15, R40, 0xffff, RZ, 0xc0, !PT ;  /* 0x0000ffff280f7812 */ /* 0x002fe400078ec0ff */
[----:B---3--:R-:W-:Y:S02]  /*103cd0*/  LOP3.LUT R2, R33, 0xffff, RZ, 0xc0, !PT ;  /* 0x0000ffff21027812 */ /* 0x008fe400078ec0ff */
[----:B------:R-:W-:-:S04]  /*103ce0*/  LOP3.LUT R33, R18, 0xffff, RZ, 0xc0, !PT ;  /* 0x0000ffff12217812 */ /* 0x000fc800078ec0ff */
[----:B--2---:R-:W-:Y:S01]  /*103cf0*/  PRMT R13, R33, 0x3340, R0 ;  /* 0x00003340210d7816 */ /* 0x004fe20000000000 */
[----:B------:R1:W-:Y:S01]  /*103d00*/  STL [R1+0x57f0], R33 ;  /* 0x0057f02101007387 */ /* 0x0003e20000100800 */
[----:B----4-:R-:W-:-:S04]  /*103d10*/  LOP3.LUT R16, R16, 0xffff, RZ, 0xc0, !PT ;  /* 0x0000ffff10107812 */ /* 0x010fc800078ec0ff */
[----:B------:R-:W-:-:S04]  /*103d20*/  PRMT R14, R2, 0x3340, R16 ;  /* 0x00003340020e7816 */ /* 0x000fc80000000010 */
[----:B------:R-:W-:Y:S02]  /*103d30*/  PRMT R18, R14, 0x5410, R13 ;  /* 0x000054100e127816 */ /* 0x000fe4000000000d */
[----:B------:R-:W-:Y:S02]  /*103d40*/  PRMT R13, R34, 0x3340, R0 ;  /* 0x00003340220d7816 */ /* 0x000fe40000000000 */
[----:B------:R-:W-:-:S04]  /*103d50*/  PRMT R14, R17, 0x3340, R15 ;  /* 0x00003340110e7816 */ /* 0x000fc8000000000f */
[----:B------:R-:W-:Y:S01]  /*103d60*/  PRMT R13, R14, 0x5410, R13 ;  /* 0x000054100e0d7816 */ /* 0x000fe2000000000d */
[----:B------:R-:W-:Y:S01]  /*103d70*/  STL [R1+0x5670], R18 ;  /* 0x0056701201007387 */ /* 0x000fe20000100800 */
[----:B------:R-:W-:-:S03]  /*103d80*/  SHF.R.U32.HI R14, RZ, 0x8, R2 ;  /* 0x00000008ff0e7819 */ /* 0x000fc60000011602 */
[----:B------:R2:W-:Y:S04]  /*103d90*/  STL [R1+0x5650], R13 ;  /* 0x0056500d01007387 */ /* 0x0005e80000100800 */
[----:B-1----:R-:W3:Y:S04]  /*103da0*/  LDL.LU R33, [R1+0x4b8] ;  /* 0x0004b80001217983 */ /* 0x002ee80000300800 */
[----:B------:R-:W4:Y:S01]  /*103db0*/  LDL.LU R2, [R1+0x78] ;  /* 0x0000780001027983 */ /* 0x000f220000300800 */
[----:B--2---:R-:W-:Y:S02]  /*103dc0*/  SHF.R.U32.HI R13, RZ, 0x8, R16 ;  /* 0x00000008ff0d7819 */ /* 0x004fe40000011610 */
[----:B------:R-:W-:-:S02]  /*103dd0*/  SHF.R.U32.HI R18, RZ, 0x8, R17 ;  /* 0x00000008ff127819 */ /* 0x000fc40000011611 */
[----:B------:R-:W-:Y:S02]  /*103de0*/  SHF.R.U32.HI R17, RZ, 0x8, R15 ;  /* 0x00000008ff117819 */ /* 0x000fe4000001160f */
[----:B------:R-:W-:Y:S02]  /*103df0*/  LOP3.LUT R16, R14, 0xffff, RZ, 0xc0, !PT ;  /* 0x0000ffff0e107812 */ /* 0x000fe400078ec0ff */
[----:B------:R-:W-:Y:S02]  /*103e00*/  LOP3.LUT R15, R13, 0xffff, RZ, 0xc0, !PT ;  /* 0x0000ffff0d0f7812 */ /* 0x000fe400078ec0ff */
[----:B------:R-:W-:Y:S02]  /*103e10*/  LOP3.LUT R14, R18, 0xffff, RZ, 0xc0, !PT ;  /* 0x0000ffff120e7812 */ /* 0x000fe400078ec0ff */
[----:B------:R-:W-:Y:S02]  /*103e20*/  LOP3.LUT R13, R17, 0xffff, RZ, 0xc0, !PT ;  /* 0x0000ffff110d7812 */ /* 0x000fe400078ec0ff */
[----:B------:R-:W-:-:S02]  /*103e30*/  PRMT R15, R16, 0x3340, R15 ;  /* 0x00003340100f7816 */ /* 0x000fc4000000000f */
[----:B------:R-:W-:Y:S02]  /*103e40*/  PRMT R13, R14, 0x3340, R13 ;  /* 0x000033400e0d7816 */ /* 0x000fe4000000000d */
[----:B------:R-:W-:Y:S01]  /*103e50*/  LOP3.LUT R18, R3, 0xffff, RZ, 0xc0, !PT ;  /* 0x0000ffff03127812 */ /* 0x000fe200078ec0ff */
[----:B------:R1:W-:Y:S01]  /*103e60*/  STL [R1+0x552c], R15 ;  /* 0x00552c0f01007387 */ /* 0x0003e20000100800 */
[----:B------:R-:W-:-:S03]  /*103e70*/  LOP3.LUT R16, R41, 0xffff, RZ, 0xc0, !PT ;  /* 0x0000ffff29107812 */ /* 0x000fc600078ec0ff */
[----:B------:R-:W2:Y:S01]  /*103e80*/  LDL.LU R3, [R1+0x5a50] ;  /* 0x005a500001037983 */ /* 0x000ea20000300800 */
[----:B-1----:R-:W-:-:S03]  /*103e90*/  LOP3.LUT R15, R35, 0xffff, RZ, 0xc0, !PT ;  /* 0x0000ffff230f7812 */ /* 0x002fc600078ec0ff */
[----:B------:R1:W-:Y:S01]  /*103ea0*/  STL [R1+0x464], R13 ;  /* 0x0004640d01007387 */ /* 0x0003e20000100800 */
[----:B------:R-:W-:Y:S01]  /*103eb0*/  PRMT R14, R16, 0x3340, R15 ;  /* 0x00003340100e7816 */ /* 0x000fe2000000000f */
[----:B0-----:R-:W-:Y:S01]  /*103ec0*/  VIADD R12, R12, UR6 ;  /* 0x000000060c0c7c36 */ /* 0x001fe20008000000 */
[----:B-1----:R-:W-:Y:S01]  /*103ed0*/  PRMT R13, R18, 0x3340, R0 ;  /* 0x00003340120d7816 */ /* 0x002fe20000000000 */
[----:B------:R-:W0:Y:S03]  /*103ee0*/  LDCU UR6, c[0x0][0x3b8] ;  /* 0x00007700ff0677ac */ /* 0x000e260008000800 */
[----:B------:R-:W-:Y:S02]  /*103ef0*/  PRMT R14, R14, 0x5410, R13 ;  /* 0x000054100e0e7816 */ /* 0x000fe4000000000d */
[----:B------:R-:W-:Y:S02]  /*103f00*/  SHF.R.S32.HI R13, RZ, 0x1f, R12 ;  /* 0x0000001fff0d7819 */ /* 0x000fe4000001140c */
[----:B------:R-:W-:Y:S01]  /*103f10*/  IADD3 R40, P1, PT, R12, R4, RZ ;  /* 0x000000040c287210 */ /* 0x000fe20007f3e0ff */
[----:B------:R1:W-:Y:S01]  /*103f20*/  STL [R1+0x564c], R14 ;  /* 0x00564c0e01007387 */ /* 0x0003e20000100800 */
[----:B------:R-:W-:-:S02]  /*103f30*/  SHF.R.U32.HI R16, RZ, 0x8, R16 ;  /* 0x00000008ff107819 */ /* 0x000fc40000011610 */
[----:B------:R-:W-:Y:S01]  /*103f40*/  SHF.R.U32.HI R15, RZ, 0x8, R15 ;  /* 0x00000008ff0f7819 */ /* 0x000fe2000001160f */
[----:B------:R-:W-:Y:S01]  /*103f50*/  IMAD.X R41, R13, 0x1, R5, P1 ;  /* 0x000000010d297824 */ /* 0x000fe200008e0605 */
[----:B-1----:R-:W-:-:S04]  /*103f60*/  SHF.R.U32.HI R14, RZ, 0x8, R34 ;  /* 0x00000008ff0e7819 */ /* 0x002fc80000011622 */
[----:B------:R-:W-:Y:S02]  /*103f70*/  LOP3.LUT R14, R14, 0xffff, RZ, 0xc0, !PT ;  /* 0x0000ffff0e0e7812 */ /* 0x000fe400078ec0ff */
[----:B------:R-:W-:Y:S02]  /*103f80*/  LOP3.LUT R16, R16, 0xffff, RZ, 0xc0, !PT ;  /* 0x0000ffff10107812 */ /* 0x000fe400078ec0ff */
[----:B------:R-:W-:Y:S02]  /*103f90*/  LOP3.LUT R15, R15, 0xffff, RZ, 0xc0, !PT ;  /* 0x0000ffff0f0f7812 */ /* 0x000fe400078ec0ff */
[--C-:B------:R-:W-:Y:S01]  /*103fa0*/  PRMT R17, R14, 0x3340, R0.reuse ;  /* 0x000033400e117816 */ /* 0x100fe20000000000 */
[----:B------:R1:W-:Y:S01]  /*103fb0*/  STL.64 [R1+0x11c8], R40 ;  /* 0x0011c82801007387 */ /* 0x0003e20000100a00 */
[----:B------:R-:W-:Y:S02]  /*103fc0*/  PRMT R14, R16, 0x3340, R15 ;  /* 0x00003340100e7816 */ /* 0x000fe4000000000f */
[----:B------:R-:W-:Y:S01]  /*103fd0*/  LOP3.LUT R19, R19, 0xffff, RZ, 0xc0, !PT ;  /* 0x0000ffff13137812 */ /* 0x000fe200078ec0ff */
[----:B-1----:R-:W2:Y:S04]  /*103fe0*/  LDL.LU.64 R40, [R1+0x5a48] ;  /* 0x005a480001287983 */ /* 0x002ea80000300a00 */
[----:B------:R-:W2:Y:S04]  /*103ff0*/  LDL.LU R34, [R1+0x4c50] ;  /* 0x004c500001227983 */ /* 0x000ea80000300800 */
[----:B------:R-:W-:Y:S04]  /*104000*/  STL [R1+0xb4], R17 ;  /* 0x0000b41101007387 */ /* 0x000fe80000100800 */
[----:B------:R-:W2:Y:S04]  /*104010*/  LDL.LU R35, [R1+0xb0] ;  /* 0x0000b00001237983 */ /* 0x000ea80000300800 */
[----:B------:R1:W-:Y:S02]  /*104020*/  STL [R1+0x734], R14 ;  /* 0x0007340e01007387 */ /* 0x0003e40000100800 */
[----:B-1----:R-:W-:-:S02]  /*104030*/  PRMT R14, R19, 0x3340, R0 ;  /* 0x00003340130e7816 */ /* 0x002fc40000000000 */
[----:B---3--:R-:W-:Y:S02]  /*104040*/  LOP3.LUT R17, R33, 0xffff, RZ, 0xc0, !PT ;  /* 0x0000ffff21117812 */ /* 0x008fe400078ec0ff */
[----:B----4-:R-:W-:-:S04]  /*104050*/  LOP3.LUT R16, R2, 0xffff, RZ, 0xc0, !PT ;  /* 0x0000ffff02107812 */ /* 0x010fc800078ec0ff */
[----:B------:R-:W-:-:S04]  /*104060*/  PRMT R15, R17, 0x3340, R16 ;  /* 0x00003340110f7816 */ /* 0x000fc80000000010 */
[----:B------:R-:W-:Y:S02]  /*104070*/  PRMT R2, R15, 0x5410, R14 ;  /* 0x000054100f027816 */ /* 0x000fe4000000000e */
[----:B------:R-:W-:Y:S02]  /*104080*/  IADD3 R14, P1, PT, R12, R6, RZ ;  /* 0x000000060c0e7210 */ /* 0x000fe40007f3e0ff */
[----:B------:R-:W-:Y:S01]  /*104090*/  SHF.R.U32.HI R17, RZ, 0x8, R17 ;  /* 0x00000008ff117819 */ /* 0x000fe20000011611 */
[----:B------:R1:W-:Y:S02]  /*1040a0*/  STL [R1+0x5668], R2 ;  /* 0x0056680201007387 */ /* 0x0003e40000100800 */
[----:B------:R-:W-:Y:S02]  /*1040b0*/  IMAD.X R15, R13, 0x1, R7, P1 ;  /* 0x000000010d0f7824 */ /* 0x000fe400008e0607 */
[----:B------:R-:W3:Y:S04]  /*1040c0*/  LDL.LU R33, [R1+0x4c54] ;  /* 0x004c540001217983 */ /* 0x000ee80000300800 */
[----:B-1----:R-:W4:Y:S04]  /*1040d0*/  LDL.LU R2, [R1+0x254] ;  /* 0x0002540001027983 */ /* 0x002f280000300800 */
[----:B------:R1:W-:Y:S02]  /*1040e0*/  STL.64 [R1+0x11c0], R14 ;  /* 0x0011c00e01007387 */ /* 0x0003e40000100a00 */
[----:B-1----:R-:W-:-:S02]  /*1040f0*/  SHF.R.U32.HI R15, RZ, 0x8, R16 ;  /* 0x00000008ff0f7819 */ /* 0x002fc40000011610 */
[----:B------:R-:W-:Y:S02]  /*104100*/  SHF.R.U32.HI R14, RZ, 0x8, R19 ;  /* 0x00000008ff0e7819 */ /* 0x000fe40000011613 */
[----:B------:R-:W2:Y:S01]  /*104110*/  LDL.LU R19, [R1+0x7c] ;  /* 0x00007c0001137983 */ /* 0x000ea20000300800 */
[----:B------:R-:W-:-:S03]  /*104120*/  LOP3.LUT R16, R17, 0xffff, RZ, 0xc0, !PT ;  /* 0x0000ffff11107812 */ /* 0x000fc600078ec0ff */
[----:B------:R-:W3:Y:S01]  /*104130*/  LDL.LU R17, [R1+0x4bc] ;  /* 0x0004bc0001117983 */ /* 0x000ee20000300800 */
[----:B------:R-:W-:Y:S02]  /*104140*/  LOP3.LUT R15, R15, 0xffff, RZ, 0xc0, !PT ;  /* 0x0000ffff0f0f7812 */ /* 0x000fe400078ec0ff */
[----:B------:R-:W-:Y:S02]  /*104150*/  LOP3.LUT R14, R14, 0xffff, RZ, 0xc0, !PT ;  /* 0x0000ffff0e0e7812 */ /* 0x000fe400078ec0ff */
[----:B------:R-:W-:Y:S02]  /*104160*/  PRMT R15, R16, 0x3340, R15 ;  /* 0x00003340100f7816 */ /* 0x000fe4000000000f */
[----:B------:R-:W-:-:S03]  /*104170*/  PRMT R14, R14, 0x3340, R0 ;  /* 0x000033400e0e7816 */ /* 0x000fc60000000000 */
[----:B------:R-:W-:Y:S04]  /*104180*/  STL [R1+0x61c], R15 ;  /* 0x00061c0f01007387 */ /* 0x000fe80000100800 */
[----:B------:R1:W-:Y:S02]  /*104190*/  STL [R1+0x25c], R14 ;  /* 0x00025c0e01007387 */ /* 0x0003e40000100800 */
[----:B-1----:R-:W-:-:S04]  /*1041a0*/  SHF.R.U32.HI R14, RZ, 0x8, R18 ;  /* 0x00000008ff0e7819 */ /* 0x002fc80000011612 */
[----:B------:R-:W-:-:S04]  /*1041b0*/  LOP3.LUT R14, R14, 0xffff, RZ, 0xc0, !PT ;  /* 0x0000ffff0e0e7812 */ /* 0x000fc800078ec0ff */
[----:B------:R-:W-:Y:S02]  /*1041c0*/  PRMT R18, R14, 0x3340, R0 ;  /* 0x000033400e127816 */ /* 0x000fe40000000000 */
[----:B--2---:R-:W-:Y:S02]  /*1041d0*/  LOP3.LUT R15, R19, 0xffff, RZ, 0xc0, !PT ;  /* 0x0000ffff130f7812 */ /* 0x004fe400078ec0ff */
[----:B---3--:R-:W-:-:S05]  /*1041e0*/  LOP3.LUT R16, R17, 0xffff, RZ, 0xc0, !PT ;  /* 0x0000ffff11107812 */ /* 0x008fca00078ec0ff */
[----:B------:R1:W-:Y:S04]  /*1041f0*/  STL [R1+0x56a0], R16 ;  /* 0x0056a01001007387 */ /* 0x0003e80000100800 */
[----:B------:R2:W-:Y:S01]  /*104200*/  STL [R1+0x569c], R15 ;  /* 0x00569c0f01007387 */ /* 0x0005e20000100800 */
[----:B-1----:R-:W-:Y:S02]  /*104210*/  SHF.R.U32.HI R16, RZ, 0x8, R16 ;  /* 0x00000008ff107819 */ /* 0x002fe40000011610 */
[----:B--2---:R-:W-:Y:S02]  /*104220*/  SHF.R.U32.HI R15, RZ, 0x8, R15 ;  /* 0x00000008ff0f7819 */ /* 0x004fe4000001160f */
[----:B------:R-:W-:Y:S02]  /*104230*/  LOP3.LUT R16, R16, 0xffff, RZ, 0xc0, !PT ;  /* 0x0000ffff10107812 */ /* 0x000fe400078ec0ff */
[----:B------:R-:W-:-:S02]  /*104240*/  LOP3.LUT R15, R15, 0xffff, RZ, 0xc0, !PT ;  /* 0x0000ffff0f0f7812 */ /* 0x000fc400078ec0ff */
[----:B------:R-:W-:Y:S02]  /*104250*/  LOP3.LUT R17, R34, 0xffff, RZ, 0xc0, !PT ;  /* 0x0000ffff22117812 */ /* 0x000fe400078ec0ff */
[----:B------:R-:W-:Y:S02]  /*104260*/  PRMT R14, R16, 0x3340, R15 ;  /* 0x00003340100e7816 */ /* 0x000fe4000000000f */
[----:B------:R-:W-:Y:S02]  /*104270*/  LOP3.LUT R19, R41, 0xffff, RZ, 0xc0, !PT ;  /* 0x0000ffff29137812 */ /* 0x000fe400078ec0ff */
[----:B------:R-:W-:Y:S01]  /*104280*/  LOP3.LUT R16, R35, 0xffff, RZ, 0xc0, !PT ;  /* 0x0000ffff23107812 */ /* 0x000fe200078ec0ff */
[----:B------:R-:W-:Y:S03]  /*104290*/  STL [R1+0x260], R18 ;  /* 0x0002601201007387 */ /* 0x000fe60000100800 */
[----:B------:R-:W-:Y:S01]  /*1042a0*/  PRMT R15, R17, 0x3340, R16 ;  /* 0x00003340110f7816 */ /* 0x000fe20000000010 */
[----:B------:R1:W-:Y:S04]  /*1042b0*/  STL [R1+0x550c], R14 ;  /* 0x00550c0e01007387 */ /* 0x0003e80000100800 */
[----:B------:R-:W2:Y:S04]  /*1042c0*/  LDL.LU R41, [R1+0x5a44] ;  /* 0x005a440001297983 */ /* 0x000ea80000300800 */
[----:B------:R-:W3:Y:S01]  /*1042d0*/  LDL.LU R34, [R1+0x4d8] ;  /* 0x0004d80001227983 */ /* 0x000ee20000300800 */
[----:B-1----:R-:W-:-:S03]  /*1042e0*/  PRMT R14, R19, 0x3340, R0 ;  /* 0x00003340130e7816 */ /* 0x002fc60000000000 */
[----:B------:R-:W2:Y:S01]  /*1042f0*/  LDL.LU R35, [R1+0x80] ;  /* 0x0000800001237983 */ /* 0x000ea20000300800 */
[----:B------:R-:W-:-:S05]  /*104300*/  PRMT R14, R15, 0x5410, R14 ;  /* 0x000054100f0e7816 */ /* 0x000fca000000000e */
[----:B------:R1:W-:Y:S02]  /*104310*/  STL [R1+0x5648], R14 ;  /* 0x0056480e01007387 */ /* 0x0003e40000100800 */
[----:B-1----:R-:W-:-:S05]  /*104320*/  IADD3 R14, P1, PT, R12, R8, RZ ;  /* 0x000000080c0e7210 */ /* 0x002fca0007f3e0ff */
[----:B------:R-:W-:-:S05]  /*104330*/  IMAD.X R15, R13, 0x1, R11, P1 ;  /* 0x000000010d0f7824 */ /* 0x000fca00008e060b */
[----:B------:R1:W-:Y:S01]  /*104340*/  STL.64 [R1+0x11b8], R14 ;  /* 0x0011b80e01007387 */ /* 0x0003e20000100a00 */
[----:B------:R-:W-:Y:S02]  /*104350*/  LOP3.LUT R18, R32, 0xffff, RZ, 0xc0, !PT ;  /* 0x0000ffff20127812 */ /* 0x000fe400078ec0ff */
[----:B-1----:R-:W-:Y:S02]  /*104360*/  SHF.R.U32.HI R15, RZ, 0x8, R17 ;  /* 0x00000008ff0f7819 */ /* 0x002fe40000011611 */
[----:B------:R-:W-:Y:S02]  /*104370*/  SHF.R.U32.HI R14, RZ, 0x8, R16 ;  /* 0x00000008ff0e7819 */ /* 0x000fe40000011610 */
[----:B------:R-:W-:Y:S02]  /*104380*/  LOP3.LUT R15, R15, 0xffff, RZ, 0xc0, !PT ;  /* 0x0000ffff0f0f7812 */ /* 0x000fe400078ec0ff */
[----:B------:R-:W-:Y:S02]  /*104390*/  LOP3.LUT R14, R14, 0xffff, RZ, 0xc0, !PT ;  /* 0x0000ffff0e0e7812 */ /* 0x000fe400078ec0ff */
[----:B------:R-:W-:-:S02]  /*1043a0*/  LOP3.LUT R17, R33, 0xffff, RZ, 0xc0, !PT ;  /* 0x0000ffff21117812 */ /* 0x000fc400078ec0ff */
[----:B------:R-:W-:Y:S02]  /*1043b0*/  PRMT R14, R15, 0x3340, R14 ;  /* 0x000033400f0e7816 */ /* 0x000fe4000000000e */
[----:B----4-:R-:W-:-:S03]  /*1043c0*/  LOP3.LUT R16, R2, 0xffff, RZ, 0xc0, !PT ;  /* 0x0000ffff02107812 */ /* 0x010fc600078ec0ff */
[----:B------:R1:W-:Y:S01]  /*1043d0*/  STL [R1+0x730], R14 ;  /* 0x0007300e01007387 */ /* 0x0003e20000100800 */
[----:B------:R-:W-:-:S03]  /*1043e0*/  PRMT R15, R17, 0x3340, R16 ;  /* 0x00003340110f7816 */ /* 0x000fc60000000010 */
[----:B------:R-:W4:Y:S01]  /*1043f0*/  LDL.LU R32, [R1+0x5a40] ;  /* 0x005a400001207983 */ /* 0x000f220000300800 */
[----:B-1----:R-:W-:-:S04]  /*104400*/  PRMT R14, R18, 0x3340, R0 ;  /* 0x00003340120e7816 */ /* 0x002fc80000000000 */
[----:B------:R-:W-:Y:S02]  /*104410*/  PRMT R2, R15, 0x5410, R14 ;  /* 0x000054100f027816 */ /* 0x000fe4000000000e */
[----:B------:R-:W-:-:S05]  /*104420*/  IADD3 R14, P1, PT, R12, R9, RZ ;  /* 0x000000090c0e7210 */ /* 0x000fca0007f3e0ff */
[----:B------:R-:W-:Y:S01]  /*104430*/  IMAD.X R15, R13, 0x1, R10, P1 ;  /* 0x000000010d0f7824 */ /* 0x000fe200008e060a */
[----:B------:R-:W-:Y:S01]  /*104440*/  STL [R1+0x5640], R2 ;  /* 0x0056400201007387 */ /* 0x000fe20000100800 */
[----:B------:R-:W-:-:S03]  /*104450*/  SHF.R.U32.HI R13, RZ, 0x8, R16 ;  /* 0x00000008ff0d7819 */ /* 0x000fc60000011610 */
[----:B------:R-:W4:Y:S04]  /*104460*/  LDL.LU R33, [R1+0x84] ;  /* 0x0000840001217983 */ /* 0x000f280000300800 */
[----:B------:R1:W-:Y:S01]  /*104470*/  STL.64 [R1+0x11b0], R14 ;  /* 0x0011b00e01007387 */ /* 0x0003e20000100a00 */
[----:B------:R-:W-:Y:S02]  /*104480*/  LOP3.LUT R13, R13, 0xffff, RZ, 0xc0, !PT ;  /* 0x0000ffff0d0d7812 */ /* 0x000fe400078ec0ff */
[----:B-1----:R-:W-:-:S04]  /*104490*/  SHF.R.U32.HI R14, RZ, 0x8, R17 ;  /* 0x00000008ff0e7819 */ /* 0x002fc80000011611 */
[----:B------:R-:W-:-:S04]  /*1044a0*/  LOP3.LUT R14, R14, 0xffff, RZ, 0xc0, !PT ;  /* 0x0000ffff0e0e7812 */ /* 0x000fc800078ec0ff */
[----:B------:R-:W-:Y:S02]  /*1044b0*/  PRMT R2, R14, 0x3340, R13 ;  /* 0x000033400e027816 */ /* 0x000fe4000000000d */
[----:B------:R-:W-:-:S03]  /*1044c0*/  SHF.R.U32.HI R13, RZ, 0x8, R18 ;  /* 0x00000008ff0d7819 */ /* 0x000fc60000011612 */
[----:B------:R1:W-:Y:S04]  /*1044d0*/  STL [R1+0x460], R2 ;  /* 0x0004600201007387 */ /* 0x0003e80000100800 */
[----:B------:R-:W4:Y:S01]  /*1044e0*/  LDL.LU R18, [R1+0x4dc] ;  /* 0x0004dc0001127983 */ /* 0x000f220000300800 */
[----:B------:R-:W-:Y:S02]  /*1044f0*/  SHF.R.U32.HI R14, RZ, 0x8, R19 ;  /* 0x00000008ff0e7819 */ /* 0x000fe40000011613 */
[----:B------:R-:W-:Y:S02]  /*104500*/  LOP3.LUT R13, R13, 0xffff, RZ, 0xc0, !PT ;  /* 0x0000ffff0d0d7812 */ /* 0x000fe400078ec0ff */
[----:B------:R-:W-:Y:S02]  /*104510*/  LOP3.LUT R14, R14, 0xffff, RZ, 0xc0, !PT ;  /* 0x0000ffff0e0e7812 */ /* 0x000fe400078ec0ff */
[----:B------:R-:W-:-:S02]  /*104520*/  PRMT R13, R13, 0x3340, R0 ;  /* 0x000033400d0d7816 */ /* 0x000fc40000000000 */
[----:B-1----:R-:W-:-:S03]  /*104530*/  PRMT R2, R14, 0x3340, R0 ;  /* 0x000033400e027816 */ /* 0x002fc60000000000 */
[----:B------:R-:W-:Y:S04]  /*104540*/  STL [R1+0x254], R13 ;  /* 0x0002540d01007387 */ /* 0x000fe80000100800 */
[----:B------:R1:W-:Y:S04]  /*104550*/  STL [R1+0x258], R2 ;  /* 0x0002580201007387 */ /* 0x0003e80000100800 */
[----:B------:R-:W4:Y:S04]  /*104560*/  LDL.LU R17, [R1+0x4c58] ;  /* 0x004c580001117983 */ /* 0x000f280000300800 */
[----:B-1----:R-:W4:Y:S01]  /*104570*/  LDL.LU R2, [R1+0x2e0] ;  /* 0x0002e00001027983 */ /* 0x002f220000300800 */
[----:B------:R-:W-:-:S04]  /*104580*/  LOP3.LUT R20, R20, 0xffff, RZ, 0xc0, !PT ;  /* 0x0000ffff14147812 */ /* 0x000fc800078ec0ff */
[----:B------:R-:W-:Y:S01]  /*104590*/  PRMT R13, R20, 0x3340, R0 ;  /* 0x00003340140d7816 */ /* 0x000fe20000000000 */
[----:B0-----:R-:W-:Y:S01]  /*1045a0*/  VIADD R12, R12, UR6 ;  /* 0x000000060c0c7c36 */ /* 0x001fe20008000000 */
[----:B------:R-:W-:Y:S01]  /*1045b0*/  LOP3.LUT R23, R23, 0xffff, RZ, 0xc0, !PT ;  /* 0x0000ffff17177812 */ /* 0x000fe200078ec0ff */
[----:B------:R-:W0:Y:S01]  /*1045c0*/  LDCU UR6, c[0x0][0x3b8] ;  /* 0x00007700ff0677ac */ /* 0x000e220008000800 */
[----:B---3--:R-:W-:Y:S02]  /*1045d0*/  LOP3.LUT R16, R34, 0xffff, RZ, 0xc0, !PT ;  /* 0x0000ffff22107812 */ /* 0x008fe400078ec0ff */
[----:B--2---:R-:W-:-:S04]  /*1045e0*/  LOP3.LUT R15, R35, 0xffff, RZ, 0xc0, !PT ;  /* 0x0000ffff230f7812 */ /* 0x004fc800078ec0ff */
[----:B------:R-:W-:-:S04]  /*1045f0*/  PRMT R14, R16, 0x3340, R15 ;  /* 0x00003340100e7816 */ /* 0x000fc8000000000f */
[----:B------:R-:W-:Y:S02]  /*104600*/  PRMT R14, R14, 0x5410, R13 ;  /* 0x000054100e0e7816 */ /* 0x000fe4000000000d */
[----:B------:R-:W-:-:S03]  /*104610*/  SHF.R.U32.HI R16, RZ, 0x8, R16 ;  /* 0x00000008ff107819 */ /* 0x000fc60000011610 */
[----:B------:R1:W-:Y:S01]  /*104620*/  STL [R1+0x5638], R14 ;  /* 0x0056380e01007387 */ /* 0x0003e20000100800 */
[----:B------:R-:W-:Y:S02]  /*104630*/  SHF.R.S32.HI R13, RZ, 0x1f, R12 ;  /* 0x0000001fff0d7819 */ /* 0x000fe4000001140c */
[----:B------:R-:W-:Y:S02]  /*104640*/  IADD3 R34, P1, PT, R12, R4, RZ ;  /* 0x000000040c227210 */ /* 0x000fe40007f3e0ff */
[----:B-1----:R-:W-:Y:S02]  /*104650*/  SHF.R.U32.HI R14, RZ, 0x8, R15 ;  /* 0x00000008ff0e7819 */ /* 0x002fe4000001160f */
[----:B------:R-:W-:Y:S02]  /*104660*/  LOP3.LUT R15, R16, 0xffff, RZ, 0xc0, !PT ;  /* 0x0000ffff100f7812 */ /* 0x000fe400078ec0ff */
[----:B------:R-:W-:Y:S01]  /*104670*/  LOP3.LUT R14, R14, 0xffff, RZ, 0xc0, !PT ;  /* 0x0000ffff0e0e7812 */ /* 0x000fe200078ec0ff */
[----:B------:R-:W-:-:S03]  /*104680*/  IMAD.X R35, R13, 0x1, R5, P1 ;  /* 0x000000010d237824 */ /* 0x000fc600008e0605 */
[----:B------:R-:W-:Y:S02]  /*104690*/  PRMT R16, R15, 0x3340, R14 ;  /* 0x000033400f107816 */ /* 0x000fe4000000000e */
[----:B------:R1:W-:Y:S04]  /*1046a0*/  STL.64 [R1+0x11a8], R34 ;  /* 0x0011a82201007387 */ /* 0x0003e80000100a00 */
[----:B-1----:R-:W2:Y:S04]  /*1046b0*/  LDL.LU.64 R34, [R1+0x5a38] ;  /* 0x005a380001227983 */ /* 0x002ea80000300a00 */
[----:B------:R1:W-:Y:S04]  /*1046c0*/  STL [R1+0x618], R16 ;  /* 0x0006181001007387 */ /* 0x0003e80000100800 */
[----:B------:R-:W3:Y:S01]  /*1046d0*/  LDL.LU R19, [R1+0x4c5c] ;  /* 0x004c5c0001137983 */ /* 0x000ee20000300800 */
[----:B----4-:R-:W-:-:S03]  /*1046e0*/  LOP3.LUT R14, R33, 0xffff, RZ, 0xc0, !PT ;  /* 0x0000ffff210e7812 */ /* 0x010fc600078ec0ff */
[----:B------:R-:W4:Y:S01]  /*1046f0*/  LDL.LU R33, [R1+0x2e4] ;  /* 0x0002e40001217983 */ /* 0x000f220000300800 */
[----:B------:R-:W-:-:S04]  /*104700*/  LOP3.LUT R15, R18, 0xffff, RZ, 0xc0, !PT ;  /* 0x0000ffff120f7812 */ /* 0x000fc800078ec0ff */
[----:B-1----:R-:W-:Y:S02]  /*104710*/  SHF.R.U32.HI R16, RZ, 0x8, R15 ;  /* 0x00000008ff107819 */ /* 0x002fe4000001160f */
[--C-:B------:R-:W-:Y:S02]  /*104720*/  PRMT R15, R15, 0x3340, R14.reuse ;  /* 0x000033400f0f7816 */ /* 0x100fe4000000000e */
[----:B------:R-:W-:-:S03]  /*104730*/  SHF.R.U32.HI R14, RZ, 0x8, R14 ;  /* 0x00000008ff0e7819 */ /* 0x000fc6000001160e */
[----:B------:R1:W-:Y:S01]  /*104740*/  STL [R1+0x85c], R15 ;  /* 0x00085c0f01007387 */ /* 0x0003e20000100800 */
[----:B------:R-:W-:Y:S02]  /*104750*/  LOP3.LUT R14, R14, 0xffff, RZ, 0xc0, !PT ;  /* 0x0000ffff0e0e7812 */ /* 0x000fe400078ec0ff */
[----:B-1----:R-:W-:Y:S02]  /*104760*/  LOP3.LUT R15, R16, 0xffff, RZ, 0xc0, !PT ;  /* 0x0000ffff100f7812 */ /* 0x002fe400078ec0ff */
[----:B------:R-:W-:Y:S02]  /*104770*/  LOP3.LUT R16, R21, 0xffff, RZ, 0xc0, !PT ;  /* 0x0000ffff15107812 */ /* 0x000fe400078ec0ff */
[----:B------:R-:W-:-:S05]  /*104780*/  PRMT R14, R15, 0x3340, R14 ;  /* 0x000033400f0e7816 */ /* 0x000fca000000000e */
[----:B------:R1:W-:Y:S01]  /*104790*/  STL [R1+0x538], R14 ;  /* 0x0005380e01007387 */ /* 0x0003e20000100800 */
[----:B------:R-:W-:Y:S02]  /*1047a0*/  SHF.R.U32.HI R15, RZ, 0x8, R20 ;  /* 0x00000008ff0f7819 */ /* 0x000fe40000011614 */
[----:B-1----:R-:W-:Y:S01]  /*1047b0*/  SHF.R.U32.HI R14, RZ, 0x8, R16 ;  /* 0x00000008ff0e7819 */ /* 0x002fe20000011610 */
[----:B------:R1:W-:Y:S03]  /*1047c0*/  STL [R1+0x5698], R16 ;  /* 0x0056981001007387 */ /* 0x0003e60000100800 */
[----:B------:R-:W-:Y:S02]  /*1047d0*/  LOP3.LUT R14, R14, 0xffff, RZ, 0xc0, !PT ;  /* 0x0000ffff0e0e7812 */ /* 0x000fe400078ec0ff */
[----:B------:R-:W-:Y:S02]  /*1047e0*/  LOP3.LUT R15, R15, 0xffff, RZ, 0xc0, !PT ;  /* 0x0000ffff0f0f7812 */ /* 0x000fe400078ec0ff */
[----:B-1----:R-:W-:-:S02]  /*1047f0*/  PRMT R16, R14, 0x3340, R0 ;  /* 0x000033400e107816 */ /* 0x002fc40000000000 */
[----:B------:R-:W-:Y:S02]  /*104800*/  PRMT R14, R15, 0x3340, R0 ;  /* 0x000033400f0e7816 */ /* 0x000fe40000000000 */
[----:B------:R-:W-:Y:S01]  /*104810*/  LOP3.LUT R18, R17, 0xffff, RZ, 0xc0, !PT ;  /* 0x0000ffff11127812 */ /* 0x000fe200078ec0ff */
[----:B------:R1:W-:Y:S01]  /*104820*/  STL [R1+0xa8], R16 ;  /* 0x0000a81001007387 */ /* 0x0003e20000100800 */
[----:B------:R-:W-:-:S03]  /*104830*/  LOP3.LUT R17, R41, 0xffff, RZ, 0xc0, !PT ;  /* 0x0000ffff29117812 */ /* 0x000fc600078ec0ff */
[----:B------:R0:W-:Y:S04]  /*104840*/  STL [R1+0xb0], R14 ;  /* 0x0000b00e01007387 */ /* 0x0001e80000100800 */
[----:B------:R-:W2:Y:S01]  /*104850*/  LDL.LU R41, [R1+0x5a34] ;  /* 0x005a340001297983 */ /* 0x000ea20000300800 */
[----:B-1----:R-:W-:-:S03]  /*104860*/  LOP3.LUT R16, R2, 0xffff, RZ, 0xc0, !PT ;  /* 0x0000ffff02107812 */ /* 0x002fc600078ec0ff */
[----:B------:R-:W2:Y:S01]  /*104870*/  LDL.LU R2, [R1+0x4ec] ;  /* 0x0004ec0001027983 */ /* 0x000ea20000300800 */
[----:B0-----:R-:W-:Y:S02]  /*104880*/  PRMT R14, R17, 0x3340, R0 ;  /* 0x00003340110e7816 */ /* 0x001fe40000000000 */
[----:B------:R-:W-:-:S04]  /*104890*/  PRMT R15, R18, 0x3340, R16 ;  /* 0x00003340120f7816 */ /* 0x000fc80000000010 */
[----:B------:R-:W-:Y:S02]  /*1048a0*/  PRMT R14, R15, 0x5410, R14 ;  /* 0x000054100f0e7816 */ /* 0x000fe4000000000e */
[----:B------:R-:W-:Y:S02]  /*1048b0*/  SHF.R.U32.HI R18, RZ, 0x8, R18 ;  /* 0x00000008ff127819 */ /* 0x000fe40000011612 */
[----:B------:R-:W-:Y:S01]  /*1048c0*/  SHF.R.U32.HI R15, RZ, 0x8, R16 ;  /* 0x00000008ff0f7819 */ /* 0x000fe20000011610 */
[----:B------:R0:W-:Y:S01]  /*1048d0*/  STL [R1+0x5634], R14 ;  /* 0x0056340e01007387 */ /* 0x0001e20000100800 */
[----:B------:R-:W-:Y:S02]  /*1048e0*/  IADD3 R20, P1, PT, R12, R6, RZ ;  /* 0x000000060c147210 */ /* 0x000fe40007f3e0ff */
[----:B------:R-:W-:Y:S02]  /*1048f0*/  LOP3.LUT R16, R18, 0xffff, RZ, 0xc0, !PT ;  /* 0x0000ffff12107812 */ /* 0x000fe400078ec0ff */
[----:B------:R-:W-:-:S02]  /*104900*/  LOP3.LUT R15, R15, 0xffff, RZ, 0xc0, !PT ;  /* 0x0000ffff0f0f7812 */ /* 0x000fc400078ec0ff */
[----:B0-----:R-:W-:Y:S01]  /*104910*/  SHF.R.U32.HI R14, RZ, 0x8, R17 ;  /* 0x00000008ff0e7819 */ /* 0x001fe20000011611 */
[----:B------:R-:W-:-:S03]  /*104920*/  IMAD.X R21, R13, 0x1, R7, P1 ;  /* 0x000000010d157824 */ /* 0x000fc600008e0607 */
[----:B------:R-:W-:Y:S02]  /*104930*/  LOP3.LUT R14, R14, 0xffff, RZ, 0xc0, !PT ;  /* 0x0000ffff0e0e7812 */ /* 0x000fe400078ec0ff */
[----:B------:R-:W-:Y:S02]  /*104940*/  PRMT R15, R16, 0x3340, R15 ;  /* 0x00003340100f7816 */ /* 0x000fe4000000000f */
[----:B------:R-:W-:Y:S01]  /*104950*/  PRMT R14, R14, 0x3340, R0 ;  /* 0x000033400e0e7816 */ /* 0x000fe20000000000 */
[----:B------:R0:W-:Y:S01]  /*104960*/  STL.64 [R1+0x11a0], R20 ;  /* 0x0011a01401007387 */ /* 0x0001e20000100a00 */
[----:B------:R-:W-:-:S03]  /*104970*/  LOP3.LUT R18, R3, 0xffff, RZ, 0xc0, !PT ;  /* 0x0000ffff03127812 */ /* 0x000fc600078ec0ff */
[----:B------:R-:W-:Y:S04]  /*104980*/  STL [R1+0x434], R15 ;  /* 0x0004340f01007387 */ /* 0x000fe80000100800 */
[----:B------:R1:W-:Y:S04]  /*104990*/  STL [R1+0xa4], R14 ;  /* 0x0000a40e01007387 */ /* 0x0003e80000100800 */
[----:B------:R-:W2:Y:S01]  /*1049a0*/  LDL.LU R3, [R1+0x5a30] ;  /* 0x005a300001037983 */ /* 0x000ea20000300800 */
[----:B0-----:R-:W-:Y:S02]  /*1049b0*/  IADD3 R20, P1, PT, R12, R8, RZ ;  /* 0x000000080c147210 */ /* 0x001fe40007f3e0ff */
[----:B-1----:R-:W-:-:S03]  /*1049c0*/  PRMT R14, R18, 0x3340, R0 ;  /* 0x00003340120e7816 */ /* 0x002fc60000000000 */
[----:B------:R-:W-:Y:S01]  /*1049d0*/  IMAD.X R21, R13, 0x1, R11, P1 ;  /* 0x000000010d157824 */ /* 0x000fe200008e060b */
[----:B---3--:R-:W-:Y:S02]  /*1049e0*/  LOP3.LUT R17, R19, 0xffff, RZ, 0xc0, !PT ;  /* 0x0000ffff13117812 */ /* 0x008fe400078ec0ff */
[----:B----4-:R-:W-:-:S04]  /*1049f0*/  LOP3.LUT R16, R33, 0xffff, RZ, 0xc0, !PT ;  /* 0x0000ffff21107812 */ /* 0x010fc800078ec0ff */
[----:B------:R-:W-:-:S04]  /*104a00*/  PRMT R15, R17, 0x3340, R16 ;  /* 0x00003340110f7816 */ /* 0x000fc80000000010 */
[----:B------:R-:W-:-:S05]  /*104a10*/  PRMT R14, R15, 0x5410, R14 ;  /* 0x000054100f0e7816 */ /* 0x000fca000000000e */
[----:B------:R0:W-:Y:S01]  /*104a20*/  STL [R1+0x5630], R14 ;  /* 0x0056300e01007387 */ /* 0x0001e20000100800 */
[----:B------:R-:W-:-:S03]  /*104a30*/  SHF.R.U32.HI R15, RZ, 0x8, R17 ;  /* 0x00000008ff0f7819 */ /* 0x000fc60000011611 */
[----:B------:R-:W3:Y:S01]  /*104a40*/  LDL.LU R19, [R1+0x88] ;  /* 0x0000880001137983 */ /* 0x000ee20000300800 */
[----:B0-----:R-:W-:Y:S02]  /*104a50*/  SHF.R.U32.HI R14, RZ, 0x8, R16 ;  /* 0x00000008ff0e7819 */ /* 0x001fe40000011610 */
[----:B------:R-:W-:Y:S02]  /*104a60*/  IADD3 R16, P1, PT, R12, R9, RZ ;  /* 0x000000090c107210 */ /* 0x000fe40007f3e0ff */
[----:B------:R-:W-:-:S03]  /*104a70*/  LOP3.LUT R15, R15, 0xffff, RZ, 0xc0, !PT ;  /* 0x0000ffff0f0f7812 */ /* 0x000fc600078ec0ff */
[----:B------:R-:W-:Y:S01]  /*104a80*/  IMAD.X R17, R13, 0x1, R10, P1 ;  /* 0x000000010d117824 */ /* 0x000fe200008e060a */
[----:B------:R-:W-:Y:S02]  /*104a90*/  SHF.R.U32.HI R13, RZ, 0x8, R18 ;  /* 0x00000008ff0d7819 */ /* 0x000fe40000011612 */
[----:B------:R-:W-:Y:S02]  /*104aa0*/  LOP3.LUT R14, R14, 0xffff, RZ, 0xc0, !PT ;  /* 0x0000ffff0e0e7812 */ /* 0x000fe400078ec0ff */
[----:B------:R-:W-:Y:S02]  /*104ab0*/  LOP3.LUT R13, R13, 0xffff, RZ, 0xc0, !PT ;  /* 0x0000ffff0d0d7812 */ /* 0x000fe400078ec0ff */
[----:B------:R-:W-:Y:S01]  /*104ac0*/  PRMT R14, R15, 0x3340, R14 ;  /* 0x000033400f0e7816 */ /* 0x000fe2000000000e */
[----:B------:R0:W-:Y:S01]  /*104ad0*/  STL.64 [R1+0x1190], R20 ;  /* 0x0011901401007387 */ /* 0x0001e20000100a00 */
[----:B------:R-:W-:-:S03]  /*104ae0*/  PRMT R13, R13, 0x3340, R0 ;  /* 0x000033400d0d7816 */ /* 0x000fc60000000000 */
[----:B0-----:R-:W4:Y:S04]  /*104af0*/  LDL.LU R21, [R1+0x4c60] ;  /* 0x004c600001157983 */ /* 0x001f280000300800 */
[----:B------:R-:W4:Y:S04]  /*104b00*/  LDL.LU R33, [R1+0x2f8] ;  /* 0x0002f80001217983 */ /* 0x000f280000300800 */
[----:B------:R-:W-:Y:S04]  /*104b10*/  STL [R1+0x6fc], R14 ;  /* 0x0006fc0e01007387 */ /* 0x000fe80000100800 */
[----:B------:R0:W-:Y:S04]  /*104b20*/  STL.64 [R1+0x1198], R16 ;  /* 0x0011981001007387 */ /* 0x0001e80000100a00 */
[----:B------:R1:W-:Y:S01]  /*104b30*/  STL [R1+0xac], R13 ;  /* 0x0000ac0d01007387 */ /* 0x0003e20000100800 */
[----:B--2---:R-:W-:-:S03]  /*104b40*/  LOP3.LUT R15, R3, 0xffff, RZ, 0xc0, !PT ;  /* 0x0000ffff030f7812 */ /* 0x004fc600078ec0ff */
[----:B------:R-:W2:Y:S01]  /*104b50*/  LDL.LU R3, [R1+0x5a2c] ;  /* 0x005a2c0001037983 */ /* 0x000ea20000300800 */
[----:B0-----:R-:W-:Y:S02]  /*104b60*/  LOP3.LUT R16, R2, 0xffff, RZ, 0xc0, !PT ;  /* 0x0000ffff02107812 */ /* 0x001fe400078ec0ff */
[----:B-1----:R-:W-:Y:S02]  /*104b70*/  PRMT R13, R23, 0x3340, R0 ;  /* 0x00003340170d7816 */ /* 0x002fe40000000000 */
[----:B------:R-:W-:Y:S02]  /*104b80*/  PRMT R14, R16, 0x3340, R15 ;  /* 0x00003340100e7816 */ /* 0x000fe4000000000f */
[----:B------:R-:W-:Y:S02]  /*104b90*/  SHF.R.U32.HI R16, RZ, 0x8, R16 ;  /* 0x00000008ff107819 */ /* 0x000fe40000011610 */
[----:B------:R-:W-:Y:S02]  /*104ba0*/  PRMT R2, R14, 0x5410, R13 ;  /* 0x000054100e027816 */ /* 0x000fe4000000000d */
[----:B------:R-:W-:-:S02]  /*104bb0*/  SHF.R.U32.HI R14, RZ, 0x8, R15 ;  /* 0x00000008ff0e7819 */ /* 0x000fc4000001160f */
[----:B------:R-:W-:Y:S02]  /*104bc0*/  SHF.R.U32.HI R13, RZ, 0x8, R23 ;  /* 0x00000008ff0d7819 */ /* 0x000fe40000011617 */
[----:B------:R-:W-:Y:S02]  /*104bd0*/  LOP3.LUT R15, R16, 0xffff, RZ, 0xc0, !PT ;  /* 0x0000ffff100f7812 */ /* 0x000fe400078ec0ff */
[----:B------:R-:W-:Y:S01]  /*104be0*/  LOP3.LUT R14, R14, 0xffff, RZ, 0xc0, !PT ;  /* 0x0000ffff0e0e7812 */ /* 0x000fe200078ec0ff */
[----:B------:R0:W-:Y:S01]  /*104bf0*/  STL [R1+0x562c], R2 ;  /* 0x00562c0201007387 */ /* 0x0001e20000100800 */
[----:B------:R-:W-:-:S03]  /*104c00*/  LOP3.LUT R13, R13, 0xffff, RZ, 0xc0, !PT ;  /* 0x0000ffff0d0d7812 */ /* 0x000fc600078ec0ff */
[----:B------:R-:W2:Y:S01]  /*104c10*/  LDL.LU R23, [R1+0x4c64] ;  /* 0x004c640001177983 */ /* 0x000ea20000300800 */
[----:B------:R-:W-:Y:S02]  /*104c20*/  PRMT R13, R13, 0x3340, R0 ;  /* 0x000033400d0d7816 */ /* 0x000fe40000000000 */
[----:B0-----:R-:W-:-:S05]  /*104c30*/  PRMT R2, R15, 0x3340, R14 ;  /* 0x000033400f027816 */ /* 0x001fca000000000e */
[----:B------:R0:W-:Y:S01]  /*104c40*/  STL [R1+0x6f8], R2 ;  /* 0x0006f80201007387 */ /* 0x0001e20000100800 */
[----:B------:R-:W-:Y:S01]  /*104c50*/  VIADD R12, R12, UR6 ;  /* 0x000000060c0c7c36 */ /* 0x000fe20008000000 */
[----:B------:R-:W-:Y:S01]  /*104c60*/  LOP3.LUT R24, R24, 0xffff, RZ, 0xc0, !PT ;  /* 0x0000ffff18187812 */ /* 0x000fe200078ec0ff */
[----:B------:R-:W1:Y:S01]  /*104c70*/  LDCU UR6, c[0x0][0x3b8] ;  /* 0x00007700ff0677ac */ /* 0x000e620008000800 */
[----:B0-----:R-:W2:Y:S04]  /*104c80*/  LDL.LU R2, [R1+0x2fc] ;  /* 0x0002fc0001027983 */ /* 0x001ea80000300800 */
[----:B------:R0:W-:Y:S01]  /*104c90*/  STL [R1+0xa0], R13 ;  /* 0x0000a00d01007387 */ /* 0x0001e20000100800 */
[----:B------:R-:W-:Y:S02]  /*104ca0*/  IADD3 R20, P1, PT, R12, R4, RZ ;  /* 0x000000040c147210 */ /* 0x000fe40007f3e0ff */
[----:B---3--:R-:W-:-:S02]  /*104cb0*/  LOP3.LUT R17, R19, 0xffff, RZ, 0xc0, !PT ;  /* 0x0000ffff13117812 */ /* 0x008fc400078ec0ff */
[----:B------:R-:W-:Y:S02]  /*104cc0*/  LOP3.LUT R19, R41, 0xffff, RZ, 0xc0, !PT ;  /* 0x0000ffff29137812 */ /* 0x000fe400078ec0ff */
[----:B----4-:R-:W-:Y:S02]  /*104cd0*/  LOP3.LUT R16, R21, 0xffff, RZ, 0xc0, !PT ;  /* 0x0000ffff15107812 */ /* 0x010fe400078ec0ff */
[----:B------:R-:W-:Y:S02]  /*104ce0*/  LOP3.LUT R15, R33, 0xffff, RZ, 0xc0, !PT ;  /* 0x0000ffff210f7812 */ /* 0x000fe400078ec0ff */
[----:B--2---:R-:W-:Y:S02]  /*104cf0*/  LOP3.LUT R18, R3, 0xffff, RZ, 0xc0, !PT ;  /* 0x0000ffff03127812 */ /* 0x004fe400078ec0ff */
[----:B------:R-:W-:Y:S02]  /*104d00*/  LOP3.LUT R3, R22, 0xffff, RZ, 0xc0, !PT ;  /* 0x0000ffff16037812 */ /* 0x000fe400078ec0ff */
[----:B------:R-:W-:-:S02]  /*104d10*/  PRMT R14, R18, 0x3340, R17 ;  /* 0x00003340120e7816 */ /* 0x000fc40000000011 */
[--C-:B0-----:R-:W-:Y:S01]  /*104d20*/  PRMT R13, R3, 0x3340, R0.reuse ;  /* 0x00003340030d7816 */ /* 0x101fe20000000000 */
[----:B------:R0:W-:Y:S04]  /*104d30*/  STL [R1+0x57f4], R3 ;  /* 0x0057f40301007387 */ /* 0x0001e80000100800 */
[----:B------:R-:W2:Y:S01]  /*104d40*/  LDL.LU R41, [R1+0x5a28] ;  /* 0x005a280001297983 */ /* 0x000ea20000300800 */
[----:B0-----:R-:W-:Y:S02]  /*104d50*/  PRMT R3, R14, 0x5410, R13 ;  /* 0x000054100e037816 */ /* 0x001fe4000000000d */
[----:B------:R-:W-:Y:S02]  /*104d60*/  PRMT R13, R19, 0x3340, R0 ;  /* 0x00003340130d7816 */ /* 0x000fe40000000000 */
[----:B------:R-:W-:Y:S01]  /*104d70*/  PRMT R14, R16, 0x3340, R15 ;  /* 0x00003340100e7816 */ /* 0x000fe2000000000f */
[----:B------:R0:W-:Y:S04]  /*104d80*/  STL [R1+0x5654], R3 ;  /* 0x0056540301007387 */ /* 0x0001e80000100800 */
[----:B------:R-:W3:Y:S01]  /*104d90*/  LDL.LU R33, [R1+0x508] ;  /* 0x0005080001217983 */ /* 0x000ee20000300800 */
[----:B0-----:R-:W-:-:S02]  /*104da0*/  PRMT R3, R14, 0x5410, R13 ;  /* 0x000054100e037816 */ /* 0x001fc4000000000d */
[----:B------:R-:W-:-:S05]  /*104db0*/  SHF.R.S32.HI R13, RZ, 0x1f, R12 ;  /* 0x0000001fff0d7819 */ /* 0x000fca000001140c */
[----:B------:R-:W-:Y:S01]  /*104dc0*/  IMAD.X R21, R13, 0x1, R5, P1 ;  /* 0x000000010d157824 */ /* 0x000fe200008e0605 */
[----:B------:R-:W-:Y:S01]  /*104dd0*/  STL [R1+0x5628], R3 ;  /* 0x0056280301007387 */ /* 0x000fe20000100800 */
[----:B------:R-:W-:-:S03]  /*104de0*/  SHF.R.U32.HI R14, RZ, 0x8, R17 ;  /* 0x00000008ff0e7819 */ /* 0x000fc60000011611 */
[----:B------:R0:W-:Y:S02]  /*104df0*/  STL.64 [R1+0x1188], R20 ;  /* 0x0011881401007387 */ /* 0x0001e40000100a00 */
[----:B0-----:R-:W-:Y:S02]  /*104e00*/  SHF.R.U32.HI R20, RZ, 0x8, R18 ;  /* 0x00000008ff147819 */ /* 0x001fe40000011612 */
[----:B------:R-:W-:Y:S02]  /*104e10*/  SHF.R.U32.HI R21, RZ, 0x8, R16 ;  /* 0x00000008ff157819 */ /* 0x000fe40000011610 */
[----:B------:R-:W-:Y:S02]  /*104e20*/  SHF.R.U32.HI R18, RZ, 0x8, R15 ;  /* 0x00000008ff127819 */ /* 0x000fe4000001160f */
[----:B------:R-:W-:Y:S02]  /*104e30*/  LOP3.LUT R17, R20, 0xffff, RZ, 0xc0, !PT ;  /* 0x0000ffff14117812 */ /* 0x000fe400078ec0ff */
[----:B------:R-:W-:-:S02]  /*104e40*/  LOP3.LUT R16, R14, 0xffff, RZ, 0xc0, !PT ;  /* 0x0000ffff0e107812 */ /* 0x000fc400078ec0ff */
[----:B------:R-:W-:Y:S02]  /*104e50*/  LOP3.LUT R15, R21, 0xffff, RZ, 0xc0, !PT ;  /* 0x0000ffff150f7812 */ /* 0x000fe400078ec0ff */
[----:B------:R-:W-:Y:S02]  /*104e60*/  LOP3.LUT R14, R18, 0xffff, RZ, 0xc0, !PT ;  /* 0x0000ffff120e7812 */ /* 0x000fe400078ec0ff */
[----:B------:R-:W-:Y:S02]  /*104e70*/  PRMT R16, R17, 0x3340, R16 ;  /* 0x0000334011107816 */ /* 0x000fe40000000010 */
[----:B------:R-:W-:Y:S02]  /*104e80*/  PRMT R3, R15, 0x3340, R14 ;  /* 0x000033400f037816 */ /* 0x000fe4000000000e */
[----:B------:R-:W-:Y:S01]  /*104e90*/  LOP3.LUT R18, R32, 0xffff, RZ, 0xc0, !PT ;  /* 0x0000ffff20127812 */ /* 0x000fe200078ec0ff */
[----:B------:R0:W-:Y:S04]  /*104ea0*/  STL [R1+0x54c0], R16 ;  /* 0x0054c01001007387 */ /* 0x0001e80000100800 */
[----:B------:R4:W-:Y:S04]  /*104eb0*/  STL [R1+0x614], R3 ;  /* 0x0006140301007387 */ /* 0x0009e80000100800 */
[----:B------:R-:W2:Y:S01]  /*104ec0*/  LDL.LU R32, [R1+0x5a24] ;  /* 0x005a240001207983 */ /* 0x000ea20000300800 */
[----:B------:R-:W-:-:S02]  /*104ed0*/  LOP3.LUT R17, R23, 0xffff, RZ, 0xc0, !PT ;  /* 0x0000ffff17117812 */ /* 0x000fc400078ec0ff */
[----:B0-----:R-:W-:Y:S02]  /*104ee0*/  LOP3.LUT R16, R2, 0xffff, RZ, 0xc0, !PT ;  /* 0x0000ffff02107812 */ /* 0x001fe400078ec0ff */
[----:B------:R-:W-:Y:S02]  /*104ef0*/  PRMT R14, R18, 0x3340, R0 ;  /* 0x00003340120e7816 */ /* 0x000fe40000000000 */
[----:B------:R-:W-:-:S04]  /*104f00*/  PRMT R15, R17, 0x3340, R16 ;  /* 0x00003340110f7816 */ /* 0x000fc80000000010 */
[----:B------:R-:W-:Y:S02]  /*104f10*/  PRMT R14, R15, 0x5410, R14 ;  /* 0x000054100f0e7816 */ /* 0x000fe4000000000e */
[----:B------:R-:W-:-:S03]  /*104f20*/  IADD3 R2, P1, PT, R12, R6, RZ ;  /* 0x000000060c027210 */ /* 0x000fc60007f3e0ff */
[----:B------:R0:W-:Y:S01]  /*104f30*/  STL [R1+0x5620], R14 ;  /* 0x0056200e01007387 */ /* 0x0001e20000100800 */
[----:B------:R-:W-:Y:S02]  /*104f40*/  SHF.R.U32.HI R17, RZ, 0x8, R17 ;  /* 0x00000008ff117819 */ /* 0x000fe40000011611 */
[----:B------:R-:W-:Y:S01]  /*104f50*/  SHF.R.U32.HI R15, RZ, 0x8, R16 ;  /* 0x00000008ff0f7819 */ /* 0x000fe20000011610 */
[----:B----4-:R-:W-:Y:S01]  /*104f60*/  IMAD.X R3, R13, 0x1, R7, P1 ;  /* 0x000000010d037824 */ /* 0x010fe200008e0607 */
[----:B------:R-:W-:Y:S02]  /*104f70*/  LOP3.LUT R16, R17, 0xffff, RZ, 0xc0, !PT ;  /* 0x0000ffff11107812 */ /* 0x000fe400078ec0ff */
[----:B0-----:R-:W-:Y:S02]  /*104f80*/  SHF.R.U32.HI R14, RZ, 0x8, R19 ;  /* 0x00000008ff0e7819 */ /* 0x001fe40000011613 */
[----:B------:R-:W-:Y:S02]  /*104f90*/  LOP3.LUT R15, R15, 0xffff, RZ, 0xc0, !PT ;  /* 0x0000ffff0f0f7812 */ /* 0x000fe400078ec0ff */
[----:B------:R-:W-:Y:S01]  /*104fa0*/  LOP3.LUT R14, R14, 0xffff, RZ, 0xc0, !PT ;  /* 0x0000ffff0e0e7812 */ /* 0x000fe200078ec0ff */
[----:B------:R0:W-:Y:S03]  /*104fb0*/  STL.64 [R1+0x1180], R2 ;  /* 0x0011800201007387 */ /* 0x0001e60000100a00 */
[----:B------:R-:W-:-:S02]  /*104fc0*/  PRMT R14, R14, 0x3340, R0 ;  /* 0x000033400e0e7816 */ /* 0x000fc40000000000 */
[----:B0-----:R-:W-:Y:S01]  /*104fd0*/  PRMT R3, R16, 0x3340, R15 ;  /* 0x0000334010037816 */ /* 0x001fe2000000000f */
[----:B------:R-:W4:Y:S04]  /*104fe0*/  LDL.LU R2, [R1+0x94] ;  /* 0x0000940001027983 */ /* 0x000f280000300800 */
[----:B------:R0:W-:Y:S04]  /*104ff0*/  STL [R1+0x9c], R14 ;  /* 0x00009c0e01007387 */ /* 0x0001e80000100800 */
[----:B------:R0:W-:Y:S01]  /*105000*/  STL [R1+0x6f4], R3 ;  /* 0x0006f40301007387 */ /* 0x0001e20000100800 */
[----:B--2---:R-:W-:-:S03]  /*105010*/  LOP3.LUT R16, R32, 0xffff, RZ, 0xc0, !PT ;  /* 0x0000ffff20107812 */ /* 0x004fc600078ec0ff */
[----:B------:R-:W2:Y:S01]  /*105020*/  LDL.LU R32, [R1+0x5a20] ;  /* 0x005a200001207983 */ /* 0x000ea20000300800 */
[----:B---3--:R-:W-:Y:S02]  /*105030*/  LOP3.LUT R17, R33, 0xffff, RZ, 0xc0, !PT ;  /* 0x0000ffff21117812 */ /* 0x008fe400078ec0ff */
[----:B0-----:R-:W-:Y:S02]  /*105040*/  PRMT R14, R24, 0x3340, R0 ;  /* 0x00003340180e7816 */ /* 0x001fe40000000000 */
[----:B------:R-:W-:Y:S02]  /*105050*/  PRMT R15, R17, 0x3340, R16 ;  /* 0x00003340110f7816 */ /* 0x000fe40000000010 */
[----:B------:R-:W-:Y:S02]  /*105060*/  IADD3 R20, P1, PT, R12, R8, RZ ;  /* 0x000000080c147210 */ /* 0x000fe40007f3e0ff */
[----:B------:R-:W-:-:S03]  /*105070*/  PRMT R3, R15, 0x5410, R14 ;  /* 0x000054100f037816 */ /* 0x000fc6000000000e */
[----:B------:R-:W-:Y:S02]  /*105080*/  IMAD.X R21, R13, 0x1, R11, P1 ;  /* 0x000000010d157824 */ /* 0x000fe400008e060b */
[----:B------:R-:W-:Y:S01]  /*105090*/  STL [R1+0x561c], R3 ;  /* 0x00561c0301007387 */ /* 0x000fe20000100800 */
[----:B------:R-:W-:-:S03]  /*1050a0*/  SHF.R.U32.HI R14, RZ, 0x8, R16 ;  /* 0x00000008ff0e7819 */ /* 0x000fc60000011610 */
[----:B------:R0:W-:Y:S01]  /*1050b0*/  STL.64 [R1+0x1170], R20 ;  /* 0x0011701401007387 */ /* 0x0001e20000100a00 */
[----:B------:R-:W-:Y:S02]  /*1050c0*/  SHF.R.U32.HI R15, RZ, 0x8, R17 ;  /* 0x00000008ff0f7819 */ /* 0x000fe40000011611 */
[----:B------:R-:W-:Y:S02]  /*1050d0*/  IADD3 R16, P1, PT, R12, R9, RZ ;  /* 0x000000090c107210 */ /* 0x000fe40007f3e0ff */
[----:B------:R-:W-:Y:S01]  /*1050e0*/  LOP3.LUT R15, R15, 0xffff, RZ, 0xc0, !PT ;  /* 0x0000ffff0f0f7812 */ /* 0x000fe200078ec0ff */
[----:B0-----:R-:W3:Y:S04]  /*1050f0*/  LDL.LU R21, [R1+0x44] ;  /* 0x0000440001157983 */ /* 0x001ee80000300800 */
[----:B------:R-:W3:Y:S04]  /*105100*/  LDL.LU R20, [R1+0x4c68] ;  /* 0x004c680001147983 */ /* 0x000ee80000300800 */
[----:B------:R-:W3:Y:S01]  /*105110*/  LDL.LU R3, [R1+0x39c] ;  /* 0x00039c0001037983 */ /* 0x000ee20000300800 */
[----:B------:R-:W-:Y:S01]  /*105120*/  LOP3.LUT R14, R14, 0xffff, RZ, 0xc0, !PT ;  /* 0x0000ffff0e0e7812 */ /* 0x000fe200078ec0ff */
[----:B------:R-:W-:Y:S01]  /*105130*/  IMAD.X R17, R13, 0x1, R10, P1 ;  /* 0x000000010d117824 */ /* 0x000fe200008e060a */
[----:B------:R-:W-:-:S02]  /*105140*/  SHF.R.U32.HI R13, RZ, 0x8, R24 ;  /* 0x00000008ff0d7819 */ /* 0x000fc40000011618 */
[----:B------:R-:W-:Y:S02]  /*105150*/  PRMT R14, R15, 0x3340, R14 ;  /* 0x000033400f0e7816 */ /* 0x000fe4000000000e */
[----:B------:R-:W-:-:S03]  /*105160*/  LOP3.LUT R13, R13, 0xffff, RZ, 0xc0, !PT ;  /* 0x0000ffff0d0d7812 */ /* 0x000fc600078ec0ff */
[----:B------:R-:W-:Y:S01]  /*105170*/  STL [R1+0x610], R14 ;  /* 0x0006100e01007387 */ /* 0x000fe20000100800 */
[----:B------:R-:W-:-:S03]  /*105180*/  PRMT R13, R13, 0x3340, R0 ;  /* 0x000033400d0d7816 */ /* 0x000fc60000000000 */
[----:B------:R2:W-:Y:S01]  /*105190*/  STL.64 [R1+0x1178], R16 ;  /* 0x0011781001007387 */ /* 0x0005e20000100a00 */
[----:B----4-:R-:W-:-:S03]  /*1051a0*/  LOP3.LUT R15, R2, 0xffff, RZ, 0xc0, !PT ;  /* 0x0000ffff020f7812 */ /* 0x010fc600078ec0ff */
[----:B------:R0:W-:Y:S01]  /*1051b0*/  STL [R1+0x98], R13 ;  /* 0x0000980d01007387 */ /* 0x0001e20000100800 */
[----:B--2---:R-:W-:Y:S02]  /*1051c0*/  LOP3.LUT R16, R32, 0xffff, RZ, 0xc0, !PT ;  /* 0x0000ffff20107812 */ /* 0x004fe400078ec0ff */
[----:B------:R-:W-:Y:S02]  /*1051d0*/  LOP3.LUT R32, R25, 0xffff, RZ, 0xc0, !PT ;  /* 0x0000ffff19207812 */ /* 0x000fe400078ec0ff */
[----:B------:R-:W-:Y:S02]  /*1051e0*/  PRMT R14, R16, 0x3340, R15 ;  /* 0x00003340100e7816 */ /* 0x000fe4000000000f */
[----:B0-----:R-:W-:Y:S01]  /*1051f0*/  PRMT R13, R32, 0x3340, R0 ;  /* 0x00003340200d7816 */ /* 0x001fe20000000000 */
[----:B------:R-:W-:Y:S03]  /*105200*/  STL [R1+0x57f8], R32 ;  /* 0x0057f82001007387 */ /* 0x000fe60000100800 */
[----:B------:R-:W-:Y:S01]  /*105210*/  PRMT R2, R14, 0x5410, R13 ;  /* 0x000054100e027816 */ /* 0x000fe2000000000d */
[----:B------:R-:W2:Y:S04]  /*105220*/  LDL.LU R22, [R1+0x4c6c] ;  /* 0x004c6c0001167983 */ /* 0x000ea80000300800 */
[----:B------:R-:W4:Y:S04]  /*105230*/  LDL.LU R23, [R1+0x3a0] ;  /* 0x0003a00001177983 */ /* 0x000f280000300800 */
[----:B------:R0:W-:Y:S04]  /*105240*/  STL [R1+0x5644], R2 ;  /* 0x0056440201007387 */ /* 0x0001e80000100800 */
[----:B------:R-:W4:Y:S04]  /*105250*/  LDL.LU R33, [R1+0x528] ;  /* 0x0005280001217983 */ /* 0x000f280000300800 */
[----:B0-----:R-:W4:Y:S01]  /*105260*/  LDL.LU R2, [R1+0x1c0] ;  /* 0x0001c00001027983 */ /* 0x001f220000300800 */
[----:B------:R-:W-:-:S02]  /*105270*/  SHF.R.U32.HI R13, RZ, 0x8, R18 ;  /* 0x00000008ff0d7819 */ /* 0x000fc40000011612 */
[----:B------:R-:W-:Y:S02]  /*105280*/  SHF.R.U32.HI R16, RZ, 0x8, R16 ;  /* 0x00000008ff107819 */ /* 0x000fe40000011610 */
[----:B------:R-:W-:Y:S02]  /*105290*/  SHF.R.U32.HI R14, RZ, 0x8, R15 ;  /* 0x00000008ff0e7819 */ /* 0x000fe4000001160f */
[----:B------:R-:W-:Y:S02]  /*1052a0*/  LOP3.LUT R13, R13, 0xffff, RZ, 0xc0, !PT ;  /* 0x0000ffff0d0d7812 */ /* 0x000fe400078ec0ff */
[----:B------:R-:W-:Y:S02]  /*1052b0*/  LOP3.LUT R15, R16, 0xffff, RZ, 0xc0, !PT ;  /* 0x0000ffff100f7812 */ /* 0x000fe400078ec0ff */
[----:B------:R-:W-:Y:S02]  /*1052c0*/  LOP3.LUT R14, R14, 0xffff, RZ, 0xc0, !PT ;  /* 0x0000ffff0e0e7812 */ /* 0x000fe400078ec0ff */
[----:B------:R-:W-:-:S02]  /*1052d0*/  PRMT R17, R13, 0x3340, R0 ;  /* 0x000033400d117816 */ /* 0x000fc40000000000 */
[----:B------:R-:W-:Y:S02]  /*1052e0*/  PRMT R13, R15, 0x3340, R14 ;  /* 0x000033400f0d7816 */ /* 0x000fe4000000000e */
[----:B---3--:R-:W-:Y:S01]  /*1052f0*/  LOP3.LUT R16, R21, 0xffff, RZ, 0xc0, !PT ;  /* 0x0000ffff15107812 */ /* 0x008fe200078ec0ff */
[----:B------:R0:W-:Y:S01]  /*105300*/  STL [R1+0x94], R17 ;  /* 0x0000941101007387 */ /* 0x0001e20000100800 */
[----:B------:R-:W-:Y:S01]  /*105310*/  LOP3.LUT R15, R3, 0xffff, RZ, 0xc0, !PT ;  /* 0x0000ffff030f7812 */ /* 0x000fe200078ec0ff */
[----:B-1----:R-:W-:Y:S01]  /*105320*/  VIADD R12, R12, UR6 ;  /* 0x000000060c0c7c36 */ /* 0x002fe20008000000 */
[----:B------:R-:W-:Y:S01]  /*105330*/  LOP3.LUT R26, R26, 0xffff, RZ, 0xc0, !PT ;  /* 0x0000ffff1a1a7812 */ /* 0x000fe200078ec0ff */
[----:B------:R1:W-:Y:S01]  /*105340*/  STL [R1+0x54ac], R13 ;  /* 0x0054ac0d01007387 */ /* 0x0003e20000100800 */
[----:B------:R-:W3:Y:S01]  /*105350*/  LDCU UR6, c[0x0][0x3b8] ;  /* 0x00007700ff0677ac */ /* 0x000ee20008000800 */
[----:B0-----:R-:W-:Y:S02]  /*105360*/  LOP3.LUT R17, R20, 0xffff, RZ, 0xc0, !PT ;  /* 0x0000ffff14117812 */ /* 0x001fe400078ec0ff */
[----:B-1----:R-:W-:-:S02]  /*105370*/  PRMT R13, R16, 0x3340, R0 ;  /* 0x00003340100d7816 */ /* 0x002fc40000000000 */
[----:B------:R-:W-:Y:S02]  /*105380*/  PRMT R14, R17, 0x3340, R15 ;  /* 0x00003340110e7816 */ /* 0x000fe4000000000f */
[----:B------:R-:W-:Y:S02]  /*105390*/  SHF.R.U32.HI R17, RZ, 0x8, R17 ;  /* 0x00000008ff117819 */ /* 0x000fe40000011611 */
[----:B------:R-:W-:Y:S02]  /*1053a0*/  PRMT R3, R14, 0x5410, R13 ;  /* 0x000054100e037816 */ /* 0x000fe4000000000d */
[----:B------:R-:W-:Y:S02]  /*1053b0*/  SHF.R.U32.HI R15, RZ, 0x8, R15 ;  /* 0x00000008ff0f7819 */ /* 0x000fe4000001160f */
[----:B------:R-:W-:Y:S02]  /*1053c0*/  SHF.R.U32.HI R14, RZ, 0x8, R16 ;  /* 0x00000008ff0e7819 */ /* 0x000fe40000011610 */
[----:B------:R-:W-:-:S02]  /*1053d0*/  SHF.R.S32.HI R13, RZ, 0x1f, R12 ;  /* 0x0000001fff0d7819 */ /* 0x000fc4000001140c */
[----:B------:R-:W-:Y:S02]  /*1053e0*/  IADD3 R18, P1, PT, R12, R4, RZ ;  /* 0x000000040c127210 */ /* 0x000fe40007f3e0ff */
[----:B------:R-:W-:Y:S02]  /*1053f0*/  LOP3.LUT R16, R17, 0xffff, RZ, 0xc0, !PT ;  /* 0x0000ffff11107812 */ /* 0x000fe400078ec0ff */
[----:B------:R-:W-:Y:S02]  /*105400*/  LOP3.LUT R15, R15, 0xffff, RZ, 0xc0, !PT ;  /* 0x0000ffff0f0f7812 */ /* 0x000fe400078ec0ff */
[----:B------:R-:W-:Y:S01]  /*105410*/  LOP3.LUT R14, R14, 0xffff, RZ, 0xc0, !PT ;  /* 0x0000ffff0e0e7812 */ /* 0x000fe200078ec0ff */
[----:B------:R-:W-:Y:S01]  /*105420*/  IMAD.X R19, R13, 0x1, R5, P1 ;  /* 0x000000010d137824 */ /* 0x000fe200008e0605 */
[----:B------:R0:W-:Y:S01]  /*105430*/  STL [R1+0x5618], R3 ;  /* 0x0056180301007387 */ /* 0x0001e20000100800 */
[----:B------:R-:W-:-:S03]  /*105440*/  PRMT R15, R16, 0x3340, R15 ;  /* 0x00003340100f7816 */ /* 0x000fc6000000000f */
[----:B------:R2:W-:Y:S01]  /*105450*/  STL.64 [R1+0x1168], R18 ;  /* 0x0011681201007387 */ /* 0x0005e20000100a00 */
[----:B------:R-:W-:Y:S02]  /*105460*/  LOP3.LUT R20, R41, 0xffff, RZ, 0xc0, !PT ;  /* 0x0000ffff29147812 */ /* 0x000fe400078ec0ff */
[--C-:B0-----:R-:W-:Y:S01]  /*105470*/  PRMT R3, R14, 0x3340, R0.reuse ;  /* 0x000033400e037816 */ /* 0x101fe20000000000 */
[----:B------:R0:W-:Y:S04]  /*105480*/  STL [R1+0x6f0], R15 ;  /* 0x0006f00f01007387 */ /* 0x0001e80000100800 */
[----:B------:R-:W-:Y:S04]  /*105490*/  STL [R1+0x90], R3 ;  /* 0x0000900301007387 */ /* 0x000fe80000100800 */
[----:B------:R-:W3:Y:S04]  /*1054a0*/  LDL.LU R41, [R1+0x5a1c] ;  /* 0x005a1c0001297983 */ /* 0x000ee80000300800 */
[----:B------:R-:W3:Y:S04]  /*1054b0*/  LDL.LU R24, [R1+0x52c] ;  /* 0x00052c0001187983 */ /* 0x000ee80000300800 */
[----:B------:R-:W3:Y:S01]  /*1054c0*/  LDL.LU R21, [R1+0x1c8] ;  /* 0x0001c80001157983 */ /* 0x000ee20000300800 */
[----:B------:R-:W-:-:S02]  /*1054d0*/  PRMT R14, R20, 0x3340, R0 ;  /* 0x00003340140e7816 */ /* 0x000fc40000000000 */
[----:B--2---:R-:W-:Y:S02]  /*1054e0*/  LOP3.LUT R19, R22, 0xffff, RZ, 0xc0, !PT ;  /* 0x0000ffff16137812 */ /* 0x004fe400078ec0ff */
[----:B----4-:R-:W-:-:S04]  /*1054f0*/  LOP3.LUT R18, R23, 0xffff, RZ, 0xc0, !PT ;  /* 0x0000ffff17127812 */ /* 0x010fc800078ec0ff */
[----:B0-----:R-:W-:Y:S02]  /*105500*/  PRMT R15, R19, 0x3340, R18 ;  /* 0x00003340130f7816 */ /* 0x001fe40000000012 */
[----:B------:R-:W-:Y:S02]  /*105510*/  LOP3.LUT R17, R33, 0xffff, RZ, 0xc0, !PT ;  /* 0x0000ffff21117812 */ /* 0x000fe400078ec0ff */
[----:B------:R-:W-:Y:S02]  /*105520*/  LOP3.LUT R16, R2, 0xffff, RZ, 0xc0, !PT ;  /* 0x0000ffff02107812 */ /* 0x000fe400078ec0ff */
[----:B------:R-:W-:Y:S02]  /*105530*/  PRMT R2, R15, 0x5410, R14 ;  /* 0x000054100f027816 */ /* 0x000fe4000000000e */
[----:B------:R-:W-:Y:S02]  /*105540*/  PRMT R14, R26, 0x3340, R0 ;  /* 0x000033401a0e7816 */ /* 0x000fe40000000000 */
[----:B------:R-:W-:Y:S01]  /*105550*/  PRMT R15, R17, 0x3340, R16 ;  /* 0x00003340110f7816 */ /* 0x000fe20000000010 */
[----:B------:R0:W-:Y:S04]  /*105560*/  STL [R1+0x5610], R2 ;  /* 0x0056100201007387 */ /* 0x0001e80000100800 */
[----:B------:R-:W2:Y:S04]  /*105570*/  LDL.LU R22, [R1+0x4c70] ;  /* 0x004c700001167983 */ /* 0x000ea80000300800 */
[----:B------:R-:W4:Y:S01]  /*105580*/  LDL.LU R33, [R1+0x54] ;  /* 0x0000540001217983 */ /* 0x000f220000300800 */
[----:B0-----:R-:W-:-:S05]  /*105590*/  PRMT R2, R15, 0x5410, R14 ;  /* 0x000054100f027816 */ /* 0x001fca000000000e */
[----:B------:R0:W-:Y:S02]  /*1055a0*/  STL [R1+0x5614], R2 ;  /* 0x0056140201007387 */ /* 0x0001e40000100800 */
[----:B0-----:R-:W-:-:S05]  /*1055b0*/  IADD3 R2, P1, PT, R12, R6, RZ ;  /* 0x000000060c027210 */ /* 0x001fca0007f3e0ff */
[----:B------:R-:W-:-:S05]  /*1055c0*/  IMAD.X R3, R13, 0x1, R7, P1 ;  /* 0x000000010d037824 */ /* 0x000fca00008e0607 */
[----:B------:R0:W-:Y:S01]  /*1055d0*/  STL.64 [R1+0x1158], R2 ;  /* 0x0011580201007387 */ /* 0x0001e20000100a00 */
[----:B------:R-:W-:Y:S02]  /*1055e0*/  SHF.R.U32.HI R19, RZ, 0x8, R19 ;  /* 0x00000008ff137819 */ /* 0x000fe40000011613 */
[----:B------:R-:W-:Y:S01]  /*1055f0*/  SHF.R.U32.HI R15, RZ, 0x8, R18 ;  /* 0x00000008ff0f7819 */ /* 0x000fe20000011612 */
[----:B0-----:R-:W4:Y:S01]  /*105600*/  LDL.LU R3, [R1+0x3ac] ;  /* 0x0003ac0001037983 */ /* 0x001f220000300800 */
[----:B------:R-:W-:Y:S02]  /*105610*/  SHF.R.U32.HI R17, RZ, 0x8, R17 ;  /* 0x00000008ff117819 */ /* 0x000fe40000011611 */
[----:B------:R-:W-:Y:S01]  /*105620*/  SHF.R.U32.HI R14, RZ, 0x8, R16 ;  /* 0x00000008ff0e7819 */ /* 0x000fe20000011610 */
[----:B------:R-:W4:Y:S01]  /*105630*/  LDL.LU R23, [R1+0x4c74] ;  /* 0x004c740001177983 */ /* 0x000f220000300800 */
[----:B------:R-:W-:Y:S02]  /*105640*/  LOP3.LUT R16, R19, 0xffff, RZ, 0xc0, !PT ;  /* 0x0000ffff13107812 */ /* 0x000fe400078ec0ff */
[----:B------:R-:W-:-:S02]  /*105650*/  LOP3.LUT R15, R15, 0xffff, RZ, 0xc0, !PT ;  /* 0x0000ffff0f0f7812 */ /* 0x000fc400078ec0ff */
[----:B------:R-:W-:Y:S02]  /*105660*/  LOP3.LUT R17, R17, 0xffff, RZ, 0xc0, !PT ;  /* 0x0000ffff11117812 */ /* 0x000fe400078ec0ff */
[----:B------:R-:W-:Y:S02]  /*105670*/  LOP3.LUT R14, R14, 0xffff, RZ, 0xc0, !PT ;  /* 0x0000ffff0e0e7812 */ /* 0x000fe400078ec0ff */
[----:B------:R-:W-:Y:S02]  /*105680*/  PRMT R15, R16, 0x3340, R15 ;  /* 0x00003340100f7816 */ /* 0x000fe4000000000f */
[----:B------:R-:W-:-:S03]  /*105690*/  PRMT R2, R17, 0x3340, R14 ;  /* 0x0000334011027816 */ /* 0x000fc6000000000e */
[----:B------:R-:W-:Y:S04]  /*1056a0*/  STL [R1+0x6bc], R15 ;  /* 0x0006bc0f01007387 */ /* 0x000fe80000100800 */
[----:B------:R0:W-:Y:S04]  /*1056b0*/  STL [R1+0x6b8], R2 ;  /* 0x0006b80201007387 */ /* 0x0001e80000100800 */
[----:B0-----:R-:W4:Y:S01]  /*1056c0*/  LDL.LU R2, [R1+0x3b0] ;  /* 0x0003b00001027983 */ /* 0x001f220000300800 */
[----:B------:R-:W-:Y:S02]  /*1056d0*/  SHF.R.U32.HI R14, RZ, 0x8, R26 ;  /* 0x00000008ff0e7819 */ /* 0x000fe4000001161a */
[----:B------:R-:W-:-:S02]  /*1056e0*/  IADD3 R18, P1, PT, R12, R8, RZ ;  /* 0x000000080c127210 */ /* 0x000fc40007f3e0ff */
[----:B------:R-:W-:Y:S02]  /*1056f0*/  SHF.R.U32.HI R15, RZ, 0x8, R20 ;  /* 0x00000008ff0f7819 */ /* 0x000fe40000011614 */
[----:B------:R-:W-:Y:S01]  /*105700*/  LOP3.LUT R14, R14, 0xffff, RZ, 0xc0, !PT ;  /* 0x0000ffff0e0e7812 */ /* 0x000fe200078ec0ff */
[----:B------:R-:W-:Y:S01]  /*105710*/  IMAD.X R19, R13, 0x1, R11, P1 ;  /* 0x000000010d137824 */ /* 0x000fe200008e060b */
[----:B------:R-:W-:Y:S02]  /*105720*/  LOP3.LUT R15, R15, 0xffff, RZ, 0xc0, !PT ;  /* 0x0000ffff0f0f7812 */ /* 0x000fe400078ec0ff */
[--C-:B------:R-:W-:Y:S02]  /*105730*/  PRMT R14, R14, 0x3340, R0.reuse ;  /* 0x000033400e0e7816 */ /* 0x100fe40000000000 */
[----:B------:R-:W-:Y:S01]  /*105740*/  STL.64 [R1+0x1160], R18 ;  /* 0x0011601201007387 */ /* 0x000fe20000100a00 */
[----:B------:R-:W-:Y:S02]  /*105750*/  PRMT R15, R15, 0x3340, R0 ;  /* 0x000033400f0f7816 */ /* 0x000fe40000000000 */
[----:B---3--:R-:W-:Y:S01]  /*105760*/  LOP3.LUT R16, R24, 0xffff, RZ, 0xc0, !PT ;  /* 0x0000ffff18107812 */ /* 0x008fe200078ec0ff */
[----:B------:R0:W-:Y:S04]  /*105770*/  STL [R1+0x8c], R14 ;  /* 0x00008c0e01007387 */ /* 0x0001e80000100800 */
[----:B------:R1:W-:Y:S01]  /*105780*/  STL [R1+0x88], R15 ;  /* 0x0000880f01007387 */ /* 0x0003e20000100800 */
[----:B0-----:R-:W-:-:S03]  /*105790*/  LOP3.LUT R14, R21, 0xffff, RZ, 0xc0, !PT ;  /* 0x0000ffff150e7812 */ /* 0x001fc600078ec0ff */
[----:B------:R-:W-:Y:S01]  /*1057a0*/  STL [R1+0x5664], R16 ;  /* 0x0056641001007387 */ /* 0x000fe20000100800 */
[----:B-1----:R-:W-:-:S03]  /*1057b0*/  SHF.R.U32.HI R15, RZ, 0x8, R16 ;  /* 0x00000008ff0f7819 */ /* 0x002fc60000011610 */
[----:B------:R0:W-:Y:S01]  /*1057c0*/  STL [R1+0x5660], R14 ;  /* 0x0056600e01007387 */ /* 0x0001e20000100800 */
[----:B------:R-:W-:Y:S02]  /*1057d0*/  LOP3.LUT R15, R15, 0xffff, RZ, 0xc0, !PT ;  /* 0x0000ffff0f0f7812 */ /* 0x000fe400078ec0ff */
[----:B0-----:R-:W-:-:S04]  /*1057e0*/  SHF.R.U32.HI R14, RZ, 0x8, R14 ;  /* 0x00000008ff0e7819 */ /* 0x001fc8000001160e */
[----:B------:R-:W-:-:S04]  /*1057f0*/  LOP3.LUT R14, R14, 0xffff, RZ, 0xc0, !PT ;  /* 0x0000ffff0e0e7812 */ /* 0x000fc800078ec0ff */
[----:B------:R-:W-:-:S05]  /*105800*/  PRMT R14, R15, 0x3340, R14 ;  /* 0x000033400f0e7816 */ /* 0x000fca000000000e */
[----:B------:R0:W-:Y:S01]  /*105810*/  STL [R1+0x548c], R14 ;  /* 0x00548c0e01007387 */ /* 0x0001e20000100800 */
[----:B------:R-:W-:-:S05]  /*105820*/  IADD3 R20, P1, PT, R12, R9, RZ ;  /* 0x000000090c147210 */ /* 0x000fca0007f3e0ff */
[----:B------:R-:W-:Y:S01]  /*105830*/  IMAD.X R21, R13, 0x1, R10, P1 ;  /* 0x000000010d157824 */ /* 0x000fe200008e060a */
[----:B--2---:R-:W-:Y:S02]  /*105840*/  LOP3.LUT R17, R22, 0xffff, RZ, 0xc0, !PT ;  /* 0x0000ffff16117812 */ /* 0x004fe400078ec0ff */
[----:B------:R-:W2:Y:S01]  /*105850*/  LDL.LU R22, [R1+0x548] ;  /* 0x0005480001167983 */ /* 0x000ea20000300800 */
[----:B----4-:R-:W-:-:S03]  /*105860*/  LOP3.LUT R18, R33, 0xffff, RZ, 0xc0, !PT ;  /* 0x0000ffff21127812 */ /* 0x010fc600078ec0ff */
[----:B------:R-:W3:Y:S01]  /*105870*/  LDL.LU R33, [R1+0x1d4] ;  /* 0x0001d40001217983 */ /* 0x000ee20000300800 */
[----:B0-----:R-:W-:Y:S02]  /*105880*/  PRMT R14, R18, 0x3340, R0 ;  /* 0x00003340120e7816 */ /* 0x001fe40000000000 */
[----:B------:R-:W-:-:S04]  /*105890*/  LOP3.LUT R16, R3, 0xffff, RZ, 0xc0, !PT ;  /* 0x0000ffff03107812 */ /* 0x000fc800078ec0ff */
[--C-:B------:R-:W-:Y:S02]  /*1058a0*/  PRMT R15, R17, 0x3340, R16.reuse ;  /* 0x00003340110f7816 */ /* 0x100fe40000000010 */
[----:B------:R-:W-:Y:S02]  /*1058b0*/  SHF.R.U32.HI R13, RZ, 0x8, R16 ;  /* 0x00000008ff0d7819 */ /* 0x000fe40000011610 */
[----:B------:R-:W-:Y:S02]  /*1058c0*/  PRMT R3, R15, 0x5410, R14 ;  /* 0x000054100f037816 */ /* 0x000fe4000000000e */
[----:B------:R-:W-:Y:S02]  /*1058d0*/  SHF.R.U32.HI R14, RZ, 0x8, R17 ;  /* 0x00000008ff0e7819 */ /* 0x000fe40000011611 */
[----:B------:R-:W-:Y:S02]  /*1058e0*/  LOP3.LUT R13, R13, 0xffff, RZ, 0xc0, !PT ;  /* 0x0000ffff0d0d7812 */ /* 0x000fe400078ec0ff */
[----:B------:R-:W-:Y:S01]  /*1058f0*/  LOP3.LUT R14, R14, 0xffff, RZ, 0xc0, !PT ;  /* 0x0000ffff0e0e7812 */ /* 0x000fe200078ec0ff */
[----:B------:R0:W-:Y:S01]  /*105900*/  STL [R1+0x5608], R3 ;  /* 0x0056080301007387 */ /* 0x0001e20000100800 */
[----:B------:R-:W-:-:S03]  /*105910*/  LOP3.LUT R16, R41, 0xffff, RZ, 0xc0, !PT ;  /* 0x0000ffff29107812 */ /* 0x000fc600078ec0ff */
[----:B------:R-:W-:Y:S01]  /*105920*/  STL.64 [R1+0x1150], R20 ;  /* 0x0011501401007387 */ /* 0x000fe20000100a00 */
[----:B0-----:R-:W-:Y:S02]  /*105930*/  PRMT R3, R14, 0x3340, R13 ;  /* 0x000033400e037816 */ /* 0x001fe4000000000d */
[----:B------:R-:W-:-:S03]  /*105940*/  LOP3.LUT R17, R23, 0xffff, RZ, 0xc0, !PT ;  /* 0x0000ffff17117812 */ /* 0x000fc600078ec0ff */
[----:B------:R0:W-:Y:S01]  /*105950*/  STL [R1+0x6b4], R3 ;  /* 0x0006b40301007387 */ /* 0x0001e20000100800 */
[----:B------:R-:W-:-:S03]  /*105960*/  LOP3.LUT R15, R2, 0xffff, RZ, 0xc0, !PT ;  /* 0x0000ffff020f7812 */ /* 0x000fc600078ec0ff */
[----:B------:R-:W4:Y:S04]  /*105970*/  LDL.LU R41, [R1+0x5a18] ;  /* 0x005a180001297983 */ /* 0x000f280000300800 */
[----:B------:R-:W4:Y:S04]  /*105980*/  LDL.LU R23, [R1+0x54c] ;  /* 0x00054c0001177983 */ /* 0x000f280000300800 */
[----:B------:R-:W4:Y:S01]  /*105990*/  LDL.LU R2, [R1+0x1d8] ;  /* 0x0001d80001027983 */ /* 0x000f220000300800 */
[----:B------:R-:W-:Y:S02]  /*1059a0*/  PRMT R13, R16, 0x3340, R0 ;  /* 0x00003340100d7816 */ /* 0x000fe40000000000 */
[----:B------:R-:W-:-:S02]  /*1059b0*/  PRMT R14, R17, 0x3340, R15 ;  /* 0x00003340110e7816 */ /* 0x000fc4000000000f */
[----:B------:R-:W-:Y:S02]  /*1059c0*/  SHF.R.U32.HI R17, RZ, 0x8, R17 ;  /* 0x00000008ff117819 */ /* 0x000fe40000011611 */
[----:B0-----:R-:W-:Y:S02]  /*1059d0*/  PRMT R3, R14, 0x5410, R13 ;  /* 0x000054100e037816 */ /* 0x001fe4000000000d */
[----:B------:R-:W-:Y:S02]  /*1059e0*/  SHF.R.U32.HI R14, RZ, 0x8, R15 ;  /* 0x00000008ff0e7819 */ /* 0x000fe4000001160f */
[----:B------:R-:W-:Y:S02]  /*1059f0*/  SHF.R.U32.HI R13, RZ, 0x8, R16 ;  /* 0x00000008ff0d7819 */ /* 0x000fe40000011610 */
[----:B------:R-:W-:Y:S02]  /*105a00*/  LOP3.LUT R15, R17, 0xffff, RZ, 0xc0, !PT ;  /* 0x0000ffff110f7812 */ /* 0x000fe400078ec0ff */
[----:B------:R-:W-:-:S02]  /*105a10*/  LOP3.LUT R14, R14, 0xffff, RZ, 0xc0, !PT ;  /* 0x0000ffff0e0e7812 */ /* 0x000fc400078ec0ff */
[----:B------:R-:W-:Y:S01]  /*105a20*/  LOP3.LUT R13, R13, 0xffff, RZ, 0xc0, !PT ;  /* 0x0000ffff0d0d7812 */ /* 0x000fe200078ec0ff */
[----:B------:R0:W-:Y:S01]  /*105a30*/  STL [R1+0x5604], R3 ;  /* 0x0056040301007387 */ /* 0x0001e20000100800 */
[----:B------:R-:W-:-:S05]  /*105a40*/  PRMT R14, R15, 0x3340, R14 ;  /* 0x000033400f0e7816 */ /* 0x000fca000000000e */
[----:B------:R-:W-:Y:S01]  /*105a50*/  STL [R1+0x65c], R14 ;  /* 0x00065c0e01007387 */ /* 0x000fe20000100800 */
[----:B0-----:R-:W-:-:S05]  /*105a60*/  PRMT R3, R13, 0x3340, R0 ;  /* 0x000033400d037816 */ /* 0x001fca0000000000 */
[----:B------:R0:W-:Y:S01]  /*105a70*/  STL [R1+0x84], R3 ;  /* 0x0000840301007387 */ /* 0x0001e20000100800 */
[----:B------:R-:W-:-:S03]  /*105a80*/  LOP3.LUT R27, R27, 0xffff, RZ, 0xc0, !PT ;  /* 0x0000ffff1b1b7812 */ /* 0x000fc600078ec0ff */
[----:B0-----:R-:W4:Y:S01]  /*105a90*/  LDL.LU R3, [R1+0x4c78] ;  /* 0x004c780001037983 */ /* 0x001f220000300800 */
[----:B------:R-:W-:Y:S01]  /*105aa0*/  PRMT R13, R27, 0x3340, R0 ;  /* 0x000033401b0d7816 */ /* 0x000fe20000000000 */
[----:B------:R-:W-:Y:S01]  /*105ab0*/  VIADD R12, R12, UR6 ;  /* 0x000000060c0c7c36 */ /* 0x000fe20008000000 */
[----:B------:R-:W-:Y:S01]  /*105ac0*/  LOP3.LUT R30, R30, 0xffff, RZ, 0xc0, !PT ;  /* 0x0000ffff1e1e7812 */ /* 0x000fe200078ec0ff */
[----:B------:R-:W0:Y:S03]  /*105ad0*/  LDCU UR6, c[0x0][0x3b8] ;  /* 0x00007700ff0677ac */ /* 0x000e260008000800 */
[----:B------:R-:W-:Y:S02]  /*105ae0*/  IADD3 R20, P1, PT, R12, R4, RZ ;  /* 0x000000040c147210 */ /* 0x000fe40007f3e0ff */
[----:B--2---:R-:W-:Y:S02]  /*105af0*/  LOP3.LUT R16, R22, 0xffff, RZ, 0xc0, !PT ;  /* 0x0000ffff16107812 */ /* 0x004fe400078ec0ff */
[----:B------:R-:W2:Y:S01]  /*105b00*/  LDL.LU R22, [R1+0x5c] ;  /* 0x00005c0001167983 */ /* 0x000ea20000300800 */
[----:B---3--:R-:W-:-:S03]  /*105b10*/  LOP3.LUT R15, R33, 0xffff, RZ, 0xc0, !PT ;  /* 0x0000ffff210f7812 */ /* 0x008fc600078ec0ff */
[----:B------:R-:W3:Y:S01]  /*105b20*/  LDL.LU R33, [R1+0x3bc] ;  /* 0x0003bc0001217983 */ /* 0x000ee20000300800 */
[----:B------:R-:W-:-:S04]  /*105b30*/  PRMT R14, R16, 0x3340, R15 ;  /* 0x00003340100e7816 */ /* 0x000fc8000000000f */
[----:B------:R-:W-:Y:S02]  /*105b40*/  PRMT R14, R14, 0x5410, R13 ;  /* 0x000054100e0e7816 */ /* 0x000fe4000000000d */
[----:B------:R-:W-:-:S03]  /*105b50*/  SHF.R.S32.HI R13, RZ, 0x1f, R12 ;  /* 0x0000001fff0d7819 */ /* 0x000fc6000001140c */
[----:B------:R1:W-:Y:S01]  /*105b60*/  STL [R1+0x5600], R14 ;  /* 0x0056000e01007387 */ /* 0x0003e20000100800 */
[----:B------:R-:W-:Y:S02]  /*105b70*/  SHF.R.U32.HI R16, RZ, 0x8, R16 ;  /* 0x00000008ff107819 */ /* 0x000fe40000011610 */
[----:B------:R-:W-:Y:S02]  /*105b80*/  SHF.R.U32.HI R15, RZ, 0x8, R15 ;  /* 0x00000008ff0f7819 */ /* 0x000fe4000001160f */
[----:B-1----:R-:W-:Y:S01]  /*105b90*/  SHF.R.U32.HI R14, RZ, 0x8, R18 ;  /* 0x00000008ff0e7819 */ /* 0x002fe20000011612 */
[----:B------:R-:W-:-:S03]  /*105ba0*/  IMAD.X R21, R13, 0x1, R5, P1 ;  /* 0x000000010d157824 */ /* 0x000fc600008e0605 */
[----:B------:R-:W-:Y:S02]  /*105bb0*/  LOP3.LUT R14, R14, 0xffff, RZ, 0xc0, !PT ;  /* 0x0000ffff0e0e7812 */ /* 0x000fe400078ec0ff */
[----:B------:R-:W-:Y:S02]  /*105bc0*/  LOP3.LUT R16, R16, 0xffff, RZ, 0xc0, !PT ;  /* 0x0000ffff10107812 */ /* 0x000fe400078ec0ff */
[----:B------:R-:W-:Y:S02]  /*105bd0*/  LOP3.LUT R15, R15, 0xffff, RZ, 0xc0, !PT ;  /* 0x0000ffff0f0f7812 */ /* 0x000fe400078ec0ff */
[----:B------:R-:W-:Y:S01]  /*105be0*/  PRMT R14, R14, 0x3340, R0 ;  /* 0x000033400e0e7816 */ /* 0x000fe20000000000 */
[----:B------:R-:W-:Y:S01]  /*105bf0*/  STL.64 [R1+0x1148], R20 ;  /* 0x0011481401007387 */ /* 0x000fe20000100a00 */
[----:B------:R-:W-:-:S03]  /*105c00*/  PRMT R16, R16, 0x3340, R15 ;  /* 0x0000334010107816 */ /* 0x000fc6000000000f */
[----:B------:R1:W-:Y:S04]  /*105c10*/  STL [R1+0x74], R14 ;  /* 0x0000740e01007387 */ /* 0x0003e80000100800 */
[----:B------:R0:W-:Y:S01]  /*105c20*/  STL [R1+0x6b0], R16 ;  /* 0x0006b01001007387 */ /* 0x0001e20000100800 */
[----:B----4-:R-:W-:-:S03]  /*105c30*/  LOP3.LUT R15, R23, 0xffff, RZ, 0xc0, !PT ;  /* 0x0000ffff170f7812 */ /* 0x010fc600078ec0ff */
[----:B------:R-:W4:Y:S01]  /*105c40*/  LDL.LU R23, [R1+0x4c7c] ;  /* 0x004c7c0001177983 */ /* 0x000f220000300800 */
[----:B-1----:R-:W-:Y:S02]  /*105c50*/  LOP3.LUT R14, R2, 0xffff, RZ, 0xc0, !PT ;  /* 0x0000ffff020e7812 */ /* 0x002fe400078ec0ff */
[----:B------:R-:W-:Y:S02]  /*105c60*/  LOP3.LUT R2, R28, 0xffff, RZ, 0xc0, !PT ;  /* 0x0000ffff1c027812 */ /* 0x000fe400078ec0ff */
[----:B0-----:R-:W-:Y:S02]  /*105c70*/  SHF.R.U32.HI R16, RZ, 0x8, R15 ;  /* 0x00000008ff107819 */ /* 0x001fe4000001160f */
[--C-:B------:R-:W-:Y:S01]  /*105c80*/  PRMT R15, R15, 0x3340, R14.reuse ;  /* 0x000033400f0f7816 */ /* 0x100fe2000000000e */
[----:B------:R-:W-:Y:S04]  /*105c90*/  STL [R1+0x565c], R2 ;  /* 0x00565c0201007387 */ /* 0x000fe80000100800 */
[----:B------:R0:W-:Y:S02]  /*105ca0*/  STL [R1+0x83c], R15 ;  /* 0x00083c0f01007387 */ /* 0x0001e40000100800 */
[----:B0-----:R-:W-:-:S02]  /*105cb0*/  SHF.R.U32.HI R15, RZ, 0x8, R14 ;  /* 0x00000008ff0f7819 */ /* 0x001fc4000001160e */
[----:B------:R-:W-:Y:S02]  /*105cc0*/  SHF.R.U32.HI R14, RZ, 0x8, R2 ;  /* 0x00000008ff0e7819 */ /* 0x000fe40000011602 */
[----:B------:R-:W4:Y:S01]  /*105cd0*/  LDL.LU R2, [R1+0x3c0] ;  /* 0x0003c00001027983 */ /* 0x000f220000300800 */
[----:B------:R-:W-:Y:S02]  /*105ce0*/  LOP3.LUT R16, R16, 0xffff, RZ, 0xc0, !PT ;  /* 0x0000ffff10107812 */ /* 0x000fe400078ec0ff */
[----:B------:R-:W-:Y:S02]  /*105cf0*/  LOP3.LUT R15, R15, 0xffff, RZ, 0xc0, !PT ;  /* 0x0000ffff0f0f7812 */ /* 0x000fe400078ec0ff */
[----:B------:R-:W-:Y:S02]  /*105d00*/  LOP3.LUT R14, R14, 0xffff, RZ, 0xc0, !PT ;  /* 0x0000ffff0e0e7812 */ /* 0x000fe400078ec0ff */
[----:B------:R-:W-:Y:S02]  /*105d10*/  PRMT R15, R16, 0x3340, R15 ;  /* 0x00003340100f7816 */ /* 0x000fe4000000000f */
[----:B------:R-:W-:-:S03]  /*105d20*/  PRMT R14, R14, 0x3340, R0 ;  /* 0x000033400e0e7816 */ /* 0x000fc60000000000 */
[----:B------:R-:W-:Y:S01]  /*105d30*/  STL [R1+0x658], R15 ;  /* 0x0006580f01007387 */ /* 0x000fe20000100800 */
[----:B------:R-:W-:-:S03]  /*105d40*/  LOP3.LUT R17, R3, 0xffff, RZ, 0xc0, !PT ;  /* 0x0000ffff03117812 */ /* 0x000fc600078ec0ff */
[----:B------:R0:W-:Y:S01]  /*105d50*/  STL [R1+0x78], R14 ;  /* 0x0000780e01007387 */ /* 0x0001e20000100800 */
[----:B------:R-:W-:-:S05]  /*105d60*/  IADD3 R20, P1, PT, R12, R6, RZ ;  /* 0x000000060c147210 */ /* 0x000fca0007f3e0ff */
[----:B------:R-:W-:Y:S01]  /*105d70*/  IMAD.X R21, R13, 0x1, R7, P1 ;  /* 0x000000010d157824 */ /* 0x000fe200008e0607 */
[----:B--2---:R-:W-:Y:S02]  /*105d80*/  LOP3.LUT R18, R22, 0xffff, RZ, 0xc0, !PT ;  /* 0x0000ffff16127812 */ /* 0x004fe400078ec0ff */
[----:B------:R-:W2:Y:S01]  /*105d90*/  LDL.LU R22, [R1+0x56c] ;  /* 0x00056c0001167983 */ /* 0x000ea20000300800 */
[----:B---3--:R-:W-:Y:S02]  /*105da0*/  LOP3.LUT R16, R33, 0xffff, RZ, 0xc0, !PT ;  /* 0x0000ffff21107812 */ /* 0x008fe400078ec0ff */
[----:B0-----:R-:W-:Y:S02]  /*105db0*/  PRMT R14, R18, 0x3340, R0 ;  /* 0x00003340120e7816 */ /* 0x001fe40000000000 */
[----:B------:R-:W-:-:S04]  /*105dc0*/  PRMT R15, R17, 0x3340, R16 ;  /* 0x00003340110f7816 */ /* 0x000fc80000000010 */
[----:B------:R-:W-:-:S05]  /*105dd0*/  PRMT R3, R15, 0x5410, R14 ;  /* 0x000054100f037816 */ /* 0x000fca000000000e */
[----:B------:R0:W-:Y:S04]  /*105de0*/  STL [R1+0x55f8], R3 ;  /* 0x0055f80301007387 */ /* 0x0001e80000100800 */
[----:B------:R-:W3:Y:S01]  /*105df0*/  LDL.LU R33, [R1+0x1e8] ;  /* 0x0001e80001217983 */ /* 0x000ee20000300800 */
[----:B------:R-:W-:-:S04]  /*105e00*/  SHF.R.U32.HI R14, RZ, 0x8, R27 ;  /* 0x00000008ff0e7819 */ /* 0x000fc8000001161b */
[----:B------:R-:W-:Y:S02]  /*105e10*/  LOP3.LUT R14, R14, 0xffff, RZ, 0xc0, !PT ;  /* 0x0000ffff0e0e7812 */ /* 0x000fe400078ec0ff */
[----:B------:R-:W-:Y:S02]  /*105e20*/  SHF.R.U32.HI R17, RZ, 0x8, R17 ;  /* 0x00000008ff117819 */ /* 0x000fe40000011611 */
[----:B------:R-:W-:Y:S02]  /*105e30*/  SHF.R.U32.HI R15, RZ, 0x8, R16 ;  /* 0x00000008ff0f7819 */ /* 0x000fe40000011610 */
[----:B------:R-:W-:Y:S01]  /*105e40*/  PRMT R14, R14, 0x3340, R0 ;  /* 0x000033400e0e7816 */ /* 0x000fe20000000000 */
[----:B------:R1:W-:Y:S01]  /*105e50*/  STL.64 [R1+0x1140], R20 ;  /* 0x0011401401007387 */ /* 0x0003e20000100a00 */
[----:B------:R-:W-:Y:S02]  /*105e60*/  LOP3.LUT R16, R17, 0xffff, RZ, 0xc0, !PT ;  /* 0x0000ffff11107812 */ /* 0x000fe400078ec0ff */
[----:B------:R-:W-:Y:S01]  /*105e70*/  LOP3.LUT R15, R15, 0xffff, RZ, 0xc0, !PT ;  /* 0x0000ffff0f0f7812 */ /* 0x000fe200078ec0ff */
[----:B------:R1:W-:Y:S03]  /*105e80*/  STL [R1+0x80], R14 ;  /* 0x0000800e01007387 */ /* 0x0003e60000100800 */
[----:B0-----:R-:W-:-:S02]  /*105e90*/  PRMT R3, R16, 0x3340, R15 ;  /* 0x0000334010037816 */ /* 0x001fc4000000000f */
[----:B-1----:R-:W-:Y:S02]  /*105ea0*/  IADD3 R20, P1, PT, R12, R8, RZ ;  /* 0x000000080c147210 */ /* 0x002fe40007f3e0ff */
[----:B------:R-:W-:Y:S01]  /*105eb0*/  SHF.R.U32.HI R14, RZ, 0x8, R18 ;  /* 0x00000008ff0e7819 */ /* 0x000fe20000011612 */
[----:B------:R0:W-:Y:S03]  /*105ec0*/  STL [R1+0x654], R3 ;  /* 0x0006540301007387 */ /* 0x0001e60000100800 */
[----:B------:R-:W-:Y:S01]  /*105ed0*/  LOP3.LUT R14, R14, 0xffff, RZ, 0xc0, !PT ;  /* 0x0000ffff0e0e7812 */ /* 0x000fe200078ec0ff */
[----:B------:R-:W-:Y:S01]  /*105ee0*/  IMAD.X R21, R13, 0x1, R11, P1 ;  /* 0x000000010d157824 */ /* 0x000fe200008e060b */
[----:B------:R-:W-:Y:S02]  /*105ef0*/  LOP3.LUT R18, R41, 0xffff, RZ, 0xc0, !PT ;  /* 0x0000ffff29127812 */ /* 0x000fe400078ec0ff */
[----:B0-----:R-:W-:-:S02]  /*105f00*/  PRMT R3, R14, 0x3340, R0 ;  /* 0x000033400e037816 */ /* 0x001fc40000000000 */
[----:B------:R0:W-:Y:S04]  /*105f10*/  STL.64 [R1+0x1138], R20 ;  /* 0x0011381401007387 */ /* 0x0001e80000100a00 */
[----:B------:R1:W-:Y:S04]  /*105f20*/  STL [R1+0x7c], R3 ;  /* 0x00007c0301007387 */ /* 0x0003e80000100800 */
[----:B------:R-:W3:Y:S01]  /*105f30*/  LDL.LU R41, [R1+0x5a14] ;  /* 0x005a140001297983 */ /* 0x000ee20000300800 */
[----:B----4-:R-:W-:-:S03]  /*105f40*/  LOP3.LUT R17, R23, 0xffff, RZ, 0xc0, !PT ;  /* 0x0000ffff17117812 */ /* 0x010fc600078ec0ff */
[----:B------:R-:W4:Y:S01]  /*105f50*/  LDL.LU R23, [R1+0x568] ;  /* 0x0005680001177983 */ /* 0x000f220000300800 */
[----:B------:R-:W-:-:S03]  /*105f60*/  LOP3.LUT R16, R2, 0xffff, RZ, 0xc0, !PT ;  /* 0x0000ffff02107812 */ /* 0x000fc600078ec0ff */
[----:B------:R-:W4:Y:S01]  /*105f70*/  LDL.LU R2, [R1+0x1e4] ;  /* 0x0001e40001027983 */ /* 0x000f220000300800 */
[----:B0-----:R-:W-:Y:S02]  /*105f80*/  IADD3 R20, P1, PT, R12, R9, RZ ;  /* 0x000000090c147210 */ /* 0x001fe40007f3e0ff */
[----:B------:R-:W-:Y:S02]  /*105f90*/  PRMT R14, R18, 0x3340, R0 ;  /* 0x00003340120e7816 */ /* 0x000fe40000000000 */
[----:B------:R-:W-:Y:S01]  /*105fa0*/  PRMT R15, R17, 0x3340, R16 ;  /* 0x00003340110f7816 */ /* 0x000fe20000000010 */
[----:B------:R-:W-:Y:S01]  /*105fb0*/  IMAD.X R21, R13, 0x1, R10, P1 ;  /* 0x000000010d157824 */ /* 0x000fe200008e060a */
[----:B------:R-:W-:Y:S02]  /*105fc0*/  SHF.R.U32.HI R13, RZ, 0x8, R16 ;  /* 0x00000008ff0d7819 */ /* 0x000fe40000011610 */
[----:B-1----:R-:W-:Y:S02]  /*105fd0*/  PRMT R3, R15, 0x5410, R14 ;  /* 0x000054100f037816 */ /* 0x002fe4000000000e */
[----:B------:R-:W-:-:S02]  /*105fe0*/  SHF.R.U32.HI R14, RZ, 0x8, R17 ;  /* 0x00000008ff0e7819 */ /* 0x000fc40000011611 */
[----:B------:R-:W-:Y:S02]  /*105ff0*/  LOP3.LUT R13, R13, 0xffff, RZ, 0xc0, !PT ;  /* 0x0000ffff0d0d7812 */ /* 0x000fe400078ec0ff */
[----:B------:R-:W-:Y:S01]  /*106000*/  LOP3.LUT R14, R14, 0xffff, RZ, 0xc0, !PT ;  /* 0x0000ffff0e0e7812 */ /* 0x000fe200078ec0ff */
[----:B------:R0:W-:Y:S04]  /*106010*/  STL [R1+0x55f4], R3 ;  /* 0x0055f40301007387 */ /* 0x0001e80000100800 */
[----:B------:R1:W-:Y:S01]  /*106020*/  STL.64 [R1+0x1130], R20 ;  /* 0x0011301401007387 */ /* 0x0003e20000100a00 */
[----:B0-----:R-:W-:Y:S02]  /*106030*/  PRMT R3, R14, 0x3340, R13 ;  /* 0x000033400e037816 */ /* 0x001fe4000000000d */
[----:B------:R-:W-:-:S03]  /*106040*/  PRMT R13, R30, 0x3340, R0 ;  /* 0x000033401e0d7816 */ /* 0x000fc60000000000 */
[----:B------:R0:W-:Y:S04]  /*106050*/  STL [R1+0x5fc], R3 ;  /* 0x0005fc0301007387 */ /* 0x0001e80000100800 */
[----:B-1----:R-:W4:Y:S04]  /*106060*/  LDL.LU R21, [R1+0x4c80] ;  /* 0x004c800001157983 */ /* 0x002f280000300800 */
[----:B0-----:R-:W4:Y:S01]  /*106070*/  LDL.LU R3, [R1+0x64] ;  /* 0x0000640001037983 */ /* 0x001f220000300800 */
[----:B--2---:R-:W-:Y:S02]  /*106080*/  LOP3.LUT R16, R22, 0xffff, RZ, 0xc0, !PT ;  /* 0x0000ffff16107812 */ /* 0x004fe400078ec0ff */
[----:B---3--:R-:W-:-:S04]  /*106090*/  LOP3.LUT R15, R33, 0xffff, RZ, 0xc0, !PT ;  /* 0x0000ffff210f7812 */ /* 0x008fc800078ec0ff */
[----:B------:R-:W-:-:S04]  /*1060a0*/  PRMT R14, R16, 0x3340, R15 ;  /* 0x00003340100e7816 */ /* 0x000fc8000000000f */
[----:B------:R-:W-:-:S05]  /*1060b0*/  PRMT R13, R14, 0x5410, R13 ;  /* 0x000054100e0d7816 */ /* 0x000fca000000000d */
[----:B------:R0:W-:Y:S04]  /*1060c0*/  STL [R1+0x55f0], R13 ;  /* 0x0055f00d01007387 */ /* 0x0001e80000100800 */
[----:B------:R-:W2:Y:S01]  /*1060d0*/  LDL.LU R22, [R1+0x3cc] ;  /* 0x0003cc0001167983 */ /* 0x000ea20000300800 */
[----:B------:R-:W-:Y:S02]  /*1060e0*/  SHF.R.U32.HI R16, RZ, 0x8, R16 ;  /* 0x00000008ff107819 */ /* 0x000fe40000011610 */
[----:B------:R-:W-:Y:S02]  /*1060f0*/  SHF.R.U32.HI R14, RZ, 0x8, R15 ;  /* 0x00000008ff0e7819 */ /* 0x000fe4000001160f */
[----:B0-----:R-:W-:Y:S02]  /*106100*/  SHF.R.U32.HI R13, RZ, 0x8, R30 ;  /* 0x00000008ff0d7819 */ /* 0x001fe4000001161e */
[----:B------:R-:W-:-:S02]  /*106110*/  LOP3.LUT R15, R16, 0xffff, RZ, 0xc0, !PT ;  /* 0x0000ffff100f7812 */ /* 0x000fc400078ec0ff */
[----:B------:R-:W-:Y:S02]  /*106120*/  LOP3.LUT R14, R14, 0xffff, RZ, 0xc0, !PT ;  /* 0x0000ffff0e0e7812 */ /* 0x000fe400078ec0ff */
[----:B------:R-:W-:Y:S02]  /*106130*/  LOP3.LUT R13, R13, 0xffff, RZ, 0xc0, !PT ;  /* 0x0000ffff0d0d7812 */ /* 0x000fe400078ec0ff */
[----:B------:R-:W-:Y:S02]  /*106140*/  PRMT R14, R15, 0x3340, R14 ;  /* 0x000033400f0e7816 */ /* 0x000fe4000000000e */
[----:B------:R-:W-:Y:S02]  /*106150*/  PRMT R13, R13, 0x3340, R0 ;  /* 0x000033400d0d7816 */ /* 0x000fe40000000000 */
[----:B------:R-:W-:Y:S01]  /*106160*/  LOP3.LUT R33, R29, 0xffff, RZ, 0xc0, !PT ;  /* 0x0000ffff1d217812 */ /* 0x000fe200078ec0ff */
[----:B------:R-:W-:Y:S04]  /*106170*/  STL [R1+0x5f8], R14 ;  /* 0x0005f80e01007387 */ /* 0x000fe80000100800 */
[----:B------:R0:W-:Y:S04]  /*106180*/  STL [R1+0x70], R13 ;  /* 0x0000700d01007387 */ /* 0x0001e80000100800 */
[----:B------:R-:W-:Y:S01]  /*106190*/  STL [R1+0x57fc], R33 ;  /* 0x0057fc2101007387 */ /* 0x000fe20000100800 */
[----:B----4-:R-:W-:-:S03]  /*1061a0*/  LOP3.LUT R16, R23, 0xffff, RZ, 0xc0, !PT ;  /* 0x0000ffff17107812 */ /* 0x010fc600078ec0ff */
[----:B------:R-:W3:Y:S01]  /*1061b0*/  LDL.LU R23, [R1+0x4c84] ;  /* 0x004c840001177983 */ /* 0x000ee20000300800 */
[----:B------:R-:W-:-:S03]  /*1061c0*/  LOP3.LUT R15, R2, 0xffff, RZ, 0xc0, !PT ;  /* 0x0000ffff020f7812 */ /* 0x000fc600078ec0ff */
[----:B------:R-:W4:Y:S01]  /*1061d0*/  LDL.LU R2, [R1+0x3d8] ;  /* 0x0003d80001027983 */ /* 0x000f220000300800 */
[----:B0-----:R-:W-:Y:S02]  /*1061e0*/  PRMT R13, R33, 0x3340, R0 ;  /* 0x00003340210d7816 */ /* 0x001fe40000000000 */
[----:B------:R-:W-:Y:S01]  /*1061f0*/  PRMT R14, R16, 0x3340, R15 ;  /* 0x00003340100e7816 */ /* 0x000fe2000000000f */
[----:B------:R-:W-:Y:S01]  /*106200*/  VIADD R12, R12, UR6 ;  /* 0x000000060c0c7c36 */ /* 0x000fe20008000000 */
[----:B------:R-:W-:Y:S01]  /*106210*/  SHF.R.U32.HI R16, RZ, 0x8, R16 ;  /* 0x00000008ff107819 */ /* 0x000fe20000011610 */
[----:B------:R-:W0:Y:S01]  /*106220*/  LDCU UR6, c[0x0][0x3b8] ;  /* 0x00007700ff0677ac */ /* 0x000e220008000800 */
[----:B------:R-:W-:Y:S02]  /*106230*/  PRMT R13, R14, 0x5410, R13 ;  /* 0x000054100e0d7816 */ /* 0x000fe4000000000d */
[----:B------:R-:W-:Y:S02]  /*106240*/  SHF.R.U32.HI R14, RZ, 0x8, R18 ;  /* 0x00000008ff0e7819 */ /* 0x000fe40000011612 */
[----:B------:R-:W-:Y:S01]  /*106250*/  IADD3 R24, P1, PT, R12, R4, RZ ;  /* 0x000000040c187210 */ /* 0x000fe20007f3e0ff */
[----:B------:R1:W-:Y:S01]  /*106260*/  STL [R1+0x55fc], R13 ;  /* 0x0055fc0d01007387 */ /* 0x0003e20000100800 */
[----:B------:R-:W-:-:S02]  /*106270*/  SHF.R.U32.HI R15, RZ, 0x8, R15 ;  /* 0x00000008ff0f7819 */ /* 0x000fc4000001160f */
[----:B------:R-:W-:Y:S02]  /*106280*/  LOP3.LUT R14, R14, 0xffff, RZ, 0xc0, !PT ;  /* 0x0000ffff0e0e7812 */ /* 0x000fe400078ec0ff */
[----:B-1----:R-:W-:Y:S02]  /*106290*/  SHF.R.S32.HI R13, RZ, 0x1f, R12 ;  /* 0x0000001fff0d7819 */ /* 0x002fe4000001140c */
[----:B------:R-:W-:Y:S02]  /*1062a0*/  LOP3.LUT R16, R16, 0xffff, RZ, 0xc0, !PT ;  /* 0x0000ffff10107812 */ /* 0x000fe400078ec0ff */
[----:B------:R-:W-:Y:S01]  /*1062b0*/  LOP3.LUT R15, R15, 0xffff, RZ, 0xc0, !PT ;  /* 0x0000ffff0f0f7812 */ /* 0x000fe200078ec0ff */
[----:B------:R-:W-:Y:S01]  /*1062c0*/  IMAD.X R25, R13, 0x1, R5, P1 ;  /* 0x000000010d197824 */ /* 0x000fe200008e0605 */
[----:B------:R-:W-:Y:S02]  /*1062d0*/  PRMT R17, R14, 0x3340, R0 ;  /* 0x000033400e117816 */ /* 0x000fe40000000000 */
[----:B------:R-:W-:-:S02]  /*1062e0*/  PRMT R14, R16, 0x3340, R15 ;  /* 0x00003340100e7816 */ /* 0x000fc4000000000f */
[----:B------:R-:W-:Y:S01]  /*1062f0*/  STL.64 [R1+0x1128], R24 ;  /* 0x0011281801007387 */ /* 0x000fe20000100a00 */
[----:B------:R-:W-:-:S03]  /*106300*/  LOP3.LUT R18, R21, 0xffff, RZ, 0xc0, !PT ;  /* 0x0000ffff15127812 */ /* 0x000fc600078ec0ff */
[----:B------:R1:W-:Y:S04]  /*106310*/  STL [R1+0x6c], R17 ;  /* 0x00006c1101007387 */ /* 0x0003e80000100800 */
[----:B------:R0:W-:Y:S01]  /*106320*/  STL [R1+0x5460], R14 ;  /* 0x0054600e01007387 */ /* 0x0001e20000100800 */
[----:B-1----:R-:W-:-:S04]  /*106330*/  LOP3.LUT R17, R3, 0xffff, RZ, 0xc0, !PT ;  /* 0x0000ffff03117812 */ /* 0x002fc800078ec0ff */
[----:B0-----:R-:W-:Y:S02]  /*106340*/  PRMT R14, R17, 0x3340, R0 ;  /* 0x00003340110e7816 */ /* 0x001fe40000000000 */
[----:B------:R-:W-:-:S05]  /*106350*/  IADD3 R20, P1, PT, R12, R6, RZ ;  /* 0x000000060c147210 */ /* 0x000fca0007f3e0ff */
[----:B------:R-:W-:Y:S01]  /*106360*/  IMAD.X R21, R13, 0x1, R7, P1 ;  /* 0x000000010d157824 */ /* 0x000fe200008e0607 */
[----:B--2---:R-:W-:-:S04]  /*106370*/  LOP3.LUT R16, R22, 0xffff, RZ, 0xc0, !PT ;  /* 0x0000ffff16107812 */ /* 0x004fc800078ec0ff */
[----:B------:R-:W-:Y:S02]  /*106380*/  PRMT R15, R18, 0x3340, R16 ;  /* 0x00003340120f7816 */ /* 0x000fe40000000010 */
[----:B------:R-:W-:Y:S02]  /*106390*/  SHF.R.U32.HI R18, RZ, 0x8, R18 ;  /* 0x00000008ff127819 */ /* 0x000fe40000011612 */
[----:B------:R-:W-:Y:S02]  /*1063a0*/  PRMT R3, R15, 0x5410, R14 ;  /* 0x000054100f037816 */ /* 0x000fe4000000000e */
[----:B------:R-:W-:Y:S02]  /*1063b0*/  SHF.R.U32.HI R15, RZ, 0x8, R16 ;  /* 0x00000008ff0f7819 */ /* 0x000fe40000011610 */
[----:B------:R-:W-:Y:S01]  /*1063c0*/  SHF.R.U32.HI R14, RZ, 0x8, R17 ;  /* 0x00000008ff0e7819 */ /* 0x000fe20000011611 */
[----:B------:R0:W-:Y:S01]  /*1063d0*/  STL [R1+0x55e8], R3 ;  /* 0x0055e80301007387 */ /* 0x0001e20000100800 */
[----:B------:R-:W-:-:S02]  /*1063e0*/  LOP3.LUT R16, R18, 0xffff, RZ, 0xc0, !PT ;  /* 0x0000ffff12107812 */ /* 0x000fc400078ec0ff */
[----:B------:R-:W-:Y:S01]  /*1063f0*/  LOP3.LUT R15, R15, 0xffff, RZ, 0xc0, !PT ;  /* 0x0000ffff0f0f7812 */ /* 0x000fe200078ec0ff */
[----:B------:R-:W2:Y:S01]  /*106400*/  LDL.LU R24, [R1+0x584] ;  /* 0x0005840001187983 */ /* 0x000ea20000300800 */
[----:B------:R-:W-:Y:S02]  /*106410*/  LOP3.LUT R14, R14, 0xffff, RZ, 0xc0, !PT ;  /* 0x0000ffff0e0e7812 */ /* 0x000fe400078ec0ff */
[----:B------:R-:W-:Y:S01]  /*106420*/  PRMT R15, R16, 0x3340, R15 ;  /* 0x00003340100f7816 */ /* 0x000fe2000000000f */
[----:B0-----:R-:W2:Y:S01]  /*106430*/  LDL.LU R3, [R1+0x1f8] ;  /* 0x0001f80001037983 */ /* 0x001ea20000300800 */
[----:B------:R-:W-:Y:S02]  /*106440*/  PRMT R14, R14, 0x3340, R0 ;  /* 0x000033400e0e7816 */ /* 0x000fe40000000000 */
[----:B------:R-:W-:Y:S01]  /*106450*/  LOP3.LUT R18, R41, 0xffff, RZ, 0xc0, !PT ;  /* 0x0000ffff29127812 */ /* 0x000fe200078ec0ff */
[----:B------:R-:W-:Y:S04]  /*106460*/  STL.64 [R1+0x1120], R20 ;  /* 0x0011201401007387 */ /* 0x000fe80000100a00 */
[----:B------:R-:W-:Y:S04]  /*106470*/  STL [R1+0x5f4], R15 ;  /* 0x0005f40f01007387 */ /* 0x000fe80000100800 */
[----:B------:R0:W-:Y:S01]  /*106480*/  STL [R1+0x68], R14 ;  /* 0x0000680e01007387 */ /* 0x0001e20000100800 */
[----:B---3--:R-:W-:-:S03]  /*106490*/  LOP3.LUT R17, R23, 0xffff, RZ, 0xc0, !PT ;  /* 0x0000ffff17117812 */ /* 0x008fc600078ec0ff */
[----:B------:R-:W3:Y:S01]  /*1064a0*/  LDL.LU R41, [R1+0x5a10] ;  /* 0x005a100001297983 */ /* 0x000ee20000300800 */
[----:B0-----:R-:W-:Y:S02]  /*1064b0*/  PRMT R14, R18, 0x3340, R0 ;  /* 0x00003340120e7816 */ /* 0x001fe40000000000 */
[----:B------:R-:W-:-:S05]  /*1064c0*/  IADD3 R20, P1, PT, R12, R8, RZ ;  /* 0x000000080c147210 */ /* 0x000fca0007f3e0ff */
[----:B------:R-:W-:Y:S01]  /*1064d0*/  IMAD.X R21, R13, 0x1, R11, P1 ;  /* 0x000000010d157824 */ /* 0x000fe200008e060b */
[----:B----4-:R-:W-:-:S04]  /*1064e0*/  LOP3.LUT R16, R2, 0xffff, RZ, 0xc0, !PT ;  /* 0x0000ffff02107812 */ /* 0x010fc800078ec0ff */
[----:B------:R-:W-:-:S04]  /*1064f0*/  PRMT R15, R17, 0x3340, R16 ;  /* 0x00003340110f7816 */ /* 0x000fc80000000010 */
[----:B------:R-:W-:Y:S02]  /*106500*/  PRMT R2, R15, 0x5410, R14 ;  /* 0x000054100f027816 */ /* 0x000fe4000000000e */
[----:B------:R-:W-:Y:S02]  /*106510*/  SHF.R.U32.HI R15, RZ, 0x8, R17 ;  /* 0x00000008ff0f7819 */ /* 0x000fe40000011611 */
[----:B------:R-:W-:Y:S02]  /*106520*/  SHF.R.U32.HI R14, RZ, 0x8, R16 ;  /* 0x00000008ff0e7819 */ /* 0x000fe40000011610 */
[----:B------:R-:W-:Y:S02]  /*106530*/  LOP3.LUT R15, R15, 0xffff, RZ, 0xc0, !PT ;  /* 0x0000ffff0f0f7812 */ /* 0x000fe400078ec0ff */
[----:B------:R-:W-:Y:S01]  /*106540*/  LOP3.LUT R14, R14, 0xffff, RZ, 0xc0, !PT ;  /* 0x0000ffff0e0e7812 */ /* 0x000fe200078ec0ff */
[----:B------:R0:W-:Y:S04]  /*106550*/  STL [R1+0x55e0], R2 ;  /* 0x0055e00201007387 */ /* 0x0001e80000100800 */
[----:B------:R-:W4:Y:S04]  /*106560*/  LDL.LU R22, [R1+0x580] ;  /* 0x0005800001167983 */ /* 0x000f280000300800 */
[----:B------:R-:W3:Y:S01]  /*106570*/  LDL.LU R25, [R1+0x1f4] ;  /* 0x0001f40001197983 */ /* 0x000ee20000300800 */
[----:B0-----:R-:W-:-:S03]  /*106580*/  PRMT R2, R15, 0x3340, R14 ;  /* 0x000033400f027816 */ /* 0x001fc6000000000e */
[----:B------:R0:W-:Y:S04]  /*106590*/  STL.64 [R1+0x1110], R20 ;  /* 0x0011101401007387 */ /* 0x0001e80000100a00 */
[----:B0-----:R-:W3:Y:S04]  /*1065a0*/  LDL.LU R21, [R1+0xf4] ;  /* 0x0000f40001157983 */ /* 0x001ee80000300800 */
[----:B------:R-:W3:Y:S04]  /*1065b0*/  LDL.LU R23, [R1+0x4c88] ;  /* 0x004c880001177983 */ /* 0x000ee80000300800 */
[----:B------:R0:W-:Y:S04]  /*1065c0*/  STL [R1+0x408], R2 ;  /* 0x0004080201007387 */ /* 0x0001e80000100800 */
[----:B0-----:R-:W3:Y:S01]  /*1065d0*/  LDL.LU R2, [R1+0x414] ;  /* 0x0004140001027983 */ /* 0x001ee20000300800 */
[----:B------:R-:W-:-:S05]  /*1065e0*/  IADD3 R16, P1, PT, R12, R9, RZ ;  /* 0x000000090c107210 */ /* 0x000fca0007f3e0ff */
[----:B------:R-:W-:Y:S01]  /*1065f0*/  IMAD.X R17, R13, 0x1, R10, P1 ;  /* 0x000000010d117824 */ /* 0x000fe200008e060a */
[----:B------:R-:W-:-:S04]  /*106600*/  SHF.R.U32.HI R13, RZ, 0x8, R18 ;  /* 0x00000008ff0d7819 */ /* 0x000fc80000011612 */
[----:B------:R-:W-:Y:S01]  /*106610*/  LOP3.LUT R13, R13, 0xffff, RZ, 0xc0, !PT ;  /* 0x0000ffff0d0d7812 */ /* 0x000fe200078ec0ff */
[----:B------:R-:W-:Y:S01]  /*106620*/  STL.64 [R1+0x1118], R16 ;  /* 0x0011181001007387 */ /* 0x000fe20000100a00 */
[----:B------:R-:W-:Y:S02]  /*106630*/  LOP3.LUT R53, R53, 0xffff, RZ, 0xc0, !PT ;  /* 0x0000ffff35357812 */ /* 0x000fe400078ec0ff */
[----:B------:R-:W-:-:S05]  /*106640*/  PRMT R13, R13, 0x3340, R0 ;  /* 0x000033400d0d7816 */ /* 0x000fca0000000000 */
[----:B------:R0:W-:Y:S02]  /*106650*/  STL [R1+0x64], R13 ;  /* 0x0000640d01007387 */ /* 0x0001e40000100800 */
[----:B0-----:R-:W-:Y:S01]  /*106660*/  PRMT R13, R53, 0x3340, R0 ;  /* 0x00003340350d7816 */ /* 0x001fe20000000000 */
[----:B------:R-:W-:Y:S01]  /*106670*/  VIADD R12, R12, UR6 ;  /* 0x000000060c0c7c36 */ /* 0x000fe20008000000 */
[----:B------:R-:W-:Y:S01]  /*106680*/  LOP3.LUT R54, R54, 0xffff, RZ, 0xc0, !PT ;  /* 0x0000ffff36367812 */ /* 0x000fe200078ec0ff */
[----:B------:R-:W0:Y:S01]  /*106690*/  LDCU UR6, c[0x0][0x3b8] ;  /* 0x00007700ff0677ac */ /* 0x000e220008000800 */
[----:B--2---:R-:W-:Y:S02]  /*1066a0*/  LOP3.LUT R16, R24, 0xffff, RZ, 0xc0, !PT ;  /* 0x0000ffff18107812 */ /* 0x004fe400078ec0ff */
[----:B------:R-:W-:-:S04]  /*1066b0*/  LOP3.LUT R15, R3, 0xffff, RZ, 0xc0, !PT ;  /* 0x0000ffff030f7812 */ /* 0x000fc800078ec0ff */
[----:B------:R-:W-:Y:S02]  /*1066c0*/  PRMT R14, R16, 0x3340, R15 ;  /* 0x00003340100e7816 */ /* 0x000fe4000000000f */
[----:B------:R-:W-:Y:S02]  /*1066d0*/  SHF.R.U32.HI R16, RZ, 0x8, R16 ;  /* 0x00000008ff107819 */ /* 0x000fe40000011610 */
[----:B------:R-:W-:Y:S02]  /*1066e0*/  PRMT R3, R14, 0x5410, R13 ;  /* 0x000054100e037816 */ /* 0x000fe4000000000d */
[----:B------:R-:W-:Y:S02]  /*1066f0*/  SHF.R.U32.HI R14, RZ, 0x8, R15 ;  /* 0x00000008ff0e7819 */ /* 0x000fe4000001160f */
[----:B------:R-:W-:Y:S02]  /*106700*/  SHF.R.U32.HI R13, RZ, 0x8, R53 ;  /* 0x00000008ff0d7819 */ /* 0x000fe40000011635 */
[----:B------:R-:W-:-:S02]  /*106710*/  LOP3.LUT R15, R16, 0xffff, RZ, 0xc0, !PT ;  /* 0x0000ffff100f7812 */ /* 0x000fc400078ec0ff */
[----:B------:R-:W-:Y:S02]  /*106720*/  LOP3.LUT R14, R14, 0xffff, RZ, 0xc0, !PT ;  /* 0x0000ffff0e0e7812 */ /* 0x000fe400078ec0ff */
[----:B------:R-:W-:Y:S01]  /*106730*/  LOP3.LUT R13, R13, 0xffff, RZ, 0xc0, !PT ;  /* 0x0000ffff0d0d7812 */ /* 0x000fe200078ec0ff */
[----:B------:R1:W-:Y:S01]  /*106740*/  STL [R1+0x55dc], R3 ;  /* 0x0055dc0301007387 */ /* 0x0003e20000100800 */
[----:B------:R-:W-:-:S03]  /*106750*/  PRMT R14, R15, 0x3340, R14 ;  /* 0x000033400f0e7816 */ /* 0x000fc6000000000e */
[----:B------:R-:W2:Y:S01]  /*106760*/  LDL.LU R24, [R1+0x4cd4] ;  /* 0x004cd40001187983 */ /* 0x000ea20000300800 */
[----:B-1----:R-:W-:-:S03]  /*106770*/  PRMT R3, R13, 0x3340, R0 ;  /* 0x000033400d037816 */ /* 0x002fc60000000000 */
[----:B------:R-:W-:Y:S04]  /*106780*/  STL [R1+0x5dc], R14 ;  /* 0x0005dc0e01007387 */ /* 0x000fe80000100800 */
[----:B------:R1:W-:Y:S02]  /*106790*/  STL [R1+0x60], R3 ;  /* 0x0000600301007387 */ /* 0x0003e40000100800 */
[----:B-1----:R-:W-:-:S04]  /*1067a0*/  LOP3.LUT R3, R31, 0xffff, RZ, 0xc0, !PT ;  /* 0x0000ffff1f037812 */ /* 0x002fc800078ec0ff */
[----:B------:R-:W-:Y:S02]  /*1067b0*/  PRMT R13, R3, 0x3340, R0 ;  /* 0x00003340030d7816 */ /* 0x000fe40000000000 */
[----:B----4-:R-:W-:Y:S02]  /*1067c0*/  LOP3.LUT R18, R22, 0xffff, RZ, 0xc0, !PT ;  /* 0x0000ffff16127812 */ /* 0x010fe400078ec0ff */
[----:B------:R-:W4:Y:S01]  /*1067d0*/  LDL.LU R22, [R1+0x418] ;  /* 0x0004180001167983 */ /* 0x000f220000300800 */
[----:B---3--:R-:W-:-:S04]  /*1067e0*/  LOP3.LUT R17, R25, 0xffff, RZ, 0xc0, !PT ;  /* 0x0000ffff19117812 */ /* 0x008fc800078ec0ff */
[----:B------:R-:W-:Y:S01]  /*1067f0*/  PRMT R14, R18, 0x3340, R17 ;  /* 0x00003340120e7816 */ /* 0x000fe20000000011 */
[----:B------:R1:W-:Y:S01]  /*106800*/  STL [R1+0x5800], R3 ;  /* 0x0058000301007387 */ /* 0x0003e20000100800 */
[----:B------:R-:W-:Y:S02]  /*106810*/  LOP3.LUT R19, R21, 0xffff, RZ, 0xc0, !PT ;  /* 0x0000ffff15137812 */ /* 0x000fe400078ec0ff */
[----:B------:R-:W-:Y:S02]  /*106820*/  LOP3.LUT R16, R23, 0xffff, RZ, 0xc0, !PT ;  /* 0x0000ffff17107812 */ /* 0x000fe400078ec0ff */
[----:B-1----:R-:W-:Y:S02]  /*106830*/  PRMT R3, R14, 0x5410, R13 ;  /* 0x000054100e037816 */ /* 0x002fe4000000000d */
[----:B------:R-:W-:Y:S02]  /*106840*/  PRMT R13, R19, 0x3340, R0 ;  /* 0x00003340130d7816 */ /* 0x000fe40000000000 */
[----:B------:R-:W-:-:S04]  /*106850*/  LOP3.LUT R15, R2, 0xffff, RZ, 0xc0, !PT ;  /* 0x0000ffff020f7812 */ /* 0x000fc800078ec0ff */
[----:B------:R-:W-:Y:S01]  /*106860*/  PRMT R14, R16, 0x3340, R15 ;  /* 0x00003340100e7816 */ /* 0x000fe2000000000f */
[----:B------:R-:W-:Y:S03]  /*106870*/  STL [R1+0x55e4], R3 ;  /* 0x0055e40301007387 */ /* 0x000fe60000100800 */
[----:B------:R-:W-:Y:S01]  /*106880*/  PRMT R2, R14, 0x5410, R13 ;  /* 0x000054100e027816 */ /* 0x000fe2000000000d */
[----:B------:R-:W3:Y:S01]  /*106890*/  LDL.LU R23, [R1+0x588] ;  /* 0x0005880001177983 */ /* 0x000ee20000300800 */
[----:B------:R-:W-:-:S03]  /*1068a0*/  SHF.R.S32.HI R13, RZ, 0x1f, R12 ;  /* 0x0000001fff0d7819 */ /* 0x000fc6000001140c */
[----:B------:R1:W-:Y:S02]  /*1068b0*/  STL [R1+0x55d0], R2 ;  /* 0x0055d00201007387 */ /* 0x0003e40000100800 */
[----:B-1----:R-:W-:-:S05]  /*1068c0*/  IADD3 R2, P1, PT, R12, R4, RZ ;  /* 0x000000040c027210 */ /* 0x002fca0007f3e0ff */
[----:B------:R-:W-:-:S05]  /*1068d0*/  IMAD.X R3, R13, 0x1, R5, P1 ;  /* 0x000000010d037824 */ /* 0x000fca00008e0605 */
[----:B------:R1:W-:Y:S04]  /*1068e0*/  STL.64 [R1+0x1108], R2 ;  /* 0x0011080201007387 */ /* 0x0003e80000100a00 */
[----:B-1----:R-:W3:Y:S01]  /*1068f0*/  LDL.LU R2, [R1+0x204] ;  /* 0x0002040001027983 */ /* 0x002ee20000300800 */
[----:B------:R-:W-:Y:S02]  /*106900*/  SHF.R.U32.HI R20, RZ, 0x8, R18 ;  /* 0x00000008ff147819 */ /* 0x000fe40000011612 */
[----:B------:R-:W-:Y:S02]  /*106910*/  SHF.R.U32.HI R14, RZ, 0x8, R17 ;  /* 0x00000008ff0e7819 */ /* 0x000fe40000011611 */
[----:B------:R-:W-:Y:S02]  /*106920*/  SHF.R.U32.HI R21, RZ, 0x8, R16 ;  /* 0x00000008ff157819 */ /* 0x000fe40000011610 */
[----:B------:R-:W-:-:S02]  /*106930*/  LOP3.LUT R17, R20, 0xffff, RZ, 0xc0, !PT ;  /* 0x0000ffff14117812 */ /* 0x000fc400078ec0ff */
[----:B------:R-:W-:Y:S02]  /*106940*/  LOP3.LUT R16, R14, 0xffff, RZ, 0xc0, !PT ;  /* 0x0000ffff0e107812 */ /* 0x000fe400078ec0ff */
[----:B------:R-:W-:Y:S02]  /*106950*/  SHF.R.U32.HI R18, RZ, 0x8, R15 ;  /* 0x00000008ff127819 */ /* 0x000fe4000001160f */
[----:B------:R-:W-:Y:S02]  /*106960*/  PRMT R16, R17, 0x3340, R16 ;  /* 0x0000334011107816 */ /* 0x000fe40000000010 */
[----:B------:R-:W-:Y:S02]  /*106970*/  LOP3.LUT R15, R21, 0xffff, RZ, 0xc0, !PT ;  /* 0x0000ffff150f7812 */ /* 0x000fe400078ec0ff */
[----:B------:R-:W-:Y:S01]  /*106980*/  LOP3.LUT R14, R18, 0xffff, RZ, 0xc0, !PT ;  /* 0x0000ffff120e7812 */ /* 0x000fe200078ec0ff */
[----:B------:R4:W-:Y:S01]  /*106990*/  STL [R1+0x543c], R16 ;  /* 0x00543c1001007387 */ /* 0x0009e20000100800 */
[----:B------:R-:W-:-:S02]  /*1069a0*/  LOP3.LUT R18, R41, 0xffff, RZ, 0xc0, !PT ;  /* 0x0000ffff29127812 */ /* 0x000fc400078ec0ff */
[----:B------:R-:W-:Y:S02]  /*1069b0*/  PRMT R3, R15, 0x3340, R14 ;  /* 0x000033400f037816 */ /* 0x000fe4000000000e */
[----:B------:R-:W-:-:S03]  /*1069c0*/  PRMT R14, R18, 0x3340, R0 ;  /* 0x00003340120e7816 */ /* 0x000fc60000000000 */
[----:B------:R1:W-:Y:S01]  /*1069d0*/  STL [R1+0x5d8], R3 ;  /* 0x0005d80301007387 */ /* 0x0003e20000100800 */
[----:B------:R-:W-:-:S03]  /*1069e0*/  IADD3 R20, P1, PT, R12, R6, RZ ;  /* 0x000000060c147210 */ /* 0x000fc60007f3e0ff */
[----:B------:R-:W3:Y:S02]  /*1069f0*/  LDL.LU R41, [R1+0x5a0c] ;  /* 0x005a0c0001297983 */ /* 0x000ee40000300800 */
[----:B------:R-:W-:Y:S01]  /*106a00*/  IMAD.X R21, R13, 0x1, R7, P1 ;  /* 0x000000010d157824 */ /* 0x000fe200008e0607 */
[----:B--2---:R-:W-:Y:S02]  /*106a10*/  LOP3.LUT R17, R24, 0xffff, RZ, 0xc0, !PT ;  /* 0x0000ffff18117812 */ /* 0x004fe400078ec0ff */
[----:B----4-:R-:W-:-:S04]  /*106a20*/  LOP3.LUT R16, R22, 0xffff, RZ, 0xc0, !PT ;  /* 0x0000ffff16107812 */ /* 0x010fc800078ec0ff */
[----:B------:R-:W-:Y:S02]  /*106a30*/  PRMT R15, R17, 0x3340, R16 ;  /* 0x00003340110f7816 */ /* 0x000fe40000000010 */
[----:B------:R-:W-:Y:S02]  /*106a40*/  SHF.R.U32.HI R17, RZ, 0x8, R17 ;  /* 0x00000008ff117819 */ /* 0x000fe40000011611 */
[----:B-1----:R-:W-:Y:S02]  /*106a50*/  PRMT R3, R15, 0x5410, R14 ;  /* 0x000054100f037816 */ /* 0x002fe4000000000e */
[----:B------:R-:W-:Y:S02]  /*106a60*/  SHF.R.U32.HI R14, RZ, 0x8, R19 ;  /* 0x00000008ff0e7819 */ /* 0x000fe40000011613 */
[----:B------:R-:W-:Y:S02]  /*106a70*/  SHF.R.U32.HI R15, RZ, 0x8, R16 ;  /* 0x00000008ff0f7819 */ /* 0x000fe40000011610 */
[----:B------:R-:W-:Y:S01]  /*106a80*/  LOP3.LUT R14, R14, 0xffff, RZ, 0xc0, !PT ;  /* 0x0000ffff0e0e7812 */ /* 0x000fe200078ec0ff */
[----:B------:R1:W-:Y:S01]  /*106a90*/  STL [R1+0x55cc], R3 ;  /* 0x0055cc0301007387 */ /* 0x0003e20000100800 */
[----:B------:R-:W-:-:S02]  /*106aa0*/  LOP3.LUT R16, R17, 0xffff, RZ, 0xc0, !PT ;  /* 0x0000ffff11107812 */ /* 0x000fc400078ec0ff */
[----:B------:R-:W-:Y:S01]  /*106ab0*/  LOP3.LUT R15, R15, 0xffff, RZ, 0xc0, !PT ;  /* 0x0000ffff0f0f7812 */ /* 0x000fe200078ec0ff */
[----:B------:R-:W2:Y:S01]  /*106ac0*/  LDL.LU R26, [R1+0x58c] ;  /* 0x00058c00011a7983 */ /* 0x000ea20000300800 */
[----:B------:R-:W-:-:S03]  /*106ad0*/  PRMT R14, R14, 0x3340, R0 ;  /* 0x000033400e0e7816 */ /* 0x000fc60000000000 */
[----:B------:R-:W4:Y:S01]  /*106ae0*/  LDL.LU R32, [R1+0x208] ;  /* 0x0002080001207983 */ /* 0x000f220000300800 */
[----:B-1----:R-:W-:-:S03]  /*106af0*/  PRMT R3, R16, 0x3340, R15 ;  /* 0x0000334010037816 */ /* 0x002fc6000000000f */
[----:B------:R-:W-:Y:S04]  /*106b00*/  STL.64 [R1+0x1100], R20 ;  /* 0x0011001401007387 */ /* 0x000fe80000100a00 */
[----:B------:R1:W-:Y:S04]  /*106b10*/  STL [R1+0x5c], R14 ;  /* 0x00005c0e01007387 */ /* 0x0003e80000100800 */
[----:B------:R0:W-:Y:S01]  /*106b20*/  STL [R1+0x5d4], R3 ;  /* 0x0005d40301007387 */ /* 0x0001e20000100800 */
[----:B-1----:R-:W-:Y:S02]  /*106b30*/  PRMT R14, R54, 0x3340, R0 ;  /* 0x00003340360e7816 */ /* 0x002fe40000000000 */
[----:B---3--:R-:W-:-:S02]  /*106b40*/  LOP3.LUT R17, R23, 0xffff, RZ, 0xc0, !PT ;  /* 0x0000ffff17117812 */ /* 0x008fc400078ec0ff */
[----:B------:R-:W-:Y:S02]  /*106b50*/  LOP3.LUT R16, R2, 0xffff, RZ, 0xc0, !PT ;  /* 0x0000ffff02107812 */ /* 0x000fe400078ec0ff */
[----:B------:R-:W-:Y:S02]  /*106b60*/  IADD3 R2, P1, PT, R12, R8, RZ ;  /* 0x000000080c027210 */ /* 0x000fe40007f3e0ff */
[----:B------:R-:W-:-:S04]  /*106b70*/  PRMT R15, R17, 0x3340, R16 ;  /* 0x00003340110f7816 */ /* 0x000fc80000000010 */
[----:B------:R-:W-:Y:S01]  /*106b80*/  PRMT R14, R15, 0x5410, R14 ;  /* 0x000054100f0e7816 */ /* 0x000fe2000000000e */
[----:B0-----:R-:W-:-:S04]  /*106b90*/  IMAD.X R3, R13, 0x1, R11, P1 ;  /* 0x000000010d037824 */ /* 0x001fc800008e060b */
[----:B------:R-:W-:Y:S04]  /*106ba0*/  STL [R1+0x55c8], R14 ;  /* 0x0055c80e01007387 */ /* 0x000fe80000100800 */
[----:B------:R-:W3:Y:S04]  /*106bb0*/  LDL.LU R25, [R1+0x4e70] ;  /* 0x004e700001197983 */ /* 0x000ee80000300800 */
[----:B------:R-:W3:Y:S04]  /*106bc0*/  LDL.LU R24, [R1+0x108] ;  /* 0x0001080001187983 */ /* 0x000ee80000300800 */
[----:B------:R0:W-:Y:S04]  /*106bd0*/  STL.64 [R1+0x10f0], R2 ;  /* 0x0010f00201007387 */ /* 0x0001e80000100a00 */
[----:B0-----:R-:W3:Y:S01]  /*106be0*/  LDL.LU R2, [R1+0x428] ;  /* 0x0004280001027983 */ /* 0x001ee20000300800 */
[----:B------:R-:W-:-:S02]  /*106bf0*/  SHF.R.U32.HI R15, RZ, 0x8, R17 ;  /* 0x00000008ff0f7819 */ /* 0x000fc40000011611 */
[----:B------:R-:W-:Y:S01]  /*106c00*/  SHF.R.U32.HI R14, RZ, 0x8, R16 ;  /* 0x00000008ff0e7819 */ /* 0x000fe20000011610 */
[----:B------:R-:W3:Y:S01]  /*106c10*/  LDL.LU R22, [R1+0x4e74] ;  /* 0x004e740001167983 */ /* 0x000ee20000300800 */
[----:B------:R-:W-:Y:S02]  /*106c20*/  IADD3 R16, P1, PT, R12, R9, RZ ;  /* 0x000000090c107210 */ /* 0x000fe40007f3e0ff */
[----:B------:R-:W-:Y:S01]  /*106c30*/  LOP3.LUT R15, R15, 0xffff, RZ, 0xc0, !PT ;  /* 0x0000ffff0f0f7812 */ /* 0x000fe200078ec0ff */
[----:B------:R-:W3:Y:S01]  /*106c40*/  LDL.LU R23, [R1+0x424] ;  /* 0x0004240001177983 */ /* 0x000ee20000300800 */
[----:B------:R-:W-:Y:S01]  /*106c50*/  LOP3.LUT R14, R14, 0xffff, RZ, 0xc0, !PT ;  /* 0x0000ffff0e0e7812 */ /* 0x000fe200078ec0ff */
[----:B------:R-:W-:Y:S01]  /*106c60*/  IMAD.X R17, R13, 0x1, R10, P1 ;  /* 0x000000010d117824 */ /* 0x000fe200008e060a */
[----:B------:R-:W-:Y:S02]  /*106c70*/  SHF.R.U32.HI R13, RZ, 0x8, R54 ;  /* 0x00000008ff0d7819 */ /* 0x000fe40000011636 */
[----:B------:R-:W-:-:S02]  /*106c80*/  PRMT R3, R15, 0x3340, R14 ;  /* 0x000033400f037816 */ /* 0x000fc4000000000e */
[----:B------:R-:W-:-:S03]  /*106c90*/  LOP3.LUT R13, R13, 0xffff, RZ, 0xc0, !PT ;  /* 0x0000ffff0d0d7812 */ /* 0x000fc600078ec0ff */
[----:B------:R0:W-:Y:S01]  /*106ca0*/  STL [R1+0x400], R3 ;  /* 0x0004000301007387 */ /* 0x0001e20000100800 */
[----:B------:R-:W-:-:S03]  /*106cb0*/  LOP3.LUT R33, R55, 0xffff, RZ, 0xc0, !PT ;  /* 0x0000ffff37217812 */ /* 0x000fc600078ec0ff */
[----:B------:R2:W-:Y:S01]  /*106cc0*/  STL.64 [R1+0x10f8], R16 ;  /* 0x0010f81001007387 */ /* 0x0005e20000100a00 */
[--C-:B0-----:R-:W-:Y:S02]  /*106cd0*/  PRMT R3, R13, 0x3340, R0.reuse ;  /* 0x000033400d037816 */ /* 0x101fe40000000000 */
[----:B------:R-:W-:-:S03]  /*106ce0*/  PRMT R13, R33, 0x3340, R0 ;  /* 0x00003340210d7816 */ /* 0x000fc60000000000 */
[----:B------:R0:W-:Y:S04]  /*106cf0*/  STL [R1+0x58], R3 ;  /* 0x0000580301007387 */ /* 0x0001e80000100800 */
[----:B------:R-:W-:Y:S01]  /*106d00*/  STL [R1+0x5804], R33 ;  /* 0x0058042101007387 */ /* 0x000fe20000100800 */
[----:B--2---:R-:W-:Y:S02]  /*106d10*/  LOP3.LUT R16, R26, 0xffff, RZ, 0xc0, !PT ;  /* 0x0000ffff1a107812 */ /* 0x004fe400078ec0ff */
[----:B----4-:R-:W-:-:S04]  /*106d20*/  LOP3.LUT R15, R32, 0xffff, RZ, 0xc0, !PT ;  /* 0x0000ffff200f7812 */ /* 0x010fc800078ec0ff */
[----:B------:R-:W-:-:S04]  /*106d30*/  PRMT R14, R16, 0x3340, R15 ;  /* 0x00003340100e7816 */ /* 0x000fc8000000000f */
[----:B0-----:R-:W-:Y:S02]  /*106d40*/  PRMT R3, R14, 0x5410, R13 ;  /* 0x000054100e037816 */ /* 0x001fe4000000000d */
[----:B------:R-:W-:Y:S02]  /*106d50*/  SHF.R.U32.HI R13, RZ, 0x8, R18 ;  /* 0x00000008ff0d7819 */ /* 0x000fe40000011612 */
[----:B------:R-:W-:Y:S02]  /*106d60*/  SHF.R.U32.HI R16, RZ, 0x8, R16 ;  /* 0x00000008ff107819 */ /* 0x000fe40000011610 */
[----:B------:R-:W-:Y:S02]  /*106d70*/  SHF.R.U32.HI R14, RZ, 0x8, R15 ;  /* 0x00000008ff0e7819 */ /* 0x000fe4000001160f */
[----:B------:R-:W-:Y:S02]  /*106d80*/  LOP3.LUT R13, R13, 0xffff, RZ, 0xc0, !PT ;  /* 0x0000ffff0d0d7812 */ /* 0x000fe400078ec0ff */
[----:B------:R-:W-:-:S02]  /*106d90*/  LOP3.LUT R15, R16, 0xffff, RZ, 0xc0, !PT ;  /* 0x0000ffff100f7812 */ /* 0x000fc400078ec0ff */
[----:B------:R-:W-:Y:S02]  /*106da0*/  LOP3.LUT R14, R14, 0xffff, RZ, 0xc0, !PT ;  /* 0x0000ffff0e0e7812 */ /* 0x000fe400078ec0ff */
[----:B------:R-:W-:Y:S01]  /*106db0*/  PRMT R13, R13, 0x3340, R0 ;  /* 0x000033400d0d7816 */ /* 0x000fe20000000000 */
[----:B------:R0:W-:Y:S04]  /*106dc0*/  STL [R1+0x55c4], R3 ;  /* 0x0055c40301007387 */ /* 0x0001e80000100800 */
[----:B------:R1:W-:Y:S01]  /*106dd0*/  STL [R1+0x48], R13 ;  /* 0x0000480d01007387 */ /* 0x0003e20000100800 */
[----:B0-----:R-:W-:-:S05]  /*106de0*/  PRMT R3, R15, 0x3340, R14 ;  /* 0x000033400f037816 */ /* 0x001fca000000000e */
[----:B------:R0:W-:Y:S01]  /*106df0*/  STL [R1+0x5424], R3 ;  /* 0x0054240301007387 */ /* 0x0001e20000100800 */
[----:B------:R-:W-:Y:S02]  /*106e00*/  LOP3.LUT R18, R41, 0xffff, RZ, 0xc0, !PT ;  /* 0x0000ffff29127812 */ /* 0x000fe400078ec0ff */
[----:B---3--:R-:W-:Y:S02]  /*106e10*/  LOP3.LUT R19, R25, 0xffff, RZ, 0xc0, !PT ;  /* 0x0000ffff19137812 */ /* 0x008fe400078ec0ff */
[----:B------:R-:W-:-:S04]  /*106e20*/  LOP3.LUT R20, R24, 0xffff, RZ, 0xc0, !PT ;  /* 0x0000ffff18147812 */ /* 0x000fc800078ec0ff */
[----:B-1----:R-:W-:Y:S02]  /*106e30*/  PRMT R13, R20, 0x3340, R0 ;  /* 0x00003340140d7816 */ /* 0x002fe40000000000 */
[----:B------:R-:W-:Y:S02]  /*106e40*/  LOP3.LUT R17, R2, 0xffff, RZ, 0xc0, !PT ;  /* 0x0000ffff02117812 */ /* 0x000fe400078ec0ff */
[----:B------:R-:W2:Y:S02]  /*106e50*/  LDL.LU R2, [R1+0x5a0] ;  /* 0x0005a00001027983 */ /* 0x000ea40000300800 */
[----:B------:R-:W-:-:S04]  /*106e60*/  PRMT R14, R19, 0x3340, R17 ;  /* 0x00003340130e7816 */ /* 0x000fc80000000011 */
[----:B0-----:R-:W-:-:S05]  /*106e70*/  PRMT R3, R14, 0x5410, R13 ;  /* 0x000054100e037816 */ /* 0x001fca000000000d */
[----:B------:R0:W-:Y:S04]  /*106e80*/  STL [R1+0x55c0], R3 ;  /* 0x0055c00301007387 */ /* 0x0001e80000100800 */
[----:B------:R-:W3:Y:S01]  /*106e90*/  LDL.LU R41, [R1+0x5a08] ;  /* 0x005a080001297983 */ /* 0x000ee20000300800 */
[----:B------:R-:W-:Y:S02]  /*106ea0*/  LOP3.LUT R16, R22, 0xffff, RZ, 0xc0, !PT ;  /* 0x0000ffff16107812 */ /* 0x000fe400078ec0ff */
[----:B------:R-:W-:Y:S01]  /*106eb0*/  LOP3.LUT R15, R23, 0xffff, RZ, 0xc0, !PT ;  /* 0x0000ffff170f7812 */ /* 0x000fe200078ec0ff */
[----:B------:R-:W-:Y:S01]  /*106ec0*/  VIADD R12, R12, UR6 ;  /* 0x000000060c0c7c36 */ /* 0x000fe20008000000 */
[----:B------:R-:W-:Y:S01]  /*106ed0*/  PRMT R13, R18, 0x3340, R0 ;  /* 0x00003340120d7816 */ /* 0x000fe20000000000 */
[----:B------:R-:W1:Y:S01]  /*106ee0*/  LDCU UR6, c[0x0][0x3b8] ;  /* 0x00007700ff0677ac */ /* 0x000e620008000800 */
[----:B------:R-:W-:-:S02]  /*106ef0*/  PRMT R14, R16, 0x3340, R15 ;  /* 0x00003340100e7816 */ /* 0x000fc4000000000f */
[----:B------:R-:W-:Y:S02]  /*106f00*/  IADD3 R22, P1, PT, R12, R4, RZ ;  /* 0x000000040c167210 */ /* 0x000fe40007f3e0ff */
[----:B0-----:R-:W-:Y:S02]  /*106f10*/  PRMT R3, R14, 0x5410, R13 ;  /* 0x000054100e037816 */ /* 0x001fe4000000000d */
[----:B------:R-:W-:Y:S02]  /*106f20*/  SHF.R.S32.HI R13, RZ, 0x1f, R12 ;  /* 0x0000001fff0d7819 */ /* 0x000fe4000001140c */
[----:B------:R-:W-:Y:S02]  /*106f30*/  SHF.R.U32.HI R16, RZ, 0x8, R16 ;  /* 0x00000008ff107819 */ /* 0x000fe40000011610 */
[----:B------:R-:W-:Y:S02]  /*106f40*/  SHF.R.U32.HI R21, RZ, 0x8, R19 ;  /* 0x00000008ff157819 */ /* 0x000fe40000011613 */
[----:B------:R-:W-:-:S02]  /*106f50*/  SHF.R.U32.HI R19, RZ, 0x8, R17 ;  /* 0x00000008ff137819 */ /* 0x000fc40000011611 */
[----:B------:R-:W-:Y:S01]  /*106f60*/  SHF.R.U32.HI R14, RZ, 0x8, R15 ;  /* 0x00000008ff0e7819 */ /* 0x000fe2000001160f */
[----:B------:R-:W-:Y:S01]  /*106f70*/  IMAD.X R23, R13, 0x1, R5, P1 ;  /* 0x000000010d177824 */ /* 0x000fe200008e0605 */
[----:B------:R-:W-:Y:S01]  /*106f80*/  LOP3.LUT R17, R16, 0xffff, RZ, 0xc0, !PT ;  /* 0x0000ffff10117812 */ /* 0x000fe200078ec0ff */
[----:B------:R0:W-:Y:S01]  /*106f90*/  STL [R1+0x55bc], R3 ;  /* 0x0055bc0301007387 */ /* 0x0001e20000100800 */
[----:B------:R-:W-:Y:S02]  /*106fa0*/  LOP3.LUT R16, R21, 0xffff, RZ, 0xc0, !PT ;  /* 0x0000ffff15107812 */ /* 0x000fe400078ec0ff */
[----:B------:R-:W-:Y:S01]  /*106fb0*/  LOP3.LUT R15, R19, 0xffff, RZ, 0xc0, !PT ;  /* 0x0000ffff130f7812 */ /* 0x000fe200078ec0ff */
[----:B------:R-:W4:Y:S01]  /*106fc0*/  LDL.LU R24, [R1+0x5a4] ;  /* 0x0005a40001187983 */ /* 0x000f220000300800 */
[----:B------:R-:W-:Y:S02]  /*106fd0*/  LOP3.LUT R14, R14, 0xffff, RZ, 0xc0, !PT ;  /* 0x0000ffff0e0e7812 */ /* 0x000fe400078ec0ff */
[----:B------:R-:W-:Y:S01]  /*106fe0*/  PRMT R15, R16, 0x3340, R15 ;  /* 0x00003340100f7816 */ /* 0x000fe2000000000f */
[----:B------:R1:W-:Y:S01]  /*106ff0*/  STL.64 [R1+0x10e0], R22 ;  /* 0x0010e01601007387 */ /* 0x0003e20000100a00 */
[----:B0-----:R-:W-:-:S02]  /*107000*/  PRMT R3, R17, 0x3340, R14 ;  /* 0x0000334011037816 */ /* 0x001fc4000000000e */
[----:B------:R-:W-:Y:S02]  /*107010*/  SHF.R.U32.HI R14, RZ, 0x8, R18 ;  /* 0x00000008ff0e7819 */ /* 0x000fe40000011612 */
[----:B------:R-:W-:Y:S01]  /*107020*/  IADD3 R26, P1, PT, R12, R6, RZ ;  /* 0x000000060c1a7210 */ /* 0x000fe20007f3e0ff */
[----:B-1----:R-:W4:Y:S01]  /*107030*/  LDL.LU R22, [R1+0x218] ;  /* 0x0002180001167983 */ /* 0x002f220000300800 */
[----:B------:R-:W-:-:S03]  /*107040*/  LOP3.LUT R14, R14, 0xffff, RZ, 0xc0, !PT ;  /* 0x0000ffff0e0e7812 */ /* 0x000fc600078ec0ff */
[----:B------:R0:W-:Y:S01]  /*107050*/  STL [R1+0x5d0], R15 ;  /* 0x0005d00f01007387 */ /* 0x0001e20000100800 */
[----:B------:R-:W-:Y:S01]  /*107060*/  IMAD.X R27, R13, 0x1, R7, P1 ;  /* 0x000000010d1b7824 */ /* 0x000fe200008e0607 */
[----:B------:R-:W-:Y:S02]  /*107070*/  PRMT R14, R14, 0x3340, R0 ;  /* 0x000033400e0e7816 */ /* 0x000fe40000000000 */
[----:B------:R-:W-:Y:S02]  /*107080*/  LOP3.LUT R56, R56, 0xffff, RZ, 0xc0, !PT ;  /* 0x0000ffff38387812 */ /* 0x000fe400078ec0ff */
[----:B0-----:R-:W-:Y:S01]  /*107090*/  SHF.R.U32.HI R15, RZ, 0x8, R20 ;  /* 0x00000008ff0f7819 */ /* 0x001fe20000011614 */
[----:B------:R0:W-:Y:S03]  /*1070a0*/  STL [R1+0x5bc], R3 ;  /* 0x0005bc0301007387 */ /* 0x0001e60000100800 */
[----:B------:R-:W-:Y:S01]  /*1070b0*/  LOP3.LUT R15, R15, 0xffff, RZ, 0xc0, !PT ;  /* 0x0000ffff0f0f7812 */ /* 0x000fe200078ec0ff */
[----:B------:R-:W-:Y:S04]  /*1070c0*/  STL.64 [R1+0x10e8], R26 ;  /* 0x0010e81a01007387 */ /* 0x000fe80000100a00 */
[----:B------:R1:W-:Y:S01]  /*1070d0*/  STL [R1+0x44], R14 ;  /* 0x0000440e01007387 */ /* 0x0003e20000100800 */
[----:B0-----:R-:W-:-:S02]  /*1070e0*/  PRMT R3, R15, 0x3340, R0 ;  /* 0x000033400f037816 */ /* 0x001fc40000000000 */
[----:B-1----:R-:W-:-:S03]  /*1070f0*/  PRMT R14, R56, 0x3340, R0 ;  /* 0x00003340380e7816 */ /* 0x002fc60000000000 */
[----:B------:R0:W-:Y:S01]  /*107100*/  STL [R1+0x54], R3 ;  /* 0x0000540301007387 */ /* 0x0001e20000100800 */
[----:B--2---:R-:W-:Y:S02]  /*107110*/  LOP3.LUT R17, R2, 0xffff, RZ, 0xc0, !PT ;  /* 0x0000ffff02117812 */ /* 0x004fe400078ec0ff */
[----:B------:R-:W-:Y:S02]  /*107120*/  IADD3 R2, P1, PT, R12, R8, RZ ;  /* 0x000000080c027210 */ /* 0x000fe40007f3e0ff */
[----:B---3--:R-:W-:-:S04]  /*107130*/  LOP3.LUT R16, R41, 0xffff, RZ, 0xc0, !PT ;  /* 0x0000ffff29107812 */ /* 0x008fc800078ec0ff */
[----:B------:R-:W-:Y:S01]  /*107140*/  PRMT R15, R17, 0x3340, R16 ;  /* 0x00003340110f7816 */ /* 0x000fe20000000010 */
[----:B0-----:R-:W-:-:S03]  /*107150*/  IMAD.X R3, R13, 0x1, R11, P1 ;  /* 0x000000010d037824 */ /* 0x001fc600008e060b */
[----:B------:R-:W-:-:S05]  /*107160*/  PRMT R14, R15, 0x5410, R14 ;  /* 0x000054100f0e7816 */ /* 0x000fca000000000e */
[----:B------:R-:W-:Y:S04]  /*107170*/  STL [R1+0x55b8], R14 ;  /* 0x0055b80e01007387 */ /* 0x000fe80000100800 */
[----:B------:R-:W2:Y:S04]  /*107180*/  LDL.LU R32, [R1+0x114] ;  /* 0x0001140001207983 */ /* 0x000ea80000300800 */
[----:B------:R-:W3:Y:S04]  /*107190*/  LDL.LU R23, [R1+0x4e78] ;  /* 0x004e780001177983 */ /* 0x000ee80000300800 */
[----:B------:R0:W-:Y:S04]  /*1071a0*/  STL.64 [R1+0x10d8], R2 ;  /* 0x0010d80201007387 */ /* 0x0001e80000100a00 */
[----:B0-----:R-:W3:Y:S01]  /*1071b0*/  LDL.LU R2, [R1+0x444] ;  /* 0x0004440001027983 */ /* 0x001ee20000300800 */
[----:B------:R-:W-:-:S02]  /*1071c0*/  SHF.R.U32.HI R15, RZ, 0x8, R17 ;  /* 0x00000008ff0f7819 */ /* 0x000fc40000011611 */
[----:B------:R-:W-:Y:S02]  /*1071d0*/  SHF.R.U32.HI R14, RZ, 0x8, R16 ;  /* 0x00000008ff0e7819 */ /* 0x000fe40000011610 */
[----:B------:R-:W-:Y:S02]  /*1071e0*/  LOP3.LUT R15, R15, 0xffff, RZ, 0xc0, !PT ;  /* 0x0000ffff0f0f7812 */ /* 0x000fe400078ec0ff */
[----:B------:R-:W-:Y:S02]  /*1071f0*/  LOP3.LUT R14, R14, 0xffff, RZ, 0xc0, !PT ;  /* 0x0000ffff0e0e7812 */ /* 0x000fe400078ec0ff */
[----:B----4-:R-:W-:Y:S02]  /*107200*/  LOP3.LUT R17, R24, 0xffff, RZ, 0xc0, !PT ;  /* 0x0000ffff18117812 */ /* 0x010fe400078ec0ff */
[----:B------:R-:W-:Y:S02]  /*107210*/  LOP3.LUT R57, R57, 0xffff, RZ, 0xc0, !PT ;  /* 0x0000ffff39397812 */ /* 0x000fe400078ec0ff */
[----:B------:R-:W-:-:S02]  /*107220*/  LOP3.LUT R16, R22, 0xffff, RZ, 0xc0, !PT ;  /* 0x0000ffff16107812 */ /* 0x000fc400078ec0ff */
[----:B------:R-:W-:Y:S02]  /*107230*/  PRMT R41, R15, 0x3340, R14 ;  /* 0x000033400f297816 */ /* 0x000fe4000000000e */
[----:B------:R-:W-:Y:S02]  /*107240*/  IADD3 R18, P1, PT, R12, R9, RZ ;  /* 0x000000090c127210 */ /* 0x000fe40007f3e0ff */
[----:B------:R-:W-:Y:S02]  /*107250*/  PRMT R14, R57, 0x3340, R0 ;  /* 0x00003340390e7816 */ /* 0x000fe40000000000 */
[----:B------:R-:W-:Y:S01]  /*107260*/  PRMT R15, R17, 0x3340, R16 ;  /* 0x00003340110f7816 */ /* 0x000fe20000000010 */
[----:B------:R-:W-:Y:S01]  /*107270*/  IMAD.X R19, R13, 0x1, R10, P1 ;  /* 0x000000010d137824 */ /* 0x000fe200008e060a */
[----:B------:R-:W-:Y:S02]  /*107280*/  SHF.R.U32.HI R13, RZ, 0x8, R16 ;  /* 0x00000008ff0d7819 */ /* 0x000fe40000011610 */
[----:B------:R-:W-:-:S02]  /*107290*/  PRMT R3, R15, 0x5410, R14 ;  /* 0x000054100f037816 */ /* 0x000fc4000000000e */
[----:B------:R-:W-:Y:S02]  /*1072a0*/  SHF.R.U32.HI R14, RZ, 0x8, R17 ;  /* 0x00000008ff0e7819 */ /* 0x000fe40000011611 */
[----:B------:R-:W-:Y:S01]  /*1072b0*/  LOP3.LUT R13, R13, 0xffff, RZ, 0xc0, !PT ;  /* 0x0000ffff0d0d7812 */ /* 0x000fe200078ec0ff */
[----:B------:R0:W-:Y:S01]  /*1072c0*/  STL [R1+0x55b4], R3 ;  /* 0x0055b40301007387 */ /* 0x0001e20000100800 */
[----:B------:R-:W-:-:S03]  /*1072d0*/  LOP3.LUT R14, R14, 0xffff, RZ, 0xc0, !PT ;  /* 0x0000ffff0e0e7812 */ /* 0x000fc600078ec0ff */
[----:B------:R-:W4:Y:S04]  /*1072e0*/  LDL.LU R25, [R1+0x4e7c] ;  /* 0x004e7c0001197983 */ /* 0x000f280000300800 */
[----:B------:R-:W4:Y:S01]  /*1072f0*/  LDL.LU R24, [R1+0x118] ;  /* 0x0001180001187983 */ /* 0x000f220000300800 */
[----:B0-----:R-:W-:-:S03]  /*107300*/  PRMT R3, R14, 0x3340, R13 ;  /* 0x000033400e037816 */ /* 0x001fc6000000000d */
[----:B------:R-:W4:Y:S01]  /*107310*/  LDL.LU R22, [R1+0x448] ;  /* 0x0004480001167983 */ /* 0x000f220000300800 */
[----:B------:R-:W-:Y:S02]  /*107320*/  SHF.R.U32.HI R13, RZ, 0x8, R57 ;  /* 0x00000008ff0d7819 */ /* 0x000fe40000011639 */
[----:B------:R-:W-:Y:S02]  /*107330*/  SHF.R.U32.HI R14, RZ, 0x8, R56 ;  /* 0x00000008ff0e7819 */ /* 0x000fe40000011638 */
[----:B------:R-:W-:Y:S02]  /*107340*/  LOP3.LUT R13, R13, 0xffff, RZ, 0xc0, !PT ;  /* 0x0000ffff0d0d7812 */ /* 0x000fe400078ec0ff */
[----:B------:R-:W-:Y:S02]  /*107350*/  LOP3.LUT R14, R14, 0xffff, RZ, 0xc0, !PT ;  /* 0x0000ffff0e0e7812 */ /* 0x000fe400078ec0ff */
[--C-:B------:R-:W-:Y:S01]  /*107360*/  PRMT R13, R13, 0x3340, R0.reuse ;  /* 0x000033400d0d7816 */ /* 0x100fe20000000000 */
[----:B------:R-:W-:Y:S01]  /*107370*/  STL.64 [R1+0x10d0], R18 ;  /* 0x0010d01201007387 */ /* 0x000fe20000100a00 */
[----:B------:R-:W-:Y:S01]  /*107380*/  VIADD R12, R12, UR6 ;  /* 0x000000060c0c7c36 */ /* 0x000fe20008000000 */
[----:B------:R-:W-:Y:S01]  /*107390*/  LOP3.LUT R58, R58, 0xffff, RZ, 0xc0, !PT ;  /* 0x0000ffff3a3a7812 */ /* 0x000fe200078ec0ff */
[----:B------:R-:W0:Y:S01]  /*1073a0*/  LDCU UR6, c[0x0][0x3b8] ;  /* 0x00007700ff0677ac */ /* 0x000e220008000800 */
[----:B------:R1:W-:Y:S04]  /*1073b0*/  STL [R1+0x5b4], R3 ;  /* 0x0005b40301007387 */ /* 0x0003e80000100800 */
[----:B------:R0:W-:Y:S01]  /*1073c0*/  STL [R1+0x38], R13 ;  /* 0x0000380d01007387 */ /* 0x0001e20000100800 */
[----:B-1----:R-:W-:-:S05]  /*1073d0*/  PRMT R3, R14, 0x3340, R0 ;  /* 0x000033400e037816 */ /* 0x002fca0000000000 */
[----:B------:R1:W-:Y:S01]  /*1073e0*/  STL [R1+0x40], R3 ;  /* 0x0000400301007387 */ /* 0x0003e20000100800 */
[----:B--2---:R-:W-:Y:S02]  /*1073f0*/  LOP3.LUT R16, R32, 0xffff, RZ, 0xc0, !PT ;  /* 0x0000ffff20107812 */ /* 0x004fe400078ec0ff */
[----:B---3--:R-:W-:Y:S02]  /*107400*/  LOP3.LUT R17, R23, 0xffff, RZ, 0xc0, !PT ;  /* 0x0000ffff17117812 */ /* 0x008fe400078ec0ff */
[----:B0-----:R-:W-:Y:S02]  /*107410*/  PRMT R13, R16, 0x3340, R0 ;  /* 0x00003340100d7816 */ /* 0x001fe40000000000 */
[----:B------:R-:W-:-:S04]  /*107420*/  LOP3.LUT R15, R2, 0xffff, RZ, 0xc0, !PT ;  /* 0x0000ffff020f7812 */ /* 0x000fc800078ec0ff */
[----:B------:R-:W-:Y:S02]  /*107430*/  PRMT R14, R17, 0x3340, R15 ;  /* 0x00003340110e7816 */ /* 0x000fe4000000000f */
[----:B------:R-:W-:Y:S02]  /*107440*/  IADD3 R2, P1, PT, R12, R4, RZ ;  /* 0x000000040c027210 */ /* 0x000fe40007f3e0ff */
[----:B------:R-:W-:Y:S02]  /*107450*/  PRMT R14, R14, 0x5410, R13 ;  /* 0x000054100e0e7816 */ /* 0x000fe4000000000d */
[----:B------:R-:W-:-:S05]  /*107460*/  SHF.R.S32.HI R13, RZ, 0x1f, R12 ;  /* 0x0000001fff0d7819 */ /* 0x000fca000001140c */
[----:B-1----:R-:W-:Y:S01]  /*107470*/  IMAD.X R3, R13, 0x1, R5, P1 ;  /* 0x000000010d037824 */ /* 0x002fe200008e0605 */
[----:B------:R-:W-:Y:S04]  /*107480*/  STL [R1+0x55b0], R14 ;  /* 0x0055b00e01007387 */ /* 0x000fe80000100800 */
[----:B------:R-:W2:Y:S04]  /*107490*/  LDL.LU R23, [R1+0x5a8] ;  /* 0x0005a80001177983 */ /* 0x000ea80000300800 */
[----:B------:R0:W-:Y:S04]  /*1074a0*/  STL.64 [R1+0x10c8], R2 ;  /* 0x0010c80201007387 */ /* 0x0001e80000100a00 */
[----:B0-----:R-:W3:Y:S01]  /*1074b0*/  LDL.LU R2, [R1+0x224] ;  /* 0x0002240001027983 */ /* 0x001ee20000300800 */
[----:B------:R-:W-:-:S02]  /*1074c0*/  SHF.R.U32.HI R17, RZ, 0x8, R17 ;  /* 0x00000008ff117819 */ /* 0x000fc40000011611 */
[----:B------:R-:W-:Y:S02]  /*1074d0*/  SHF.R.U32.HI R15, RZ, 0x8, R15 ;  /* 0x00000008ff0f7819 */ /* 0x000fe4000001160f */
[----:B------:R-:W-:Y:S02]  /*1074e0*/  SHF.R.U32.HI R14, RZ, 0x8, R16 ;  /* 0x00000008ff0e7819 */ /* 0x000fe40000011610 */
[----:B------:R-:W-:Y:S02]  /*1074f0*/  LOP3.LUT R16, R17, 0xffff, RZ, 0xc0, !PT ;  /* 0x0000ffff11107812 */ /* 0x000fe400078ec0ff */
[----:B------:R-:W-:Y:S02]  /*107500*/  LOP3.LUT R15, R15, 0xffff, RZ, 0xc0, !PT ;  /* 0x0000ffff0f0f7812 */ /* 0x000fe400078ec0ff */
[----:B------:R-:W-:Y:S02]  /*107510*/  LOP3.LUT R14, R14, 0xffff, RZ, 0xc0, !PT ;  /* 0x0000ffff0e0e7812 */ /* 0x000fe400078ec0ff */
[----:B------:R-:W-:-:S02]  /*107520*/  PRMT R15, R16, 0x3340, R15 ;  /* 0x00003340100f7816 */ /* 0x000fc4000000000f */
[----:B----4-:R-:W-:Y:S02]  /*107530*/  LOP3.LUT R18, R25, 0xffff, RZ, 0xc0, !PT ;  /* 0x0000ffff19127812 */ /* 0x010fe400078ec0ff */
[----:B------:R-:W-:Y:S02]  /*107540*/  LOP3.LUT R17, R24, 0xffff, RZ, 0xc0, !PT ;  /* 0x0000ffff18117812 */ /* 0x000fe400078ec0ff */
[----:B------:R-:W-:Y:S01]  /*107550*/  LOP3.LUT R16, R22, 0xffff, RZ, 0xc0, !PT ;  /* 0x0000ffff16107812 */ /* 0x000fe200078ec0ff */
[----:B------:R0:W-:Y:S01]  /*107560*/  STL [R1+0x3fc], R15 ;  /* 0x0003fc0f01007387 */ /* 0x0001e20000100800 */
[--C-:B------:R-:W-:Y:S02]  /*107570*/  PRMT R3, R14, 0x3340, R0.reuse ;  /* 0x000033400e037816 */ /* 0x100fe40000000000 */
[----:B------:R-:W-:-:S03]  /*107580*/  PRMT R14, R17, 0x3340, R0 ;  /* 0x00003340110e7816 */ /* 0x000fc60000000000 */
[----:B------:R1:W-:Y:S01]  /*107590*/  STL [R1+0x2c], R3 ;  /* 0x00002c0301007387 */ /* 0x0003e20000100800 */
[----:B0-----:R-:W-:-:S04]  /*1075a0*/  PRMT R15, R18, 0x3340, R16 ;  /* 0x00003340120f7816 */ /* 0x001fc80000000010 */
[----:B-1----:R-:W-:-:S05]  /*1075b0*/  PRMT R3, R15, 0x5410, R14 ;  /* 0x000054100f037816 */ /* 0x002fca000000000e */
[----:B------:R0:W-:Y:S01]  /*1075c0*/  STL [R1+0x55ac], R3 ;  /* 0x0055ac0301007387 */ /* 0x0001e20000100800 */
[----:B------:R-:W-:-:S03]  /*1075d0*/  IADD3 R20, P1, PT, R12, R6, RZ ;  /* 0x000000060c147210 */ /* 0x000fc60007f3e0ff */
[----:B------:R-:W4:Y:S04]  /*1075e0*/  LDL.LU R28, [R1+0x5ac] ;  /* 0x0005ac00011c7983 */ /* 0x000f280000300800 */
[----:B------:R-:W4:Y:S01]  /*1075f0*/  LDL.LU R26, [R1+0x228] ;  /* 0x00022800011a7983 */ /* 0x000f220000300800 */
[----:B------:R-:W-:Y:S01]  /*107600*/  IMAD.X R21, R13, 0x1, R7, P1 ;  /* 0x000000010d157824 */ /* 0x000fe200008e0607 */
[----:B------:R-:W-:Y:S02]  /*107610*/  SHF.R.U32.HI R18, RZ, 0x8, R18 ;  /* 0x00000008ff127819 */ /* 0x000fe40000011612 */
[----:B------:R-:W-:Y:S01]  /*107620*/  SHF.R.U32.HI R15, RZ, 0x8, R16 ;  /* 0x00000008ff0f7819 */ /* 0x000fe20000011610 */
[----:B------:R-:W4:Y:S01]  /*107630*/  LDL.LU R32, [R1+0x4e80] ;  /* 0x004e800001207983 */ /* 0x000f220000300800 */
[----:B------:R-:W-:-:S02]  /*107640*/  LOP3.LUT R16, R18, 0xffff, RZ, 0xc0, !PT ;  /* 0x0000ffff12107812 */ /* 0x000fc400078ec0ff */
[----:B------:R-:W-:Y:S01]  /*107650*/  LOP3.LUT R15, R15, 0xffff, RZ, 0xc0, !PT ;  /* 0x0000ffff0f0f7812 */ /* 0x000fe200078ec0ff */
[----:B------:R-:W-:Y:S01]  /*107660*/  STL.64 [R1+0x10c0], R20 ;  /* 0x0010c01401007387 */ /* 0x000fe20000100a00 */
[----:B------:R-:W-:-:S03]  /*107670*/  SHF.R.U32.HI R14, RZ, 0x8, R17 ;  /* 0x00000008ff0e7819 */ /* 0x000fc60000011611 */
[----:B------:R-:W4:Y:S01]  /*107680*/  LDL.LU R24, [R1+0x148] ;  /* 0x0001480001187983 */ /* 0x000f220000300800 */
[----:B------:R-:W-:-:S03]  /*107690*/  PRMT R15, R16, 0x3340, R15 ;  /* 0x00003340100f7816 */ /* 0x000fc6000000000f */
[----:B------:R-:W4:Y:S01]  /*1076a0*/  LDL.LU R22, [R1+0x458] ;  /* 0x0004580001167983 */ /* 0x000f220000300800 */
[----:B------:R-:W-:-:S03]  /*1076b0*/  LOP3.LUT R14, R14, 0xffff, RZ, 0xc0, !PT ;  /* 0x0000ffff0e0e7812 */ /* 0x000fc600078ec0ff */
[----:B------:R1:W-:Y:S01]  /*1076c0*/  STL [R1+0x5b0], R15 ;  /* 0x0005b00f01007387 */ /* 0x0003e20000100800 */
[--C-:B0-----:R-:W-:Y:S02]  /*1076d0*/  PRMT R3, R14, 0x3340, R0.reuse ;  /* 0x000033400e037816 */ /* 0x101fe40000000000 */
[----:B------:R-:W-:-:S03]  /*1076e0*/  PRMT R14, R58, 0x3340, R0 ;  /* 0x000033403a0e7816 */ /* 0x000fc60000000000 */
[----:B------:R0:W-:Y:S01]  /*1076f0*/  STL [R1+0x3c], R3 ;  /* 0x00003c0301007387 */ /* 0x0001e20000100800 */
[----:B--2---:R-:W-:Y:S02]  /*107700*/  LOP3.LUT R17, R23, 0xffff, RZ, 0xc0, !PT ;  /* 0x0000ffff17117812 */ /* 0x004fe400078ec0ff */
[----:B---3--:R-:W-:-:S04]  /*107710*/  LOP3.LUT R16, R2, 0xffff, RZ, 0xc0, !PT ;  /* 0x0000ffff02107812 */ /* 0x008fc800078ec0ff */
[----:B-1----:R-:W-:Y:S02]  /*107720*/  PRMT R15, R17, 0x3340, R16 ;  /* 0x00003340110f7816 */ /* 0x002fe40000000010 */
[----:B------:R-:W-:Y:S02]  /*107730*/  IADD3 R2, P1, PT, R12, R8, RZ ;  /* 0x000000080c027210 */ /* 0x000fe40007f3e0ff */
[----:B------:R-:W-:Y:S02]  /*107740*/  PRMT R14, R15, 0x5410, R14 ;  /* 0x000054100f0e7816 */ /* 0x000fe4000000000e */
[----:B------:R-:W-:Y:S01]  /*107750*/  SHF.R.U32.HI R15, RZ, 0x8, R17 ;  /* 0x00000008ff0f7819 */ /* 0x000fe20000011611 */
[----:B0-----:R-:W-:Y:S02]  /*107760*/  IMAD.X R3, R13, 0x1, R11, P1 ;  /* 0x000000010d037824 */ /* 0x001fe400008e060b */
[----:B------:R0:W-:Y:S01]  /*107770*/  STL [R1+0x55a8], R14 ;  /* 0x0055a80e01007387 */ /* 0x0001e20000100800 */
[----:B------:R-:W-:-:S03]  /*107780*/  LOP3.LUT R15, R15, 0xffff, RZ, 0xc0, !PT ;  /* 0x0000ffff0f0f7812 */ /* 0x000fc600078ec0ff */
[----:B------:R1:W-:Y:S01]  /*107790*/  STL.64 [R1+0x10b0], R2 ;  /* 0x0010b00201007387 */ /* 0x0003e20000100a00 */
[----:B0-----:R-:W-:-:S04]  /*1077a0*/  SHF.R.U32.HI R14, RZ, 0x8, R16 ;  /* 0x00000008ff0e7819 */ /* 0x001fc80000011610 */
[----:B------:R-:W-:Y:S02]  /*1077b0*/  LOP3.LUT R14, R14, 0xffff, RZ, 0xc0, !PT ;  /* 0x0000ffff0e0e7812 */ /* 0x000fe400078ec0ff */
[----:B-1----:R-:W-:Y:S02]  /*1077c0*/  IADD3 R2, P1, PT, R12, R9, RZ ;  /* 0x000000090c027210 */ /* 0x002fe40007f3e0ff */
[----:B------:R-:W-:-:S03]  /*1077d0*/  PRMT R14, R15, 0x3340, R14 ;  /* 0x000033400f0e7816 */ /* 0x000fc6000000000e */
[----:B------:R-:W-:Y:S02]  /*1077e0*/  IMAD.X R3, R13, 0x1, R10, P1 ;  /* 0x000000010d037824 */ /* 0x000fe400008e060a */
[----:B------:R-:W-:Y:S04]  /*1077f0*/  STL [R1+0x59c], R14 ;  /* 0x00059c0e01007387 */ /* 0x000fe80000100800 */
[----:B------:R-:W2:Y:S04]  /*107800*/  LDL.LU R25, [R1+0x144] ;  /* 0x0001440001197983 */ /* 0x000ea80000300800 */
[----:B------:R-:W3:Y:S04]  /*107810*/  LDL.LU R23, [R1+0x4e84] ;  /* 0x004e840001177983 */ /* 0x000ee80000300800 */
[----:B------:R0:W-:Y:S04]  /*107820*/  STL.64 [R1+0x10b8], R2 ;  /* 0x0010b80201007387 */ /* 0x0001e80000100a00 */
[----:B0-----:R-:W3:Y:S01]  /*107830*/  LDL.LU R2, [R1+0x454] ;  /* 0x0004540001027983 */ /* 0x001ee20000300800 */
[----:B------:R-:W-:-:S04]  /*107840*/  SHF.R.U32.HI R13, RZ, 0x8, R58 ;  /* 0x00000008ff0d7819 */ /* 0x000fc8000001163a */
[----:B------:R-:W-:Y:S02]  /*107850*/  LOP3.LUT R13, R13, 0xffff, RZ, 0xc0, !PT ;  /* 0x0000ffff0d0d7812 */ /* 0x000fe400078ec0ff */
[----:B----4-:R-:W-:Y:S02]  /*107860*/  LOP3.LUT R18, R28, 0xffff, RZ, 0xc0, !PT ;  /* 0x0000ffff1c127812 */ /* 0x010fe400078ec0ff */
[----:B------:R-:W-:Y:S02]  /*107870*/  PRMT R13, R13, 0x3340, R0 ;  /* 0x000033400d0d7816 */ /* 0x000fe40000000000 */
[----:B------:R-:W-:Y:S02]  /*107880*/  LOP3.LUT R3, R59, 0xffff, RZ, 0xc0, !PT ;  /* 0x0000ffff3b037812 */ /* 0x000fe400078ec0ff */
[----:B------:R-:W-:Y:S01]  /*107890*/  LOP3.LUT R16, R26, 0xffff, RZ, 0xc0, !PT ;  /* 0x0000ffff1a107812 */ /* 0x000fe200078ec0ff */
[----:B------:R0:W-:Y:S03]  /*1078a0*/  STL [R1+0x34], R13 ;  /* 0x0000340d01007387 */ /* 0x0001e60000100800 */
[----:B------:R-:W-:Y:S01]  /*1078b0*/  PRMT R14, R18, 0x3340, R16 ;  /* 0x00003340120e7816 */ /* 0x000fe20000000010 */
[----:B------:R1:W-:Y:S01]  /*1078c0*/  STL [R1+0x5808], R3 ;  /* 0x0058080301007387 */ /* 0x0003e20000100800 */
[----:B0-----:R-:W-:-:S04]  /*1078d0*/  PRMT R13, R3, 0x3340, R0 ;  /* 0x00003340030d7816 */ /* 0x001fc80000000000 */
[----:B-1----:R-:W-:Y:S02]  /*1078e0*/  PRMT R3, R14, 0x5410, R13 ;  /* 0x000054100e037816 */ /* 0x002fe4000000000d */
[----:B------:R-:W-:Y:S02]  /*1078f0*/  LOP3.LUT R19, R24, 0xffff, RZ, 0xc0, !PT ;  /* 0x0000ffff18137812 */ /* 0x000fe400078ec0ff */
[----:B------:R-:W-:Y:S01]  /*107900*/  LOP3.LUT R15, R22, 0xffff, RZ, 0xc0, !PT ;  /* 0x0000ffff160f7812 */ /* 0x000fe200078ec0ff */
[----:B------:R0:W-:Y:S04]  /*107910*/  STL [R1+0x55a4], R3 ;  /* 0x0055a40301007387 */ /* 0x0001e80000100800 */
[----:B------:R-:W4:Y:S04]  /*107920*/  LDL.LU R24, [R1+0x5c0] ;  /* 0x0005c00001187983 */ /* 0x000f280000300800 */
[----:B------:R-:W4:Y:S01]  /*107930*/  LDL.LU R22, [R1+0x234] ;  /* 0x0002340001167983 */ /* 0x000f220000300800 */
[----:B------:R-:W-:-:S02]  /*107940*/  LOP3.LUT R17, R32, 0xffff, RZ, 0xc0, !PT ;  /* 0x0000ffff20117812 */ /* 0x000fc400078ec0ff */
[----:B------:R-:W-:Y:S02]  /*107950*/  PRMT R13, R19, 0x3340, R0 ;  /* 0x00003340130d7816 */ /* 0x000fe40000000000 */
[----:B------:R-:W-:Y:S02]  /*107960*/  PRMT R14, R17, 0x3340, R15 ;  /* 0x00003340110e7816 */ /* 0x000fe4000000000f */
[----:B------:R-:W-:Y:S02]  /*107970*/  SHF.R.U32.HI R18, RZ, 0x8, R18 ;  /* 0x00000008ff127819 */ /* 0x000fe40000011612 */
[----:B0-----:R-:W-:Y:S02]  /*107980*/  PRMT R3, R14, 0x5410, R13 ;  /* 0x000054100e037816 */ /* 0x001fe4000000000d */
[----:B------:R-:W-:Y:S02]  /*107990*/  SHF.R.U32.HI R13, RZ, 0x8, R16 ;  /* 0x00000008ff0d7819 */ /* 0x000fe40000011610 */
[----:B------:R-:W-:-:S02]  /*1079a0*/  SHF.R.U32.HI R14, RZ, 0x8, R17 ;  /* 0x00000008ff0e7819 */ /* 0x000fc40000011611 */
[----:B------:R-:W-:Y:S02]  /*1079b0*/  SHF.R.U32.HI R17, RZ, 0x8, R15 ;  /* 0x00000008ff117819 */ /* 0x000fe4000001160f */
[----:B------:R-:W-:Y:S02]  /*1079c0*/  LOP3.LUT R16, R18, 0xffff, RZ, 0xc0, !PT ;  /* 0x0000ffff12107812 */ /* 0x000fe400078ec0ff */
[----:B------:R-:W-:-:S04]  /*1079d0*/  LOP3.LUT R15, R13, 0xffff, RZ, 0xc0, !PT ;  /* 0x0000ffff0d0f7812 */ /* 0x000fc800078ec0ff */
[----:B------:R-:W-:Y:S01]  /*1079e0*/  PRMT R15, R16, 0x3340, R15 ;  /* 0x00003340100f7816 */ /* 0x000fe2000000000f */
[----:B------:R0:W-:Y:S01]  /*1079f0*/  STL [R1+0x55a0], R3 ;  /* 0x0055a00301007387 */ /* 0x0001e20000100800 */
[----:B------:R-:W-:Y:S02]  /*107a00*/  LOP3.LUT R14, R14, 0xffff, RZ, 0xc0, !PT ;  /* 0x0000ffff0e0e7812 */ /* 0x000fe400078ec0ff */
[----:B------:R-:W-:Y:S01]  /*107a10*/  LOP3.LUT R13, R17, 0xffff, RZ, 0xc0, !PT ;  /* 0x0000ffff110d7812 */ /* 0x000fe200078ec0ff */
[----:B------:R1:W-:Y:S03]  /*107a20*/  STL [R1+0x5154], R15 ;  /* 0x0051540f01007387 */ /* 0x0003e60000100800 */
[----:B0-----:R-:W-:-:S05]  /*107a30*/  PRMT R3, R14, 0x3340, R13 ;  /* 0x000033400e037816 */ /* 0x001fca000000000d */
[----:B------:R-:W-:Y:S01]  /*107a40*/  STL [R1+0x444], R3 ;  /* 0x0004440301007387 */ /* 0x000fe20000100800 */
[----:B--2---:R-:W-:Y:S02]  /*107a50*/  LOP3.LUT R20, R25, 0xffff, RZ, 0xc0, !PT ;  /* 0x0000ffff19147812 */ /* 0x004fe400078ec0ff */
[----:B---3--:R-:W-:Y:S02]  /*107a60*/  LOP3.LUT R16, R23, 0xffff, RZ, 0xc0, !PT ;  /* 0x0000ffff17107812 */ /* 0x008fe400078ec0ff */
[----:B------:R-:W-:Y:S02]  /*107a70*/  PRMT R13, R20, 0x3340, R0 ;  /* 0x00003340140d7816 */ /* 0x000fe40000000000 */
[----:B-1----:R-:W-:-:S04]  /*107a80*/  LOP3.LUT R15, R2, 0xffff, RZ, 0xc0, !PT ;  /* 0x0000ffff020f7812 */ /* 0x002fc800078ec0ff */
[----:B------:R-:W-:-:S04]  /*107a90*/  PRMT R14, R16, 0x3340, R15 ;  /* 0x00003340100e7816 */ /* 0x000fc8000000000f */
[----:B------:R-:W-:-:S05]  /*107aa0*/  PRMT R14, R14, 0x5410, R13 ;  /* 0x000054100e0e7816 */ /* 0x000fca000000000d */
[----:B------:R0:W-:Y:S04]  /*107ab0*/  STL [R1+0x559c], R14 ;  /* 0x00559c0e01007387 */ /* 0x0001e80000100800 */
[----:B------:R-:W2:Y:S01]  /*107ac0*/  LDL.LU R23, [R1+0x5c4] ;  /* 0x0005c40001177983 */ /* 0x000ea20000300800 */
[----:B------:R-:W-:Y:S01]  /*107ad0*/  VIADD R12, R12, UR6 ;  /* 0x000000060c0c7c36 */ /* 0x000fe20008000000 */
[----:B------:R-:W-:Y:S01]  /*107ae0*/  SHF.R.U32.HI R16, RZ, 0x8, R16 ;  /* 0x00000008ff107819 */ /* 0x000fe20000011610 */
[----:B------:R-:W1:Y:S03]  /*107af0*/  LDCU UR6, c[0x0][0x3b8] ;  /* 0x00007700ff0677ac */ /* 0x000e660008000800 */
[----:B------:R-:W-:-:S02]  /*107b00*/  SHF.R.S32.HI R13, RZ, 0x1f, R12 ;  /* 0x0000001fff0d7819 */ /* 0x000fc4000001140c */
[----:B------:R-:W-:Y:S02]  /*107b10*/  IADD3 R2, P1, PT, R12, R4, RZ ;  /* 0x000000040c027210 */ /* 0x000fe40007f3e0ff */
[----:B0-----:R-:W-:Y:S02]  /*107b20*/  SHF.R.U32.HI R14, RZ, 0x8, R19 ;  /* 0x00000008ff0e7819 */ /* 0x001fe40000011613 */
[----:B------:R-:W-:Y:S01]  /*107b30*/  SHF.R.U32.HI R15, RZ, 0x8, R15 ;  /* 0x00000008ff0f7819 */ /* 0x000fe2000001160f */
[----:B------:R-:W-:Y:S01]  /*107b40*/  IMAD.X R3, R13, 0x1, R5, P1 ;  /* 0x000000010d037824 */ /* 0x000fe200008e0605 */
[----:B------:R-:W-:Y:S02]  /*107b50*/  LOP3.LUT R14, R14, 0xffff, RZ, 0xc0, !PT ;  /* 0x0000ffff0e0e7812 */ /* 0x000fe400078ec0ff */
[----:B------:R-:W-:Y:S02]  /*107b60*/  LOP3.LUT R16, R16, 0xffff, RZ, 0xc0, !PT ;  /* 0x0000ffff10107812 */ /* 0x000fe400078ec0ff */
[----:B------:R-:W-:Y:S01]  /*107b70*/  LOP3.LUT R15, R15, 0xffff, RZ, 0xc0, !PT ;  /* 0x0000ffff0f0f7812 */ /* 0x000fe200078ec0ff */
[----:B------:R0:W-:Y:S01]  /*107b80*/  STL.64 [R1+0x10a8], R2 ;  /* 0x0010a80201007387 */ /* 0x0001e20000100a00 */
[----:B------:R-:W-:-:S02]  /*107b90*/  PRMT R14, R14, 0x3340, R0 ;  /* 0x000033400e0e7816 */ /* 0x000fc40000000000 */
[----:B----4-:R-:W-:Y:S02]  /*107ba0*/  LOP3.LUT R18, R24, 0xffff, RZ, 0xc0, !PT ;  /* 0x0000ffff18127812 */ /* 0x010fe400078ec0ff */
[----:B------:R-:W-:Y:S01]  /*107bb0*/  LOP3.LUT R17, R61, 0xffff, RZ, 0xc0, !PT ;  /* 0x0000ffff3d117812 */ /* 0x000fe200078ec0ff */
[----:B0-----:R-:W3:Y:S01]  /*107bc0*/  LDL.LU R2, [R1+0x238] ;  /* 0x0002380001027983 */ /* 0x001ee20000300800 */
[----:B------:R-:W-:Y:S02]  /*107bd0*/  PRMT R3, R16, 0x3340, R15 ;  /* 0x0000334010037816 */ /* 0x000fe4000000000f */
[----:B------:R-:W-:Y:S01]  /*107be0*/  LOP3.LUT R16, R22, 0xffff, RZ, 0xc0, !PT ;  /* 0x0000ffff16107812 */ /* 0x000fe200078ec0ff */
[----:B------:R0:W-:Y:S03]  /*107bf0*/  STL [R1+0x20], R14 ;  /* 0x0000200e01007387 */ /* 0x0001e60000100800 */
[----:B------:R-:W-:Y:S01]  /*107c00*/  PRMT R15, R18, 0x3340, R16 ;  /* 0x00003340120f7816 */ /* 0x000fe20000000010 */
[----:B------:R4:W-:Y:S01]  /*107c10*/  STL [R1+0x590], R3 ;  /* 0x0005900301007387 */ /* 0x0009e20000100800 */
[----:B0-----:R-:W-:-:S03]  /*107c20*/  PRMT R14, R17, 0x3340, R0 ;  /* 0x00003340110e7816 */ /* 0x001fc60000000000 */
[----:B------:R-:W3:Y:S01]  /*107c30*/  LDL.LU R61, [R1+0x5a04] ;  /* 0x005a0400013d7983 */ /* 0x000ee20000300800 */
[----:B----4-:R-:W-:Y:S02]  /*107c40*/  PRMT R3, R15, 0x5410, R14 ;  /* 0x000054100f037816 */ /* 0x010fe4000000000e */
[----:B------:R-:W-:Y:S02]  /*107c50*/  SHF.R.U32.HI R14, RZ, 0x8, R17 ;  /* 0x00000008ff0e7819 */ /* 0x000fe40000011611 */
[----:B------:R-:W-:Y:S02]  /*107c60*/  SHF.R.U32.HI R18, RZ, 0x8, R18 ;  /* 0x00000008ff127819 */ /* 0x000fe40000011612 */
[----:B------:R-:W-:Y:S01]  /*107c70*/  SHF.R.U32.HI R15, RZ, 0x8, R16 ;  /* 0x00000008ff0f7819 */ /* 0x000fe20000011610 */
[----:B------:R0:W-:Y:S01]  /*107c80*/  STL [R1+0x5598], R3 ;  /* 0x0055980301007387 */ /* 0x0001e20000100800 */
[----:B------:R-:W-:Y:S02]  /*107c90*/  IADD3 R24, P1, PT, R12, R6, RZ ;  /* 0x000000060c187210 */ /* 0x000fe40007f3e0ff */
[----:B------:R-:W-:Y:S01]  /*107ca0*/  LOP3.LUT R14, R14, 0xffff, RZ, 0xc0, !PT ;  /* 0x0000ffff0e0e7812 */ /* 0x000fe200078ec0ff */
[----:B------:R-:W4:Y:S01]  /*107cb0*/  LDL.LU R28, [R1+0x4e88] ;  /* 0x004e8800011c7983 */ /* 0x000f220000300800 */
[----:B------:R-:W-:-:S02]  /*107cc0*/  LOP3.LUT R16, R18, 0xffff, RZ, 0xc0, !PT ;  /* 0x0000ffff12107812 */ /* 0x000fc400078ec0ff */
[----:B------:R-:W-:Y:S01]  /*107cd0*/  LOP3.LUT R15, R15, 0xffff, RZ, 0xc0, !PT ;  /* 0x0000ffff0f0f7812 */ /* 0x000fe200078ec0ff */
[----:B------:R-:W4:Y:S01]  /*107ce0*/  LDL.LU R26, [R1+0x158] ;  /* 0x00015800011a7983 */ /* 0x000f220000300800 */
[----:B------:R-:W-:Y:S01]  /*107cf0*/  IMAD.X R25, R13, 0x1, R7, P1 ;  /* 0x000000010d197824 */ /* 0x000fe200008e0607 */
[----:B0-----:R-:W-:Y:S02]  /*107d00*/  PRMT R3, R14, 0x3340, R0 ;  /* 0x000033400e037816 */ /* 0x001fe40000000000 */
[----:B------:R-:W4:Y:S01]  /*107d10*/  LDL.LU R32, [R1+0x478] ;  /* 0x0004780001207983 */ /* 0x000f220000300800 */
[----:B------:R-:W-:Y:S02]  /*107d20*/  SHF.R.U32.HI R14, RZ, 0x8, R20 ;  /* 0x00000008ff0e7819 */ /* 0x000fe40000011614 */
[----:B------:R-:W-:Y:S02]  /*107d30*/  PRMT R15, R16, 0x3340, R15 ;  /* 0x00003340100f7816 */ /* 0x000fe4000000000f */
[----:B------:R-:W-:Y:S01]  /*107d40*/  IADD3 R16, P1, PT, R12, R8, RZ ;  /* 0x000000080c107210 */ /* 0x000fe20007f3e0ff */
[----:B------:R-:W-:Y:S01]  /*107d50*/  STL.64 [R1+0x10a0], R24 ;  /* 0x0010a01801007387 */ /* 0x000fe20000100a00 */
[----:B------:R-:W-:-:S03]  /*107d60*/  LOP3.LUT R14, R14, 0xffff, RZ, 0xc0, !PT ;  /* 0x0000ffff0e0e7812 */ /* 0x000fc600078ec0ff */
[----:B------:R-:W-:Y:S01]  /*107d70*/  STL [R1+0x3d0], R15 ;  /* 0x0003d00f01007387 */ /* 0x000fe20000100800 */
[----:B------:R-:W-:-:S03]  /*107d80*/  IMAD.X R17, R13, 0x1, R11, P1 ;  /* 0x000000010d117824 */ /* 0x000fc600008e060b */
[----:B------:R0:W-:Y:S01]  /*107d90*/  STL [R1+0x28], R3 ;  /* 0x0000280301007387 */ /* 0x0001e20000100800 */
[----:B------:R-:W-:-:S03]  /*107da0*/  LOP3.LUT R33, R46, 0xffff, RZ, 0xc0, !PT ;  /* 0x0000ffff2e217812 */ /* 0x000fc600078ec0ff */
[----:B------:R2:W-:Y:S01]  /*107db0*/  STL.64 [R1+0x1098], R16 ;  /* 0x0010981001007387 */ /* 0x0005e20000100a00 */
[----:B0-----:R-:W-:-:S05]  /*107dc0*/  PRMT R3, R14, 0x3340, R0 ;  /* 0x000033400e037816 */ /* 0x001fca0000000000 */
[----:B------:R0:W-:Y:S04]  /*107dd0*/  STL [R1+0x24], R3 ;  /* 0x0000240301007387 */ /* 0x0001e80000100800 */
[----:B------:R-:W4:Y:S04]  /*107de0*/  LDL.LU R46, [R1+0x5a00] ;  /* 0x005a0000012e7983 */ /* 0x000f280000300800 */
[----:B------:R-:W4:Y:S04]  /*107df0*/  LDL.LU R25, [R1+0x4e8c] ;  /* 0x004e8c0001197983 */ /* 0x000f280000300800 */
[----:B------:R-:W4:Y:S04]  /*107e00*/  LDL.LU R24, [R1+0x154] ;  /* 0x0001540001187983 */ /* 0x000f280000300800 */
[----:B------:R-:W4:Y:S04]  /*107e10*/  LDL.LU R22, [R1+0x474] ;  /* 0x0004740001167983 */ /* 0x000f280000300800 */
[----:B------:R-:W-:Y:S01]  /*107e20*/  STL [R1+0x580c], R33 ;  /* 0x00580c2101007387 */ /* 0x000fe20000100800 */
[----:B--2---:R-:W-:-:S03]  /*107e30*/  LOP3.LUT R17, R23, 0xffff, RZ, 0xc0, !PT ;  /* 0x0000ffff17117812 */ /* 0x004fc600078ec0ff */
[----:B------:R-:W2:Y:S01]  /*107e40*/  LDL.LU R23, [R1+0x5c8] ;  /* 0x0005c80001177983 */ /* 0x000ea20000300800 */
[----:B------:R-:W-:Y:S02]  /*107e50*/  IADD3 R18, P1, PT, R12, R9, RZ ;  /* 0x000000090c127210 */ /* 0x000fe40007f3e0ff */
[----:B------:R-:W-:-:S03]  /*107e60*/  PRMT R14, R33, 0x3340, R0 ;  /* 0x00003340210e7816 */ /* 0x000fc60000000000 */
[----:B------:R-:W-:Y:S01]  /*107e70*/  IMAD.X R19, R13, 0x1, R10, P1 ;  /* 0x000000010d137824 */ /* 0x000fe200008e060a */
[----:B---3--:R-:W-:Y:S02]  /*107e80*/  LOP3.LUT R16, R2, 0xffff, RZ, 0xc0, !PT ;  /* 0x0000ffff02107812 */ /* 0x008fe400078ec0ff */
[----:B------:R-:W3:Y:S02]  /*107e90*/  LDL.LU R2, [R1+0x23c] ;  /* 0x00023c0001027983 */ /* 0x000ee40000300800 */
[--C-:B------:R-:W-:Y:S02]  /*107ea0*/  PRMT R15, R17, 0x3340, R16.reuse ;  /* 0x00003340110f7816 */ /* 0x100fe40000000010 */
[----:B------:R-:W-:Y:S02]  /*107eb0*/  SHF.R.U32.HI R13, RZ, 0x8, R16 ;  /* 0x00000008ff0d7819 */ /* 0x000fe40000011610 */
[----:B0-----:R-:W-:Y:S02]  /*107ec0*/  PRMT R3, R15, 0x5410, R14 ;  /* 0x000054100f037816 */ /* 0x001fe4000000000e */
[----:B------:R-:W-:-:S02]  /*107ed0*/  SHF.R.U32.HI R14, RZ, 0x8, R17 ;  /* 0x00000008ff0e7819 */ /* 0x000fc40000011611 */
[----:B------:R-:W-:Y:S02]  /*107ee0*/  LOP3.LUT R13, R13, 0xffff, RZ, 0xc0, !PT ;  /* 0x0000ffff0d0d7812 */ /* 0x000fe400078ec0ff */
[----:B------:R-:W-:Y:S01]  /*107ef0*/  LOP3.LUT R14, R14, 0xffff, RZ, 0xc0, !PT ;  /* 0x0000ffff0e0e7812 */ /* 0x000fe200078ec0ff */
[----:B------:R0:W-:Y:S04]  /*107f00*/  STL [R1+0x5594], R3 ;  /* 0x0055940301007387 */ /* 0x0001e80000100800 */
[----:B------:R-:W-:Y:S01]  /*107f10*/  STL.64 [R1+0x1090], R18 ;  /* 0x0010901201007387 */ /* 0x000fe20000100a00 */
[----:B0-----:R-:W-:Y:S02]  /*107f20*/  PRMT R3, R14, 0x3340, R13 ;  /* 0x000033400e037816 */ /* 0x001fe4000000000d */
[----:B----4-:R-:W-:-:S02]  /*107f30*/  LOP3.LUT R17, R28, 0xffff, RZ, 0xc0, !PT ;  /* 0x0000ffff1c117812 */ /* 0x010fc400078ec0ff */
[----:B------:R-:W-:Y:S02]  /*107f40*/  LOP3.LUT R16, R26, 0xffff, RZ, 0xc0, !PT ;  /* 0x0000ffff1a107812 */ /* 0x000fe400078ec0ff */
[----:B------:R-:W-:Y:S02]  /*107f50*/  LOP3.LUT R15, R32, 0xffff, RZ, 0xc0, !PT ;  /* 0x0000ffff200f7812 */ /* 0x000fe400078ec0ff */
[----:B------:R-:W-:Y:S02]  /*107f60*/  PRMT R13, R16, 0x3340, R0 ;  /* 0x00003340100d7816 */ /* 0x000fe40000000000 */
[----:B------:R-:W-:Y:S01]  /*107f70*/  PRMT R14, R17, 0x3340, R15 ;  /* 0x00003340110e7816 */ /* 0x000fe2000000000f */
[----:B------:R0:W-:Y:S01]  /*107f80*/  STL [R1+0x4e78], R3 ;  /* 0x004e780301007387 */ /* 0x0001e20000100800 */
[----:B------:R-:W-:Y:S02]  /*107f90*/  SHF.R.U32.HI R17, RZ, 0x8, R17 ;  /* 0x00000008ff117819 */ /* 0x000fe40000011611 */
[----:B0-----:R-:W-:-:S02]  /*107fa0*/  PRMT R3, R14, 0x5410, R13 ;  /* 0x000054100e037816 */ /* 0x001fc4000000000d */
[----:B------:R-:W-:Y:S02]  /*107fb0*/  SHF.R.U32.HI R14, RZ, 0x8, R15 ;  /* 0x00000008ff0e7819 */ /* 0x000fe4000001160f */
[----:B------:R-:W-:Y:S02]  /*107fc0*/  SHF.R.U32.HI R13, RZ, 0x8, R16 ;  /* 0x00000008ff0d7819 */ /* 0x000fe40000011610 */
[----:B------:R-:W-:Y:S02]  /*107fd0*/  LOP3.LUT R15, R17, 0xffff, RZ, 0xc0, !PT ;  /* 0x0000ffff110f7812 */ /* 0x000fe400078ec0ff */
[----:B------:R-:W-:Y:S02]  /*107fe0*/  LOP3.LUT R14, R14, 0xffff, RZ, 0xc0, !PT ;  /* 0x0000ffff0e0e7812 */ /* 0x000fe400078ec0ff */
[----:B------:R-:W-:Y:S02]  /*107ff0*/  LOP3.LUT R13, R13, 0xffff, RZ, 0xc0, !PT ;  /* 0x0000ffff0d0d7812 */ /* 0x000fe400078ec0ff */
[----:B------:R-:W-:Y:S01]  /*108000*/  PRMT R14, R15, 0x3340, R14 ;  /* 0x000033400f0e7816 */ /* 0x000fe2000000000e */
[----:B------:R0:W-:Y:S04]  /*108010*/  STL [R1+0x5590], R3 ;  /* 0x0055900301007387 */ /* 0x0001e80000100800 */
[----:B------:R4:W-:Y:S01]  /*108020*/  STL [R1+0x584], R14 ;  /* 0x0005840e01007387 */ /* 0x0009e20000100800 */
[----:B------:R-:W-:-:S02]  /*108030*/  LOP3.LUT R19, R25, 0xffff, RZ, 0xc0, !PT ;  /* 0x0000ffff19137812 */ /* 0x000fc400078ec0ff */
[--C-:B0-----:R-:W-:Y:S02]  /*108040*/  PRMT R3, R13, 0x3340, R0.reuse ;  /* 0x000033400d037816 */ /* 0x101fe40000000000 */
[----:B------:R-:W-:Y:S02]  /*108050*/  LOP3.LUT R20, R24, 0xffff, RZ, 0xc0, !PT ;  /* 0x0000ffff18147812 */ /* 0x000fe400078ec0ff */
[----:B------:R-:W-:Y:S02]  /*108060*/  LOP3.LUT R17, R22, 0xffff, RZ, 0xc0, !PT ;  /* 0x0000ffff16117812 */ /* 0x000fe400078ec0ff */
[----:B------:R-:W-:Y:S02]  /*108070*/  PRMT R13, R20, 0x3340, R0 ;  /* 0x00003340140d7816 */ /* 0x000fe40000000000 */
[----:B----4-:R-:W-:Y:S01]  /*108080*/  PRMT R14, R19, 0x3340, R17 ;  /* 0x00003340130e7816 */ /* 0x010fe20000000011 */
[----:B------:R0:W-:Y:S01]  /*108090*/  STL [R1+0x18], R3 ;  /* 0x0000180301007387 */ /* 0x0001e20000100800 */
[----:B------:R-:W-:-:S03]  /*1080a0*/  LOP3.LUT R18, R47, 0xffff, RZ, 0xc0, !PT ;  /* 0x0000ffff2f127812 */ /* 0x000fc600078ec0ff */
[----:B------:R-:W4:Y:S01]  /*1080b0*/  LDL.LU R47, [R1+0x59fc] ;  /* 0x0059fc00012f7983 */ /* 0x000f220000300800 */
[----:B0-----:R-:W-:-:S05]  /*1080c0*/  PRMT R3, R14, 0x5410, R13 ;  /* 0x000054100e037816 */ /* 0x001fca000000000d */
[----:B------:R0:W-:Y:S01]  /*1080d0*/  STL [R1+0x558c], R3 ;  /* 0x00558c0301007387 */ /* 0x0001e20000100800 */
[----:B--2---:R-:W-:-:S03]  /*1080e0*/  LOP3.LUT R16, R23, 0xffff, RZ, 0xc0, !PT ;  /* 0x0000ffff17107812 */ /* 0x004fc600078ec0ff */
[----:B------:R-:W2:Y:S04]  /*1080f0*/  LDL.LU R23, [R1+0x5cc] ;  /* 0x0005cc0001177983 */ /* 0x000ea80000300800 */
[----:B------:R-:W4:Y:S01]  /*108100*/  LDL.LU R26, [R1+0x240] ;  /* 0x00024000011a7983 */ /* 0x000f220000300800 */
[----:B------:R-:W-:Y:S01]  /*108110*/  PRMT R13, R18, 0x3340, R0 ;  /* 0x00003340120d7816 */ /* 0x000fe20000000000 */
[----:B-1----:R-:W-:Y:S01]  /*108120*/  VIADD R12, R12, UR6 ;  /* 0x000000060c0c7c36 */ /* 0x002fe20008000000 */
[----:B------:R-:W-:Y:S01]  /*108130*/  SHF.R.U32.HI R21, RZ, 0x8, R19 ;  /* 0x00000008ff157819 */ /* 0x000fe20000011613 */
[----:B------:R-:W1:Y:S01]  /*108140*/  LDCU UR6, c[0x0][0x3b8] ;  /* 0x00007700ff0677ac */ /* 0x000e620008000800 */
[----:B---3--:R-:W-:-:S04]  /*108150*/  LOP3.LUT R15, R2, 0xffff, RZ, 0xc0, !PT ;  /* 0x0000ffff020f7812 */ /* 0x008fc800078ec0ff */
[----:B------:R-:W-:Y:S02]  /*108160*/  PRMT R14, R16, 0x3340, R15 ;  /* 0x00003340100e7816 */ /* 0x000fe4000000000f */
[----:B------:R-:W-:Y:S02]  /*108170*/  IADD3 R2, P1, PT, R12, R4, RZ ;  /* 0x000000040c027210 */ /* 0x000fe40007f3e0ff */
[----:B------:R-:W-:Y:S02]  /*108180*/  PRMT R14, R14, 0x5410, R13 ;  /* 0x000054100e0e7816 */ /* 0x000fe4000000000d */
[----:B------:R-:W-:-:S05]  /*108190*/  SHF.R.S32.HI R13, RZ, 0x1f, R12 ;  /* 0x0000001fff0d7819 */ /* 0x000fca000001140c */
[----:B0-----:R-:W-:Y:S01]  /*1081a0*/  IMAD.X R3, R13, 0x1, R5, P1 ;  /* 0x000000010d037824 */ /* 0x001fe200008e0605 */
[----:B------:R0:W-:Y:S01]  /*1081b0*/  STL [R1+0x5588], R14 ;  /* 0x0055880e01007387 */ /* 0x0001e20000100800 */
[----:B------:R-:W-:-:S03]  /*1081c0*/  SHF.R.U32.HI R16, RZ, 0x8, R16 ;  /* 0x00000008ff107819 */ /* 0x000fc60000011610 */
[----:B------:R-:W3:Y:S01]  /*1081d0*/  LDL.LU R24, [R1+0x4e90] ;  /* 0x004e900001187983 */ /* 0x000ee20000300800 */
[----:B------:R-:W-:-:S03]  /*1081e0*/  SHF.R.U32.HI R19, RZ, 0x8, R17 ;  /* 0x00000008ff137819 */ /* 0x000fc60000011611 */
[----:B------:R1:W-:Y:S01]  /*1081f0*/  STL.64 [R1+0x1080], R2 ;  /* 0x0010800201007387 */ /* 0x0003e20000100a00 */
[----:B------:R-:W-:Y:S02]  /*108200*/  LOP3.LUT R17, R16, 0xffff, RZ, 0xc0, !PT ;  /* 0x0000ffff10117812 */ /* 0x000fe400078ec0ff */
[----:B0-----:R-:W-:Y:S02]  /*108210*/  SHF.R.U32.HI R14, RZ, 0x8, R15 ;  /* 0x00000008ff0e7819 */ /* 0x001fe4000001160f */
[----:B------:R-:W-:Y:S02]  /*108220*/  LOP3.LUT R16, R21, 0xffff, RZ, 0xc0, !PT ;  /* 0x0000ffff15107812 */ /* 0x000fe400078ec0ff */
[----:B------:R-:W-:Y:S01]  /*108230*/  LOP3.LUT R15, R19, 0xffff, RZ, 0xc0, !PT ;  /* 0x0000ffff130f7812 */ /* 0x000fe200078ec0ff */
[----:B-1----:R-:W3:Y:S01]  /*108240*/  LDL.LU R2, [R1+0x164] ;  /* 0x0001640001027983 */ /* 0x002ee20000300800 */
[----:B------:R-:W-:-:S03]  /*108250*/  LOP3.LUT R14, R14, 0xffff, RZ, 0xc0, !PT ;  /* 0x0000ffff0e0e7812 */ /* 0x000fc600078ec0ff */
[----:B------:R-:W3:Y:S01]  /*108260*/  LDL.LU R32, [R1+0x494] ;  /* 0x0004940001207983 */ /* 0x000ee20000300800 */
[----:B------:R-:W-:Y:S02]  /*108270*/  PRMT R15, R16, 0x3340, R15 ;  /* 0x00003340100f7816 */ /* 0x000fe4000000000f */
[----:B------:R-:W-:Y:S02]  /*108280*/  PRMT R3, R17, 0x3340, R14 ;  /* 0x0000334011037816 */ /* 0x000fe4000000000e */
[----:B------:R-:W-:Y:S01]  /*108290*/  SHF.R.U32.HI R14, RZ, 0x8, R18 ;  /* 0x00000008ff0e7819 */ /* 0x000fe20000011612 */
[----:B------:R0:W-:Y:S01]  /*1082a0*/  STL [R1+0x580], R15 ;  /* 0x0005800f01007387 */ /* 0x0001e20000100800 */
[----:B------:R-:W-:Y:S02]  /*1082b0*/  IADD3 R28, P1, PT, R12, R6, RZ ;  /* 0x000000060c1c7210 */ /* 0x000fe40007f3e0ff */
[----:B------:R-:W-:Y:S02]  /*1082c0*/  LOP3.LUT R14, R14, 0xffff, RZ, 0xc0, !PT ;  /* 0x0000ffff0e0e7812 */ /* 0x000fe400078ec0ff */
[----:B0-----:R-:W-:Y:S01]  /*1082d0*/  SHF.R.U32.HI R15, RZ, 0x8, R20 ;  /* 0x00000008ff0f7819 */ /* 0x001fe20000011614 */
[----:B------:R-:W-:Y:S01]  /*1082e0*/  IMAD.X R29, R13, 0x1, R7, P1 ;  /* 0x000000010d1d7824 */ /* 0x000fe200008e0607 */
[----:B------:R-:W-:-:S02]  /*1082f0*/  PRMT R14, R14, 0x3340, R0 ;  /* 0x000033400e0e7816 */ /* 0x000fc40000000000 */
[----:B------:R-:W-:Y:S01]  /*108300*/  LOP3.LUT R15, R15, 0xffff, RZ, 0xc0, !PT ;  /* 0x0000ffff0f0f7812 */ /* 0x000fe200078ec0ff */
[----:B------:R0:W-:Y:S04]  /*108310*/  STL [R1+0x57c], R3 ;  /* 0x00057c0301007387 */ /* 0x0001e80000100800 */
[----:B------:R-:W-:Y:S01]  /*108320*/  STL.64 [R1+0x1088], R28 ;  /* 0x0010881c01007387 */ /* 0x000fe20000100a00 */
[----:B0-----:R-:W-:-:S03]  /*108330*/  PRMT R3, R15, 0x3340, R0 ;  /* 0x000033400f037816 */ /* 0x001fc60000000000 */
[----:B------:R-:W-:Y:S04]  /*108340*/  STL [R1+0x14], R14 ;  /* 0x0000140e01007387 */ /* 0x000fe80000100800 */
[----:B------:R-:W3:Y:S04]  /*108350*/  LDL.LU R25, [R1+0x4e94] ;  /* 0x004e940001197983 */ /* 0x000ee80000300800 */
[----:B------:R0:W-:Y:S04]  /*108360*/  STL [R1+0x10], R3 ;  /* 0x0000100301007387 */ /* 0x0001e80000100800 */
[----:B------:R-:W3:Y:S01]  /*108370*/  LDL.LU R22, [R1+0x168] ;  /* 0x0001680001167983 */ /* 0x000ee20000300800 */
[----:B--2---:R-:W-:-:S03]  /*108380*/  LOP3.LUT R17, R23, 0xffff, RZ, 0xc0, !PT ;  /* 0x0000ffff17117812 */ /* 0x004fc600078ec0ff */
[----:B------:R-:W2:Y:S01]  /*108390*/  LDL.LU R23, [R1+0x498] ;  /* 0x0004980001177983 */ /* 0x000ea20000300800 */
[----:B0-----:R-:W-:Y:S02]  /*1083a0*/  LOP3.LUT R3, R37, 0xffff, RZ, 0xc0, !PT ;  /* 0x0000ffff25037812 */ /* 0x001fe400078ec0ff */
[----:B----4-:R-:W-:Y:S01]  /*1083b0*/  LOP3.LUT R16, R26, 0xffff, RZ, 0xc0, !PT ;  /* 0x0000ffff1a107812 */ /* 0x010fe200078ec0ff */
[----:B------:R-:W4:Y:S01]  /*1083c0*/  LDL.LU R37, [R1+0x59f8] ;  /* 0x0059f80001257983 */ /* 0x000f220000300800 */
[----:B------:R-:W-:Y:S02]  /*1083d0*/  PRMT R14, R3, 0x3340, R0 ;  /* 0x00003340030e7816 */ /* 0x000fe40000000000 */
[----:B------:R-:W-:Y:S01]  /*1083e0*/  PRMT R15, R17, 0x3340, R16 ;  /* 0x00003340110f7816 */ /* 0x000fe20000000010 */
[----:B------:R0:W-:Y:S01]  /*1083f0*/  STL [R1+0x5810], R3 ;  /* 0x0058100301007387 */ /* 0x0001e20000100800 */
[----:B------:R-:W-:Y:S02]  /*108400*/  IADD3 R18, P1, PT, R12, R8, RZ ;  /* 0x000000080c127210 */ /* 0x000fe40007f3e0ff */
[----:B0-----:R-:W-:-:S02]  /*108410*/  PRMT R3, R15, 0x5410, R14 ;  /* 0x000054100f037816 */ /* 0x001fc4000000000e */
[----:B------:R-:W-:Y:S02]  /*108420*/  SHF.R.U32.HI R15, RZ, 0x8, R17 ;  /* 0x00000008ff0f7819 */ /* 0x000fe40000011611 */
[----:B------:R-:W-:Y:S02]  /*108430*/  SHF.R.U32.HI R14, RZ, 0x8, R16 ;  /* 0x00000008ff0e7819 */ /* 0x000fe40000011610 */
[----:B------:R-:W-:Y:S02]  /*108440*/  LOP3.LUT R15, R15, 0xffff, RZ, 0xc0, !PT ;  /* 0x0000ffff0f0f7812 */ /* 0x000fe400078ec0ff */
[----:B------:R-:W-:Y:S01]  /*108450*/  LOP3.LUT R14, R14, 0xffff, RZ, 0xc0, !PT ;  /* 0x0000ffff0e0e7812 */ /* 0x000fe200078ec0ff */
[----:B------:R-:W-:Y:S01]  /*108460*/  IMAD.X R19, R13, 0x1, R11, P1 ;  /* 0x000000010d137824 */ /* 0x000fe200008e060b */
[----:B------:R0:W-:Y:S04]  /*108470*/  STL [R1+0x5584], R3 ;  /* 0x0055840301007387 */ /* 0x0001e80000100800 */
[----:B------:R1:W-:Y:S01]  /*108480*/  STL.64 [R1+0x1078], R18 ;  /* 0x0010781201007387 */ /* 0x0003e20000100a00 */
[----:B0-----:R-:W-:-:S05]  /*108490*/  PRMT R3, R15, 0x3340, R14 ;  /* 0x000033400f037816 */ /* 0x001fca000000000e */
[----:B------:R0:W-:Y:S01]  /*1084a0*/  STL [R1+0x4c84], R3 ;  /* 0x004c840301007387 */ /* 0x0001e20000100800 */
[----:B---3--:R-:W-:-:S03]  /*1084b0*/  LOP3.LUT R17, R24, 0xffff, RZ, 0xc0, !PT ;  /* 0x0000ffff18117812 */ /* 0x008fc600078ec0ff */
[----:B------:R-:W3:Y:S01]  /*1084c0*/  LDL.LU R24, [R1+0x5e0] ;  /* 0x0005e00001187983 */ /* 0x000ee20000300800 */
[----:B------:R-:W-:Y:S02]  /*1084d0*/  IADD3 R20, P1, PT, R12, R9, RZ ;  /* 0x000000090c147210 */ /* 0x000fe40007f3e0ff */
[----:B-1----:R-:W-:Y:S02]  /*1084e0*/  LOP3.LUT R18, R2, 0xffff, RZ, 0xc0, !PT ;  /* 0x0000ffff02127812 */ /* 0x002fe400078ec0ff */
[----:B------:R-:W4:Y:S01]  /*1084f0*/  LDL.LU R2, [R1+0x244] ;  /* 0x0002440001027983 */ /* 0x000f220000300800 */
[----:B------:R-:W-:Y:S02]  /*108500*/  LOP3.LUT R16, R32, 0xffff, RZ, 0xc0, !PT ;  /* 0x0000ffff20107812 */ /* 0x000fe400078ec0ff */
[----:B------:R-:W-:Y:S02]  /*108510*/  PRMT R14, R18, 0x3340, R0 ;  /* 0x00003340120e7816 */ /* 0x000fe40000000000 */
[----:B------:R-:W-:Y:S01]  /*108520*/  PRMT R15, R17, 0x3340, R16 ;  /* 0x00003340110f7816 */ /* 0x000fe20000000010 */
[----:B------:R-:W-:Y:S01]  /*108530*/  IMAD.X R21, R13, 0x1, R10, P1 ;  /* 0x000000010d157824 */ /* 0x000fe200008e060a */
[----:B------:R-:W-:-:S02]  /*108540*/  SHF.R.U32.HI R13, RZ, 0x8, R16 ;  /* 0x00000008ff0d7819 */ /* 0x000fc40000011610 */
[----:B0-----:R-:W-:Y:S02]  /*108550*/  PRMT R3, R15, 0x5410, R14 ;  /* 0x000054100f037816 */ /* 0x001fe4000000000e */
[----:B------:R-:W-:Y:S02]  /*108560*/  SHF.R.U32.HI R14, RZ, 0x8, R17 ;  /* 0x00000008ff0e7819 */ /* 0x000fe40000011611 */
[----:B------:R-:W-:Y:S02]  /*108570*/  LOP3.LUT R13, R13, 0xffff, RZ, 0xc0, !PT ;  /* 0x0000ffff0d0d7812 */ /* 0x000fe400078ec0ff */
[----:B------:R-:W-:Y:S01]  /*108580*/  LOP3.LUT R14, R14, 0xffff, RZ, 0xc0, !PT ;  /* 0x0000ffff0e0e7812 */ /* 0x000fe200078ec0ff */
[----:B------:R0:W-:Y:S04]  /*108590*/  STL [R1+0x557c], R3 ;  /* 0x00557c0301007387 */ /* 0x0001e80000100800 */
[----:B------:R-:W-:Y:S01]  /*1085a0*/  STL.64 [R1+0x1070], R20 ;  /* 0x0010701401007387 */ /* 0x000fe20000100a00 */
[----:B0-----:R-:W-:-:S05]  /*1085b0*/  PRMT R3, R14, 0x3340, R13 ;  /* 0x000033400e037816 */ /* 0x001fca000000000d */
[----:B------:R0:W-:Y:S01]  /*1085c0*/  STL [R1+0x578], R3 ;  /* 0x0005780301007387 */ /* 0x0001e20000100800 */
[----:B------:R-:W-:-:S03]  /*1085d0*/  LOP3.LUT R16, R22, 0xffff, RZ, 0xc0, !PT ;  /* 0x0000ffff16107812 */ /* 0x000fc600078ec0ff */
[----:B------:R-:W4:Y:S01]  /*1085e0*/  LDL.LU R22, [R1+0x5e4] ;  /* 0x0005e40001167983 */ /* 0x000f220000300800 */
[----:B--2---:R-:W-:-:S03]  /*1085f0*/  LOP3.LUT R15, R23, 0xffff, RZ, 0xc0, !PT ;  /* 0x0000ffff170f7812 */ /* 0x004fc600078ec0ff */
[----:B------:R-:W2:Y:S01]  /*108600*/  LDL.LU R23, [R1+0x248] ;  /* 0x0002480001177983 */ /* 0x000ea20000300800 */
[----:B------:R-:W-:Y:S02]  /*108610*/  LOP3.LUT R17, R25, 0xffff, RZ, 0xc0, !PT ;  /* 0x0000ffff19117812 */ /* 0x000fe400078ec0ff */
[----:B------:R-:W-:Y:S02]  /*108620*/  PRMT R13, R16, 0x3340, R0 ;  /* 0x00003340100d7816 */ /* 0x000fe40000000000 */
[----:B------:R-:W-:-:S04]  /*108630*/  PRMT R14, R17, 0x3340, R15 ;  /* 0x00003340110e7816 */ /* 0x000fc8000000000f */
[----:B0-----:R-:W-:Y:S02]  /*108640*/  PRMT R3, R14, 0x5410, R13 ;  /* 0x000054100e037816 */ /* 0x001fe4000000000d */
[----:B------:R-:W-:Y:S02]  /*108650*/  SHF.R.U32.HI R14, RZ, 0x8, R17 ;  /* 0x00000008ff0e7819 */ /* 0x000fe40000011611 */
[----:B------:R-:W-:Y:S02]  /*108660*/  SHF.R.U32.HI R13, RZ, 0x8, R15 ;  /* 0x00000008ff0d7819 */ /* 0x000fe4000001160f */
[----:B------:R-:W-:Y:S02]  /*108670*/  SHF.R.U32.HI R15, RZ, 0x8, R16 ;  /* 0x00000008ff0f7819 */ /* 0x000fe40000011610 */
[----:B------:R-:W-:Y:S02]  /*108680*/  LOP3.LUT R14, R14, 0xffff, RZ, 0xc0, !PT ;  /* 0x0000ffff0e0e7812 */ /* 0x000fe400078ec0ff */
[----:B------:R-:W-:-:S02]  /*108690*/  LOP3.LUT R13, R13, 0xffff, RZ, 0xc0, !PT ;  /* 0x0000ffff0d0d7812 */ /* 0x000fc400078ec0ff */
[----:B------:R-:W-:Y:S01]  /*1086a0*/  LOP3.LUT R20, R50, 0xffff, RZ, 0xc0, !PT ;  /* 0x0000ffff32147812 */ /* 0x000fe200078ec0ff */
[----:B------:R0:W-:Y:S02]  /*1086b0*/  STL [R1+0x5578], R3 ;  /* 0x0055780301007387 */ /* 0x0001e40000100800 */
[----:B0-----:R-:W-:Y:S02]  /*1086c0*/  PRMT R3, R14, 0x3340, R13 ;  /* 0x000033400e037816 */ /* 0x001fe4000000000d */
[----:B------:R-:W-:Y:S02]  /*1086d0*/  PRMT R13, R20, 0x3340, R0 ;  /* 0x00003340140d7816 */ /* 0x000fe40000000000 */
[----:B---3--:R-:W-:Y:S01]  /*1086e0*/  LOP3.LUT R17, R24, 0xffff, RZ, 0xc0, !PT ;  /* 0x0000ffff18117812 */ /* 0x008fe200078ec0ff */
[----:B------:R0:W-:Y:S01]  /*1086f0*/  STL [R1+0x55c], R3 ;  /* 0x00055c0301007387 */ /* 0x0001e20000100800 */
[----:B------:R-:W-:Y:S01]  /*108700*/  VIADD R12, R12, UR6 ;  /* 0x000000060c0c7c36 */ /* 0x000fe20008000000 */
[----:B----4-:R-:W-:-:S02]  /*108710*/  LOP3.LUT R16, R2, 0xffff, RZ, 0xc0, !PT ;  /* 0x0000ffff02107812 */ /* 0x010fc400078ec0ff */
[----:B------:R-:W3:Y:S01]  /*108720*/  LDL.LU R50, [R1+0x59f4] ;  /* 0x0059f40001327983 */ /* 0x000ee20000300800 */
[----:B------:R-:W-:Y:S01]  /*108730*/  LOP3.LUT R19, R22, 0xffff, RZ, 0xc0, !PT ;  /* 0x0000ffff16137812 */ /* 0x000fe200078ec0ff */
[----:B------:R-:W1:Y:S01]  /*108740*/  LDCU UR6, c[0x0][0x3b8] ;  /* 0x00007700ff0677ac */ /* 0x000e620008000800 */
[----:B------:R-:W-:-:S04]  /*108750*/  PRMT R14, R17, 0x3340, R16 ;  /* 0x00003340110e7816 */ /* 0x000fc80000000010 */
[----:B------:R-:W-:-:S05]  /*108760*/  PRMT R14, R14, 0x5410, R13 ;  /* 0x000054100e0e7816 */ /* 0x000fca000000000d */
[----:B------:R4:W-:Y:S04]  /*108770*/  STL [R1+0x5570], R14 ;  /* 0x0055700e01007387 */ /* 0x0009e80000100800 */
[----:B------:R-:W3:Y:S01]  /*108780*/  LDL.LU R25, [R1+0x4e98] ;  /* 0x004e980001197983 */ /* 0x000ee20000300800 */
[----:B------:R-:W-:-:S03]  /*108790*/  SHF.R.S32.HI R13, RZ, 0x1f, R12 ;  /* 0x0000001fff0d7819 */ /* 0x000fc6000001140c */
[----:B------:R-:W3:Y:S01]  /*1087a0*/  LDL.LU R24, [R1+0x178] ;  /* 0x0001780001187983 */ /* 0x000ee20000300800 */
[----:B------:R-:W-:Y:S02]  /*1087b0*/  IADD3 R2, P1, PT, R12, R4, RZ ;  /* 0x000000040c027210 */ /* 0x000fe40007f3e0ff */
[----:B------:R-:W-:Y:S01]  /*1087c0*/  SHF.R.U32.HI R17, RZ, 0x8, R17 ;  /* 0x00000008ff117819 */ /* 0x000fe20000011611 */
[----:B------:R-:W3:Y:S01]  /*1087d0*/  LDL.LU R26, [R1+0x4b0] ;  /* 0x0004b000011a7983 */ /* 0x000ee20000300800 */
[----:B------:R-:W-:Y:S01]  /*1087e0*/  SHF.R.U32.HI R16, RZ, 0x8, R16 ;  /* 0x00000008ff107819 */ /* 0x000fe20000011610 */
[----:B0-----:R-:W-:Y:S01]  /*1087f0*/  IMAD.X R3, R13, 0x1, R5, P1 ;  /* 0x000000010d037824 */ /* 0x001fe200008e0605 */
[----:B----4-:R-:W-:Y:S02]  /*108800*/  SHF.R.U32.HI R14, RZ, 0x8, R18 ;  /* 0x00000008ff0e7819 */ /* 0x010fe40000011612 */
[----:B------:R-:W-:Y:S02]  /*108810*/  LOP3.LUT R17, R17, 0xffff, RZ, 0xc0, !PT ;  /* 0x0000ffff11117812 */ /* 0x000fe400078ec0ff */
[----:B------:R-:W-:Y:S01]  /*108820*/  LOP3.LUT R16, R16, 0xffff, RZ, 0xc0, !PT ;  /* 0x0000ffff10107812 */ /* 0x000fe200078ec0ff */
[----:B------:R0:W-:Y:S01]  /*108830*/  STL.64 [R1+0x1068], R2 ;  /* 0x0010680201007387 */ /* 0x0001e20000100a00 */
[----:B------:R-:W-:-:S02]  /*108840*/  LOP3.LUT R14, R14, 0xffff, RZ, 0xc0, !PT ;  /* 0x0000ffff0e0e7812 */ /* 0x000fc400078ec0ff */
[----:B------:R-:W-:Y:S02]  /*108850*/  LOP3.LUT R18, R38, 0xffff, RZ, 0xc0, !PT ;  /* 0x0000ffff26127812 */ /* 0x000fe400078ec0ff */
[----:B------:R-:W-:Y:S02]  /*108860*/  IADD3 R22, P1, PT, R12, R6, RZ ;  /* 0x000000060c167210 */ /* 0x000fe40007f3e0ff */
[----:B0-----:R-:W-:Y:S02]  /*108870*/  PRMT R2, R17, 0x3340, R16 ;  /* 0x0000334011027816 */ /* 0x001fe40000000010 */
[--C-:B------:R-:W-:Y:S02]  /*108880*/  PRMT R3, R14, 0x3340, R0.reuse ;  /* 0x000033400e037816 */ /* 0x100fe40000000000 */
[----:B------:R-:W-:-:S03]  /*108890*/  PRMT R14, R18, 0x3340, R0 ;  /* 0x00003340120e7816 */ /* 0x000fc60000000000 */
[----:B------:R0:W-:Y:S04]  /*1088a0*/  STL [R1], R3 ;  /* 0x0000000301007387 */ /* 0x0001e80000100800 */
[----:B------:R-:W4:Y:S01]  /*1088b0*/  LDL.LU R38, [R1+0x59f0] ;  /* 0x0059f00001267983 */ /* 0x000f220000300800 */
[----:B--2---:R-:W-:-:S04]  /*1088c0*/  LOP3.LUT R17, R23, 0xffff, RZ, 0xc0, !PT ;  /* 0x0000ffff17117812 */ /* 0x004fc800078ec0ff */
[----:B------:R-:W-:Y:S01]  /*1088d0*/  PRMT R16, R19, 0x3340, R17 ;  /* 0x0000334013107816 */ /* 0x000fe20000000011 */
[----:B------:R-:W-:-:S03]  /*1088e0*/  IMAD.X R23, R13, 0x1, R7, P1 ;  /* 0x000000010d177824 */ /* 0x000fc600008e0607 */
[----:B0-----:R-:W-:-:S05]  /*1088f0*/  PRMT R3, R16, 0x5410, R14 ;  /* 0x0000541010037816 */ /* 0x001fca000000000e */
[----:B------:R-:W-:Y:S04]  /*108900*/  STL [R1+0x5568], R3 ;  /* 0x0055680301007387 */ /* 0x000fe80000100800 */
[----:B------:R-:W2:Y:S04]  /*108910*/  LDL.LU R32, [R1+0x4e9c] ;  /* 0x004e9c0001207983 */ /* 0x000ea80000300800 */
[----:B------:R0:W-:Y:S04]  /*108920*/  STL.64 [R1+0x1060], R22 ;  /* 0x0010601601007387 */ /* 0x0001e80000100a00 */
[----:B0-----:R-:W2:Y:S04]  /*108930*/  LDL.LU R22, [R1+0x174] ;  /* 0x0001740001167983 */ /* 0x001ea80000300800 */
[----:B------:R-:W4:Y:S01]  /*108940*/  LDL.LU R23, [R1+0x49c] ;  /* 0x00049c0001177983 */ /* 0x000f220000300800 */
[----:B------:R-:W-:-:S02]  /*108950*/  SHF.R.U32.HI R16, RZ, 0x8, R19 ;  /* 0x00000008ff107819 */ /* 0x000fc40000011613 */
[----:B------:R-:W-:Y:S02]  /*108960*/  SHF.R.U32.HI R14, RZ, 0x8, R17 ;  /* 0x00000008ff0e7819 */ /* 0x000fe40000011611 */
[----:B------:R-:W-:Y:S02]  /*108970*/  SHF.R.U32.HI R57, RZ, 0x8, R18 ;  /* 0x00000008ff397819 */ /* 0x000fe40000011612 */
[----:B------:R-:W-:Y:S02]  /*108980*/  LOP3.LUT R16, R16, 0xffff, RZ, 0xc0, !PT ;  /* 0x0000ffff10107812 */ /* 0x000fe400078ec0ff */
[----:B------:R-:W-:Y:S02]  /*108990*/  LOP3.LUT R14, R14, 0xffff, RZ, 0xc0, !PT ;  /* 0x0000ffff0e0e7812 */ /* 0x000fe400078ec0ff */
[----:B------:R-:W-:Y:S02]  /*1089a0*/  IADD3 R18, P1, PT, R12, R8, RZ ;  /* 0x000000080c127210 */ /* 0x000fe40007f3e0ff */
[----:B------:R-:W-:-:S03]  /*1089b0*/  PRMT R3, R16, 0x3340, R14 ;  /* 0x0000334010037816 */ /* 0x000fc6000000000e */
[----:B------:R-:W-:Y:S02]  /*1089c0*/  IMAD.X R19, R13, 0x1, R11, P1 ;  /* 0x000000010d137824 */ /* 0x000fe400008e060b */
[----:B------:R-:W-:Y:S04]  /*1089d0*/  STL [R1+0x424], R3 ;  /* 0x0004240301007387 */ /* 0x000fe80000100800 */
[----:B------:R3:W-:Y:S01]  /*1089e0*/  STL.64 [R1+0x1058], R18 ;  /* 0x0010581201007387 */ /* 0x0007e20000100a00 */
[----:B------:R-:W-:Y:S02]  /*1089f0*/  SHF.R.U32.HI R59, RZ, 0x8, R20 ;  /* 0x00000008ff3b7819 */ /* 0x000fe40000011614 */
[----:B------:R-:W-:-:S05]  /*108a00*/  IADD3 R20, P1, PT, R12, R9, RZ ;  /* 0x000000090c147210 */ /* 0x000fca0007f3e0ff */
[----:B------:R-:W-:Y:S01]  /*108a10*/  IMAD.X R21, R13, 0x1, R10, P1 ;  /* 0x000000010d157824 */ /* 0x000fe200008e060a */
[----:B---3--:R-:W-:Y:S02]  /*108a20*/  LOP3.LUT R18, R25, 0xffff, RZ, 0xc0, !PT ;  /* 0x0000ffff19127812 */ /* 0x008fe400078ec0ff */
[----:B------:R-:W3:Y:S01]  /*108a30*/  LDL.LU R25, [R1+0x5e8] ;  /* 0x0005e80001197983 */ /* 0x000ee20000300800 */
[----:B------:R-:W-:-:S03]  /*108a40*/  LOP3.LUT R19, R24, 0xffff, RZ, 0xc0, !PT ;  /* 0x0000ffff18137812 */ /* 0x000fc600078ec0ff */
[----:B------:R-:W3:Y:S01]  /*108a50*/  LDL.LU R24, [R1+0x24c] ;  /* 0x00024c0001187983 */ /* 0x000ee20000300800 */
[----:B------:R-:W-:Y:S02]  /*108a60*/  LOP3.LUT R17, R26, 0xffff, RZ, 0xc0, !PT ;  /* 0x0000ffff1a117812 */ /* 0x000fe400078ec0ff */
[----:B------:R-:W-:Y:S02]  /*108a70*/  PRMT R14, R19, 0x3340, R0 ;  /* 0x00003340130e7816 */ /* 0x000fe40000000000 */
[--C-:B------:R-:W-:Y:S02]  /*108a80*/  PRMT R16, R18, 0x3340, R17.reuse ;  /* 0x0000334012107816 */ /* 0x100fe40000000011 */
[----:B------:R-:W-:Y:S02]  /*108a90*/  SHF.R.U32.HI R13, RZ, 0x8, R17 ;  /* 0x00000008ff0d7819 */ /* 0x000fe40000011611 */
[----:B------:R-:W-:Y:S02]  /*108aa0*/  PRMT R3, R16, 0x5410, R14 ;  /* 0x0000541010037816 */ /* 0x000fe4000000000e */
[----:B------:R-:W-:-:S02]  /*108ab0*/  SHF.R.U32.HI R14, RZ, 0x8, R18 ;  /* 0x00000008ff0e7819 */ /* 0x000fc40000011612 */
[----:B------:R-:W-:Y:S02]  /*108ac0*/  LOP3.LUT R13, R13, 0xffff, RZ, 0xc0, !PT ;  /* 0x0000ffff0d0d7812 */ /* 0x000fe400078ec0ff */
[----:B------:R-:W-:Y:S01]  /*108ad0*/  LOP3.LUT R14, R14, 0xffff, RZ, 0xc0, !PT ;  /* 0x0000ffff0e0e7812 */ /* 0x000fe200078ec0ff */
[----:B------:R0:W-:Y:S04]  /*108ae0*/  STL [R1+0x555c], R3 ;  /* 0x00555c0301007387 */ /* 0x0001e80000100800 */
[----:B------:R2:W-:Y:S01]  /*108af0*/  STL.64 [R1+0x1050], R20 ;  /* 0x0010501401007387 */ /* 0x0005e20000100a00 */
[----:B0-----:R-:W-:-:S05]  /*108b00*/  PRMT R3, R14, 0x3340, R13 ;  /* 0x000033400e037816 */ /* 0x001fca000000000d */
[----:B------:R0:W-:Y:S01]  /*108b10*/  STL [R1+0x574], R3 ;  /* 0x0005740301007387 */ /* 0x0001e20000100800 */
[----:B--2---:R-:W-:-:S03]  /*108b20*/  LOP3.LUT R20, R22, 0xffff, RZ, 0xc0, !PT ;  /* 0x0000ffff16147812 */ /* 0x004fc600078ec0ff */
[----:B------:R-:W2:Y:S01]  /*108b30*/  LDL.LU R22, [R1+0x5ec] ;  /* 0x0005ec0001167983 */ /* 0x000ea20000300800 */
[----:B----4-:R-:W-:-:S03]  /*108b40*/  LOP3.LUT R16, R23, 0xffff, RZ, 0xc0, !PT ;  /* 0x0000ffff17107812 */ /* 0x010fc600078ec0ff */
[----:B------:R-:W4:Y:S01]  /*108b50*/  LDL.LU R23, [R1+0x250] ;  /* 0x0002500001177983 */ /* 0x000f220000300800 */
[----:B------:R-:W-:Y:S02]  /*108b60*/  LOP3.LUT R17, R32, 0xffff, RZ, 0xc0, !PT ;  /* 0x0000ffff20117812 */ /* 0x000fe400078ec0ff */
[----:B------:R-:W-:Y:S02]  /*108b70*/  PRMT R13, R20, 0x3340, R0 ;  /* 0x00003340140d7816 */ /* 0x000fe40000000000 */
[----:B------:R-:W-:Y:S02]  /*108b80*/  PRMT R14, R17, 0x3340, R16 ;  /* 0x00003340110e7816 */ /* 0x000fe40000000010 */
[----:B------:R-:W-:Y:S02]  /*108b90*/  SHF.R.U32.HI R17, RZ, 0x8, R17 ;  /* 0x00000008ff117819 */ /* 0x000fe40000011611 */
[----:B0-----:R-:W-:Y:S02]  /*108ba0*/  PRMT R3, R14, 0x5410, R13 ;  /* 0x000054100e037816 */ /* 0x001fe4000000000d */
[----:B------:R-:W-:-:S02]  /*108bb0*/  SHF.R.U32.HI R13, RZ, 0x8, R19 ;  /* 0x00000008ff0d7819 */ /* 0x000fc40000011613 */
[----:B------:R-:W-:Y:S02]  /*108bc0*/  SHF.R.U32.HI R14, RZ, 0x8, R16 ;  /* 0x00000008ff0e7819 */ /* 0x000fe40000011610 */
[----:B------:R-:W-:Y:S02]  /*108bd0*/  LOP3.LUT R13, R13, 0xffff, RZ, 0xc0, !PT ;  /* 0x0000ffff0d0d7812 */ /* 0x000fe400078ec0ff */
[----:B------:R-:W-:Y:S02]  /*108be0*/  LOP3.LUT R16, R17, 0xffff, RZ, 0xc0, !PT ;  /* 0x0000ffff11107812 */ /* 0x000fe400078ec0ff */
[----:B------:R-:W-:Y:S01]  /*108bf0*/  LOP3.LUT R14, R14, 0xffff, RZ, 0xc0, !PT ;  /* 0x0000ffff0e0e7812 */ /* 0x000fe200078ec0ff */
[----:B------:R0:W-:Y:S01]  /*108c00*/  STL [R1+0x5554], R3 ;  /* 0x0055540301007387 */ /* 0x0001e20000100800 */
[----:B------:R-:W-:Y:S02]  /*108c10*/  PRMT R13, R13, 0x3340, R0 ;  /* 0x000033400d0d7816 */ /* 0x000fe40000000000 */
[----:B------:R-:W-:Y:S01]  /*108c20*/  LOP3.LUT R18, R44, 0xffff, RZ, 0xc0, !PT ;  /* 0x0000ffff2c127812 */ /* 0x000fe200078ec0ff */
[----:B-1----:R-:W-:Y:S01]  /*108c30*/  VIADD R12, R12, UR6 ;  /* 0x000000060c0c7c36 */ /* 0x002fe20008000000 */
[----:B------:R-:W-:Y:S01]  /*108c40*/  LOP3.LUT R33, R48, 0xffff, RZ, 0xc0, !PT ;  /* 0x0000ffff30217812 */ /* 0x000fe200078ec0ff */
[----:B------:R1:W-:Y:S01]  /*108c50*/  STL [R1+0x1c], R13 ;  /* 0x00001c0d01007387 */ /* 0x0003e20000100800 */
[----:B------:R-:W2:Y:S01]  /*108c60*/  LDCU UR6, c[0x0][0x3b8] ;  /* 0x00007700ff0677ac */ /* 0x000ea20008000800 */
[----:B0-----:R-:W-:-:S02]  /*108c70*/  PRMT R3, R16, 0x3340, R14 ;  /* 0x0000334010037816 */ /* 0x001fc4000000000e */
[----:B------:R-:W4:Y:S01]  /*108c80*/  LDL.LU R44, [R1+0x59ec] ;  /* 0x0059ec00012c7983 */ /* 0x000f220000300800 */
[----:B-1----:R-:W-:-:S03]  /*108c90*/  PRMT R13, R18, 0x3340, R0 ;  /* 0x00003340120d7816 */ /* 0x002fc60000000000 */
[----:B------:R0:W-:Y:S01]  /*108ca0*/  STL [R1+0x558], R3 ;  /* 0x0005580301007387 */ /* 0x0001e20000100800 */
[----:B---3--:R-:W-:Y:S02]  /*108cb0*/  LOP3.LUT R17, R25, 0xffff, RZ, 0xc0, !PT ;  /* 0x0000ffff19117812 */ /* 0x008fe400078ec0ff */
[----:B------:R-:W-:-:S04]  /*108cc0*/  LOP3.LUT R16, R24, 0xffff, RZ, 0xc0, !PT ;  /* 0x0000ffff18107812 */ /* 0x000fc800078ec0ff */
[----:B------:R-:W-:Y:S02]  /*108cd0*/  PRMT R14, R17, 0x3340, R16 ;  /* 0x00003340110e7816 */ /* 0x000fe40000000010 */
[----:B------:R-:W-:Y:S02]  /*108ce0*/  IADD3 R24, P1, PT, R12, R4, RZ ;  /* 0x000000040c187210 */ /* 0x000fe40007f3e0ff */
[----:B0-----:R-:W-:Y:S02]  /*108cf0*/  PRMT R3, R14, 0x5410, R13 ;  /* 0x000054100e037816 */ /* 0x001fe4000000000d */
[----:B------:R-:W-:-:S03]  /*108d00*/  SHF.R.S32.HI R13, RZ, 0x1f, R12 ;  /* 0x0000001fff0d7819 */ /* 0x000fc6000001140c */
[----:B------:R-:W-:Y:S02]  /*108d10*/  STL [R1+0x5548], R3 ;  /* 0x0055480301007387 */ /* 0x000fe40000100800 */
[----:B------:R-:W-:Y:S02]  /*108d20*/  IMAD.X R25, R13, 0x1, R5, P1 ;  /* 0x000000010d197824 */ /* 0x000fe400008e0605 */
[----:B------:R-:W3:Y:S04]  /*108d30*/  LDL.LU R26, [R1+0x4ea0] ;  /* 0x004ea000011a7983 */ /* 0x000ee80000300800 */
[----:B------:R-:W3:Y:S01]  /*108d40*/  LDL.LU R32, [R1+0x184] ;  /* 0x0001840001207983 */ /* 0x000ee20000300800 */
[----:B------:R-:W-:-:S03]  /*108d50*/  SHF.R.U32.HI R17, RZ, 0x8, R17 ;  /* 0x00000008ff117819 */ /* 0x000fc60000011611 */
[----:B------:R0:W-:Y:S01]  /*108d60*/  STL.64 [R1+0x1048], R24 ;  /* 0x0010481801007387 */ /* 0x0001e20000100a00 */
[----:B------:R-:W-:Y:S02]  /*108d70*/  SHF.R.U32.HI R16, RZ, 0x8, R16 ;  /* 0x00000008ff107819 */ /* 0x000fe40000011610 */
[----:B------:R-:W-:Y:S02]  /*108d80*/  SHF.R.U32.HI R14, RZ, 0x8, R18 ;  /* 0x00000008ff0e7819 */ /* 0x000fe40000011612 */
[----:B------:R-:W-:Y:S01]  /*108d90*/  LOP3.LUT R17, R17, 0xffff, RZ, 0xc0, !PT ;  /* 0x0000ffff11117812 */ /* 0x000fe200078ec0ff */
[----:B0-----:R-:W3:Y:S01]  /*108da0*/  LDL.LU R25, [R1+0x4d0] ;  /* 0x0004d00001197983 */ /* 0x001ee20000300800 */
[----:B------:R-:W-:Y:S02]  /*108db0*/  LOP3.LUT R16, R16, 0xffff, RZ, 0xc0, !PT ;  /* 0x0000ffff10107812 */ /* 0x000fe400078ec0ff */
[----:B------:R-:W-:Y:S02]  /*108dc0*/  LOP3.LUT R14, R14, 0xffff, RZ, 0xc0, !PT ;  /* 0x0000ffff0e0e7812 */ /* 0x000fe400078ec0ff */
[----:B------:R-:W-:-:S02]  /*108dd0*/  PRMT R16, R17, 0x3340, R16 ;  /* 0x0000334011107816 */ /* 0x000fc40000000010 */
[--C-:B------:R-:W-:Y:S02]  /*108de0*/  PRMT R3, R14, 0x3340, R0.reuse ;  /* 0x000033400e037816 */ /* 0x100fe40000000000 */
[----:B------:R-:W-:Y:S01]  /*108df0*/  PRMT R14, R33, 0x3340, R0 ;  /* 0x00003340210e7816 */ /* 0x000fe20000000000 */
[----:B------:R0:W-:Y:S04]  /*108e00*/  STL [R1+0x548], R16 ;  /* 0x0005481001007387 */ /* 0x0001e80000100800 */
[----:B------:R1:W-:Y:S04]  /*108e10*/  STL [R1+0xc], R3 ;  /* 0x00000c0301007387 */ /* 0x0003e80000100800 */
[----:B------:R-:W3:Y:S04]  /*108e20*/  LDL.LU R48, [R1+0x59e8] ;  /* 0x0059e80001307983 */ /* 0x000ee80000300800 */
[----:B------:R-:W-:Y:S01]  /*108e30*/  STL [R1+0x5814], R33 ;  /* 0x0058142101007387 */ /* 0x000fe20000100800 */
[----:B--2---:R-:W-:-:S02]  /*108e40*/  LOP3.LUT R18, R22, 0xffff, RZ, 0xc0, !PT ;  /* 0x0000ffff16127812 */ /* 0x004fc400078ec0ff */
[----:B----4-:R-:W-:Y:S02]  /*108e50*/  LOP3.LUT R17, R23, 0xffff, RZ, 0xc0, !PT ;  /* 0x0000ffff17117812 */ /* 0x010fe400078ec0ff */
[----:B------:R-:W-:Y:S02]  /*108e60*/  IADD3 R22, P1, PT, R12, R6, RZ ;  /* 0x000000060c167210 */ /* 0x000fe40007f3e0ff */
[----:B0-----:R-:W-:-:S04]  /*108e70*/  PRMT R16, R18, 0x3340, R17 ;  /* 0x0000334012107816 */ /* 0x001fc80000000011 */
[----:B-1----:R-:W-:Y:S01]  /*108e80*/  PRMT R3, R16, 0x5410, R14 ;  /* 0x0000541010037816 */ /* 0x002fe2000000000e */
[----:B------:R-:W-:-:S04]  /*108e90*/  IMAD.X R23, R13, 0x1, R7, P1 ;  /* 0x000000010d177824 */ /* 0x000fc800008e0607 */
[----:B------:R-:W-:Y:S04]  /*108ea0*/  STL [R1+0x5544], R3 ;  /* 0x0055440301007387 */ /* 0x000fe80000100800 */
[----:B------:R-:W2:Y:S04]  /*108eb0*/  LDL.LU R24, [R1+0x4ea4] ;  /* 0x004ea40001187983 */ /* 0x000ea80000300800 */
[----:B------:R0:W-:Y:S04]  /*108ec0*/  STL.64 [R1+0x1040], R22 ;  /* 0x0010401601007387 */ /* 0x0001e80000100a00 */
[----:B0-----:R-:W4:Y:S04]  /*108ed0*/  LDL.LU R22, [R1+0x188] ;  /* 0x0001880001167983 */ /* 0x001f280000300800 */
[----:B------:R-:W4:Y:S01]  /*108ee0*/  LDL.LU R23, [R1+0x4d4] ;  /* 0x0004d40001177983 */ /* 0x000f220000300800 */
[----:B------:R-:W-:-:S02]  /*108ef0*/  SHF.R.U32.HI R14, RZ, 0x8, R20 ;  /* 0x00000008ff0e7819 */ /* 0x000fc40000011614 */
[----:B------:R-:W-:Y:S02]  /*108f00*/  SHF.R.U32.HI R18, RZ, 0x8, R18 ;  /* 0x00000008ff127819 */ /* 0x000fe40000011612 */
[----:B------:R-:W-:Y:S02]  /*108f10*/  SHF.R.U32.HI R16, RZ, 0x8, R17 ;  /* 0x00000008ff107819 */ /* 0x000fe40000011611 */
[----:B------:R-:W-:Y:S02]  /*108f20*/  LOP3.LUT R14, R14, 0xffff, RZ, 0xc0, !PT ;  /* 0x0000ffff0e0e7812 */ /* 0x000fe400078ec0ff */
[----:B------:R-:W-:Y:S02]  /*108f30*/  LOP3.LUT R17, R18, 0xffff, RZ, 0xc0, !PT ;  /* 0x0000ffff12117812 */ /* 0x000fe400078ec0ff */
[----:B------:R-:W-:Y:S02]  /*108f40*/  LOP3.LUT R16, R16, 0xffff, RZ, 0xc0, !PT ;  /* 0x0000ffff10107812 */ /* 0x000fe400078ec0ff */
[----:B------:R-:W-:-:S02]  /*108f50*/  PRMT R14, R14, 0x3340, R0 ;  /* 0x000033400e0e7816 */ /* 0x000fc40000000000 */
[----:B------:R-:W-:-:S03]  /*108f60*/  PRMT R3, R17, 0x3340, R16 ;  /* 0x0000334011037816 */ /* 0x000fc60000000010 */
[----:B------:R0:W-:Y:S01]  /*108f70*/  STL [R1+0x8], R14 ;  /* 0x0000080e01007387 */ /* 0x0001e20000100800 */
[----:B------:R-:W-:-:S03]  /*108f80*/  IADD3 R20, P1, PT, R12, R8, RZ ;  /* 0x000000080c147210 */ /* 0x000fc60007f3e0ff */
[----:B------:R1:W-:Y:S02]  /*108f90*/  STL [R1+0x4c68], R3 ;  /* 0x004c680301007387 */ /* 0x0003e40000100800 */
[----:B------:R-:W-:Y:S01]  /*108fa0*/  IMAD.X R21, R13, 0x1, R11, P1 ;  /* 0x000000010d157824 */ /* 0x000fe200008e060b */
[----:B---3--:R-:W-:Y:S02]  /*108fb0*/  LOP3.LUT R18, R26, 0xffff, RZ, 0xc0, !PT ;  /* 0x0000ffff1a127812 */ /* 0x008fe400078ec0ff */
[----:B------:R-:W-:-:S04]  /*108fc0*/  LOP3.LUT R19, R32, 0xffff, RZ, 0xc0, !PT ;  /* 0x0000ffff20137812 */ /* 0x000fc800078ec0ff */
[----:B0-----:R-:W-:Y:S02]  /*108fd0*/  PRMT R14, R19, 0x3340, R0 ;  /* 0x00003340130e7816 */ /* 0x001fe40000000000 */
[----:B------:R-:W-:-:S04]  /*108fe0*/  LOP3.LUT R17, R25, 0xffff, RZ, 0xc0, !PT ;  /* 0x0000ffff19117812 */ /* 0x000fc800078ec0ff */
[----:B------:R-:W-:-:S04]  /*108ff0*/  PRMT R16, R18, 0x3340, R17 ;  /* 0x0000334012107816 */ /* 0x000fc80000000011 */
[----:B-1----:R-:W-:-:S05]  /*109000*/  PRMT R3, R16, 0x5410, R14 ;  /* 0x0000541010037816 */ /* 0x002fca000000000e */
[----:B------:R-:W-:Y:S01]  /*109010*/  STL [R1+0x5528], R3 ;  /* 0x0055280301007387 */ /* 0x000fe20000100800 */
[----:B------:R-:W-:-:S03]  /*109020*/  SHF.R.U32.HI R16, RZ, 0x8, R18 ;  /* 0x00000008ff107819 */ /* 0x000fc60000011612 */
[----:B------:R-:W3:Y:S01]  /*109030*/  LDL.LU R28, [R1+0x608] ;  /* 0x00060800011c7983 */ /* 0x000ee20000300800 */
[----:B------:R-:W-:-:S03]  /*109040*/  SHF.R.U32.HI R14, RZ, 0x8, R17 ;  /* 0x00000008ff0e7819 */ /* 0x000fc60000011611 */
[----:B------:R-:W3:Y:S04]  /*109050*/  LDL.LU R26, [R1+0x2d0] ;  /* 0x0002d000011a7983 */ /* 0x000ee80000300800 */
[----:B------:R0:W-:Y:S01]  /*109060*/  STL.64 [R1+0x1030], R20 ;  /* 0x0010301401007387 */ /* 0x0001e20000100a00 */
[----:B------:R-:W-:Y:S02]  /*109070*/  LOP3.LUT R16, R16, 0xffff, RZ, 0xc0, !PT ;  /* 0x0000ffff10107812 */ /* 0x000fe400078ec0ff */
[----:B------:R-:W-:Y:S02]  /*109080*/  LOP3.LUT R14, R14, 0xffff, RZ, 0xc0, !PT ;  /* 0x0000ffff0e0e7812 */ /* 0x000fe400078ec0ff */
[----:B0-----:R-:W-:Y:S02]  /*109090*/  IADD3 R20, P1, PT, R12, R9, RZ ;  /* 0x000000090c147210 */ /* 0x001fe40007f3e0ff */
[----:B------:R-:W-:-:S03]  /*1090a0*/  PRMT R3, R16, 0x3340, R14 ;  /* 0x0000334010037816 */ /* 0x000fc6000000000e */
[----:B------:R-:W-:Y:S01]  /*1090b0*/  IMAD.X R21, R13, 0x1, R10, P1 ;  /* 0x000000010d157824 */ /* 0x000fe200008e060a */
[----:B------:R-:W-:Y:S01]  /*1090c0*/  SHF.R.U32.HI R13, RZ, 0x8, R19 ;  /* 0x00000008ff0d7819 */ /* 0x000fe20000011613 */
[----:B------:R0:W-:Y:S03]  /*1090d0*/  STL [R1+0x53c], R3 ;  /* 0x00053c0301007387 */ /* 0x0001e60000100800 */
[----:B------:R-:W-:Y:S01]  /*1090e0*/  LOP3.LUT R13, R13, 0xffff, RZ, 0xc0, !PT ;  /* 0x0000ffff0d0d7812 */ /* 0x000fe200078ec0ff */
[----:B------:R-:W-:Y:S03]  /*1090f0*/  STL.64 [R1+0x1038], R20 ;  /* 0x0010381401007387 */ /* 0x000fe60000100a00 */
[----:B0-----:R-:W-:-:S05]  /*109100*/  PRMT R3, R13, 0x3340, R0 ;  /* 0x000033400d037816 */ /* 0x001fca0000000000 */
[----:B------:R0:W-:Y:S04]  /*109110*/  STL [R1+0x4], R3 ;  /* 0x0000040301007387 */ /* 0x0001e80000100800 */
[----:B------:R-:W3:Y:S04]  /*109120*/  LDL.LU R32, [R1+0x60c] ;  /* 0x00060c0001207983 */ /* 0x000ee80000300800 */
[----:B------:R-:W3:Y:S01]  /*109130*/  LDL.LU R25, [R1+0x2d4] ;  /* 0x0002d40001197983 */ /* 0x000ee20000300800 */
[----:B--2---:R-:W-:Y:S02]  /*109140*/  LOP3.LUT R18, R24, 0xffff, RZ, 0xc0, !PT ;  /* 0x0000ffff18127812 */ /* 0x004fe400078ec0ff */
[----:B----4-:R-:W-:-:S02]  /*109150*/  LOP3.LUT R17, R22, 0xffff, RZ, 0xc0, !PT ;  /* 0x0000ffff16117812 */ /* 0x010fc400078ec0ff */
        /* <DEDUP_REMOVED lines=11> */
[----:B------:R-:W-:-:S03]  /*109210*/  PRMT R58, R58, 0x3340, R0 ;  /* 0x000033403a3a7816 */ /* 0x000fc60000000000 */
[----:B------:R-:W2:Y:S01]  /*109220*/  LDL.LU R24, [R1+0x4ea8] ;  /* 0x004ea80001187983 */ /* 0x000ea20000300800 */
[----:B------:R-:W-:-:S03]  /*109230*/  LOP3.LUT R17, R60, 0xffff, RZ, 0xc0, !PT ;  /* 0x0000ffff3c117812 */ /* 0x000fc600078ec0ff */
[----:B------:R-:W4:Y:S01]  /*109240*/  LDL.LU R22, [R1+0x194] ;  /* 0x0001940001167983 */ /* 0x000f220000300800 */
[----:B0-----:R-:W-:-:S03]  /*109250*/  PRMT R3, R14, 0x3340, R13 ;  /* 0x000033400e037816 */ /* 0x001fc6000000000d */
[----:B------:R-:W-:Y:S04]  /*109260*/  STL [R1+0x5864], R58 ;  /* 0x0058643a01007387 */ /* 0x000fe80000100800 */
[----:B------:R0:W-:Y:S04]  /*109270*/  STL [R1+0x2fc], R3 ;  /* 0x0002fc0301007387 */ /* 0x0001e80000100800 */
[----:B------:R-:W4:Y:S04]  /*109280*/  LDL.LU R60, [R1+0x59e4] ;  /* 0x0059e400013c7983 */ /* 0x000f280000300800 */
[----:B------:R-:W4:Y:S01]  /*109290*/  LDL.LU R23, [R1+0x4e0] ;  /* 0x0004e00001177983 */ /* 0x000f220000300800 */
[----:B------:R-:W-:Y:S01]  /*1092a0*/  PRMT R13, R17, 0x3340, R0 ;  /* 0x00003340110d7816 */ /* 0x000fe20000000000 */
[----:B------:R-:W-:Y:S01]  /*1092b0*/  VIADD R12, R12, UR6 ;  /* 0x000000060c0c7c36 */ /* 0x000fe20008000000 */
[----:B------:R-:W-:Y:S01]  /*1092c0*/  SHF.R.U32.HI R56, RZ, 0x8, R17 ;  /* 0x00000008ff387819 */ /* 0x000fe20000011611 */
[----:B------:R-:W1:Y:S03]  /*1092d0*/  LDCU UR6, c[0x0][0x3b8] ;  /* 0x00007700ff0677ac */ /* 0x000e660008000800 */
[----:B------:R-:W-:-:S02]  /*1092e0*/  IADD3 R20, P1, PT, R12, R4, RZ ;  /* 0x000000040c147210 */ /* 0x000fc40007f3e0ff */
[----:B------:R-:W-:Y:S02]  /*1092f0*/  LOP3.LUT R56, R56, 0xffff, RZ, 0xc0, !PT ;  /* 0x0000ffff38387812 */ /* 0x000fe400078ec0ff */
[----:B------:R-:W-:Y:S02]  /*109300*/  LOP3.LUT R57, R57, 0xffff, RZ, 0xc0, !PT ;  /* 0x0000ffff39397812 */ /* 0x000fe400078ec0ff */
[--C-:B------:R-:W-:Y:S02]  /*109310*/  PRMT R56, R56, 0x3340, R0.reuse ;  /* 0x0000334038387816 */ /* 0x100fe40000000000 */
[----:B------:R-:W-:Y:S02]  /*109320*/  PRMT R57, R57, 0x3340, R0 ;  /* 0x0000334039397816 */ /* 0x000fe40000000000 */
[----:B---3--:R-:W-:Y:S02]  /*109330*/  LOP3.LUT R18, R28, 0xffff, RZ, 0xc0, !PT ;  /* 0x0000ffff1c127812 */ /* 0x008fe400078ec0ff */
[----:B------:R-:W-:-:S04]  /*109340*/  LOP3.LUT R16, R26, 0xffff, RZ, 0xc0, !PT ;  /* 0x0000ffff1a107812 */ /* 0x000fc800078ec0ff */
[----:B------:R-:W-:Y:S02]  /*109350*/  PRMT R14, R18, 0x3340, R16 ;  /* 0x00003340120e7816 */ /* 0x000fe40000000010 */
[----:B------:R-:W-:Y:S02]  /*109360*/  SHF.R.U32.HI R18, RZ, 0x8, R18 ;  /* 0x00000008ff127819 */ /* 0x000fe40000011612 */
[----:B0-----:R-:W-:Y:S02]  /*109370*/  PRMT R3, R14, 0x5410, R13 ;  /* 0x000054100e037816 */ /* 0x001fe4000000000d */
[----:B------:R-:W-:Y:S02]  /*109380*/  SHF.R.U32.HI R14, RZ, 0x8, R16 ;  /* 0x00000008ff0e7819 */ /* 0x000fe40000011610 */
[----:B------:R-:W-:Y:S02]  /*109390*/  SHF.R.S32.HI R13, RZ, 0x1f, R12 ;  /* 0x0000001fff0d7819 */ /* 0x000fe4000001140c */
[----:B------:R-:W-:-:S02]  /*1093a0*/  LOP3.LUT R16, R18, 0xffff, RZ, 0xc0, !PT ;  /* 0x0000ffff12107812 */ /* 0x000fc400078ec0ff */
[----:B------:R-:W-:Y:S01]  /*1093b0*/  LOP3.LUT R14, R14, 0xffff, RZ, 0xc0, !PT ;  /* 0x0000ffff0e0e7812 */ /* 0x000fe200078ec0ff */
[----:B------:R-:W-:Y:S01]  /*1093c0*/  IMAD.X R21, R13, 0x1, R5, P1 ;  /* 0x000000010d157824 */ /* 0x000fe200008e0605 */
[----:B------:R0:W-:Y:S04]  /*1093d0*/  STL [R1+0x5514], R3 ;  /* 0x0055140301007387 */ /* 0x0001e80000100800 */
[----:B------:R3:W-:Y:S01]  /*1093e0*/  STL.64 [R1+0x1028], R20 ;  /* 0x0010281401007387 */ /* 0x0007e20000100a00 */
[----:B0-----:R-:W-:-:S03]  /*1093f0*/  PRMT R3, R16, 0x3340, R14 ;  /* 0x0000334010037816 */ /* 0x001fc6000000000e */
[----:B------:R-:W-:Y:S04]  /*109400*/  STL [R1+0x5860], R56 ;  /* 0x0058603801007387 */ /* 0x000fe80000100800 */
[----:B------:R0:W-:Y:S04]  /*109410*/  STL [R1+0x2d0], R3 ;  /* 0x0002d00301007387 */ /* 0x0001e80000100800 */
[----:B------:R-:W-:Y:S01]  /*109420*/  STL [R1+0x58b4], R57 ;  /* 0x0058b43901007387 */ /* 0x000fe20000100800 */
[----:B---3--:R-:W-:Y:S02]  /*109430*/  LOP3.LUT R20, R32, 0xffff, RZ, 0xc0, !PT ;  /* 0x0000ffff20147812 */ /* 0x008fe400078ec0ff */
[----:B0-----:R-:W-:-:S02]  /*109440*/  LOP3.LUT R3, R49, 0xffff, RZ, 0xc0, !PT ;  /* 0x0000ffff31037812 */ /* 0x001fc400078ec0ff */
[----:B------:R-:W-:Y:S01]  /*109450*/  LOP3.LUT R18, R25, 0xffff, RZ, 0xc0, !PT ;  /* 0x0000ffff19127812 */ /* 0x000fe200078ec0ff */
[----:B------:R-:W3:Y:S01]  /*109460*/  LDL.LU R49, [R1+0x59e0] ;  /* 0x0059e00001317983 */ /* 0x000ee20000300800 */
[----:B------:R-:W-:Y:S02]  /*109470*/  PRMT R14, R3, 0x3340, R0 ;  /* 0x00003340030e7816 */ /* 0x000fe40000000000 */
[----:B------:R-:W-:Y:S01]  /*109480*/  PRMT R16, R20, 0x3340, R18 ;  /* 0x0000334014107816 */ /* 0x000fe20000000012 */
[----:B------:R-:W3:Y:S04]  /*109490*/  LDL.LU R32, [R1+0x4eac] ;  /* 0x004eac0001207983 */ /* 0x000ee80000300800 */
[----:B------:R-:W3:Y:S01]  /*1094a0*/  LDL.LU R25, [R1+0x198] ;  /* 0x0001980001197983 */ /* 0x000ee20000300800 */
[----:B--2---:R-:W-:-:S03]  /*1094b0*/  LOP3.LUT R19, R24, 0xffff, RZ, 0xc0, !PT ;  /* 0x0000ffff18137812 */ /* 0x004fc600078ec0ff */
[----:B------:R-:W2:Y:S01]  /*1094c0*/  LDL.LU R24, [R1+0x4e4] ;  /* 0x0004e40001187983 */ /* 0x000ea20000300800 */
[----:B----4-:R-:W-:-:S03]  /*1094d0*/  LOP3.LUT R21, R22, 0xffff, RZ, 0xc0, !PT ;  /* 0x0000ffff16157812 */ /* 0x010fc600078ec0ff */
[----:B------:R0:W-:Y:S01]  /*1094e0*/  STL [R1+0x5818], R3 ;  /* 0x0058180301007387 */ /* 0x0001e20000100800 */
[----:B------:R-:W-:Y:S02]  /*1094f0*/  IADD3 R22, P1, PT, R12, R6, RZ ;  /* 0x000000060c167210 */ /* 0x000fe40007f3e0ff */
[----:B0-----:R-:W-:Y:S02]  /*109500*/  PRMT R3, R16, 0x5410, R14 ;  /* 0x0000541010037816 */ /* 0x001fe4000000000e */
[----:B------:R-:W-:Y:S02]  /*109510*/  LOP3.LUT R17, R23, 0xffff, RZ, 0xc0, !PT ;  /* 0x0000ffff17117812 */ /* 0x000fe400078ec0ff */
[----:B------:R-:W-:Y:S02]  /*109520*/  PRMT R14, R21, 0x3340, R0 ;  /* 0x00003340150e7816 */ /* 0x000fe40000000000 */
[----:B------:R-:W-:Y:S01]  /*109530*/  PRMT R16, R19, 0x3340, R17 ;  /* 0x0000334013107816 */ /* 0x000fe20000000011 */
[----:B------:R0:W-:Y:S01]  /*109540*/  STL [R1+0x5504], R3 ;  /* 0x0055040301007387 */ /* 0x0001e20000100800 */
[----:B------:R-:W-:-:S02]  /*109550*/  IMAD.X R23, R13, 0x1, R7, P1 ;  /* 0x000000010d177824 */ /* 0x000fc400008e0607 */
[----:B0-----:R-:W-:-:S05]  /*109560*/  PRMT R3, R16, 0x5410, R14 ;  /* 0x0000541010037816 */ /* 0x001fca000000000e */
[----:B------:R-:W-:Y:S04]  /*109570*/  STL [R1+0x54fc], R3 ;  /* 0x0054fc0301007387 */ /* 0x000fe80000100800 */
[----:B------:R0:W-:Y:S04]  /*109580*/  STL.64 [R1+0x1018], R22 ;  /* 0x0010181601007387 */ /* 0x0001e80000100a00 */
[----:B0-----:R-:W4:Y:S04]  /*109590*/  LDL.LU R22, [R1+0x628] ;  /* 0x0006280001167983 */ /* 0x001f280000300800 */
[----:B------:R-:W4:Y:S01]  /*1095a0*/  LDL.LU R23, [R1+0x2ec] ;  /* 0x0002ec0001177983 */ /* 0x000f220000300800 */
[----:B------:R-:W-:-:S02]  /*1095b0*/  SHF.R.U32.HI R20, RZ, 0x8, R20 ;  /* 0x00000008ff147819 */ /* 0x000fc40000011614 */
[----:B------:R-:W-:Y:S02]  /*1095c0*/  SHF.R.U32.HI R14, RZ, 0x8, R18 ;  /* 0x00000008ff0e7819 */ /* 0x000fe40000011612 */
[----:B------:R-:W-:Y:S02]  /*1095d0*/  SHF.R.U32.HI R16, RZ, 0x8, R19 ;  /* 0x00000008ff107819 */ /* 0x000fe40000011613 */
[----:B------:R-:W-:Y:S02]  /*1095e0*/  SHF.R.U32.HI R19, RZ, 0x8, R17 ;  /* 0x00000008ff137819 */ /* 0x000fe40000011611 */
[----:B------:R-:W-:Y:S02]  /*1095f0*/  LOP3.LUT R18, R20, 0xffff, RZ, 0xc0, !PT ;  /* 0x0000ffff14127812 */ /* 0x000fe400078ec0ff */
[----:B------:R-:W-:Y:S02]  /*109600*/  LOP3.LUT R17, R14, 0xffff, RZ, 0xc0, !PT ;  /* 0x0000ffff0e117812 */ /* 0x000fe400078ec0ff */
[----:B------:R-:W-:-:S02]  /*109610*/  LOP3.LUT R16, R16, 0xffff, RZ, 0xc0, !PT ;  /* 0x0000ffff10107812 */ /* 0x000fc400078ec0ff */
[----:B------:R-:W-:Y:S02]  /*109620*/  PRMT R17, R18, 0x3340, R17 ;  /* 0x0000334012117816 */ /* 0x000fe40000000011 */
[----:B------:R-:W-:Y:S02]  /*109630*/  LOP3.LUT R14, R19, 0xffff, RZ, 0xc0, !PT ;  /* 0x0000ffff130e7812 */ /* 0x000fe400078ec0ff */
[----:B------:R-:W-:Y:S02]  /*109640*/  IADD3 R18, P1, PT, R12, R8, RZ ;  /* 0x000000080c127210 */ /* 0x000fe40007f3e0ff */
[----:B------:R-:W-:Y:S02]  /*109650*/  SHF.R.U32.HI R55, RZ, 0x8, R21 ;  /* 0x00000008ff377819 */ /* 0x000fe40000011615 */
[----:B------:R-:W-:Y:S01]  /*109660*/  PRMT R3, R16, 0x3340, R14 ;  /* 0x0000334010037816 */ /* 0x000fe2000000000e */
[----:B------:R-:W-:Y:S01]  /*109670*/  IMAD.X R19, R13, 0x1, R11, P1 ;  /* 0x000000010d137824 */ /* 0x000fe200008e060b */
[----:B------:R-:W-:Y:S01]  /*109680*/  LOP3.LUT R55, R55, 0xffff, RZ, 0xc0, !PT ;  /* 0x0000ffff37377812 */ /* 0x000fe200078ec0ff */
[----:B------:R-:W-:Y:S03]  /*109690*/  STL [R1+0x4c58], R17 ;  /* 0x004c581101007387 */ /* 0x000fe60000100800 */
[----:B------:R-:W-:Y:S01]  /*1096a0*/  PRMT R55, R55, 0x3340, R0 ;  /* 0x0000334037377816 */ /* 0x000fe20000000000 */
[----:B------:R-:W-:Y:S04]  /*1096b0*/  STL [R1+0x4b8], R3 ;  /* 0x0004b80301007387 */ /* 0x000fe80000100800 */
[----:B------:R3:W-:Y:S01]  /*1096c0*/  STL.64 [R1+0x1020], R18 ;  /* 0x0010201201007387 */ /* 0x0007e20000100a00 */
[----:B------:R-:W-:-:S03]  /*1096d0*/  IADD3 R20, P1, PT, R12, R9, RZ ;  /* 0x000000090c147210 */ /* 0x000fc60007f3e0ff */
[----:B------:R-:W-:Y:S04]  /*1096e0*/  STL [R1+0x5868], R55 ;  /* 0x0058683701007387 */ /* 0x000fe80000100800 */
[----:B------:R-:W4:Y:S01]  /*1096f0*/  LDL.LU R27, [R1+0x62c] ;  /* 0x00062c00011b7983 */ /* 0x000f220000300800 */
[----:B------:R-:W-:-:S03]  /*109700*/  IMAD.X R21, R13, 0x1, R10, P1 ;  /* 0x000000010d157824 */ /* 0x000fc600008e060a */
[----:B------:R-:W4:Y:S01]  /*109710*/  LDL.LU R28, [R1+0x2e8] ;  /* 0x0002e800011c7983 */ /* 0x000f220000300800 */
[----:B---3--:R-:W-:Y:S02]  /*109720*/  LOP3.LUT R18, R32, 0xffff, RZ, 0xc0, !PT ;  /* 0x0000ffff20127812 */ /* 0x008fe400078ec0ff */
[----:B------:R-:W-:-:S04]  /*109730*/  LOP3.LUT R19, R25, 0xffff, RZ, 0xc0, !PT ;  /* 0x0000ffff19137812 */ /* 0x000fc800078ec0ff */
[----:B------:R-:W-:Y:S02]  /*109740*/  PRMT R14, R19, 0x3340, R0 ;  /* 0x00003340130e7816 */ /* 0x000fe40000000000 */
[----:B--2---:R-:W-:-:S04]  /*109750*/  LOP3.LUT R17, R24, 0xffff, RZ, 0xc0, !PT ;  /* 0x0000ffff18117812 */ /* 0x004fc800078ec0ff */
        /* <DEDUP_REMOVED lines=10> */
[----:B------:R-:W-:-:S03]  /*109800*/  PRMT R13, R17, 0x3340, R0 ;  /* 0x00003340110d7816 */ /* 0x000fc60000000000 */
[----:B------:R0:W-:Y:S04]  /*109810*/  STL [R1+0x4ac], R3 ;  /* 0x0004ac0301007387 */ /* 0x0001e80000100800 */
[----:B------:R-:W2:Y:S04]  /*109820*/  LDL.LU R43, [R1+0x59dc] ;  /* 0x0059dc00012b7983 */ /* 0x000ea80000300800 */
[----:B------:R-:W3:Y:S01]  /*109830*/  LDL.LU R24, [R1+0x4eb0] ;  /* 0x004eb00001187983 */ /* 0x000ee20000300800 */
[----:B----4-:R-:W-:-:S03]  /*109840*/  LOP3.LUT R18, R22, 0xffff, RZ, 0xc0, !PT ;  /* 0x0000ffff16127812 */ /* 0x010fc600078ec0ff */
[----:B------:R-:W4:Y:S01]  /*109850*/  LDL.LU R22, [R1+0x1a8] ;  /* 0x0001a80001167983 */ /* 0x000f220000300800 */
[----:B------:R-:W-:-:S04]  /*109860*/  LOP3.LUT R16, R23, 0xffff, RZ, 0xc0, !PT ;  /* 0x0000ffff17107812 */ /* 0x000fc800078ec0ff */
[----:B------:R-:W-:-:S04]  /*109870*/  PRMT R14, R18, 0x3340, R16 ;  /* 0x00003340120e7816 */ /* 0x000fc80000000010 */
[----:B0-----:R-:W-:-:S05]  /*109880*/  PRMT R3, R14, 0x5410, R13 ;  /* 0x000054100e037816 */ /* 0x001fca000000000d */
[----:B------:R0:W-:Y:S04]  /*109890*/  STL [R1+0x54e8], R3 ;  /* 0x0054e80301007387 */ /* 0x0001e80000100800 */
[----:B------:R-:W2:Y:S04]  /*1098a0*/  LDL.LU R23, [R1+0x504] ;  /* 0x0005040001177983 */ /* 0x000ea80000300800 */
[----:B------:R-:W4:Y:S04]  /*1098b0*/  LDL.LU R26, [R1+0x4eb4] ;  /* 0x004eb400011a7983 */ /* 0x000f280000300800 */
[----:B------:R-:W4:Y:S04]  /*1098c0*/  LDL.LU R32, [R1+0x1a4] ;  /* 0x0001a40001207983 */ /* 0x000f280000300800 */
[----:B------:R-:W4:Y:S01]  /*1098d0*/  LDL.LU R25, [R1+0x500] ;  /* 0x0005000001197983 */ /* 0x000f220000300800 */
[----:B------:R-:W-:-:S02]  /*1098e0*/  SHF.R.U32.HI R14, RZ, 0x8, R18 ;  /* 0x00000008ff0e7819 */ /* 0x000fc40000011612 */
[----:B------:R-:W-:Y:S02]  /*1098f0*/  SHF.R.U32.HI R13, RZ, 0x8, R16 ;  /* 0x00000008ff0d7819 */ /* 0x000fe40000011610 */
[----:B------:R-:W-:Y:S02]  /*109900*/  LOP3.LUT R14, R14, 0xffff, RZ, 0xc0, !PT ;  /* 0x0000ffff0e0e7812 */ /* 0x000fe400078ec0ff */
[----:B------:R-:W-:Y:S02]  /*109910*/  LOP3.LUT R13, R13, 0xffff, RZ, 0xc0, !PT ;  /* 0x0000ffff0d0d7812 */ /* 0x000fe400078ec0ff */
[----:B------:R-:W-:Y:S02]  /*109920*/  SHF.R.U32.HI R54, RZ, 0x8, R17 ;  /* 0x00000008ff367819 */ /* 0x000fe40000011611 */
[----:B------:R-:W-:Y:S02]  /*109930*/  LOP3.LUT R33, R52, 0xffff, RZ, 0xc0, !PT ;  /* 0x0000ffff34217812 */ /* 0x000fe400078ec0ff */
[----:B------:R-:W-:-:S02]  /*109940*/  LOP3.LUT R17, R27, 0xffff, RZ, 0xc0, !PT ;  /* 0x0000ffff1b117812 */ /* 0x000fc400078ec0ff */
[----:B0-----:R-:W-:Y:S02]  /*109950*/  PRMT R3, R14, 0x3340, R13 ;  /* 0x000033400e037816 */ /* 0x001fe4000000000d */
[----:B------:R-:W-:Y:S02]  /*109960*/  LOP3.LUT R16, R28, 0xffff, RZ, 0xc0, !PT ;  /* 0x0000ffff1c107812 */ /* 0x000fe400078ec0ff */
[----:B------:R-:W-:Y:S02]  /*109970*/  PRMT R13, R33, 0x3340, R0 ;  /* 0x00003340210d7816 */ /* 0x000fe40000000000 */
[----:B------:R-:W-:Y:S01]  /*109980*/  PRMT R14, R17, 0x3340, R16 ;  /* 0x00003340110e7816 */ /* 0x000fe20000000010 */
[----:B-1----:R-:W-:Y:S01]  /*109990*/  VIADD R12, R12, UR6 ;  /* 0x000000060c0c7c36 */ /* 0x002fe20008000000 */
[----:B------:R0:W-:Y:S01]  /*1099a0*/  STL [R1+0x4a8], R3 ;  /* 0x0004a80301007387 */ /* 0x0001e20000100800 */
[----:B------:R-:W-:Y:S01]  /*1099b0*/  SHF.R.U32.HI R17, RZ, 0x8, R17 ;  /* 0x00000008ff117819 */ /* 0x000fe20000011611 */
[----:B------:R-:W1:Y:S02]  /*1099c0*/  LDCU UR6, c[0x0][0x3b8] ;  /* 0x00007700ff0677ac */ /* 0x000e640008000800 */
[----:B------:R-:W-:Y:S01]  /*1099d0*/  IADD3 R20, P1, PT, R12, R4, RZ ;  /* 0x000000040c147210 */ /* 0x000fe20007f3e0ff */
[----:B------:R-:W4:Y:S01]  /*1099e0*/  LDL.LU R52, [R1+0x59d8] ;  /* 0x0059d80001347983 */ /* 0x000f220000300800 */
[----:B0-----:R-:W-:-:S02]  /*1099f0*/  PRMT R3, R14, 0x5410, R13 ;  /* 0x000054100e037816 */ /* 0x001fc4000000000d */
[----:B------:R-:W-:Y:S02]  /*109a00*/  SHF.R.U32.HI R14, RZ, 0x8, R16 ;  /* 0x00000008ff0e7819 */ /* 0x000fe40000011610 */
[----:B------:R-:W-:Y:S02]  /*109a10*/  SHF.R.S32.HI R13, RZ, 0x1f, R12 ;  /* 0x0000001fff0d7819 */ /* 0x000fe4000001140c */
[----:B------:R-:W-:Y:S02]  /*109a20*/  LOP3.LUT R16, R17, 0xffff, RZ, 0xc0, !PT ;  /* 0x0000ffff11107812 */ /* 0x000fe400078ec0ff */
[----:B------:R-:W-:Y:S01]  /*109a30*/  LOP3.LUT R14, R14, 0xffff, RZ, 0xc0, !PT ;  /* 0x0000ffff0e0e7812 */ /* 0x000fe200078ec0ff */
[----:B------:R-:W-:Y:S01]  /*109a40*/  STL [R1+0x581c], R33 ;  /* 0x00581c2101007387 */ /* 0x000fe20000100800 */
[----:B------:R-:W-:-:S03]  /*109a50*/  IMAD.X R21, R13, 0x1, R5, P1 ;  /* 0x000000010d157824 */ /* 0x000fc600008e0605 */
[----:B------:R0:W-:Y:S04]  /*109a60*/  STL [R1+0x54e4], R3 ;  /* 0x0054e40301007387 */ /* 0x0001e80000100800 */
[----:B------:R3:W-:Y:S01]  /*109a70*/  STL.64 [R1+0x1008], R20 ;  /* 0x0010081401007387 */ /* 0x0007e20000100a00 */
[----:B0-----:R-:W-:-:S05]  /*109a80*/  PRMT R3, R16, 0x3340, R14 ;  /* 0x0000334010037816 */ /* 0x001fca000000000e */
[----:B------:R0:W-:Y:S01]  /*109a90*/  STL [R1+0x4c48], R3 ;  /* 0x004c480301007387 */ /* 0x0001e20000100800 */
[----:B---3--:R-:W-:-:S03]  /*109aa0*/  LOP3.LUT R20, R24, 0xffff, RZ, 0xc0, !PT ;  /* 0x0000ffff18147812 */ /* 0x008fc600078ec0ff */
[----:B------:R-:W3:Y:S01]  /*109ab0*/  LDL.LU R24, [R1+0x640] ;  /* 0x0006400001187983 */ /* 0x000ee20000300800 */
[----:B--2---:R-:W-:-:S03]  /*109ac0*/  LOP3.LUT R18, R23, 0xffff, RZ, 0xc0, !PT ;  /* 0x0000ffff17127812 */ /* 0x004fc600078ec0ff */
[----:B------:R-:W2:Y:S01]  /*109ad0*/  LDL.LU R23, [R1+0x300] ;  /* 0x0003000001177983 */ /* 0x000ea20000300800 */
[----:B----4-:R-:W-:Y:S02]  /*109ae0*/  LOP3.LUT R22, R22, 0xffff, RZ, 0xc0, !PT ;  /* 0x0000ffff16167812 */ /* 0x010fe400078ec0ff */
[----:B------:R-:W-:Y:S02]  /*109af0*/  PRMT R16, R20, 0x3340, R18 ;  /* 0x0000334014107816 */ /* 0x000fe40000000012 */
[----:B------:R-:W-:Y:S02]  /*109b00*/  PRMT R14, R22, 0x3340, R0 ;  /* 0x00003340160e7816 */ /* 0x000fe40000000000 */
[----:B------:R-:W-:Y:S02]  /*109b10*/  SHF.R.U32.HI R53, RZ, 0x8, R19 ;  /* 0x00000008ff357819 */ /* 0x000fe40000011613 */
[----:B------:R-:W-:Y:S02]  /*109b20*/  LOP3.LUT R19, R26, 0xffff, RZ, 0xc0, !PT ;  /* 0x0000ffff1a137812 */ /* 0x000fe400078ec0ff */
[----:B------:R-:W-:-:S02]  /*109b30*/  LOP3.LUT R21, R32, 0xffff, RZ, 0xc0, !PT ;  /* 0x0000ffff20157812 */ /* 0x000fc400078ec0ff */
[----:B------:R-:W-:Y:S02]  /*109b40*/  LOP3.LUT R17, R25, 0xffff, RZ, 0xc0, !PT ;  /* 0x0000ffff19117812 */ /* 0x000fe400078ec0ff */
[----:B0-----:R-:W-:Y:S02]  /*109b50*/  PRMT R3, R16, 0x5410, R14 ;  /* 0x0000541010037816 */ /* 0x001fe4000000000e */
[----:B------:R-:W-:Y:S02]  /*109b60*/  PRMT R14, R21, 0x3340, R0 ;  /* 0x00003340150e7816 */ /* 0x000fe40000000000 */
[----:B------:R-:W-:Y:S01]  /*109b70*/  PRMT R16, R19, 0x3340, R17 ;  /* 0x0000334013107816 */ /* 0x000fe20000000011 */
[----:B------:R0:W-:Y:S01]  /*109b80*/  STL [R1+0x54d0], R3 ;  /* 0x0054d00301007387 */ /* 0x0001e20000100800 */
[----:B------:R-:W-:Y:S02]  /*109b90*/  SHF.R.U32.HI R20, RZ, 0x8, R20 ;  /* 0x00000008ff147819 */ /* 0x000fe40000011614 */
[----:B------:R-:W-:-:S02]  /*109ba0*/  IADD3 R26, P1, PT, R12, R6, RZ ;  /* 0x000000060c1a7210 */ /* 0x000fc40007f3e0ff */
[----:B0-----:R-:W-:Y:S02]  /*109bb0*/  PRMT R3, R16, 0x5410, R14 ;  /* 0x0000541010037816 */ /* 0x001fe4000000000e */
[----:B------:R-:W-:Y:S02]  /*109bc0*/  SHF.R.U32.HI R16, RZ, 0x8, R18 ;  /* 0x00000008ff107819 */ /* 0x000fe40000011612 */
[----:B------:R-:W-:Y:S02]  /*109bd0*/  SHF.R.U32.HI R14, RZ, 0x8, R17 ;  /* 0x00000008ff0e7819 */ /* 0x000fe40000011611 */
[----:B------:R-:W-:Y:S02]  /*109be0*/  LOP3.LUT R17, R20, 0xffff, RZ, 0xc0, !PT ;  /* 0x0000ffff14117812 */ /* 0x000fe400078ec0ff */
[----:B------:R-:W-:Y:S01]  /*109bf0*/  LOP3.LUT R16, R16, 0xffff, RZ, 0xc0, !PT ;  /* 0x0000ffff10107812 */ /* 0x000fe200078ec0ff */
[----:B------:R-:W-:Y:S01]  /*109c00*/  IMAD.X R27, R13, 0x1, R7, P1 ;  /* 0x000000010d1b7824 */ /* 0x000fe200008e0607 */
[----:B------:R-:W-:Y:S02]  /*109c10*/  STL [R1+0x54c8], R3 ;  /* 0x0054c80301007387 */ /* 0x000fe40000100800 */
[----:B------:R-:W-:-:S02]  /*109c20*/  PRMT R16, R17, 0x3340, R16 ;  /* 0x0000334011107816 */ /* 0x000fc40000000010 */
[----:B------:R-:W-:Y:S01]  /*109c30*/  SHF.R.U32.HI R19, RZ, 0x8, R19 ;  /* 0x00000008ff137819 */ /* 0x000fe20000011613 */
[----:B------:R0:W-:Y:S01]  /*109c40*/  STL.64 [R1+0xff8], R26 ;  /* 0x000ff81a01007387 */ /* 0x0001e20000100a00 */
[----:B------:R-:W-:Y:S02]  /*109c50*/  LOP3.LUT R14, R14, 0xffff, RZ, 0xc0, !PT ;  /* 0x0000ffff0e0e7812 */ /* 0x000fe400078ec0ff */
[----:B------:R-:W-:Y:S01]  /*109c60*/  LOP3.LUT R18, R19, 0xffff, RZ, 0xc0, !PT ;  /* 0x0000ffff13127812 */ /* 0x000fe200078ec0ff */
[----:B0-----:R-:W4:Y:S04]  /*109c70*/  LDL.LU R27, [R1+0x648] ;  /* 0x00064800011b7983 */ /* 0x001f280000300800 */
[----:B------:R0:W-:Y:S04]  /*109c80*/  STL [R1+0x498], R16 ;  /* 0x0004981001007387 */ /* 0x0001e80000100800 */
[----:B------:R-:W4:Y:S01]  /*109c90*/  LDL.LU R28, [R1+0x304] ;  /* 0x00030400011c7983 */ /* 0x000f220000300800 */
[----:B------:R-:W-:-:S02]  /*109ca0*/  PRMT R3, R18, 0x3340, R14 ;  /* 0x0000334012037816 */ /* 0x000fc4000000000e */
[----:B0-----:R-:W-:-:S03]  /*109cb0*/  IADD3 R16, P1, PT, R12, R8, RZ ;  /* 0x000000080c107210 */ /* 0x001fc60007f3e0ff */
[----:B------:R-:W-:Y:S02]  /*109cc0*/  STL [R1+0x458], R3 ;  /* 0x0004580301007387 */ /* 0x000fe40000100800 */
[----:B------:R-:W-:Y:S01]  /*109cd0*/  IMAD.X R17, R13, 0x1, R11, P1 ;  /* 0x000000010d117824 */ /* 0x000fe200008e060b */
[----:B------:R-:W-:-:S04]  /*109ce0*/  LOP3.LUT R19, R34, 0xffff, RZ, 0xc0, !PT ;  /* 0x0000ffff22137812 */ /* 0x000fc800078ec0ff */
[----:B------:R2:W-:Y:S01]  /*109cf0*/  STL.64 [R1+0x1000], R16 ;  /* 0x0010001001007387 */ /* 0x0005e20000100a00 */
[----:B------:R-:W-:Y:S02]  /*109d00*/  IADD3 R20, P1, PT, R12, R9, RZ ;  /* 0x000000090c147210 */ /* 0x000fe40007f3e0ff */
[----:B------:R-:W-:Y:S01]  /*109d10*/  PRMT R14, R19, 0x3340, R0 ;  /* 0x00003340130e7816 */ /* 0x000fe20000000000 */
[----:B------:R-:W4:Y:S01]  /*109d20*/  LDL.LU R34, [R1+0x59d4] ;  /* 0x0059d40001227983 */ /* 0x000f220000300800 */
[----:B------:R-:W-:Y:S01]  /*109d30*/  SHF.R.U32.HI R31, RZ, 0x8, R21 ;  /* 0x00000008ff1f7819 */ /* 0x000fe20000011615 */
[----:B------:R-:W-:Y:S01]  /*109d40*/  IMAD.X R21, R13, 0x1, R10, P1 ;  /* 0x000000010d157824 */ /* 0x000fe200008e060a */
[----:B------:R-:W-:Y:S02]  /*109d50*/  SHF.R.U32.HI R30, RZ, 0x8, R22 ;  /* 0x00000008ff1e7819 */ /* 0x000fe40000011616 */
[----:B------:R-:W-:Y:S02]  /*109d60*/  LOP3.LUT R31, R31, 0xffff, RZ, 0xc0, !PT ;  /* 0x0000ffff1f1f7812 */ /* 0x000fe400078ec0ff */
[----:B------:R-:W-:-:S02]  /*109d70*/  LOP3.LUT R30, R30, 0xffff, RZ, 0xc0, !PT ;  /* 0x0000ffff1e1e7812 */ /* 0x000fc400078ec0ff */
[--C-:B------:R-:W-:Y:S02]  /*109d80*/  PRMT R31, R31, 0x3340, R0.reuse ;  /* 0x000033401f1f7816 */ /* 0x100fe40000000000 */
[----:B------:R-:W-:Y:S02]  /*109d90*/  PRMT R30, R30, 0x3340, R0 ;  /* 0x000033401e1e7816 */ /* 0x000fe40000000000 */
[----:B---3--:R-:W-:Y:S02]  /*109da0*/  LOP3.LUT R18, R24, 0xffff, RZ, 0xc0, !PT ;  /* 0x0000ffff18127812 */ /* 0x008fe400078ec0ff */
[----:B--2---:R-:W-:-:S04]  /*109db0*/  LOP3.LUT R17, R23, 0xffff, RZ, 0xc0, !PT ;  /* 0x0000ffff17117812 */ /* 0x004fc800078ec0ff */
[--C-:B------:R-:W-:Y:S02]  /*109dc0*/  PRMT R16, R18, 0x3340, R17.reuse ;  /* 0x0000334012107816 */ /* 0x100fe40000000011 */
[----:B------:R-:W-:Y:S02]  /*109dd0*/  SHF.R.U32.HI R13, RZ, 0x8, R17 ;  /* 0x00000008ff0d7819 */ /* 0x000fe40000011611 */
[----:B------:R-:W-:Y:S02]  /*109de0*/  PRMT R3, R16, 0x5410, R14 ;  /* 0x0000541010037816 */ /* 0x000fe4000000000e */
[----:B------:R-:W-:Y:S02]  /*109df0*/  SHF.R.U32.HI R14, RZ, 0x8, R18 ;  /* 0x00000008ff0e7819 */ /* 0x000fe40000011612 */
[----:B------:R-:W-:Y:S01]  /*109e00*/  LOP3.LUT R13, R13, 0xffff, RZ, 0xc0, !PT ;  /* 0x0000ffff0d0d7812 */ /* 0x000fe200078ec0ff */
[----:B------:R0:W-:Y:S01]  /*109e10*/  STL [R1+0x54bc], R3 ;  /* 0x0054bc0301007387 */ /* 0x0001e20000100800 */
[----:B------:R-:W-:-:S03]  /*109e20*/  LOP3.LUT R14, R14, 0xffff, RZ, 0xc0, !PT ;  /* 0x0000ffff0e0e7812 */ /* 0x000fc600078ec0ff */
[----:B------:R-:W2:Y:S04]  /*109e30*/  LDL.LU R26, [R1+0x4ebc] ;  /* 0x004ebc00011a7983 */ /* 0x000ea80000300800 */
[----:B------:R-:W3:Y:S01]  /*109e40*/  LDL.LU R32, [R1+0x1b8] ;  /* 0x0001b80001207983 */ /* 0x000ee20000300800 */
[----:B0-----:R-:W-:-:S03]  /*109e50*/  PRMT R3, R14, 0x3340, R13 ;  /* 0x000033400e037816 */ /* 0x001fc6000000000d */
[----:B------:R-:W3:Y:S04]  /*109e60*/  LDL.LU R25, [R1+0x524] ;  /* 0x0005240001197983 */ /* 0x000ee80000300800 */
[----:B------:R-:W-:Y:S04]  /*109e70*/  STL.64 [R1+0xff0], R20 ;  /* 0x000ff01401007387 */ /* 0x000fe80000100a00 */
[----:B------:R-:W3:Y:S01]  /*109e80*/  LDL.LU R24, [R1+0x4eb8] ;  /* 0x004eb80001187983 */ /* 0x000ee20000300800 */
[----:B------:R-:W-:-:S03]  /*109e90*/  LOP3.LUT R18, R40, 0xffff, RZ, 0xc0, !PT ;  /* 0x0000ffff28127812 */ /* 0x000fc600078ec0ff */
[----:B------:R-:W-:Y:S04]  /*109ea0*/  STL.64 [R1+0x5870], R30 ;  /* 0x0058701e01007387 */ /* 0x000fe80000100a00 */
[----:B------:R-:W3:Y:S04]  /*109eb0*/  LDL.LU R23, [R1+0x1b4] ;  /* 0x0001b40001177983 */ /* 0x000ee80000300800 */
[----:B------:R0:W-:Y:S04]  /*109ec0*/  STL [R1+0x454], R3 ;  /* 0x0004540301007387 */ /* 0x0001e80000100800 */
[----:B------:R-:W3:Y:S01]  /*109ed0*/  LDL.LU R40, [R1+0x520] ;  /* 0x0005200001287983 */ /* 0x000ee20000300800 */
[----:B------:R-:W-:-:S02]  /*109ee0*/  PRMT R13, R18, 0x3340, R0 ;  /* 0x00003340120d7816 */ /* 0x000fc40000000000 */
[----:B----4-:R-:W-:Y:S02]  /*109ef0*/  LOP3.LUT R17, R27, 0xffff, RZ, 0xc0, !PT ;  /* 0x0000ffff1b117812 */ /* 0x010fe400078ec0ff */
[----:B------:R-:W-:-:S04]  /*109f00*/  LOP3.LUT R16, R28, 0xffff, RZ, 0xc0, !PT ;  /* 0x0000ffff1c107812 */ /* 0x000fc800078ec0ff */
[----:B------:R-:W-:-:S04]  /*109f10*/  PRMT R14, R17, 0x3340, R16 ;  /* 0x00003340110e7816 */ /* 0x000fc80000000010 */
[----:B0-----:R-:W-:Y:S02]  /*109f20*/  PRMT R3, R14, 0x5410, R13 ;  /* 0x000054100e037816 */ /* 0x001fe4000000000d */
[----:B------:R-:W-:Y:S02]  /*109f30*/  SHF.R.U32.HI R14, RZ, 0x8, R17 ;  /* 0x00000008ff0e7819 */ /* 0x000fe40000011611 */
[----:B------:R-:W-:Y:S01]  /*109f40*/  SHF.R.U32.HI R13, RZ, 0x8, R16 ;  /* 0x00000008ff0d7819 */ /* 0x000fe20000011610 */
[----:B-1----:R-:W-:Y:S01]  /*109f50*/  VIADD R12, R12, UR6 ;  /* 0x000000060c0c7c36 */ /* 0x002fe20008000000 */
[----:B------:R-:W-:Y:S01]  /*109f60*/  LOP3.LUT R14, R14, 0xffff, RZ, 0xc0, !PT ;  /* 0x0000ffff0e0e7812 */ /* 0x000fe200078ec0ff */
[----:B------:R0:W-:Y:S01]  /*109f70*/  STL [R1+0x54b8], R3 ;  /* 0x0054b80301007387 */ /* 0x0001e20000100800 */
[----:B------:R-:W-:Y:S01]  /*109f80*/  LOP3.LUT R13, R13, 0xffff, RZ, 0xc0, !PT ;  /* 0x0000ffff0d0d7812 */ /* 0x000fe200078ec0ff */
[----:B------:R-:W1:Y:S01]  /*109f90*/  LDCU UR6, c[0x0][0x3b8] ;  /* 0x00007700ff0677ac */ /* 0x000e620008000800 */
[----:B------:R-:W-:-:S02]  /*109fa0*/  SHF.R.U32.HI R28, RZ, 0x8, R18 ;  /* 0x00000008ff1c7819 */ /* 0x000fc40000011612 */
[----:B------:R-:W-:Y:S02]  /*109fb0*/  SHF.R.U32.HI R29, RZ, 0x8, R19 ;  /* 0x00000008ff1d7819 */ /* 0x000fe40000011613 */
[----:B------:R-:W-:Y:S02]  /*109fc0*/  IADD3 R16, P1, PT, R12, R4, RZ ;  /* 0x000000040c107210 */ /* 0x000fe40007f3e0ff */
[----:B0-----:R-:W-:Y:S02]  /*109fd0*/  PRMT R3, R14, 0x3340, R13 ;  /* 0x000033400e037816 */ /* 0x001fe4000000000d */
[----:B------:R-:W-:Y:S02]  /*109fe0*/  SHF.R.S32.HI R13, RZ, 0x1f, R12 ;  /* 0x0000001fff0d7819 */ /* 0x000fe4000001140c */
[----:B------:R-:W-:Y:S02]  /*109ff0*/  LOP3.LUT R28, R28, 0xffff, RZ, 0xc0, !PT ;  /* 0x0000ffff1c1c7812 */ /* 0x000fe400078ec0ff */
[----:B------:R-:W-:Y:S01]  /*10a000*/  LOP3.LUT R29, R29, 0xffff, RZ, 0xc0, !PT ;  /* 0x0000ffff1d1d7812 */ /* 0x000fe200078ec0ff */
[----:B------:R-:W-:Y:S01]  /*10a010*/  IMAD.X R17, R13, 0x1, R5, P1 ;  /* 0x000000010d117824 */ /* 0x000fe200008e0605 */
[----:B------:R-:W-:-:S02]  /*10a020*/  PRMT R28, R28, 0x3340, R0 ;  /* 0x000033401c1c7816 */ /* 0x000fc40000000000 */
[----:B------:R-:W-:Y:S01]  /*10a030*/  PRMT R29, R29, 0x3340, R0 ;  /* 0x000033401d1d7816 */ /* 0x000fe20000000000 */
[----:B------:R-:W-:Y:S04]  /*10a040*/  STL [R1+0x2f8], R3 ;  /* 0x0002f80301007387 */ /* 0x000fe80000100800 */
[----:B------:R0:W-:Y:S04]  /*10a050*/  STL.64 [R1+0xfe8], R16 ;  /* 0x000fe81001007387 */ /* 0x0001e80000100a00 */
[----:B------:R-:W-:Y:S01]  /*10a060*/  STL.64 [R1+0x5880], R28 ;  /* 0x0058801c01007387 */ /* 0x000fe20000100a00 */
[----:B------:R-:W-:-:S02]  /*10a070*/  IADD3 R22, P1, PT, R12, R6, RZ ;  /* 0x000000060c167210 */ /* 0x000fc40007f3e0ff */
[----:B--2---:R-:W-:Y:S02]  /*10a080*/  LOP3.LUT R20, R26, 0xffff, RZ, 0xc0, !PT ;  /* 0x0000ffff1a147812 */ /* 0x004fe400078ec0ff */
[----:B------:R-:W2:Y:S01]  /*10a090*/  LDL.LU R26, [R1+0x688] ;  /* 0x00068800011a7983 */ /* 0x000ea20000300800 */
[----:B---3--:R-:W-:Y:S02]  /*10a0a0*/  LOP3.LUT R32, R32, 0xffff, RZ, 0xc0, !PT ;  /* 0x0000ffff20207812 */ /* 0x008fe400078ec0ff */
[----:B------:R-:W-:Y:S02]  /*10a0b0*/  LOP3.LUT R18, R25, 0xffff, RZ, 0xc0, !PT ;  /* 0x0000ffff19127812 */ /* 0x000fe400078ec0ff */
[----:B------:R-:W-:Y:S02]  /*10a0c0*/  PRMT R14, R32, 0x3340, R0 ;  /* 0x00003340200e7816 */ /* 0x000fe40000000000 */
[----:B0-----:R-:W-:Y:S02]  /*10a0d0*/  PRMT R16, R20, 0x3340, R18 ;  /* 0x0000334014107816 */ /* 0x001fe40000000012 */
[----:B------:R-:W-:-:S02]  /*10a0e0*/  LOP3.LUT R19, R24, 0xffff, RZ, 0xc0, !PT ;  /* 0x0000ffff18137812 */ /* 0x000fc400078ec0ff */
[----:B------:R-:W3:Y:S01]  /*10a0f0*/  LDL.LU R24, [R1+0x3a8] ;  /* 0x0003a80001187983 */ /* 0x000ee20000300800 */
[----:B------:R-:W-:Y:S02]  /*10a100*/  PRMT R3, R16, 0x5410, R14 ;  /* 0x0000541010037816 */ /* 0x000fe4000000000e */
[----:B------:R-:W-:Y:S01]  /*10a110*/  LOP3.LUT R21, R23, 0xffff, RZ, 0xc0, !PT ;  /* 0x0000ffff17157812 */ /* 0x000fe200078ec0ff */
[----:B------:R-:W-:Y:S03]  /*10a120*/  STL [R1+0x5820], R32 ;  /* 0x0058202001007387 */ /* 0x000fe60000100800 */
[----:B------:R-:W-:Y:S02]  /*10a130*/  PRMT R14, R21, 0x3340, R0 ;  /* 0x00003340150e7816 */ /* 0x000fe40000000000 */
[----:B------:R-:W-:Y:S01]  /*10a140*/  LOP3.LUT R17, R40, 0xffff, RZ, 0xc0, !PT ;  /* 0x0000ffff28117812 */ /* 0x000fe200078ec0ff */
[----:B------:R0:W-:Y:S03]  /*10a150*/  STL [R1+0x54a4], R3 ;  /* 0x0054a40301007387 */ /* 0x0001e60000100800 */
[----:B------:R-:W-:Y:S01]  /*10a160*/  PRMT R16, R19, 0x3340, R17 ;  /* 0x0000334013107816 */ /* 0x000fe20000000011 */
[----:B------:R-:W-:-:S03]  /*10a170*/  IMAD.X R23, R13, 0x1, R7, P1 ;  /* 0x000000010d177824 */ /* 0x000fc600008e0607 */
        /* <DEDUP_REMOVED lines=10> */
[----:B------:R-:W-:Y:S02]  /*10a220*/  SHF.R.U32.HI R19, RZ, 0x8, R19 ;  /* 0x00000008ff137819 */ /* 0x000fe40000011613 */
[----:B------:R-:W-:-:S02]  /*10a230*/  PRMT R17, R18, 0x3340, R17 ;  /* 0x0000334012117816 */ /* 0x000fc40000000011 */
[----:B------:R-:W-:Y:S02]  /*10a240*/  LOP3.LUT R16, R19, 0xffff, RZ, 0xc0, !PT ;  /* 0x0000ffff13107812 */ /* 0x000fe400078ec0ff */
[----:B------:R-:W-:Y:S02]  /*10a250*/  LOP3.LUT R14, R14, 0xffff, RZ, 0xc0, !PT ;  /* 0x0000ffff0e0e7812 */ /* 0x000fe400078ec0ff */
[----:B------:R-:W-:Y:S02]  /*10a260*/  IADD3 R18, P1, PT, R12, R8, RZ ;  /* 0x000000080c127210 */ /* 0x000fe40007f3e0ff */
[----:B------:R-:W-:-:S03]  /*10a270*/  PRMT R3, R16, 0x3340, R14 ;  /* 0x0000334010037816 */ /* 0x000fc6000000000e */
[----:B------:R-:W-:Y:S01]  /*10a280*/  IMAD.X R19, R13, 0x1, R11, P1 ;  /* 0x000000010d137824 */ /* 0x000fe200008e060b */
[----:B------:R-:W-:Y:S04]  /*10a290*/  STL [R1+0x4c3c], R17 ;  /* 0x004c3c1101007387 */ /* 0x000fe80000100800 */
[----:B------:R-:W-:Y:S04]  /*10a2a0*/  STL [R1+0x304], R3 ;  /* 0x0003040301007387 */ /* 0x000fe80000100800 */
[----:B------:R0:W-:Y:S01]  /*10a2b0*/  STL.64 [R1+0xfe0], R18 ;  /* 0x000fe01201007387 */ /* 0x0001e20000100a00 */
[----:B------:R-:W-:-:S02]  /*10a2c0*/  IADD3 R20, P1, PT, R12, R9, RZ ;  /* 0x000000090c147210 */ /* 0x000fc40007f3e0ff */
[----:B------:R-:W-:Y:S02]  /*10a2d0*/  SHF.R.U32.HI R25, RZ, 0x8, R21 ;  /* 0x00000008ff197819 */ /* 0x000fe40000011615 */
[----:B0-----:R-:W-:Y:S01]  /*10a2e0*/  LOP3.LUT R19, R35, 0xffff, RZ, 0xc0, !PT ;  /* 0x0000ffff23137812 */ /* 0x001fe200078ec0ff */
[----:B------:R-:W-:Y:S01]  /*10a2f0*/  IMAD.X R21, R13, 0x1, R10, P1 ;  /* 0x000000010d157824 */ /* 0x000fe200008e060a */
[----:B------:R-:W4:Y:S02]  /*10a300*/  LDL.LU R35, [R1+0x59d0] ;  /* 0x0059d00001237983 */ /* 0x000f240000300800 */
[----:B------:R-:W-:Y:S02]  /*10a310*/  PRMT R14, R19, 0x3340, R0 ;  /* 0x00003340130e7816 */ /* 0x000fe40000000000 */
[----:B------:R-:W4:Y:S04]  /*10a320*/  LDL.LU R57, [R1+0x1cc] ;  /* 0x0001cc0001397983 */ /* 0x000f280000300800 */
[----:B------:R-:W4:Y:S01]  /*10a330*/  LDL.LU R56, [R1+0x4ec0] ;  /* 0x004ec00001387983 */ /* 0x000f220000300800 */
[----:B--2---:R-:W-:-:S02]  /*10a340*/  LOP3.LUT R18, R26, 0xffff, RZ, 0xc0, !PT ;  /* 0x0000ffff1a127812 */ /* 0x004fc400078ec0ff */
[----:B---3--:R-:W-:-:S04]  /*10a350*/  LOP3.LUT R17, R24, 0xffff, RZ, 0xc0, !PT ;  /* 0x0000ffff18117812 */ /* 0x008fc800078ec0ff */
[--C-:B------:R-:W-:Y:S02]  /*10a360*/  PRMT R16, R18, 0x3340, R17.reuse ;  /* 0x0000334012107816 */ /* 0x100fe40000000011 */
[----:B------:R-:W-:Y:S02]  /*10a370*/  SHF.R.U32.HI R13, RZ, 0x8, R17 ;  /* 0x00000008ff0d7819 */ /* 0x000fe40000011611 */
[----:B------:R-:W-:Y:S02]  /*10a380*/  PRMT R3, R16, 0x5410, R14 ;  /* 0x0000541010037816 */ /* 0x000fe4000000000e */
[----:B------:R-:W-:Y:S02]  /*10a390*/  SHF.R.U32.HI R14, RZ, 0x8, R18 ;  /* 0x00000008ff0e7819 */ /* 0x000fe40000011612 */
[----:B------:R-:W-:Y:S01]  /*10a3a0*/  LOP3.LUT R13, R13, 0xffff, RZ, 0xc0, !PT ;  /* 0x0000ffff0d0d7812 */ /* 0x000fe200078ec0ff */
[----:B------:R0:W-:Y:S01]  /*10a3b0*/  STL [R1+0x5494], R3 ;  /* 0x0054940301007387 */ /* 0x0001e20000100800 */
[----:B------:R-:W-:-:S03]  /*10a3c0*/  LOP3.LUT R14, R14, 0xffff, RZ, 0xc0, !PT ;  /* 0x0000ffff0e0e7812 */ /* 0x000fc600078ec0ff */
[----:B------:R-:W2:Y:S01]  /*10a3d0*/  LDL.LU R24, [R1+0x540] ;  /* 0x0005400001187983 */ /* 0x000ea20000300800 */
[----:B------:R-:W-:-:S03]  /*10a3e0*/  PRMT R13, R14, 0x3340, R13 ;  /* 0x000033400e0d7816 */ /* 0x000fc6000000000d */
[----:B------:R-:W-:Y:S01]  /*10a3f0*/  STL.64 [R1+0xfd0], R20 ;  /* 0x000fd01401007387 */ /* 0x000fe20000100a00 */
[----:B0-----:R-:W-:-:S03]  /*10a400*/  LOP3.LUT R3, R39, 0xffff, RZ, 0xc0, !PT ;  /* 0x0000ffff27037812 */ /* 0x001fc600078ec0ff */
[----:B------:R0:W-:Y:S04]  /*10a410*/  STL [R1+0x300], R13 ;  /* 0x0003000d01007387 */ /* 0x0001e80000100800 */
[----:B------:R-:W3:Y:S01]  /*10a420*/  LDL.LU R39, [R1+0x59cc] ;  /* 0x0059cc0001277983 */ /* 0x000ee20000300800 */
[----:B0-----:R-:W-:-:S03]  /*10a430*/  PRMT R13, R3, 0x3340, R0 ;  /* 0x00003340030d7816 */ /* 0x001fc60000000000 */
[----:B------:R0:W-:Y:S04]  /*10a440*/  STL [R1+0x5824], R3 ;  /* 0x0058240301007387 */ /* 0x0001e80000100800 */
[----:B------:R-:W3:Y:S01]  /*10a450*/  LDL.LU R58, [R1+0x4ec4] ;  /* 0x004ec400013a7983 */ /* 0x000ee20000300800 */
[----:B----4-:R-:W-:-:S03]  /*10a460*/  LOP3.LUT R17, R23, 0xffff, RZ, 0xc0, !PT ;  /* 0x0000ffff17117812 */ /* 0x010fc600078ec0ff */
[----:B------:R-:W4:Y:S01]  /*10a470*/  LDL.LU R23, [R1+0x1d0] ;  /* 0x0001d00001177983 */ /* 0x000f220000300800 */
[----:B------:R-:W-:-:S04]  /*10a480*/  LOP3.LUT R16, R40, 0xffff, RZ, 0xc0, !PT ;  /* 0x0000ffff28107812 */ /* 0x000fc800078ec0ff */
[----:B------:R-:W-:-:S04]  /*10a490*/  PRMT R14, R17, 0x3340, R16 ;  /* 0x00003340110e7816 */ /* 0x000fc80000000010 */
[----:B0-----:R-:W-:-:S05]  /*10a4a0*/  PRMT R3, R14, 0x5410, R13 ;  /* 0x000054100e037816 */ /* 0x001fca000000000d */
[----:B------:R0:W-:Y:S04]  /*10a4b0*/  STL [R1+0x5490], R3 ;  /* 0x0054900301007387 */ /* 0x0001e80000100800 */
[----:B------:R-:W3:Y:S04]  /*10a4c0*/  LDL.LU R27, [R1+0x544] ;  /* 0x00054400011b7983 */ /* 0x000ee80000300800 */
[----:B------:R-:W3:Y:S04]  /*10a4d0*/  LDL.LU R26, [R1+0x6cc] ;  /* 0x0006cc00011a7983 */ /* 0x000ee80000300800 */
[----:B------:R-:W3:Y:S01]  /*10a4e0*/  LDL.LU R40, [R1+0x3b4] ;  /* 0x0003b40001287983 */ /* 0x000ee20000300800 */
[----:B------:R-:W-:-:S02]  /*10a4f0*/  SHF.R.U32.HI R14, RZ, 0x8, R17 ;  /* 0x00000008ff0e7819 */ /* 0x000fc40000011611 */
[----:B------:R-:W-:Y:S02]  /*10a500*/  SHF.R.U32.HI R13, RZ, 0x8, R16 ;  /* 0x00000008ff0d7819 */ /* 0x000fe40000011610 */
[----:B------:R-:W-:Y:S02]  /*10a510*/  SHF.R.U32.HI R19, RZ, 0x8, R19 ;  /* 0x00000008ff137819 */ /* 0x000fe40000011613 */
[----:B------:R-:W-:Y:S02]  /*10a520*/  LOP3.LUT R14, R14, 0xffff, RZ, 0xc0, !PT ;  /* 0x0000ffff0e0e7812 */ /* 0x000fe400078ec0ff */
[----:B------:R-:W-:Y:S02]  /*10a530*/  LOP3.LUT R13, R13, 0xffff, RZ, 0xc0, !PT ;  /* 0x0000ffff0d0d7812 */ /* 0x000fe400078ec0ff */
[----:B------:R-:W-:Y:S02]  /*10a540*/  LOP3.LUT R16, R19, 0xffff, RZ, 0xc0, !PT ;  /* 0x0000ffff13107812 */ /* 0x000fe400078ec0ff */
[----:B0-----:R-:W-:Y:S01]  /*10a550*/  PRMT R3, R14, 0x3340, R13 ;  /* 0x000033400e037816 */ /* 0x001fe2000000000d */
[----:B-1----:R-:W-:Y:S01]  /*10a560*/  VIADD R12, R12, UR6 ;  /* 0x000000060c0c7c36 */ /* 0x002fe20008000000 */
[----:B------:R-:W-:-:S02]  /*10a570*/  LOP3.LUT R18, R57, 0xffff, RZ, 0xc0, !PT ;  /* 0x0000ffff39127812 */ /* 0x000fc400078ec0ff */
[----:B------:R-:W-:Y:S01]  /*10a580*/  LOP3.LUT R19, R56, 0xffff, RZ, 0xc0, !PT ;  /* 0x0000ffff38137812 */ /* 0x000fe200078ec0ff */
[----:B------:R0:W-:Y:S01]  /*10a590*/  STL [R1+0x4c38], R3 ;  /* 0x004c380301007387 */ /* 0x0001e20000100800 */
[----:B------:R-:W-:Y:S01]  /*10a5a0*/  PRMT R13, R18, 0x3340, R0 ;  /* 0x00003340120d7816 */ /* 0x000fe20000000000 */
[----:B------:R-:W1:Y:S01]  /*10a5b0*/  LDCU UR6, c[0x0][0x3b8] ;  /* 0x00007700ff0677ac */ /* 0x000e620008000800 */
[----:B------:R-:W-:Y:S02]  /*10a5c0*/  IADD3 R20, P1, PT, R12, R4, RZ ;  /* 0x000000040c147210 */ /* 0x000fe40007f3e0ff */
[----:B------:R-:W-:-:S04]  /*10a5d0*/  LOP3.LUT R25, R25, 0xffff, RZ, 0xc0, !PT ;  /* 0x0000ffff19197812 */ /* 0x000fc800078ec0ff */
[----:B------:R-:W-:Y:S02]  /*10a5e0*/  PRMT R25, R25, 0x3340, R0 ;  /* 0x0000334019197816 */ /* 0x000fe40000000000 */
[----:B------:R-:W-:Y:S02]  /*10a5f0*/  LOP3.LUT R22, R45, 0xffff, RZ, 0xc0, !PT ;  /* 0x0000ffff2d167812 */ /* 0x000fe400078ec0ff */
[----:B--2---:R-:W-:-:S04]  /*10a600*/  LOP3.LUT R17, R24, 0xffff, RZ, 0xc0, !PT ;  /* 0x0000ffff18117812 */ /* 0x004fc800078ec0ff */
[----:B------:R-:W-:-:S04]  /*10a610*/  PRMT R14, R19, 0x3340, R17 ;  /* 0x00003340130e7816 */ /* 0x000fc80000000011 */
[----:B0-----:R-:W-:Y:S02]  /*10a620*/  PRMT R3, R14, 0x5410, R13 ;  /* 0x000054100e037816 */ /* 0x001fe4000000000d */
[----:B------:R-:W-:Y:S02]  /*10a630*/  SHF.R.S32.HI R13, RZ, 0x1f, R12 ;  /* 0x0000001fff0d7819 */ /* 0x000fe4000001140c */
[----:B------:R-:W-:Y:S02]  /*10a640*/  SHF.R.U32.HI R24, RZ, 0x8, R18 ;  /* 0x00000008ff187819 */ /* 0x000fe40000011612 */
[----:B------:R-:W-:Y:S01]  /*10a650*/  SHF.R.U32.HI R19, RZ, 0x8, R19 ;  /* 0x00000008ff137819 */ /* 0x000fe20000011613 */
[----:B------:R-:W-:Y:S01]  /*10a660*/  IMAD.X R21, R13, 0x1, R5, P1 ;  /* 0x000000010d157824 */ /* 0x000fe200008e0605 */
[----:B------:R-:W-:Y:S01]  /*10a670*/  SHF.R.U32.HI R14, RZ, 0x8, R17 ;  /* 0x00000008ff0e7819 */ /* 0x000fe20000011611 */
[----:B------:R0:W-:Y:S01]  /*10a680*/  STL [R1+0x5480], R3 ;  /* 0x0054800301007387 */ /* 0x0001e20000100800 */
[----:B------:R-:W-:-:S02]  /*10a690*/  LOP3.LUT R24, R24, 0xffff, RZ, 0xc0, !PT ;  /* 0x0000ffff18187812 */ /* 0x000fc400078ec0ff */
[----:B------:R-:W-:Y:S01]  /*10a6a0*/  LOP3.LUT R17, R19, 0xffff, RZ, 0xc0, !PT ;  /* 0x0000ffff13117812 */ /* 0x000fe200078ec0ff */
[----:B------:R3:W-:Y:S01]  /*10a6b0*/  STL.64 [R1+0xfc8], R20 ;  /* 0x000fc81401007387 */ /* 0x0007e20000100a00 */
[----:B------:R-:W-:Y:S02]  /*10a6c0*/  LOP3.LUT R14, R14, 0xffff, RZ, 0xc0, !PT ;  /* 0x0000ffff0e0e7812 */ /* 0x000fe400078ec0ff */
[----:B------:R-:W-:Y:S02]  /*10a6d0*/  PRMT R24, R24, 0x3340, R0 ;  /* 0x0000334018187816 */ /* 0x000fe40000000000 */
[----:B0-----:R-:W-:Y:S02]  /*10a6e0*/  PRMT R3, R17, 0x3340, R14 ;  /* 0x0000334011037816 */ /* 0x001fe4000000000e */
[----:B----4-:R-:W-:Y:S02]  /*10a6f0*/  LOP3.LUT R23, R23, 0xffff, RZ, 0xc0, !PT ;  /* 0x0000ffff17177812 */ /* 0x010fe400078ec0ff */
[----:B---3--:R-:W-:-:S02]  /*10a700*/  LOP3.LUT R21, R58, 0xffff, RZ, 0xc0, !PT ;  /* 0x0000ffff3a157812 */ /* 0x008fc400078ec0ff */
[----:B------:R-:W-:Y:S01]  /*10a710*/  PRMT R14, R23, 0x3340, R0 ;  /* 0x00003340170e7816 */ /* 0x000fe20000000000 */
[----:B------:R-:W-:Y:S04]  /*10a720*/  STL.64 [R1+0x5888], R24 ;  /* 0x0058881801007387 */ /* 0x000fe80000100a00 */
[----:B------:R0:W-:Y:S04]  /*10a730*/  STL [R1+0x404], R3 ;  /* 0x0004040301007387 */ /* 0x0001e80000100800 */
[----:B------:R-:W2:Y:S01]  /*10a740*/  LDL.LU R45, [R1+0x59c8] ;  /* 0x0059c800012d7983 */ /* 0x000ea20000300800 */
[----:B------:R-:W-:-:S04]  /*10a750*/  LOP3.LUT R19, R27, 0xffff, RZ, 0xc0, !PT ;  /* 0x0000ffff1b137812 */ /* 0x000fc800078ec0ff */
[----:B------:R-:W-:-:S04]  /*10a760*/  PRMT R17, R21, 0x3340, R19 ;  /* 0x0000334015117816 */ /* 0x000fc80000000013 */
[----:B0-----:R-:W-:Y:S02]  /*10a770*/  PRMT R3, R17, 0x5410, R14 ;  /* 0x0000541011037816 */ /* 0x001fe4000000000e */
[----:B------:R-:W-:Y:S02]  /*10a780*/  LOP3.LUT R20, R26, 0xffff, RZ, 0xc0, !PT ;  /* 0x0000ffff1a147812 */ /* 0x000fe400078ec0ff */
[----:B------:R-:W-:Y:S01]  /*10a790*/  LOP3.LUT R18, R40, 0xffff, RZ, 0xc0, !PT ;  /* 0x0000ffff28127812 */ /* 0x000fe200078ec0ff */
[----:B------:R0:W-:Y:S01]  /*10a7a0*/  STL [R1+0x4ec4], R3 ;  /* 0x004ec40301007387 */ /* 0x0001e20000100800 */
[----:B------:R-:W-:-:S03]  /*10a7b0*/  PRMT R14, R22, 0x3340, R0 ;  /* 0x00003340160e7816 */ /* 0x000fc60000000000 */
[----:B------:R-:W3:Y:S01]  /*10a7c0*/  LDL.LU R33, [R1+0x6e8] ;  /* 0x0006e80001217983 */ /* 0x000ee20000300800 */
[----:B------:R-:W-:-:S03]  /*10a7d0*/  PRMT R17, R20, 0x3340, R18 ;  /* 0x0000334014117816 */ /* 0x000fc60000000012 */
[----:B------:R-:W4:Y:S01]  /*10a7e0*/  LDL.LU R55, [R1+0x3b8] ;  /* 0x0003b80001377983 */ /* 0x000f220000300800 */
[----:B0-----:R-:W-:-:S05]  /*10a7f0*/  PRMT R3, R17, 0x5410, R14 ;  /* 0x0000541011037816 */ /* 0x001fca000000000e */
[----:B------:R0:W-:Y:S04]  /*10a800*/  STL [R1+0x4ec0], R3 ;  /* 0x004ec00301007387 */ /* 0x0001e80000100800 */
[----:B------:R-:W2:Y:S04]  /*10a810*/  LDL.LU R57, [R1+0x4ec8] ;  /* 0x004ec80001397983 */ /* 0x000ea80000300800 */
[----:B------:R-:W2:Y:S01]  /*10a820*/  LDL.LU R58, [R1+0x1e0] ;  /* 0x0001e000013a7983 */ /* 0x000ea20000300800 */
[----:B------:R-:W-:Y:S02]  /*10a830*/  IADD3 R24, P1, PT, R12, R6, RZ ;  /* 0x000000060c187210 */ /* 0x000fe40007f3e0ff */
[----:B------:R-:W-:Y:S01]  /*10a840*/  SHF.R.U32.HI R20, RZ, 0x8, R20 ;  /* 0x00000008ff147819 */ /* 0x000fe20000011614 */
[----:B------:R-:W2:Y:S01]  /*10a850*/  LDL.LU R40, [R1+0x564] ;  /* 0x0005640001287983 */ /* 0x000ea20000300800 */
[----:B------:R-:W-:-:S02]  /*10a860*/  SHF.R.U32.HI R21, RZ, 0x8, R21 ;  /* 0x00000008ff157819 */ /* 0x000fc40000011615 */
[----:B------:R-:W-:Y:S02]  /*10a870*/  SHF.R.U32.HI R17, RZ, 0x8, R19 ;  /* 0x00000008ff117819 */ /* 0x000fe40000011613 */
[----:B------:R-:W-:Y:S01]  /*10a880*/  SHF.R.U32.HI R14, RZ, 0x8, R18 ;  /* 0x00000008ff0e7819 */ /* 0x000fe20000011612 */
[----:B------:R-:W-:Y:S01]  /*10a890*/  IMAD.X R25, R13, 0x1, R7, P1 ;  /* 0x000000010d197824 */ /* 0x000fe200008e0607 */
[----:B------:R-:W-:Y:S02]  /*10a8a0*/  LOP3.LUT R19, R20, 0xffff, RZ, 0xc0, !PT ;  /* 0x0000ffff14137812 */ /* 0x000fe400078ec0ff */
[----:B------:R-:W-:Y:S02]  /*10a8b0*/  LOP3.LUT R18, R21, 0xffff, RZ, 0xc0, !PT ;  /* 0x0000ffff15127812 */ /* 0x000fe400078ec0ff */
[----:B------:R-:W-:Y:S02]  /*10a8c0*/  LOP3.LUT R17, R17, 0xffff, RZ, 0xc0, !PT ;  /* 0x0000ffff11117812 */ /* 0x000fe400078ec0ff */
[----:B------:R-:W-:-:S02]  /*10a8d0*/  LOP3.LUT R14, R14, 0xffff, RZ, 0xc0, !PT ;  /* 0x0000ffff0e0e7812 */ /* 0x000fc400078ec0ff */
[----:B------:R-:W-:Y:S02]  /*10a8e0*/  IADD3 R20, P1, PT, R12, R8, RZ ;  /* 0x000000080c147210 */ /* 0x000fe40007f3e0ff */
[----:B------:R-:W-:Y:S02]  /*10a8f0*/  PRMT R17, R18, 0x3340, R17 ;  /* 0x0000334012117816 */ /* 0x000fe40000000011 */
[----:B0-----:R-:W-:Y:S01]  /*10a900*/  PRMT R3, R19, 0x3340, R14 ;  /* 0x0000334013037816 */ /* 0x001fe2000000000e */
[----:B------:R-:W-:Y:S01]  /*10a910*/  IMAD.X R21, R13, 0x1, R11, P1 ;  /* 0x000000010d157824 */ /* 0x000fe200008e060b */
[----:B------:R-:W-:Y:S01]  /*10a920*/  STL.64 [R1+0xfb0], R24 ;  /* 0x000fb01801007387 */ /* 0x000fe20000100a00 */
[----:B------:R-:W-:-:S03]  /*10a930*/  IADD3 R18, P1, PT, R12, R9, RZ ;  /* 0x000000090c127210 */ /* 0x000fc60007f3e0ff */
[----:B------:R0:W-:Y:S04]  /*10a940*/  STL [R1+0x43c], R17 ;  /* 0x00043c1101007387 */ /* 0x0001e80000100800 */
[----:B------:R-:W-:Y:S04]  /*10a950*/  STL [R1+0x40c], R3 ;  /* 0x00040c0301007387 */ /* 0x000fe80000100800 */
[----:B------:R0:W-:Y:S04]  /*10a960*/  STL.64 [R1+0xfc0], R20 ;  /* 0x000fc01401007387 */ /* 0x0001e80000100a00 */
[----:B------:R-:W2:Y:S04]  /*10a970*/  LDL.LU R26, [R1+0x1dc] ;  /* 0x0001dc00011a7983 */ /* 0x000ea80000300800 */
[----:B------:R-:W2:Y:S01]  /*10a980*/  LDL.LU R56, [R1+0x4ecc] ;  /* 0x004ecc0001387983 */ /* 0x000ea20000300800 */
[----:B------:R-:W-:-:S03]  /*10a990*/  IMAD.X R19, R13, 0x1, R10, P1 ;  /* 0x000000010d137824 */ /* 0x000fc600008e060a */
[----:B------:R-:W2:Y:S01]  /*10a9a0*/  LDL.LU R27, [R1+0x560] ;  /* 0x00056000011b7983 */ /* 0x000ea20000300800 */
[----:B0-----:R-:W-:Y:S02]  /*10a9b0*/  SHF.R.U32.HI R17, RZ, 0x8, R23 ;  /* 0x00000008ff117819 */ /* 0x001fe40000011617 */
[----:B------:R-:W-:Y:S01]  /*10a9c0*/  SHF.R.U32.HI R20, RZ, 0x8, R22 ;  /* 0x00000008ff147819 */ /* 0x000fe20000011616 */
[----:B------:R4:W-:Y:S01]  /*10a9d0*/  STL.64 [R1+0xfb8], R18 ;  /* 0x000fb81201007387 */ /* 0x0009e20000100a00 */
[----:B------:R-:W-:Y:S02]  /*10a9e0*/  LOP3.LUT R17, R17, 0xffff, RZ, 0xc0, !PT ;  /* 0x0000ffff11117812 */ /* 0x000fe400078ec0ff */
[--C-:B------:R-:W-:Y:S02]  /*10a9f0*/  PRMT R16, R16, 0x3340, R0.reuse ;  /* 0x0000334010107816 */ /* 0x100fe40000000000 */
[----:B------:R-:W-:-:S05]  /*10aa00*/  PRMT R17, R17, 0x3340, R0 ;  /* 0x0000334011117816 */ /* 0x000fca0000000000 */
[----:B------:R-:W-:Y:S01]  /*10aa10*/  STL.64 [R1+0x5890], R16 ;  /* 0x0058901001007387 */ /* 0x000fe20000100a00 */
[----:B---3--:R-:W-:Y:S02]  /*10aa20*/  LOP3.LUT R22, R33, 0xffff, RZ, 0xc0, !PT ;  /* 0x0000ffff21167812 */ /* 0x008fe400078ec0ff */
[----:B------:R-:W-:Y:S02]  /*10aa30*/  LOP3.LUT R33, R36, 0xffff, RZ, 0xc0, !PT ;  /* 0x0000ffff24217812 */ /* 0x000fe400078ec0ff */
[----:B----4-:R-:W-:Y:S01]  /*10aa40*/  LOP3.LUT R19, R55, 0xffff, RZ, 0xc0, !PT ;  /* 0x0000ffff37137812 */ /* 0x010fe200078ec0ff */
[----:B------:R-:W3:Y:S01]  /*10aa50*/  LDL.LU R36, [R1+0x59c4] ;  /* 0x0059c40001247983 */ /* 0x000ee20000300800 */
[----:B------:R-:W-:Y:S02]  /*10aa60*/  PRMT R13, R33, 0x3340, R0 ;  /* 0x00003340210d7816 */ /* 0x000fe40000000000 */
[----:B------:R-:W-:-:S04]  /*10aa70*/  PRMT R14, R22, 0x3340, R19 ;  /* 0x00003340160e7816 */ /* 0x000fc80000000013 */
[----:B------:R-:W-:Y:S01]  /*10aa80*/  PRMT R3, R14, 0x5410, R13 ;  /* 0x000054100e037816 */ /* 0x000fe2000000000d */
[----:B------:R-:W-:Y:S04]  /*10aa90*/  STL [R1+0x5828], R33 ;  /* 0x0058282101007387 */ /* 0x000fe80000100800 */
[----:B------:R0:W-:Y:S01]  /*10aaa0*/  STL [R1+0x4ebc], R3 ;  /* 0x004ebc0301007387 */ /* 0x0001e20000100800 */
[----:B--2---:R-:W-:-:S03]  /*10aab0*/  LOP3.LUT R23, R58, 0xffff, RZ, 0xc0, !PT ;  /* 0x0000ffff3a177812 */ /* 0x004fc600078ec0ff */
[----:B------:R-:W2:Y:S01]  /*10aac0*/  LDL.LU R58, [R1+0x728] ;  /* 0x00072800013a7983 */ /* 0x000ea20000300800 */
[----:B------:R-:W-:Y:S02]  /*10aad0*/  LOP3.LUT R21, R57, 0xffff, RZ, 0xc0, !PT ;  /* 0x0000ffff39157812 */ /* 0x000fe400078ec0ff */
[----:B------:R-:W-:Y:S01]  /*10aae0*/  LOP3.LUT R18, R40, 0xffff, RZ, 0xc0, !PT ;  /* 0x0000ffff28127812 */ /* 0x000fe200078ec0ff */
[----:B------:R-:W4:Y:S01]  /*10aaf0*/  LDL.LU R31, [R1+0x3c4] ;  /* 0x0003c400011f7983 */ /* 0x000f220000300800 */
[----:B------:R-:W-:Y:S02]  /*10ab00*/  PRMT R13, R23, 0x3340, R0 ;  /* 0x00003340170d7816 */ /* 0x000fe40000000000 */
[----:B------:R-:W-:Y:S02]  /*10ab10*/  PRMT R14, R21, 0x3340, R18 ;  /* 0x00003340150e7816 */ /* 0x000fe40000000012 */
[----:B------:R-:W-:Y:S02]  /*10ab20*/  SHF.R.U32.HI R22, RZ, 0x8, R22 ;  /* 0x00000008ff167819 */ /* 0x000fe40000011616 */
[----:B0-----:R-:W-:-:S02]  /*10ab30*/  PRMT R3, R14, 0x5410, R13 ;  /* 0x000054100e037816 */ /* 0x001fc4000000000d */
[----:B------:R-:W-:Y:S02]  /*10ab40*/  SHF.R.U32.HI R13, RZ, 0x8, R19 ;  /* 0x00000008ff0d7819 */ /* 0x000fe40000011613 */
[----:B------:R-:W-:Y:S02]  /*10ab50*/  SHF.R.U32.HI R14, RZ, 0x8, R21 ;  /* 0x00000008ff0e7819 */ /* 0x000fe40000011615 */
[----:B------:R-:W-:Y:S02]  /*10ab60*/  SHF.R.U32.HI R21, RZ, 0x8, R18 ;  /* 0x00000008ff157819 */ /* 0x000fe40000011612 */
[----:B------:R-:W-:Y:S02]  /*10ab70*/  LOP3.LUT R19, R22, 0xffff, RZ, 0xc0, !PT ;  /* 0x0000ffff16137812 */ /* 0x000fe400078ec0ff */
[----:B------:R-:W-:Y:S01]  /*10ab80*/  LOP3.LUT R18, R13, 0xffff, RZ, 0xc0, !PT ;  /* 0x0000ffff0d127812 */ /* 0x000fe200078ec0ff */
[----:B------:R0:W-:Y:S01]  /*10ab90*/  STL [R1+0x4eb8], R3 ;  /* 0x004eb80301007387 */ /* 0x0001e20000100800 */
[----:B------:R-:W-:-:S02]  /*10aba0*/  LOP3.LUT R14, R14, 0xffff, RZ, 0xc0, !PT ;  /* 0x0000ffff0e0e7812 */ /* 0x000fc400078ec0ff */
[----:B------:R-:W-:Y:S01]  /*10abb0*/  LOP3.LUT R13, R21, 0xffff, RZ, 0xc0, !PT ;  /* 0x0000ffff150d7812 */ /* 0x000fe200078ec0ff */
[----:B-1----:R-:W-:Y:S01]  /*10abc0*/  VIADD R12, R12, UR6 ;  /* 0x000000060c0c7c36 */ /* 0x002fe20008000000 */
[----:B------:R-:W-:Y:S01]  /*10abd0*/  LOP3.LUT R26, R26, 0xffff, RZ, 0xc0, !PT ;  /* 0x0000ffff1a1a7812 */ /* 0x000fe200078ec0ff */
[----:B------:R-:W1:Y:S01]  /*10abe0*/  LDCU UR6, c[0x0][0x3b8] ;  /* 0x00007700ff0677ac */ /* 0x000e620008000800 */
[----:B0-----:R-:W-:Y:S02]  /*10abf0*/  PRMT R3, R19, 0x3340, R18 ;  /* 0x0000334013037816 */ /* 0x001fe40000000012 */
[----:B------:R-:W-:Y:S02]  /*10ac00*/  LOP3.LUT R19, R56, 0xffff, RZ, 0xc0, !PT ;  /* 0x0000ffff38137812 */ /* 0x000fe400078ec0ff */
[----:B------:R-:W-:Y:S02]  /*10ac10*/  LOP3.LUT R18, R27, 0xffff, RZ, 0xc0, !PT ;  /* 0x0000ffff1b127812 */ /* 0x000fe400078ec0ff */
[----:B------:R-:W-:-:S02]  /*10ac20*/  PRMT R40, R14, 0x3340, R13 ;  /* 0x000033400e287816 */ /* 0x000fc4000000000d */
[----:B------:R-:W-:Y:S02]  /*10ac30*/  PRMT R13, R26, 0x3340, R0 ;  /* 0x000033401a0d7816 */ /* 0x000fe40000000000 */
[--C-:B------:R-:W-:Y:S01]  /*10ac40*/  PRMT R14, R19, 0x3340, R18.reuse ;  /* 0x00003340130e7816 */ /* 0x100fe20000000012 */
[----:B------:R0:W-:Y:S01]  /*10ac50*/  STL [R1+0x21dc], R3 ;  /* 0x0021dc0301007387 */ /* 0x0001e20000100800 */
[----:B------:R-:W-:Y:S02]  /*10ac60*/  SHF.R.U32.HI R21, RZ, 0x8, R19 ;  /* 0x00000008ff157819 */ /* 0x000fe40000011613 */
[----:B------:R-:W-:Y:S02]  /*10ac70*/  IADD3 R16, P1, PT, R12, R4, RZ ;  /* 0x000000040c107210 */ /* 0x000fe40007f3e0ff */
[----:B0-----:R-:W-:Y:S02]  /*10ac80*/  PRMT R3, R14, 0x5410, R13 ;  /* 0x000054100e037816 */ /* 0x001fe4000000000d */
[----:B------:R-:W-:-:S02]  /*10ac90*/  SHF.R.U32.HI R14, RZ, 0x8, R18 ;  /* 0x00000008ff0e7819 */ /* 0x000fc40000011612 */
[----:B------:R-:W-:Y:S02]  /*10aca0*/  SHF.R.S32.HI R13, RZ, 0x1f, R12 ;  /* 0x0000001fff0d7819 */ /* 0x000fe4000001140c */
[----:B------:R-:W-:Y:S02]  /*10acb0*/  LOP3.LUT R18, R21, 0xffff, RZ, 0xc0, !PT ;  /* 0x0000ffff15127812 */ /* 0x000fe400078ec0ff */
[----:B------:R-:W-:Y:S01]  /*10acc0*/  LOP3.LUT R14, R14, 0xffff, RZ, 0xc0, !PT ;  /* 0x0000ffff0e0e7812 */ /* 0x000fe200078ec0ff */
[----:B------:R-:W-:Y:S01]  /*10acd0*/  IMAD.X R17, R13, 0x1, R5, P1 ;  /* 0x000000010d117824 */ /* 0x000fe200008e0605 */
[----:B------:R0:W-:Y:S01]  /*10ace0*/  STL [R1+0x4eb4], R3 ;  /* 0x004eb40301007387 */ /* 0x0001e20000100800 */
[----:B------:R-:W-:-:S03]  /*10acf0*/  SHF.R.U32.HI R23, RZ, 0x8, R23 ;  /* 0x00000008ff177819 */ /* 0x000fc60000011617 */
[----:B------:R-:W3:Y:S04]  /*10ad00*/  LDL.LU R55, [R1+0x4ed0] ;  /* 0x004ed00001377983 */ /* 0x000ee80000300800 */
[----:B------:R-:W3:Y:S01]  /*10ad10*/  LDL.LU R57, [R1+0x1ec] ;  /* 0x0001ec0001397983 */ /* 0x000ee20000300800 */
[----:B0-----:R-:W-:-:S03]  /*10ad20*/  PRMT R3, R18, 0x3340, R14 ;  /* 0x0000334012037816 */ /* 0x001fc6000000000e */
[----:B------:R-:W3:Y:S01]  /*10ad30*/  LDL.LU R56, [R1+0x600] ;  /* 0x0006000001387983 */ /* 0x000ee20000300800 */
[----:B------:R-:W-:-:S03]  /*10ad40*/  LOP3.LUT R19, R23, 0xffff, RZ, 0xc0, !PT ;  /* 0x0000ffff17137812 */ /* 0x000fc600078ec0ff */
[----:B------:R0:W-:Y:S01]  /*10ad50*/  STL.64 [R1+0xfa8], R16 ;  /* 0x000fa81001007387 */ /* 0x0001e20000100a00 */
[----:B------:R-:W-:-:S03]  /*10ad60*/  LOP3.LUT R22, R61, 0xffff, RZ, 0xc0, !PT ;  /* 0x0000ffff3d167812 */ /* 0x000fc600078ec0ff */
[----:B------:R-:W3:Y:S04]  /*10ad70*/  LDL.LU R27, [R1+0x740] ;  /* 0x00074000011b7983 */ /* 0x000ee80000300800 */
[----:B------:R0:W-:Y:S04]  /*10ad80*/  STL [R1+0x51c], R3 ;  /* 0x00051c0301007387 */ /* 0x0001e80000100800 */
[----:B------:R-:W3:Y:S01]  /*10ad90*/  LDL.LU R61, [R1+0x59c0] ;  /* 0x0059c000013d7983 */ /* 0x000ee20000300800 */
[----:B--2---:R-:W-:-:S03]  /*10ada0*/  LOP3.LUT R23, R58, 0xffff, RZ, 0xc0, !PT ;  /* 0x0000ffff3a177812 */ /* 0x004fc600078ec0ff */
[----:B------:R-:W2:Y:S01]  /*10adb0*/  LDL.LU R58, [R1+0x3c8] ;  /* 0x0003c800013a7983 */ /* 0x000ea20000300800 */
[----:B----4-:R-:W-:Y:S02]  /*10adc0*/  LOP3.LUT R21, R31, 0xffff, RZ, 0xc0, !PT ;  /* 0x0000ffff1f157812 */ /* 0x010fe400078ec0ff */
[----:B------:R-:W-:Y:S02]  /*10add0*/  PRMT R14, R22, 0x3340, R0 ;  /* 0x00003340160e7816 */ /* 0x000fe40000000000 */
[----:B------:R-:W-:Y:S02]  /*10ade0*/  PRMT R18, R23, 0x3340, R21 ;  /* 0x0000334017127816 */ /* 0x000fe40000000015 */
[----:B0-----:R-:W-:Y:S02]  /*10adf0*/  IADD3 R16, P1, PT, R12, R6, RZ ;  /* 0x000000060c107210 */ /* 0x001fe40007f3e0ff */
[----:B------:R-:W-:Y:S02]  /*10ae00*/  PRMT R3, R18, 0x5410, R14 ;  /* 0x0000541012037816 */ /* 0x000fe4000000000e */
[----:B------:R-:W-:-:S02]  /*10ae10*/  SHF.R.U32.HI R18, RZ, 0x8, R23 ;  /* 0x00000008ff127819 */ /* 0x000fc40000011617 */
[----:B------:R-:W-:Y:S01]  /*10ae20*/  SHF.R.U32.HI R14, RZ, 0x8, R21 ;  /* 0x00000008ff0e7819 */ /* 0x000fe20000011615 */
[----:B------:R-:W-:Y:S01]  /*10ae30*/  IMAD.X R17, R13, 0x1, R7, P1 ;  /* 0x000000010d117824 */ /* 0x000fe200008e0607 */
[----:B------:R-:W-:Y:S02]  /*10ae40*/  LOP3.LUT R18, R18, 0xffff, RZ, 0xc0, !PT ;  /* 0x0000ffff12127812 */ /* 0x000fe400078ec0ff */
[----:B------:R-:W-:Y:S01]  /*10ae50*/  LOP3.LUT R14, R14, 0xffff, RZ, 0xc0, !PT ;  /* 0x0000ffff0e0e7812 */ /* 0x000fe200078ec0ff */
[----:B------:R0:W-:Y:S04]  /*10ae60*/  STL [R1+0x4eb0], R3 ;  /* 0x004eb00301007387 */ /* 0x0001e80000100800 */
[----:B------:R4:W-:Y:S01]  /*10ae70*/  STL.64 [R1+0xfa0], R16 ;  /* 0x000fa01001007387 */ /* 0x0009e20000100a00 */
[----:B0-----:R-:W-:-:S02]  /*10ae80*/  PRMT R3, R18, 0x3340, R14 ;  /* 0x0000334012037816 */ /* 0x001fc4000000000e */
[----:B------:R-:W-:Y:S02]  /*10ae90*/  SHF.R.U32.HI R18, RZ, 0x8, R26 ;  /* 0x00000008ff127819 */ /* 0x000fe4000001161a */
[----:B----4-:R-:W-:Y:S02]  /*10aea0*/  IADD3 R16, P1, PT, R12, R8, RZ ;  /* 0x000000080c107210 */ /* 0x010fe40007f3e0ff */
[----:B------:R-:W-:Y:S02]  /*10aeb0*/  LOP3.LUT R18, R18, 0xffff, RZ, 0xc0, !PT ;  /* 0x0000ffff12127812 */ /* 0x000fe400078ec0ff */
[--C-:B------:R-:W-:Y:S01]  /*10aec0*/  PRMT R19, R19, 0x3340, R0.reuse ;  /* 0x0000334013137816 */ /* 0x100fe20000000000 */
[----:B------:R-:W-:Y:S01]  /*10aed0*/  IMAD.X R17, R13, 0x1, R11, P1 ;  /* 0x000000010d117824 */ /* 0x000fe200008e060b */
[----:B------:R-:W-:Y:S01]  /*10aee0*/  PRMT R18, R18, 0x3340, R0 ;  /* 0x0000334012127816 */ /* 0x000fe20000000000 */
[----:B------:R-:W-:Y:S04]  /*10aef0*/  STL [R1+0x514], R3 ;  /* 0x0005140301007387 */ /* 0x000fe80000100800 */
[----:B------:R-:W-:Y:S04]  /*10af00*/  STL.64 [R1+0xf98], R16 ;  /* 0x000f981001007387 */ /* 0x000fe80000100a00 */
[----:B------:R0:W-:Y:S04]  /*10af10*/  STL.64 [R1+0x5898], R18 ;  /* 0x0058981201007387 */ /* 0x0001e80000100a00 */
[----:B------:R-:W4:Y:S04]  /*10af20*/  LDL.LU R29, [R1+0x4ed4] ;  /* 0x004ed400011d7983 */ /* 0x000f280000300800 */
[----:B------:R-:W4:Y:S04]  /*10af30*/  LDL.LU R30, [R1+0x1f0] ;  /* 0x0001f000011e7983 */ /* 0x000f280000300800 */
[----:B------:R-:W4:Y:S01]  /*10af40*/  LDL.LU R31, [R1+0x604] ;  /* 0x00060400011f7983 */ /* 0x000f220000300800 */
[----:B------:R-:W-:-:S02]  /*10af50*/  SHF.R.U32.HI R23, RZ, 0x8, R22 ;  /* 0x00000008ff177819 */ /* 0x000fc40000011616 */
[----:B------:R-:W-:Y:S02]  /*10af60*/  LOP3.LUT R32, R51, 0xffff, RZ, 0xc0, !PT ;  /* 0x0000ffff33207812 */ /* 0x000fe400078ec0ff */
[----:B0-----:R-:W-:Y:S01]  /*10af70*/  IADD3 R18, P1, PT, R12, R9, RZ ;  /* 0x000000090c127210 */ /* 0x001fe20007f3e0ff */
[----:B------:R-:W4:Y:S01]  /*10af80*/  LDL.LU R51, [R1+0x59bc] ;  /* 0x0059bc0001337983 */ /* 0x000f220000300800 */
[----:B---3--:R-:W-:Y:S02]  /*10af90*/  LOP3.LUT R16, R55, 0xffff, RZ, 0xc0, !PT ;  /* 0x0000ffff37107812 */ /* 0x008fe400078ec0ff */
[----:B------:R-:W-:Y:S02]  /*10afa0*/  LOP3.LUT R3, R57, 0xffff, RZ, 0xc0, !PT ;  /* 0x0000ffff39037812 */ /* 0x000fe400078ec0ff */
[----:B------:R-:W-:Y:S02]  /*10afb0*/  LOP3.LUT R26, R56, 0xffff, RZ, 0xc0, !PT ;  /* 0x0000ffff381a7812 */ /* 0x000fe400078ec0ff */
[----:B------:R-:W-:-:S02]  /*10afc0*/  PRMT R14, R3, 0x3340, R0 ;  /* 0x00003340030e7816 */ /* 0x000fc40000000000 */
[----:B------:R-:W-:Y:S02]  /*10afd0*/  PRMT R21, R16, 0x3340, R26 ;  /* 0x0000334010157816 */ /* 0x000fe4000000001a */
[----:B------:R-:W-:Y:S02]  /*10afe0*/  LOP3.LUT R27, R27, 0xffff, RZ, 0xc0, !PT ;  /* 0x0000ffff1b1b7812 */ /* 0x000fe400078ec0ff */
[----:B------:R-:W-:Y:S02]  /*10aff0*/  PRMT R17, R21, 0x5410, R14 ;  /* 0x0000541015117816 */ /* 0x000fe4000000000e */
[----:B------:R-:W-:Y:S01]  /*10b000*/  PRMT R14, R32, 0x3340, R0 ;  /* 0x00003340200e7816 */ /* 0x000fe20000000000 */
[----:B------:R-:W-:Y:S01]  /*10b010*/  IMAD.X R19, R13, 0x1, R10, P1 ;  /* 0x000000010d137824 */ /* 0x000fe200008e060a */
[----:B------:R-:W-:Y:S04]  /*10b020*/  STL [R1+0x582c], R32 ;  /* 0x00582c2001007387 */ /* 0x000fe80000100800 */
[----:B------:R-:W-:Y:S01]  /*10b030*/  STL [R1+0x4ea8], R17 ;  /* 0x004ea81101007387 */ /* 0x000fe20000100800 */
[----:B--2---:R-:W-:-:S04]  /*10b040*/  LOP3.LUT R22, R58, 0xffff, RZ, 0xc0, !PT ;  /* 0x0000ffff3a167812 */ /* 0x004fc800078ec0ff */
[----:B------:R-:W-:-:S04]  /*10b050*/  PRMT R21, R27, 0x3340, R22 ;  /* 0x000033401b157816 */ /* 0x000fc80000000016 */
[----:B------:R-:W-:-:S05]  /*10b060*/  PRMT R14, R21, 0x5410, R14 ;  /* 0x00005410150e7816 */ /* 0x000fca000000000e */
[----:B------:R0:W-:Y:S04]  /*10b070*/  STL [R1+0x4eac], R14 ;  /* 0x004eac0e01007387 */ /* 0x0001e80000100800 */
[----:B------:R-:W-:Y:S04]  /*10b080*/  STL.64 [R1+0xf90], R18 ;  /* 0x000f901201007387 */ /* 0x000fe80000100a00 */
[----:B------:R-:W2:Y:S04]  /*10b090*/  LDL.LU R55, [R1+0x768] ;  /* 0x0007680001377983 */ /* 0x000ea80000300800 */
[----:B------:R-:W3:Y:S04]  /*10b0a0*/  LDL.LU R57, [R1+0x410] ;  /* 0x0004100001397983 */ /* 0x000ee80000300800 */
[----:B------:R-:W3:Y:S04]  /*10b0b0*/  LDL.LU R56, [R1+0x76c] ;  /* 0x00076c0001387983 */ /* 0x000ee80000300800 */
[----:B------:R-:W3:Y:S01]  /*10b0c0*/  LDL.LU R58, [R1+0x3dc] ;  /* 0x0003dc00013a7983 */ /* 0x000ee20000300800 */
[----:B------:R-:W-:-:S02]  /*10b0d0*/  SHF.R.U32.HI R27, RZ, 0x8, R27 ;  /* 0x00000008ff1b7819 */ /* 0x000fc4000001161b */
[----:B------:R-:W-:Y:S02]  /*10b0e0*/  SHF.R.U32.HI R21, RZ, 0x8, R22 ;  /* 0x00000008ff157819 */ /* 0x000fe40000011616 */
[----:B0-----:R-:W-:Y:S02]  /*10b0f0*/  SHF.R.U32.HI R14, RZ, 0x8, R16 ;  /* 0x00000008ff0e7819 */ /* 0x001fe40000011610 */
[----:B------:R-:W-:Y:S02]  /*10b100*/  SHF.R.U32.HI R13, RZ, 0x8, R26 ;  /* 0x00000008ff0d7819 */ /* 0x000fe4000001161a */
[----:B------:R-:W-:Y:S02]  /*10b110*/  LOP3.LUT R22, R27, 0xffff, RZ, 0xc0, !PT ;  /* 0x0000ffff1b167812 */ /* 0x000fe400078ec0ff */
[----:B------:R-:W-:Y:S02]  /*10b120*/  LOP3.LUT R21, R21, 0xffff, RZ, 0xc0, !PT ;  /* 0x0000ffff15157812 */ /* 0x000fe400078ec0ff */
[----:B------:R-:W-:-:S02]  /*10b130*/  LOP3.LUT R14, R14, 0xffff, RZ, 0xc0, !PT ;  /* 0x0000ffff0e0e7812 */ /* 0x000fc400078ec0ff */
[----:B------:R-:W-:Y:S02]  /*10b140*/  LOP3.LUT R13, R13, 0xffff, RZ, 0xc0, !PT ;  /* 0x0000ffff0d0d7812 */ /* 0x000fe400078ec0ff */
[----:B------:R-:W-:Y:S02]  /*10b150*/  PRMT R16, R22, 0x3340, R21 ;  /* 0x0000334016107816 */ /* 0x000fe40000000015 */
[----:B------:R-:W-:Y:S02]  /*10b160*/  PRMT R13, R14, 0x3340, R13 ;  /* 0x000033400e0d7816 */ /* 0x000fe4000000000d */
[----:B----4-:R-:W-:Y:S01]  /*10b170*/  LOP3.LUT R22, R29, 0xffff, RZ, 0xc0, !PT ;  /* 0x0000ffff1d167812 */ /* 0x010fe200078ec0ff */
[----:B------:R-:W-:Y:S01]  /*10b180*/  STL [R1+0x210c], R16 ;  /* 0x00210c1001007387 */ /* 0x000fe20000100800 */
[----:B------:R-:W-:-:S03]  /*10b190*/  LOP3.LUT R26, R30, 0xffff, RZ, 0xc0, !PT ;  /* 0x0000ffff1e1a7812 */ /* 0x000fc600078ec0ff */
[----:B------:R0:W-:Y:S01]  /*10b1a0*/  STL [R1+0x570], R13 ;  /* 0x0005700d01007387 */ /* 0x0001e20000100800 */
[----:B------:R-:W-:-:S04]  /*10b1b0*/  LOP3.LUT R21, R31, 0xffff, RZ, 0xc0, !PT ;  /* 0x0000ffff1f157812 */ /* 0x000fc800078ec0ff */
[----:B------:R-:W-:Y:S02]  /*10b1c0*/  PRMT R14, R22, 0x3340, R21 ;  /* 0x00003340160e7816 */ /* 0x000fe40000000015 */
[----:B0-----:R-:W-:-:S04]  /*10b1d0*/  PRMT R13, R26, 0x3340, R0 ;  /* 0x000033401a0d7816 */ /* 0x001fc80000000000 */
[----:B------:R-:W-:Y:S02]  /*10b1e0*/  PRMT R16, R14, 0x5410, R13 ;  /* 0x000054100e107816 */ /* 0x000fe4000000000d */
        /* <DEDUP_REMOVED lines=8> */
[----:B------:R-:W-:Y:S02]  /*10b270*/  PRMT R14, R14, 0x3340, R13 ;  /* 0x000033400e0e7816 */ /* 0x000fe4000000000d */
[----:B------:R-:W-:Y:S02]  /*10b280*/  SHF.R.S32.HI R13, RZ, 0x1f, R12 ;  /* 0x0000001fff0d7819 */ /* 0x000fe4000001140c */
[----:B0-----:R-:W-:Y:S02]  /*10b290*/  IADD3 R16, P1, PT, R12, R4, RZ ;  /* 0x000000040c107210 */ /* 0x001fe40007f3e0ff */
[----:B------:R-:W-:Y:S02]  /*10b2a0*/  LOP3.LUT R23, R23, 0xffff, RZ, 0xc0, !PT ;  /* 0x0000ffff17177812 */ /* 0x000fe400078ec0ff */
[----:B------:R-:W-:Y:S01]  /*10b2b0*/  LOP3.LUT R22, R22, 0xffff, RZ, 0xc0, !PT ;  /* 0x0000ffff16167812 */ /* 0x000fe200078ec0ff */
[----:B------:R-:W-:Y:S01]  /*10b2c0*/  IMAD.X R17, R13, 0x1, R5, P1 ;  /* 0x000000010d117824 */ /* 0x000fe200008e0605 */
[----:B------:R-:W-:-:S02]  /*10b2d0*/  SHF.R.U32.HI R26, RZ, 0x8, R3 ;  /* 0x00000008ff1a7819 */ /* 0x000fc40000011603 */
[----:B------:R-:W-:Y:S01]  /*10b2e0*/  LOP3.LUT R3, R47, 0xffff, RZ, 0xc0, !PT ;  /* 0x0000ffff2f037812 */ /* 0x000fe200078ec0ff */
[----:B------:R0:W-:Y:S01]  /*10b2f0*/  STL [R1+0x568], R14 ;  /* 0x0005680e01007387 */ /* 0x0001e20000100800 */
[--C-:B------:R-:W-:Y:S02]  /*10b300*/  PRMT R23, R23, 0x3340, R0.reuse ;  /* 0x0000334017177816 */ /* 0x100fe40000000000 */
[--C-:B------:R-:W-:Y:S01]  /*10b310*/  PRMT R22, R22, 0x3340, R0.reuse ;  /* 0x0000334016167816 */ /* 0x100fe20000000000 */
[----:B------:R4:W-:Y:S01]  /*10b320*/  STL.64 [R1+0xf88], R16 ;  /* 0x000f881001007387 */ /* 0x0009e20000100a00 */
[----:B0-----:R-:W-:-:S03]  /*10b330*/  PRMT R14, R3, 0x3340, R0 ;  /* 0x00003340030e7816 */ /* 0x001fc60000000000 */
[----:B------:R0:W-:Y:S04]  /*10b340*/  STL.64 [R1+0x58a0], R22 ;  /* 0x0058a01601007387 */ /* 0x0001e80000100a00 */
[----:B------:R-:W3:Y:S01]  /*10b350*/  LDL.LU R47, [R1+0x59b8] ;  /* 0x0059b800012f7983 */ /* 0x000ee20000300800 */
[----:B----4-:R-:W-:-:S03]  /*10b360*/  LOP3.LUT R16, R46, 0xffff, RZ, 0xc0, !PT ;  /* 0x0000ffff2e107812 */ /* 0x010fc600078ec0ff */
[----:B------:R-:W4:Y:S01]  /*10b370*/  LDL.LU R46, [R1+0x59b4] ;  /* 0x0059b400012e7983 */ /* 0x000f220000300800 */
[----:B--2---:R-:W-:Y:S02]  /*10b380*/  LOP3.LUT R18, R55, 0xffff, RZ, 0xc0, !PT ;  /* 0x0000ffff37127812 */ /* 0x004fe400078ec0ff */
[----:B---3--:R-:W-:-:S04]  /*10b390*/  LOP3.LUT R19, R57, 0xffff, RZ, 0xc0, !PT ;  /* 0x0000ffff39137812 */ /* 0x008fc800078ec0ff */
[----:B------:R-:W-:Y:S02]  /*10b3a0*/  PRMT R21, R18, 0x3340, R19 ;  /* 0x0000334012157816 */ /* 0x000fe40000000013 */
[----:B------:R-:W-:Y:S02]  /*10b3b0*/  LOP3.LUT R17, R56, 0xffff, RZ, 0xc0, !PT ;  /* 0x0000ffff38117812 */ /* 0x000fe400078ec0ff */
[----:B------:R-:W-:Y:S02]  /*10b3c0*/  LOP3.LUT R27, R58, 0xffff, RZ, 0xc0, !PT ;  /* 0x0000ffff3a1b7812 */ /* 0x000fe400078ec0ff */
[----:B0-----:R-:W-:Y:S02]  /*10b3d0*/  PRMT R22, R21, 0x5410, R14 ;  /* 0x0000541015167816 */ /* 0x001fe4000000000e */
[----:B------:R-:W-:Y:S02]  /*10b3e0*/  PRMT R14, R16, 0x3340, R0 ;  /* 0x00003340100e7816 */ /* 0x000fe40000000000 */
[----:B------:R-:W-:Y:S01]  /*10b3f0*/  PRMT R21, R17, 0x3340, R27 ;  /* 0x0000334011157816 */ /* 0x000fe2000000001b */
[----:B------:R0:W-:Y:S03]  /*10b400*/  STL [R1+0x4ea0], R22 ;  /* 0x004ea01601007387 */ /* 0x0001e60000100800 */
[----:B------:R-:W-:Y:S01]  /*10b410*/  PRMT R14, R21, 0x5410, R14 ;  /* 0x00005410150e7816 */ /* 0x000fe2000000000e */
[----:B------:R-:W2:Y:S04]  /*10b420*/  LDL.LU R28, [R1+0x4ed8] ;  /* 0x004ed800011c7983 */ /* 0x000ea80000300800 */
[----:B------:R-:W3:Y:S04]  /*10b430*/  LDL.LU R29, [R1+0x200] ;  /* 0x00020000011d7983 */ /* 0x000ee80000300800 */
[----:B------:R1:W-:Y:S04]  /*10b440*/  STL [R1+0x4e9c], R14 ;  /* 0x004e9c0e01007387 */ /* 0x0003e80000100800 */
[----:B------:R-:W4:Y:S01]  /*10b450*/  LDL.LU R30, [R1+0x620] ;  /* 0x00062000011e7983 */ /* 0x000f220000300800 */
[----:B------:R-:W-:-:S02]  /*10b460*/  SHF.R.U32.HI R18, RZ, 0x8, R18 ;  /* 0x00000008ff127819 */ /* 0x000fc40000011612 */
[----:B------:R-:W-:Y:S02]  /*10b470*/  SHF.R.U32.HI R21, RZ, 0x8, R19 ;  /* 0x00000008ff157819 */ /* 0x000fe40000011613 */
[----:B0-----:R-:W-:Y:S02]  /*10b480*/  IADD3 R22, P1, PT, R12, R6, RZ ;  /* 0x000000060c167210 */ /* 0x001fe40007f3e0ff */
[----:B------:R-:W-:Y:S02]  /*10b490*/  SHF.R.U32.HI R17, RZ, 0x8, R17 ;  /* 0x00000008ff117819 */ /* 0x000fe40000011611 */
[----:B-1----:R-:W-:Y:S02]  /*10b4a0*/  SHF.R.U32.HI R14, RZ, 0x8, R27 ;  /* 0x00000008ff0e7819 */ /* 0x002fe4000001161b */
[----:B------:R-:W-:Y:S02]  /*10b4b0*/  LOP3.LUT R27, R18, 0xffff, RZ, 0xc0, !PT ;  /* 0x0000ffff121b7812 */ /* 0x000fe400078ec0ff */
[----:B------:R-:W-:Y:S01]  /*10b4c0*/  LOP3.LUT R21, R21, 0xffff, RZ, 0xc0, !PT ;  /* 0x0000ffff15157812 */ /* 0x000fe200078ec0ff */
[----:B------:R-:W-:Y:S01]  /*10b4d0*/  IMAD.X R23, R13, 0x1, R7, P1 ;  /* 0x000000010d177824 */ /* 0x000fe200008e0607 */
[----:B------:R-:W-:-:S02]  /*10b4e0*/  LOP3.LUT R17, R17, 0xffff, RZ, 0xc0, !PT ;  /* 0x0000ffff11117812 */ /* 0x000fc400078ec0ff */
[----:B------:R-:W-:Y:S02]  /*10b4f0*/  LOP3.LUT R14, R14, 0xffff, RZ, 0xc0, !PT ;  /* 0x0000ffff0e0e7812 */ /* 0x000fe400078ec0ff */
[----:B------:R-:W-:Y:S01]  /*10b500*/  PRMT R18, R27, 0x3340, R21 ;  /* 0x000033401b127816 */ /* 0x000fe20000000015 */
[----:B------:R-:W-:Y:S01]  /*10b510*/  STL.64 [R1+0xf70], R22 ;  /* 0x000f701601007387 */ /* 0x000fe20000100a00 */
[----:B------:R-:W-:-:S03]  /*10b520*/  PRMT R14, R17, 0x3340, R14 ;  /* 0x00003340110e7816 */ /* 0x000fc6000000000e */
[----:B------:R-:W4:Y:S04]  /*10b530*/  LDL.LU R31, [R1+0x4edc] ;  /* 0x004edc00011f7983 */ /* 0x000f280000300800 */
[----:B------:R0:W-:Y:S04]  /*10b540*/  STL [R1+0x564], R18 ;  /* 0x0005641201007387 */ /* 0x0001e80000100800 */
[----:B------:R-:W4:Y:S04]  /*10b550*/  LDL.LU R55, [R1+0x1fc] ;  /* 0x0001fc0001377983 */ /* 0x000f280000300800 */
[----:B------:R-:W-:Y:S04]  /*10b560*/  STL [R1+0x520], R14 ;  /* 0x0005200e01007387 */ /* 0x000fe80000100800 */
[----:B------:R-:W4:Y:S04]  /*10b570*/  LDL.LU R57, [R1+0x624] ;  /* 0x0006240001397983 */ /* 0x000f280000300800 */
[----:B------:R-:W4:Y:S04]  /*10b580*/  LDL.LU R56, [R1+0x7c0] ;  /* 0x0007c00001387983 */ /* 0x000f280000300800 */
[----:B------:R-:W4:Y:S01]  /*10b590*/  LDL.LU R58, [R1+0x41c] ;  /* 0x00041c00013a7983 */ /* 0x000f220000300800 */
[----:B0-----:R-:W-:-:S02]  /*10b5a0*/  IADD3 R18, P1, PT, R12, R8, RZ ;  /* 0x000000080c127210 */ /* 0x001fc40007f3e0ff */
[----:B------:R-:W-:Y:S02]  /*10b5b0*/  SHF.R.U32.HI R27, RZ, 0x8, R16 ;  /* 0x00000008ff1b7819 */ /* 0x000fe40000011610 */
[----:B------:R-:W-:Y:S01]  /*10b5c0*/  LOP3.LUT R26, R26, 0xffff, RZ, 0xc0, !PT ;  /* 0x0000ffff1a1a7812 */ /* 0x000fe200078ec0ff */
[----:B------:R-:W-:Y:S01]  /*10b5d0*/  IMAD.X R19, R13, 0x1, R11, P1 ;  /* 0x000000010d137824 */ /* 0x000fe200008e060b */
[----:B------:R-:W-:Y:S02]  /*10b5e0*/  LOP3.LUT R27, R27, 0xffff, RZ, 0xc0, !PT ;  /* 0x0000ffff1b1b7812 */ /* 0x000fe400078ec0ff */
[----:B------:R-:W-:Y:S02]  /*10b5f0*/  IADD3 R16, P1, PT, R12, R9, RZ ;  /* 0x000000090c107210 */ /* 0x000fe40007f3e0ff */
[--C-:B------:R-:W-:Y:S02]  /*10b600*/  PRMT R26, R26, 0x3340, R0.reuse ;  /* 0x000033401a1a7816 */ /* 0x100fe40000000000 */
[----:B------:R-:W-:Y:S01]  /*10b610*/  PRMT R27, R27, 0x3340, R0 ;  /* 0x000033401b1b7816 */ /* 0x000fe20000000000 */
[----:B------:R-:W-:Y:S01]  /*10b620*/  IMAD.X R17, R13, 0x1, R10, P1 ;  /* 0x000000010d117824 */ /* 0x000fe200008e060a */
[----:B------:R-:W-:Y:S01]  /*10b630*/  STL.64 [R1+0xf80], R18 ;  /* 0x000f801201007387 */ /* 0x000fe20000100a00 */
[----:B------:R-:W-:-:S03]  /*10b640*/  SHF.R.U32.HI R21, RZ, 0x8, R3 ;  /* 0x00000008ff157819 */ /* 0x000fc60000011603 */
[----:B------:R-:W-:Y:S04]  /*10b650*/  STL.64 [R1+0x58a8], R26 ;  /* 0x0058a81a01007387 */ /* 0x000fe80000100a00 */
[----:B------:R3:W-:Y:S01]  /*10b660*/  STL.64 [R1+0xf78], R16 ;  /* 0x000f781001007387 */ /* 0x0007e20000100a00 */
[----:B--2---:R-:W-:Y:S02]  /*10b670*/  LOP3.LUT R3, R28, 0xffff, RZ, 0xc0, !PT ;  /* 0x0000ffff1c037812 */ /* 0x004fe400078ec0ff */
[----:B---3--:R-:W-:-:S04]  /*10b680*/  LOP3.LUT R16, R29, 0xffff, RZ, 0xc0, !PT ;  /* 0x0000ffff1d107812 */ /* 0x008fc800078ec0ff */
[----:B------:R-:W-:Y:S02]  /*10b690*/  PRMT R13, R16, 0x3340, R0 ;  /* 0x00003340100d7816 */ /* 0x000fe40000000000 */
[----:B----4-:R-:W-:-:S04]  /*10b6a0*/  LOP3.LUT R17, R30, 0xffff, RZ, 0xc0, !PT ;  /* 0x0000ffff1e117812 */ /* 0x010fc800078ec0ff */
[----:B------:R-:W-:-:S04]  /*10b6b0*/  PRMT R14, R3, 0x3340, R17 ;  /* 0x00003340030e7816 */ /* 0x000fc80000000011 */
[----:B------:R-:W-:Y:S02]  /*10b6c0*/  PRMT R13, R14, 0x5410, R13 ;  /* 0x000054100e0d7816 */ /* 0x000fe4000000000d */
[----:B------:R-:W-:Y:S02]  /*10b6d0*/  SHF.R.U32.HI R3, RZ, 0x8, R3 ;  /* 0x00000008ff037819 */ /* 0x000fe40000011603 */
[----:B------:R-:W-:Y:S01]  /*10b6e0*/  SHF.R.U32.HI R14, RZ, 0x8, R17 ;  /* 0x00000008ff0e7819 */ /* 0x000fe20000011611 */
[----:B------:R0:W-:Y:S01]  /*10b6f0*/  STL [R1+0x4e98], R13 ;  /* 0x004e980d01007387 */ /* 0x0001e20000100800 */
[----:B------:R-:W-:Y:S02]  /*10b700*/  LOP3.LUT R3, R3, 0xffff, RZ, 0xc0, !PT ;  /* 0x0000ffff03037812 */ /* 0x000fe400078ec0ff */
[----:B------:R-:W-:Y:S02]  /*10b710*/  LOP3.LUT R14, R14, 0xffff, RZ, 0xc0, !PT ;  /* 0x0000ffff0e0e7812 */ /* 0x000fe400078ec0ff */
[----:B0-----:R-:W-:-:S04]  /*10b720*/  SHF.R.U32.HI R13, RZ, 0x8, R16 ;  /* 0x00000008ff0d7819 */ /* 0x001fc80000011610 */
[----:B------:R-:W-:Y:S02]  /*10b730*/  LOP3.LUT R13, R13, 0xffff, RZ, 0xc0, !PT ;  /* 0x0000ffff0d0d7812 */ /* 0x000fe400078ec0ff */
[----:B------:R-:W-:Y:S02]  /*10b740*/  PRMT R14, R3, 0x3340, R14 ;  /* 0x00003340030e7816 */ /* 0x000fe4000000000e */
[----:B------:R-:W-:-:S03]  /*10b750*/  PRMT R3, R13, 0x3340, R0 ;  /* 0x000033400d037816 */ /* 0x000fc60000000000 */
[----:B------:R0:W-:Y:S01]  /*10b760*/  STL [R1+0x1db8], R14 ;  /* 0x001db80e01007387 */ /* 0x0001e20000100800 */
[----:B------:R-:W-:-:S03]  /*10b770*/  LOP3.LUT R18, R31, 0xffff, RZ, 0xc0, !PT ;  /* 0x0000ffff1f127812 */ /* 0x000fc600078ec0ff */
[----:B------:R1:W-:Y:S01]  /*10b780*/  STL [R1+0x50], R3 ;  /* 0x0000500301007387 */ /* 0x0003e20000100800 */
[----:B------:R-:W-:-:S04]  /*10b790*/  LOP3.LUT R19, R57, 0xffff, RZ, 0xc0, !PT ;  /* 0x0000ffff39137812 */ /* 0x000fc800078ec0ff */
[----:B0-----:R-:W-:Y:S02]  /*10b7a0*/  PRMT R14, R18, 0x3340, R19 ;  /* 0x00003340120e7816 */ /* 0x001fe40000000013 */
[----:B-1----:R-:W-:-:S04]  /*10b7b0*/  LOP3.LUT R3, R55, 0xffff, RZ, 0xc0, !PT ;  /* 0x0000ffff37037812 */ /* 0x002fc800078ec0ff */
[----:B------:R-:W-:-:S04]  /*10b7c0*/  PRMT R13, R3, 0x3340, R0 ;  /* 0x00003340030d7816 */ /* 0x000fc80000000000 */
[----:B------:R-:W-:Y:S02]  /*10b7d0*/  PRMT R13, R14, 0x5410, R13 ;  /* 0x000054100e0d7816 */ /* 0x000fe4000000000d */
[----:B------:R-:W-:Y:S02]  /*10b7e0*/  LOP3.LUT R16, R50, 0xffff, RZ, 0xc0, !PT ;  /* 0x0000ffff32107812 */ /* 0x000fe400078ec0ff */
[----:B------:R-:W2:Y:S01]  /*10b7f0*/  LDL.LU R50, [R1+0x59b0] ;  /* 0x0059b00001327983 */ /* 0x000ea20000300800 */
[----:B------:R-:W-:-:S03]  /*10b800*/  LOP3.LUT R22, R58, 0xffff, RZ, 0xc0, !PT ;  /* 0x0000ffff3a167812 */ /* 0x000fc600078ec0ff */
[----:B------:R0:W-:Y:S04]  /*10b810*/  STL [R1+0x4e94], R13 ;  /* 0x004e940d01007387 */ /* 0x0001e80000100800 */
[----:B------:R-:W3:Y:S04]  /*10b820*/  LDL.LU R58, [R1+0x7e0] ;  /* 0x0007e000013a7983 */ /* 0x000ee80000300800 */
[----:B------:R-:W4:Y:S01]  /*10b830*/  LDL.LU R29, [R1+0x420] ;  /* 0x00042000011d7983 */ /* 0x000f220000300800 */
[----:B------:R-:W-:Y:S01]  /*10b840*/  LOP3.LUT R17, R56, 0xffff, RZ, 0xc0, !PT ;  /* 0x0000ffff38117812 */ /* 0x000fe200078ec0ff */
[----:B------:R-:W-:Y:S01]  /*10b850*/  VIADD R12, R12, UR6 ;  /* 0x000000060c0c7c36 */ /* 0x000fe20008000000 */
[----:B0-----:R-:W-:Y:S01]  /*10b860*/  PRMT R13, R16, 0x3340, R0 ;  /* 0x00003340100d7816 */ /* 0x001fe20000000000 */
[----:B------:R-:W0:Y:S01]  /*10b870*/  LDCU UR6, c[0x0][0x3b8] ;  /* 0x00007700ff0677ac */ /* 0x000e220008000800 */
[----:B------:R-:W-:-:S02]  /*10b880*/  PRMT R14, R17, 0x3340, R22 ;  /* 0x00003340110e7816 */ /* 0x000fc40000000016 */
[----:B------:R-:W-:Y:S02]  /*10b890*/  IADD3 R24, P1, PT, R12, R4, RZ ;  /* 0x000000040c187210 */ /* 0x000fe40007f3e0ff */
[----:B------:R-:W-:Y:S02]  /*10b8a0*/  PRMT R14, R14, 0x5410, R13 ;  /* 0x000054100e0e7816 */ /* 0x000fe4000000000d */
[----:B------:R-:W-:-:S05]  /*10b8b0*/  SHF.R.S32.HI R13, RZ, 0x1f, R12 ;  /* 0x0000001fff0d7819 */ /* 0x000fca000001140c */
[----:B------:R-:W-:Y:S01]  /*10b8c0*/  IMAD.X R25, R13, 0x1, R5, P1 ;  /* 0x000000010d197824 */ /* 0x000fe200008e0605 */
[----:B------:R1:W-:Y:S04]  /*10b8d0*/  STL [R1+0x4e90], R14 ;  /* 0x004e900e01007387 */ /* 0x0003e80000100800 */
[----:B------:R-:W-:Y:S04]  /*10b8e0*/  STL.64 [R1+0xf60], R24 ;  /* 0x000f601801007387 */ /* 0x000fe80000100a00 */
[----:B------:R-:W2:Y:S04]  /*10b8f0*/  LDL.LU R55, [R1+0x4ee0] ;  /* 0x004ee00001377983 */ /* 0x000ea80000300800 */
[----:B------:R-:W2:Y:S01]  /*10b900*/  LDL.LU R56, [R1+0x210] ;  /* 0x0002100001387983 */ /* 0x000ea20000300800 */
[----:B------:R-:W-:-:S02]  /*10b910*/  SHF.R.U32.HI R18, RZ, 0x8, R18 ;  /* 0x00000008ff127819 */ /* 0x000fc40000011612 */
[----:B------:R-:W-:Y:S01]  /*10b920*/  SHF.R.U32.HI R19, RZ, 0x8, R19 ;  /* 0x00000008ff137819 */ /* 0x000fe20000011613 */
[----:B------:R-:W2:Y:S01]  /*10b930*/  LDL.LU R30, [R1+0x668] ;  /* 0x00066800011e7983 */ /* 0x000ea20000300800 */
[----:B------:R-:W-:Y:S02]  /*10b940*/  SHF.R.U32.HI R17, RZ, 0x8, R17 ;  /* 0x00000008ff117819 */ /* 0x000fe40000011611 */
[----:B-1----:R-:W-:Y:S02]  /*10b950*/  SHF.R.U32.HI R14, RZ, 0x8, R22 ;  /* 0x00000008ff0e7819 */ /* 0x002fe40000011616 */
[----:B------:R-:W-:Y:S02]  /*10b960*/  LOP3.LUT R18, R18, 0xffff, RZ, 0xc0, !PT ;  /* 0x0000ffff12127812 */ /* 0x000fe400078ec0ff */
[----:B------:R-:W-:Y:S02]  /*10b970*/  LOP3.LUT R19, R19, 0xffff, RZ, 0xc0, !PT ;  /* 0x0000ffff13137812 */ /* 0x000fe400078ec0ff */
[----:B------:R-:W-:-:S02]  /*10b980*/  LOP3.LUT R17, R17, 0xffff, RZ, 0xc0, !PT ;  /* 0x0000ffff11117812 */ /* 0x000fc400078ec0ff */
[----:B------:R-:W-:Y:S02]  /*10b990*/  LOP3.LUT R14, R14, 0xffff, RZ, 0xc0, !PT ;  /* 0x0000ffff0e0e7812 */ /* 0x000fe400078ec0ff */
[----:B------:R-:W-:Y:S02]  /*10b9a0*/  PRMT R32, R18, 0x3340, R19 ;  /* 0x0000334012207816 */ /* 0x000fe40000000013 */
[----:B------:R-:W-:-:S03]  /*10b9b0*/  PRMT R14, R17, 0x3340, R14 ;  /* 0x00003340110e7816 */ /* 0x000fc6000000000e */
[----:B------:R-:W-:Y:S01]  /*10b9c0*/  STL [R1+0x5838], R32 ;  /* 0x0058382001007387 */ /* 0x000fe20000100800 */
[----:B------:R-:W-:-:S03]  /*10b9d0*/  IADD3 R18, P1, PT, R12, R6, RZ ;  /* 0x000000060c127210 */ /* 0x000fc60007f3e0ff */
[----:B------:R1:W-:Y:S01]  /*10b9e0*/  STL [R1+0x56c], R14 ;  /* 0x00056c0e01007387 */ /* 0x0003e20000100800 */
[----:B------:R-:W-:Y:S01]  /*10b9f0*/  SHF.R.U32.HI R3, RZ, 0x8, R3 ;  /* 0x00000008ff037819 */ /* 0x000fe20000011603 */
[----:B------:R-:W-:Y:S01]  /*10ba00*/  IMAD.X R19, R13, 0x1, R7, P1 ;  /* 0x000000010d137824 */ /* 0x000fe200008e0607 */
[----:B-1----:R-:W-:Y:S02]  /*10ba10*/  SHF.R.U32.HI R14, RZ, 0x8, R16 ;  /* 0x00000008ff0e7819 */ /* 0x002fe40000011610 */
[----:B------:R-:W-:Y:S02]  /*10ba20*/  LOP3.LUT R3, R3, 0xffff, RZ, 0xc0, !PT ;  /* 0x0000ffff03037812 */ /* 0x000fe400078ec0ff */
[----:B------:R-:W-:Y:S02]  /*10ba30*/  LOP3.LUT R14, R14, 0xffff, RZ, 0xc0, !PT ;  /* 0x0000ffff0e0e7812 */ /* 0x000fe400078ec0ff */
[--C-:B------:R-:W-:Y:S02]  /*10ba40*/  PRMT R3, R3, 0x3340, R0.reuse ;  /* 0x0000334003037816 */ /* 0x100fe40000000000 */
[----:B------:R-:W-:Y:S01]  /*10ba50*/  PRMT R14, R14, 0x3340, R0 ;  /* 0x000033400e0e7816 */ /* 0x000fe20000000000 */
[----:B------:R-:W-:Y:S04]  /*10ba60*/  STL.64 [R1+0xf68], R18 ;  /* 0x000f681201007387 */ /* 0x000fe80000100a00 */
[----:B------:R-:W-:Y:S04]  /*10ba70*/  STL [R1+0x4c], R14 ;  /* 0x00004c0e01007387 */ /* 0x000fe80000100800 */
[----:B------:R-:W2:Y:S04]  /*10ba80*/  LDL.LU R31, [R1+0x4ee4] ;  /* 0x004ee400011f7983 */ /* 0x000ea80000300800 */
[----:B------:R1:W-:Y:S04]  /*10ba90*/  STL [R1+0x30], R3 ;  /* 0x0000300301007387 */ /* 0x0003e80000100800 */
[----:B------:R-:W2:Y:S01]  /*10baa0*/  LDL.LU R57, [R1+0x20c] ;  /* 0x00020c0001397983 */ /* 0x000ea20000300800 */
[----:B---3--:R-:W-:-:S03]  /*10bab0*/  LOP3.LUT R17, R58, 0xffff, RZ, 0xc0, !PT ;  /* 0x0000ffff3a117812 */ /* 0x008fc600078ec0ff */
[----:B------:R-:W3:Y:S01]  /*10bac0*/  LDL.LU R58, [R1+0x680] ;  /* 0x00068000013a7983 */ /* 0x000ee20000300800 */
[----:B-1----:R-:W-:Y:S02]  /*10bad0*/  LOP3.LUT R3, R37, 0xffff, RZ, 0xc0, !PT ;  /* 0x0000ffff25037812 */ /* 0x002fe400078ec0ff */
[----:B----4-:R-:W-:Y:S01]  /*10bae0*/  LOP3.LUT R16, R29, 0xffff, RZ, 0xc0, !PT ;  /* 0x0000ffff1d107812 */ /* 0x010fe200078ec0ff */
[----:B------:R-:W4:Y:S01]  /*10baf0*/  LDL.LU R37, [R1+0x59ac] ;  /* 0x0059ac0001257983 */ /* 0x000f220000300800 */
[----:B------:R-:W-:Y:S02]  /*10bb00*/  PRMT R14, R3, 0x3340, R0 ;  /* 0x00003340030e7816 */ /* 0x000fe40000000000 */
[----:B------:R-:W-:Y:S01]  /*10bb10*/  PRMT R18, R17, 0x3340, R16 ;  /* 0x0000334011127816 */ /* 0x000fe20000000010 */
[----:B------:R1:W-:Y:S03]  /*10bb20*/  STL [R1+0x5830], R3 ;  /* 0x0058300301007387 */ /* 0x0003e60000100800 */
[----:B-1----:R-:W-:-:S02]  /*10bb30*/  PRMT R3, R18, 0x5410, R14 ;  /* 0x0000541012037816 */ /* 0x002fc4000000000e */
[----:B------:R-:W-:-:S03]  /*10bb40*/  SHF.R.U32.HI R14, RZ, 0x8, R16 ;  /* 0x00000008ff0e7819 */ /* 0x000fc60000011610 */
[----:B------:R1:W-:Y:S01]  /*10bb50*/  STL [R1+0x4e8c], R3 ;  /* 0x004e8c0301007387 */ /* 0x0003e20000100800 */
[----:B------:R-:W-:Y:S02]  /*10bb60*/  IADD3 R18, P1, PT, R12, R8, RZ ;  /* 0x000000080c127210 */ /* 0x000fe40007f3e0ff */
[----:B------:R-:W-:Y:S02]  /*10bb70*/  LOP3.LUT R14, R14, 0xffff, RZ, 0xc0, !PT ;  /* 0x0000ffff0e0e7812 */ /* 0x000fe400078ec0ff */
[----:B-1----:R-:W-:Y:S01]  /*10bb80*/  SHF.R.U32.HI R3, RZ, 0x8, R17 ;  /* 0x00000008ff037819 */ /* 0x002fe20000011611 */
[----:B------:R-:W-:-:S03]  /*10bb90*/  IMAD.X R19, R13, 0x1, R11, P1 ;  /* 0x000000010d137824 */ /* 0x000fc600008e060b */
[----:B------:R-:W-:-:S04]  /*10bba0*/  LOP3.LUT R3, R3, 0xffff, RZ, 0xc0, !PT ;  /* 0x0000ffff03037812 */ /* 0x000fc800078ec0ff */
[----:B------:R-:W-:Y:S01]  /*10bbb0*/  PRMT R3, R3, 0x3340, R14 ;  /* 0x0000334003037816 */ /* 0x000fe2000000000e */
[----:B------:R-:W-:Y:S01]  /*10bbc0*/  STL.64 [R1+0xf58], R18 ;  /* 0x000f581201007387 */ /* 0x000fe20000100a00 */
[----:B--2---:R-:W-:Y:S02]  /*10bbd0*/  LOP3.LUT R16, R55, 0xffff, RZ, 0xc0, !PT ;  /* 0x0000ffff37107812 */ /* 0x004fe400078ec0ff */
[----:B------:R-:W-:Y:S01]  /*10bbe0*/  LOP3.LUT R17, R56, 0xffff, RZ, 0xc0, !PT ;  /* 0x0000ffff38117812 */ /* 0x000fe200078ec0ff */
[----:B------:R1:W-:Y:S04]  /*10bbf0*/  STL [R1+0x1fa8], R3 ;  /* 0x001fa80301007387 */ /* 0x0003e80000100800 */
[----:B------:R-:W2:Y:S04]  /*10bc00*/  LDL.LU R55, [R1+0x804] ;  /* 0x0008040001377983 */ /* 0x000ea80000300800 */
[----:B------:R-:W2:Y:S01]  /*10bc10*/  LDL.LU R56, [R1+0x42c] ;  /* 0x00042c0001387983 */ /* 0x000ea20000300800 */
[----:B-1----:R-:W-:-:S02]  /*10bc20*/  LOP3.LUT R3, R30, 0xffff, RZ, 0xc0, !PT ;  /* 0x0000ffff1e037812 */ /* 0x002fc400078ec0ff */
[----:B------:R-:W-:Y:S02]  /*10bc30*/  PRMT R14, R17, 0x3340, R0 ;  /* 0x00003340110e7816 */ /* 0x000fe40000000000 */
[----:B------:R-:W-:-:S04]  /*10bc40*/  PRMT R18, R16, 0x3340, R3 ;  /* 0x0000334010127816 */ /* 0x000fc80000000003 */
[----:B------:R-:W-:Y:S02]  /*10bc50*/  PRMT R14, R18, 0x5410, R14 ;  /* 0x00005410120e7816 */ /* 0x000fe4000000000e */
[----:B------:R-:W-:-:S03]  /*10bc60*/  IADD3 R18, P1, PT, R12, R9, RZ ;  /* 0x000000090c127210 */ /* 0x000fc60007f3e0ff */
[----:B------:R1:W-:Y:S02]  /*10bc70*/  STL [R1+0x4e88], R14 ;  /* 0x004e880e01007387 */ /* 0x0003e40000100800 */
[----:B------:R-:W-:Y:S01]  /*10bc80*/  IMAD.X R19, R13, 0x1, R10, P1 ;  /* 0x000000010d137824 */ /* 0x000fe200008e060a */
[----:B------:R-:W-:Y:S02]  /*10bc90*/  SHF.R.U32.HI R13, RZ, 0x8, R3 ;  /* 0x00000008ff0d7819 */ /* 0x000fe40000011603 */
[----:B-1----:R-:W-:Y:S02]  /*10bca0*/  SHF.R.U32.HI R14, RZ, 0x8, R16 ;  /* 0x00000008ff0e7819 */ /* 0x002fe40000011610 */
[----:B------:R-:W-:Y:S02]  /*10bcb0*/  LOP3.LUT R13, R13, 0xffff, RZ, 0xc0, !PT ;  /* 0x0000ffff0d0d7812 */ /* 0x000fe400078ec0ff */
[----:B------:R-:W-:Y:S01]  /*10bcc0*/  LOP3.LUT R14, R14, 0xffff, RZ, 0xc0, !PT ;  /* 0x0000ffff0e0e7812 */ /* 0x000fe200078ec0ff */
[----:B------:R1:W-:Y:S01]  /*10bcd0*/  STL.64 [R1+0xf50], R18 ;  /* 0x000f501201007387 */ /* 0x0003e20000100a00 */
[----:B------:R-:W-:-:S02]  /*10bce0*/  LOP3.LUT R3, R31, 0xffff, RZ, 0xc0, !PT ;  /* 0x0000ffff1f037812 */ /* 0x000fc400078ec0ff */
[----:B------:R-:W-:-:S05]  /*10bcf0*/  PRMT R13, R14, 0x3340, R13 ;  /* 0x000033400e0d7816 */ /* 0x000fca000000000d */
[----:B------:R0:W-:Y:S01]  /*10bd00*/  STL [R1+0x1dd8], R13 ;  /* 0x001dd80d01007387 */ /* 0x0001e20000100800 */
[----:B-1----:R-:W-:-:S03]  /*10bd10*/  LOP3.LUT R18, R57, 0xffff, RZ, 0xc0, !PT ;  /* 0x0000ffff39127812 */ /* 0x002fc600078ec0ff */
[----:B------:R-:W4:Y:S01]  /*10bd20*/  LDL.LU R57, [R1+0x824] ;  /* 0x0008240001397983 */ /* 0x000f220000300800 */
[----:B0-----:R-:W-:Y:S02]  /*10bd30*/  PRMT R13, R18, 0x3340, R0 ;  /* 0x00003340120d7816 */ /* 0x001fe40000000000 */
[----:B---3--:R-:W-:-:S04]  /*10bd40*/  LOP3.LUT R16, R58, 0xffff, RZ, 0xc0, !PT ;  /* 0x0000ffff3a107812 */ /* 0x008fc800078ec0ff */
[----:B------:R-:W-:-:S04]  /*10bd50*/  PRMT R14, R3, 0x3340, R16 ;  /* 0x00003340030e7816 */ /* 0x000fc80000000010 */
[----:B------:R-:W-:-:S05]  /*10bd60*/  PRMT R13, R14, 0x5410, R13 ;  /* 0x000054100e0d7816 */ /* 0x000fca000000000d */
[----:B------:R0:W-:Y:S04]  /*10bd70*/  STL [R1+0x4e84], R13 ;  /* 0x004e840d01007387 */ /* 0x0001e80000100800 */
[----:B------:R-:W3:Y:S01]  /*10bd80*/  LDL.LU R58, [R1+0x440] ;  /* 0x00044000013a7983 */ /* 0x000ee20000300800 */
        /* <DEDUP_REMOVED lines=9> */
[----:B------:R0:W-:Y:S04]  /*10be20*/  STL [R1+0x250], R13 ;  /* 0x0002500d01007387 */ /* 0x0001e80000100800 */
[----:B------:R-:W3:Y:S04]  /*10be30*/  LDL.LU R44, [R1+0x59a8] ;  /* 0x0059a800012c7983 */ /* 0x000ee80000300800 */
[----:B------:R2:W-:Y:S01]  /*10be40*/  STL [R1+0x1dcc], R3 ;  /* 0x001dcc0301007387 */ /* 0x0005e20000100800 */
[----:B0-----:R-:W-:-:S02]  /*10be50*/  PRMT R13, R17, 0x3340, R0 ;  /* 0x00003340110d7816 */ /* 0x001fc40000000000 */
[----:B--2---:R-:W-:Y:S02]  /*10be60*/  LOP3.LUT R3, R55, 0xffff, RZ, 0xc0, !PT ;  /* 0x0000ffff37037812 */ /* 0x004fe400078ec0ff */
[----:B------:R-:W-:-:S04]  /*10be70*/  LOP3.LUT R16, R56, 0xffff, RZ, 0xc0, !PT ;  /* 0x0000ffff38107812 */ /* 0x000fc800078ec0ff */
[----:B------:R-:W-:-:S04]  /*10be80*/  PRMT R14, R3, 0x3340, R16 ;  /* 0x00003340030e7816 */ /* 0x000fc80000000010 */
[----:B------:R-:W-:-:S05]  /*10be90*/  PRMT R14, R14, 0x5410, R13 ;  /* 0x000054100e0e7816 */ /* 0x000fca000000000d */
[----:B------:R0:W-:Y:S04]  /*10bea0*/  STL [R1+0x4e80], R14 ;  /* 0x004e800e01007387 */ /* 0x0001e80000100800 */
[----:B------:R-:W2:Y:S04]  /*10beb0*/  LDL.LU R30, [R1+0x4ee8] ;  /* 0x004ee800011e7983 */ /* 0x000ea80000300800 */
[----:B------:R-:W2:Y:S04]  /*10bec0*/  LDL.LU R55, [R1+0x21c] ;  /* 0x00021c0001377983 */ /* 0x000ea80000300800 */
[----:B------:R-:W2:Y:S01]  /*10bed0*/  LDL.LU R56, [R1+0x6ac] ;  /* 0x0006ac0001387983 */ /* 0x000ea20000300800 */
[----:B------:R-:W-:Y:S01]  /*10bee0*/  VIADD R12, R12, UR6 ;  /* 0x000000060c0c7c36 */ /* 0x000fe20008000000 */
[----:B0-----:R-:W-:Y:S01]  /*10bef0*/  SHF.R.U32.HI R14, RZ, 0x8, R18 ;  /* 0x00000008ff0e7819 */ /* 0x001fe20000011612 */
[----:B------:R-:W0:Y:S01]  /*10bf00*/  LDCU UR6, c[0x0][0x3b8] ;  /* 0x00007700ff0677ac */ /* 0x000e220008000800 */
[----:B------:R-:W-:-:S02]  /*10bf10*/  SHF.R.U32.HI R3, RZ, 0x8, R3 ;  /* 0x00000008ff037819 */ /* 0x000fc40000011603 */
[----:B------:R-:W-:Y:S02]  /*10bf20*/  SHF.R.U32.HI R16, RZ, 0x8, R16 ;  /* 0x00000008ff107819 */ /* 0x000fe40000011610 */
[----:B------:R-:W-:Y:S02]  /*10bf30*/  SHF.R.S32.HI R13, RZ, 0x1f, R12 ;  /* 0x0000001fff0d7819 */ /* 0x000fe4000001140c */
[----:B------:R-:W-:Y:S02]  /*10bf40*/  IADD3 R22, P1, PT, R12, R4, RZ ;  /* 0x000000040c167210 */ /* 0x000fe40007f3e0ff */
[----:B------:R-:W-:Y:S02]  /*10bf50*/  LOP3.LUT R14, R14, 0xffff, RZ, 0xc0, !PT ;  /* 0x0000ffff0e0e7812 */ /* 0x000fe400078ec0ff */
[----:B------:R-:W-:Y:S02]  /*10bf60*/  LOP3.LUT R3, R3, 0xffff, RZ, 0xc0, !PT ;  /* 0x0000ffff03037812 */ /* 0x000fe400078ec0ff */
[----:B------:R-:W-:Y:S01]  /*10bf70*/  LOP3.LUT R16, R16, 0xffff, RZ, 0xc0, !PT ;  /* 0x0000ffff10107812 */ /* 0x000fe200078ec0ff */
[----:B------:R-:W-:Y:S01]  /*10bf80*/  IMAD.X R23, R13, 0x1, R5, P1 ;  /* 0x000000010d177824 */ /* 0x000fe200008e0605 */
[----:B------:R-:W-:-:S02]  /*10bf90*/  PRMT R18, R14, 0x3340, R0 ;  /* 0x000033400e127816 */ /* 0x000fc40000000000 */
[----:B------:R-:W-:Y:S02]  /*10bfa0*/  PRMT R14, R3, 0x3340, R16 ;  /* 0x00003340030e7816 */ /* 0x000fe40000000010 */
[----:B------:R-:W-:Y:S01]  /*10bfb0*/  STL.64 [R1+0xf48], R22 ;  /* 0x000f481601007387 */ /* 0x000fe20000100a00 */
[----:B------:R-:W-:-:S03]  /*10bfc0*/  LOP3.LUT R33, R38, 0xffff, RZ, 0xc0, !PT ;  /* 0x0000ffff26217812 */ /* 0x000fc600078ec0ff */
[----:B------:R-:W-:Y:S01]  /*10bfd0*/  STL [R1+0x24c], R18 ;  /* 0x00024c1201007387 */ /* 0x000fe20000100800 */
[----:B----4-:R-:W-:-:S03]  /*10bfe0*/  LOP3.LUT R3, R57, 0xffff, RZ, 0xc0, !PT ;  /* 0x0000ffff39037812 */ /* 0x010fc600078ec0ff */
[----:B------:R1:W-:Y:S04]  /*10bff0*/  STL [R1+0x1dac], R14 ;  /* 0x001dac0e01007387 */ /* 0x0003e80000100800 */
[----:B------:R-:W4:Y:S04]  /*10c000*/  LDL.LU R38, [R1+0x59a4] ;  /* 0x0059a40001267983 */ /* 0x000f280000300800 */
[----:B------:R-:W4:Y:S04]  /*10c010*/  LDL.LU R31, [R1+0x4eec] ;  /* 0x004eec00011f7983 */ /* 0x000f280000300800 */
[----:B------:R-:W4:Y:S01]  /*10c020*/  LDL.LU R57, [R1+0x220] ;  /* 0x0002200001397983 */ /* 0x000f220000300800 */
[----:B---3--:R-:W-:-:S03]  /*10c030*/  LOP3.LUT R16, R58, 0xffff, RZ, 0xc0, !PT ;  /* 0x0000ffff3a107812 */ /* 0x008fc600078ec0ff */
[----:B------:R-:W3:Y:S01]  /*10c040*/  LDL.LU R58, [R1+0x6c4] ;  /* 0x0006c400013a7983 */ /* 0x000ee20000300800 */
[----:B-1----:R-:W-:Y:S02]  /*10c050*/  PRMT R14, R33, 0x3340, R0 ;  /* 0x00003340210e7816 */ /* 0x002fe40000000000 */
[----:B------:R-:W-:-:S04]  /*10c060*/  PRMT R18, R3, 0x3340, R16 ;  /* 0x0000334003127816 */ /* 0x000fc80000000010 */
[----:B------:R-:W-:Y:S01]  /*10c070*/  PRMT R14, R18, 0x5410, R14 ;  /* 0x00005410120e7816 */ /* 0x000fe2000000000e */
[----:B------:R-:W-:Y:S01]  /*10c080*/  STL [R1+0x5834], R33 ;  /* 0x0058342101007387 */ /* 0x000fe20000100800 */
[----:B------:R-:W-:-:S03]  /*10c090*/  SHF.R.U32.HI R3, RZ, 0x8, R3 ;  /* 0x00000008ff037819 */ /* 0x000fc60000011603 */
[----:B------:R1:W-:Y:S01]  /*10c0a0*/  STL [R1+0x4e7c], R14 ;  /* 0x004e7c0e01007387 */ /* 0x0003e20000100800 */
[----:B------:R-:W-:Y:S02]  /*10c0b0*/  SHF.R.U32.HI R16, RZ, 0x8, R16 ;  /* 0x00000008ff107819 */ /* 0x000fe40000011610 */
[----:B------:R-:W-:Y:S02]  /*10c0c0*/  IADD3 R18, P1, PT, R12, R6, RZ ;  /* 0x000000060c127210 */ /* 0x000fe40007f3e0ff */
[----:B------:R-:W-:Y:S02]  /*10c0d0*/  LOP3.LUT R3, R3, 0xffff, RZ, 0xc0, !PT ;  /* 0x0000ffff03037812 */ /* 0x000fe400078ec0ff */
[----:B-1----:R-:W-:Y:S02]  /*10c0e0*/  SHF.R.U32.HI R14, RZ, 0x8, R17 ;  /* 0x00000008ff0e7819 */ /* 0x002fe40000011611 */
[----:B------:R-:W-:Y:S02]  /*10c0f0*/  LOP3.LUT R16, R16, 0xffff, RZ, 0xc0, !PT ;  /* 0x0000ffff10107812 */ /* 0x000fe400078ec0ff */
[----:B------:R-:W-:Y:S01]  /*10c100*/  LOP3.LUT R14, R14, 0xffff, RZ, 0xc0, !PT ;  /* 0x0000ffff0e0e7812 */ /* 0x000fe200078ec0ff */
[----:B------:R-:W-:-:S03]  /*10c110*/  IMAD.X R19, R13, 0x1, R7, P1 ;  /* 0x000000010d137824 */ /* 0x000fc600008e0607 */
[----:B------:R-:W-:Y:S02]  /*10c120*/  PRMT R17, R14, 0x3340, R0 ;  /* 0x000033400e117816 */ /* 0x000fe40000000000 */
[----:B------:R-:W-:Y:S01]  /*10c130*/  PRMT R14, R3, 0x3340, R16 ;  /* 0x00003340030e7816 */ /* 0x000fe20000000010 */
[----:B------:R2:W-:Y:S04]  /*10c140*/  STL.64 [R1+0xf40], R18 ;  /* 0x000f401201007387 */ /* 0x0005e80000100a00 */
[----:B------:R-:W-:Y:S04]  /*10c150*/  STL [R1+0x248], R17 ;  /* 0x0002481101007387 */ /* 0x000fe80000100800 */
[----:B------:R1:W-:Y:S01]  /*10c160*/  STL [R1+0x1e78], R14 ;  /* 0x001e780e01007387 */ /* 0x0003e20000100800 */
[----:B--2---:R-:W-:-:S03]  /*10c170*/  LOP3.LUT R18, R55, 0xffff, RZ, 0xc0, !PT ;  /* 0x0000ffff37127812 */ /* 0x004fc600078ec0ff */
[----:B------:R-:W2:Y:S01]  /*10c180*/  LDL.LU R55, [R1+0x84c] ;  /* 0x00084c0001377983 */ /* 0x000ea20000300800 */
[----:B------:R-:W-:-:S03]  /*10c190*/  LOP3.LUT R16, R56, 0xffff, RZ, 0xc0, !PT ;  /* 0x0000ffff38107812 */ /* 0x000fc600078ec0ff */
[----:B------:R-:W2:Y:S01]  /*10c1a0*/  LDL.LU R56, [R1+0x44c] ;  /* 0x00044c0001387983 */ /* 0x000ea20000300800 */
[----:B------:R-:W-:Y:S02]  /*10c1b0*/  LOP3.LUT R3, R30, 0xffff, RZ, 0xc0, !PT ;  /* 0x0000ffff1e037812 */ /* 0x000fe400078ec0ff */
[----:B-1----:R-:W-:Y:S02]  /*10c1c0*/  PRMT R14, R18, 0x3340, R0 ;  /* 0x00003340120e7816 */ /* 0x002fe40000000000 */
[----:B------:R-:W-:-:S04]  /*10c1d0*/  PRMT R17, R3, 0x3340, R16 ;  /* 0x0000334003117816 */ /* 0x000fc80000000010 */
[----:B------:R-:W-:Y:S02]  /*10c1e0*/  PRMT R14, R17, 0x5410, R14 ;  /* 0x00005410110e7816 */ /* 0x000fe4000000000e */
        /* <DEDUP_REMOVED lines=8> */
[----:B------:R1:W-:Y:S01]  /*10c270*/  STL.64 [R1+0xf38], R22 ;  /* 0x000f381601007387 */ /* 0x0003e20000100a00 */
[----:B----4-:R-:W-:-:S03]  /*10c280*/  LOP3.LUT R16, R31, 0xffff, RZ, 0xc0, !PT ;  /* 0x0000ffff1f107812 */ /* 0x010fc600078ec0ff */
[----:B------:R4:W-:Y:S01]  /*10c290*/  STL [R1+0x854], R14 ;  /* 0x0008540e01007387 */ /* 0x0009e20000100800 */
[----:B------:R-:W-:Y:S02]  /*10c2a0*/  LOP3.LUT R3, R57, 0xffff, RZ, 0xc0, !PT ;  /* 0x0000ffff39037812 */ /* 0x000fe400078ec0ff */
[----:B-1----:R-:W-:Y:S02]  /*10c2b0*/  IADD3 R22, P1, PT, R12, R9, RZ ;  /* 0x000000090c167210 */ /* 0x002fe40007f3e0ff */
[----:B----4-:R-:W-:-:S03]  /*10c2c0*/  PRMT R14, R3, 0x3340, R0 ;  /* 0x00003340030e7816 */ /* 0x010fc60000000000 */
[----:B------:R-:W-:Y:S01]  /*10c2d0*/  IMAD.X R23, R13, 0x1, R10, P1 ;  /* 0x000000010d177824 */ /* 0x000fe200008e060a */
[----:B------:R-:W-:-:S04]  /*10c2e0*/  SHF.R.U32.HI R13, RZ, 0x8, R18 ;  /* 0x00000008ff0d7819 */ /* 0x000fc80000011612 */
[----:B------:R-:W-:Y:S02]  /*10c2f0*/  LOP3.LUT R13, R13, 0xffff, RZ, 0xc0, !PT ;  /* 0x0000ffff0d0d7812 */ /* 0x000fe400078ec0ff */
[----:B---3--:R-:W-:-:S04]  /*10c300*/  LOP3.LUT R17, R58, 0xffff, RZ, 0xc0, !PT ;  /* 0x0000ffff3a117812 */ /* 0x008fc800078ec0ff */
[----:B------:R-:W-:-:S04]  /*10c310*/  PRMT R19, R16, 0x3340, R17 ;  /* 0x0000334010137816 */ /* 0x000fc80000000011 */
[----:B------:R-:W-:Y:S02]  /*10c320*/  PRMT R14, R19, 0x5410, R14 ;  /* 0x00005410130e7816 */ /* 0x000fe4000000000e */
[----:B------:R-:W-:-:S03]  /*10c330*/  SHF.R.U32.HI R16, RZ, 0x8, R16 ;  /* 0x00000008ff107819 */ /* 0x000fc60000011610 */
[----:B------:R1:W-:Y:S01]  /*10c340*/  STL [R1+0x4e70], R14 ;  /* 0x004e700e01007387 */ /* 0x0003e20000100800 */
[----:B------:R-:W-:-:S03]  /*10c350*/  LOP3.LUT R16, R16, 0xffff, RZ, 0xc0, !PT ;  /* 0x0000ffff10107812 */ /* 0x000fc600078ec0ff */
[----:B------:R-:W-:Y:S04]  /*10c360*/  STL.64 [R1+0xf30], R22 ;  /* 0x000f301601007387 */ /* 0x000fe80000100a00 */
[----:B------:R-:W3:Y:S01]  /*10c370*/  LDL.LU R29, [R1+0x4ef0] ;  /* 0x004ef000011d7983 */ /* 0x000ee20000300800 */
[----:B-1----:R-:W-:-:S03]  /*10c380*/  SHF.R.U32.HI R14, RZ, 0x8, R17 ;  /* 0x00000008ff0e7819 */ /* 0x002fc60000011611 */
[----:B------:R-:W4:Y:S01]  /*10c390*/  LDL.LU R30, [R1+0x22c] ;  /* 0x00022c00011e7983 */ /* 0x000f220000300800 */
[----:B------:R-:W-:-:S03]  /*10c3a0*/  LOP3.LUT R14, R14, 0xffff, RZ, 0xc0, !PT ;  /* 0x0000ffff0e0e7812 */ /* 0x000fc600078ec0ff */
[----:B------:R-:W4:Y:S01]  /*10c3b0*/  LDL.LU R57, [R1+0x700] ;  /* 0x0007000001397983 */ /* 0x000f220000300800 */
[----:B------:R-:W-:Y:S02]  /*10c3c0*/  PRMT R17, R13, 0x3340, R0 ;  /* 0x000033400d117816 */ /* 0x000fe40000000000 */
[----:B------:R-:W-:Y:S01]  /*10c3d0*/  PRMT R13, R16, 0x3340, R14 ;  /* 0x00003340100d7816 */ /* 0x000fe2000000000e */
[----:B------:R-:W4:Y:S01]  /*10c3e0*/  LDL.LU R58, [R1+0xc00] ;  /* 0x000c0000013a7983 */ /* 0x000f220000300800 */
[----:B------:R-:W-:-:S03]  /*10c3f0*/  LOP3.LUT R16, R60, 0xffff, RZ, 0xc0, !PT ;  /* 0x0000ffff3c107812 */ /* 0x000fc600078ec0ff */
[----:B------:R-:W-:Y:S04]  /*10c400*/  STL [R1+0x244], R17 ;  /* 0x0002441101007387 */ /* 0x000fe80000100800 */
[----:B------:R1:W-:Y:S04]  /*10c410*/  STL [R1+0x850], R13 ;  /* 0x0008500d01007387 */ /* 0x0003e80000100800 */
[----:B------:R-:W4:Y:S01]  /*10c420*/  LDL.LU R60, [R1+0x59a0] ;  /* 0x0059a000013c7983 */ /* 0x000f220000300800 */
[----:B-1----:R-:W-:Y:S02]  /*10c430*/  PRMT R13, R16, 0x3340, R0 ;  /* 0x00003340100d7816 */ /* 0x002fe40000000000 */
[----:B--2---:R-:W-:-:S02]  /*10c440*/  LOP3.LUT R18, R55, 0xffff, RZ, 0xc0, !PT ;  /* 0x0000ffff37127812 */ /* 0x004fc400078ec0ff */
[----:B------:R-:W-:-:S04]  /*10c450*/  LOP3.LUT R17, R56, 0xffff, RZ, 0xc0, !PT ;  /* 0x0000ffff38117812 */ /* 0x000fc800078ec0ff */
[----:B------:R-:W-:-:S04]  /*10c460*/  PRMT R14, R18, 0x3340, R17 ;  /* 0x00003340120e7816 */ /* 0x000fc80000000011 */
[----:B------:R-:W-:Y:S02]  /*10c470*/  PRMT R19, R14, 0x5410, R13 ;  /* 0x000054100e137816 */ /* 0x000fe4000000000d */
[----:B------:R-:W-:Y:S02]  /*10c480*/  SHF.R.U32.HI R14, RZ, 0x8, R18 ;  /* 0x00000008ff0e7819 */ /* 0x000fe40000011612 */
[----:B------:R-:W-:Y:S02]  /*10c490*/  SHF.R.U32.HI R13, RZ, 0x8, R17 ;  /* 0x00000008ff0d7819 */ /* 0x000fe40000011611 */
[----:B------:R-:W-:Y:S02]  /*10c4a0*/  LOP3.LUT R14, R14, 0xffff, RZ, 0xc0, !PT ;  /* 0x0000ffff0e0e7812 */ /* 0x000fe400078ec0ff */
[----:B------:R-:W-:Y:S01]  /*10c4b0*/  LOP3.LUT R13, R13, 0xffff, RZ, 0xc0, !PT ;  /* 0x0000ffff0d0d7812 */ /* 0x000fe200078ec0ff */
[----:B0-----:R-:W-:Y:S01]  /*10c4c0*/  VIADD R12, R12, UR6 ;  /* 0x000000060c0c7c36 */ /* 0x001fe20008000000 */
[----:B------:R-:W-:Y:S01]  /*10c4d0*/  STL [R1+0x4cd4], R19 ;  /* 0x004cd41301007387 */ /* 0x000fe20000100800 */
[----:B------:R-:W-:Y:S01]  /*10c4e0*/  SHF.R.U32.HI R3, RZ, 0x8, R3 ;  /* 0x00000008ff037819 */ /* 0x000fe20000011603 */
[----:B------:R-:W0:Y:S01]  /*10c4f0*/  LDCU UR6, c[0x0][0x3b8] ;  /* 0x00007700ff0677ac */ /* 0x000e220008000800 */
[----:B------:R-:W-:-:S02]  /*10c500*/  PRMT R14, R14, 0x3340, R13 ;  /* 0x000033400e0e7816 */ /* 0x000fc4000000000d */
[----:B------:R-:W-:-:S03]  /*10c510*/  SHF.R.S32.HI R13, RZ, 0x1f, R12 ;  /* 0x0000001fff0d7819 */ /* 0x000fc6000001140c */
[----:B------:R1:W-:Y:S01]  /*10c520*/  STL [R1+0x50c], R14 ;  /* 0x00050c0e01007387 */ /* 0x0003e20000100800 */
[----:B------:R-:W-:Y:S02]  /*10c530*/  IADD3 R18, P1, PT, R12, R4, RZ ;  /* 0x000000040c127210 */ /* 0x000fe40007f3e0ff */
[----:B------:R-:W-:Y:S02]  /*10c540*/  LOP3.LUT R3, R3, 0xffff, RZ, 0xc0, !PT ;  /* 0x0000ffff03037812 */ /* 0x000fe400078ec0ff */
[----:B-1----:R-:W-:Y:S01]  /*10c550*/  SHF.R.U32.HI R14, RZ, 0x8, R16 ;  /* 0x00000008ff0e7819 */ /* 0x002fe20000011610 */
[----:B------:R-:W-:-:S03]  /*10c560*/  IMAD.X R19, R13, 0x1, R5, P1 ;  /* 0x000000010d137824 */ /* 0x000fc600008e0605 */
[----:B------:R-:W-:Y:S02]  /*10c570*/  LOP3.LUT R14, R14, 0xffff, RZ, 0xc0, !PT ;  /* 0x0000ffff0e0e7812 */ /* 0x000fe400078ec0ff */
[--C-:B------:R-:W-:Y:S02]  /*10c580*/  PRMT R3, R3, 0x3340, R0.reuse ;  /* 0x0000334003037816 */ /* 0x100fe40000000000 */
[----:B------:R-:W-:Y:S01]  /*10c590*/  PRMT R14, R14, 0x3340, R0 ;  /* 0x000033400e0e7816 */ /* 0x000fe20000000000 */
[----:B------:R-:W-:Y:S04]  /*10c5a0*/  STL.64 [R1+0xf28], R18 ;  /* 0x000f281201007387 */ /* 0x000fe80000100a00 */
[----:B------:R-:W2:Y:S04]  /*10c5b0*/  LDL.LU R31, [R1+0x4ef4] ;  /* 0x004ef400011f7983 */ /* 0x000ea80000300800 */
[----:B------:R-:W-:Y:S04]  /*10c5c0*/  STL [R1+0x240], R14 ;  /* 0x0002400e01007387 */ /* 0x000fe80000100800 */
[----:B------:R-:W2:Y:S04]  /*10c5d0*/  LDL.LU R55, [R1+0x230] ;  /* 0x0002300001377983 */ /* 0x000ea80000300800 */
[----:B------:R1:W-:Y:S04]  /*10c5e0*/  STL [R1+0x23c], R3 ;  /* 0x00023c0301007387 */ /* 0x0003e80000100800 */
[----:B------:R-:W2:Y:S01]  /*10c5f0*/  LDL.LU R56, [R1+0x708] ;  /* 0x0007080001387983 */ /* 0x000ea20000300800 */
[----:B-1----:R-:W-:-:S03]  /*10c600*/  LOP3.LUT R3, R48, 0xffff, RZ, 0xc0, !PT ;  /* 0x0000ffff30037812 */ /* 0x002fc600078ec0ff */
[----:B------:R-:W2:Y:S01]  /*10c610*/  LDL.LU R48, [R1+0x599c] ;  /* 0x00599c0001307983 */ /* 0x000ea20000300800 */
[----:B------:R-:W-:-:S03]  /*10c620*/  IADD3 R24, P1, PT, R12, R6, RZ ;  /* 0x000000060c187210 */ /* 0x000fc60007f3e0ff */
[----:B------:R-:W-:Y:S02]  /*10c630*/  STL [R1+0x583c], R3 ;  /* 0x00583c0301007387 */ /* 0x000fe40000100800 */
[----:B------:R-:W-:Y:S01]  /*10c640*/  IMAD.X R25, R13, 0x1, R7, P1 ;  /* 0x000000010d197824 */ /* 0x000fe200008e0607 */
[----:B---3--:R-:W-:Y:S02]  /*10c650*/  LOP3.LUT R19, R29, 0xffff, RZ, 0xc0, !PT ;  /* 0x0000ffff1d137812 */ /* 0x008fe400078ec0ff */
[----:B----4-:R-:W-:Y:S02]  /*10c660*/  LOP3.LUT R17, R30, 0xffff, RZ, 0xc0, !PT ;  /* 0x0000ffff1e117812 */ /* 0x010fe400078ec0ff */
[----:B------:R-:W-:Y:S02]  /*10c670*/  LOP3.LUT R18, R57, 0xffff, RZ, 0xc0, !PT ;  /* 0x0000ffff39127812 */ /* 0x000fe400078ec0ff */
[----:B------:R-:W-:Y:S02]  /*10c680*/  PRMT R14, R17, 0x3340, R0 ;  /* 0x00003340110e7816 */ /* 0x000fe40000000000 */
[----:B------:R-:W-:-:S02]  /*10c690*/  PRMT R23, R19, 0x3340, R18 ;  /* 0x0000334013177816 */ /* 0x000fc40000000012 */
[----:B------:R-:W-:Y:S02]  /*10c6a0*/  LOP3.LUT R16, R58, 0xffff, RZ, 0xc0, !PT ;  /* 0x0000ffff3a107812 */ /* 0x000fe400078ec0ff */
[----:B------:R-:W-:Y:S02]  /*10c6b0*/  PRMT R23, R23, 0x5410, R14 ;  /* 0x0000541017177816 */ /* 0x000fe4000000000e */
[----:B------:R-:W-:-:S03]  /*10c6c0*/  PRMT R14, R3, 0x3340, R0 ;  /* 0x00003340030e7816 */ /* 0x000fc60000000000 */
[----:B------:R1:W-:Y:S01]  /*10c6d0*/  STL [R1+0x4c80], R23 ;  /* 0x004c801701007387 */ /* 0x0003e20000100800 */
[----:B------:R-:W-:-:S04]  /*10c6e0*/  LOP3.LUT R22, R60, 0xffff, RZ, 0xc0, !PT ;  /* 0x0000ffff3c167812 */ /* 0x000fc800078ec0ff */
[----:B-1----:R-:W-:-:S04]  /*10c6f0*/  PRMT R23, R16, 0x3340, R22 ;  /* 0x0000334010177816 */ /* 0x002fc80000000016 */
[----:B------:R-:W-:-:S05]  /*10c700*/  PRMT R3, R23, 0x5410, R14 ;  /* 0x0000541017037816 */ /* 0x000fca000000000e */
[----:B------:R1:W-:Y:S04]  /*10c710*/  STL [R1+0x4c88], R3 ;  /* 0x004c880301007387 */ /* 0x0003e80000100800 */
[----:B------:R-:W3:Y:S04]  /*10c720*/  LDL.LU R57, [R1+0xc10] ;  /* 0x000c100001397983 */ /* 0x000ee80000300800 */
[----:B------:R-:W-:Y:S04]  /*10c730*/  STL.64 [R1+0xf18], R24 ;  /* 0x000f181801007387 */ /* 0x000fe80000100a00 */
[----:B------:R-:W4:Y:S01]  /*10c740*/  LDL.LU R58, [R1+0x470] ;  /* 0x00047000013a7983 */ /* 0x000f220000300800 */
[----:B------:R-:W-:-:S02]  /*10c750*/  SHF.R.U32.HI R14, RZ, 0x8, R22 ;  /* 0x00000008ff0e7819 */ /* 0x000fc40000011616 */
[----:B-1----:R-:W-:Y:S02]  /*10c760*/  SHF.R.U32.HI R3, RZ, 0x8, R19 ;  /* 0x00000008ff037819 */ /* 0x002fe40000011613 */
[----:B------:R-:W-:Y:S02]  /*10c770*/  SHF.R.U32.HI R19, RZ, 0x8, R18 ;  /* 0x00000008ff137819 */ /* 0x000fe40000011612 */
[----:B------:R-:W-:Y:S02]  /*10c780*/  SHF.R.U32.HI R16, RZ, 0x8, R16 ;  /* 0x00000008ff107819 */ /* 0x000fe40000011610 */
[----:B------:R-:W-:Y:S02]  /*10c790*/  LOP3.LUT R18, R14, 0xffff, RZ, 0xc0, !PT ;  /* 0x0000ffff0e127812 */ /* 0x000fe400078ec0ff */
[----:B------:R-:W-:Y:S02]  /*10c7a0*/  LOP3.LUT R3, R3, 0xffff, RZ, 0xc0, !PT ;  /* 0x0000ffff03037812 */ /* 0x000fe400078ec0ff */
[----:B------:R-:W-:-:S02]  /*10c7b0*/  LOP3.LUT R14, R19, 0xffff, RZ, 0xc0, !PT ;  /* 0x0000ffff130e7812 */ /* 0x000fc400078ec0ff */
[----:B------:R-:W-:Y:S02]  /*10c7c0*/  LOP3.LUT R16, R16, 0xffff, RZ, 0xc0, !PT ;  /* 0x0000ffff10107812 */ /* 0x000fe400078ec0ff */
[----:B------:R-:W-:Y:S02]  /*10c7d0*/  PRMT R60, R3, 0x3340, R14 ;  /* 0x00003340033c7816 */ /* 0x000fe4000000000e */
[----:B------:R-:W-:-:S03]  /*10c7e0*/  PRMT R16, R16, 0x3340, R18 ;  /* 0x0000334010107816 */ /* 0x000fc60000000012 */
[----:B------:R-:W-:Y:S04]  /*10c7f0*/  STL [R1+0x57cc], R60 ;  /* 0x0057cc3c01007387 */ /* 0x000fe80000100800 */
[----:B------:R2:W-:Y:S02]  /*10c800*/  STL [R1+0x1e0c], R16 ;  /* 0x001e0c1001007387 */ /* 0x0005e40000100800 */
[----:B--2---:R-:W-:Y:S02]  /*10c810*/  LOP3.LUT R16, R31, 0xffff, RZ, 0xc0, !PT ;  /* 0x0000ffff1f107812 */ /* 0x004fe400078ec0ff */
[----:B------:R-:W-:-:S04]  /*10c820*/  LOP3.LUT R3, R55, 0xffff, RZ, 0xc0, !PT ;  /* 0x0000ffff37037812 */ /* 0x000fc800078ec0ff */
[----:B------:R-:W-:Y:S02]  /*10c830*/  PRMT R14, R3, 0x3340, R0 ;  /* 0x00003340030e7816 */ /* 0x000fe40000000000 */
[----:B------:R-:W-:-:S04]  /*10c840*/  LOP3.LUT R18, R56, 0xffff, RZ, 0xc0, !PT ;  /* 0x0000ffff38127812 */ /* 0x000fc800078ec0ff */
[----:B------:R-:W-:-:S04]  /*10c850*/  PRMT R19, R16, 0x3340, R18 ;  /* 0x0000334010137816 */ /* 0x000fc80000000012 */
[----:B------:R-:W-:-:S05]  /*10c860*/  PRMT R14, R19, 0x5410, R14 ;  /* 0x00005410130e7816 */ /* 0x000fca000000000e */
[----:B------:R1:W-:Y:S04]  /*10c870*/  STL [R1+0x4c7c], R14 ;  /* 0x004c7c0e01007387 */ /* 0x0003e80000100800 */
[----:B------:R-:W2:Y:S04]  /*10c880*/  LDL.LU R55, [R1+0xc18] ;  /* 0x000c180001377983 */ /* 0x000ea80000300800 */
[----:B------:R-:W2:Y:S01]  /*10c890*/  LDL.LU R56, [R1+0x45c] ;  /* 0x00045c0001387983 */ /* 0x000ea20000300800 */
[----:B------:R-:W-:Y:S02]  /*10c8a0*/  IADD3 R22, P1, PT, R12, R8, RZ ;  /* 0x000000080c167210 */ /* 0x000fe40007f3e0ff */
[----:B-1----:R-:W-:-:S03]  /*10c8b0*/  SHF.R.U32.HI R14, RZ, 0x8, R18 ;  /* 0x00000008ff0e7819 */ /* 0x002fc60000011612 */
[C---:B------:R-:W-:Y:S01]  /*10c8c0*/  IMAD.X R23, R13.reuse, 0x1, R11, P1 ;  /* 0x000000010d177824 */ /* 0x040fe200008e060b */
[----:B------:R-:W-:Y:S02]  /*10c8d0*/  IADD3 R18, P1, PT, R12, R9, RZ ;  /* 0x000000090c127210 */ /* 0x000fe40007f3e0ff */
[----:B------:R-:W-:Y:S02]  /*10c8e0*/  SHF.R.U32.HI R16, RZ, 0x8, R16 ;  /* 0x00000008ff107819 */ /* 0x000fe40000011610 */
[----:B------:R-:W-:Y:S01]  /*10c8f0*/  LOP3.LUT R14, R14, 0xffff, RZ, 0xc0, !PT ;  /* 0x0000ffff0e0e7812 */ /* 0x000fe200078ec0ff */
[----:B------:R-:W-:Y:S01]  /*10c900*/  IMAD.X R19, R13, 0x1, R10, P1 ;  /* 0x000000010d137824 */ /* 0x000fe200008e060a */
[----:B------:R-:W-:Y:S02]  /*10c910*/  LOP3.LUT R16, R16, 0xffff, RZ, 0xc0, !PT ;  /* 0x0000ffff10107812 */ /* 0x000fe400078ec0ff */
[----:B------:R-:W-:Y:S02]  /*10c920*/  SHF.R.U32.HI R13, RZ, 0x8, R3 ;  /* 0x00000008ff0d7819 */ /* 0x000fe40000011603 */
[----:B------:R-:W-:-:S02]  /*10c930*/  PRMT R14, R16, 0x3340, R14 ;  /* 0x00003340100e7816 */ /* 0x000fc4000000000e */
[----:B------:R-:W-:Y:S01]  /*10c940*/  LOP3.LUT R13, R13, 0xffff, RZ, 0xc0, !PT ;  /* 0x0000ffff0d0d7812 */ /* 0x000fe200078ec0ff */
[----:B------:R-:W-:Y:S03]  /*10c950*/  STL.64 [R1+0xf10], R22 ;  /* 0x000f101601007387 */ /* 0x000fe60000100a00 */
[----:B------:R-:W-:Y:S01]  /*10c960*/  PRMT R13, R13, 0x3340, R0 ;  /* 0x000033400d0d7816 */ /* 0x000fe20000000000 */
[----:B------:R-:W-:Y:S04]  /*10c970*/  STL [R1+0x4dc], R14 ;  /* 0x0004dc0e01007387 */ /* 0x000fe80000100800 */
[----:B------:R1:W-:Y:S04]  /*10c980*/  STL.64 [R1+0xf20], R18 ;  /* 0x000f201201007387 */ /* 0x0003e80000100a00 */
[----:B------:R0:W-:Y:S01]  /*10c990*/  STL [R1+0x238], R13 ;  /* 0x0002380d01007387 */ /* 0x0001e20000100800 */
[----:B-1----:R-:W-:-:S03]  /*10c9a0*/  LOP3.LUT R18, R43, 0xffff, RZ, 0xc0, !PT ;  /* 0x0000ffff2b127812 */ /* 0x002fc600078ec0ff */
[----:B------:R-:W2:Y:S01]  /*10c9b0*/  LDL.LU R43, [R1+0x5998] ;  /* 0x00599800012b7983 */ /* 0x000ea20000300800 */
[----:B0-----:R-:W-:Y:S02]  /*10c9c0*/  PRMT R13, R18, 0x3340, R0 ;  /* 0x00003340120d7816 */ /* 0x001fe40000000000 */
[----:B---3--:R-:W-:Y:S02]  /*10c9d0*/  LOP3.LUT R3, R57, 0xffff, RZ, 0xc0, !PT ;  /* 0x0000ffff39037812 */ /* 0x008fe400078ec0ff */
[----:B----4-:R-:W-:-:S04]  /*10c9e0*/  LOP3.LUT R16, R58, 0xffff, RZ, 0xc0, !PT ;  /* 0x0000ffff3a107812 */ /* 0x010fc800078ec0ff */
[----:B------:R-:W-:-:S04]  /*10c9f0*/  PRMT R14, R3, 0x3340, R16 ;  /* 0x00003340030e7816 */ /* 0x000fc80000000010 */
[----:B------:R-:W-:-:S05]  /*10ca00*/  PRMT R14, R14, 0x5410, R13 ;  /* 0x000054100e0e7816 */ /* 0x000fca000000000d */
[----:B------:R0:W-:Y:S04]  /*10ca10*/  STL [R1+0x4c78], R14 ;  /* 0x004c780e01007387 */ /* 0x0001e80000100800 */
[----:B------:R-:W3:Y:S04]  /*10ca20*/  LDL.LU R30, [R1+0x4ef8] ;  /* 0x004ef800011e7983 */ /* 0x000ee80000300800 */
[----:B------:R-:W4:Y:S04]  /*10ca30*/  LDL.LU R57, [R1+0x2a0] ;  /* 0x0002a00001397983 */ /* 0x000f280000300800 */
[----:B------:R-:W3:Y:S01]  /*10ca40*/  LDL.LU R58, [R1+0x74c] ;  /* 0x00074c00013a7983 */ /* 0x000ee20000300800 */
[----:B------:R-:W-:-:S02]  /*10ca50*/  SHF.R.U32.HI R13, RZ, 0x8, R17 ;  /* 0x00000008ff0d7819 */ /* 0x000fc40000011611 */
[----:B------:R-:W-:Y:S02]  /*10ca60*/  SHF.R.U32.HI R3, RZ, 0x8, R3 ;  /* 0x00000008ff037819 */ /* 0x000fe40000011603 */
[----:B0-----:R-:W-:Y:S02]  /*10ca70*/  SHF.R.U32.HI R14, RZ, 0x8, R16 ;  /* 0x00000008ff0e7819 */ /* 0x001fe40000011610 */
[----:B------:R-:W-:Y:S02]  /*10ca80*/  LOP3.LUT R13, R13, 0xffff, RZ, 0xc0, !PT ;  /* 0x0000ffff0d0d7812 */ /* 0x000fe400078ec0ff */
[----:B------:R-:W-:Y:S02]  /*10ca90*/  LOP3.LUT R3, R3, 0xffff, RZ, 0xc0, !PT ;  /* 0x0000ffff03037812 */ /* 0x000fe400078ec0ff */
[----:B------:R-:W-:Y:S02]  /*10caa0*/  LOP3.LUT R14, R14, 0xffff, RZ, 0xc0, !PT ;  /* 0x0000ffff0e0e7812 */ /* 0x000fe400078ec0ff */
[----:B------:R-:W-:-:S02]  /*10cab0*/  PRMT R13, R13, 0x3340, R0 ;  /* 0x000033400d0d7816 */ /* 0x000fc40000000000 */
[----:B------:R-:W-:Y:S02]  /*10cac0*/  PRMT R3, R3, 0x3340, R14 ;  /* 0x0000334003037816 */ /* 0x000fe4000000000e */
[----:B------:R-:W-:Y:S01]  /*10cad0*/  LOP3.LUT R17, R49, 0xffff, RZ, 0xc0, !PT ;  /* 0x0000ffff31117812 */ /* 0x000fe200078ec0ff */
[----:B------:R0:W-:Y:S04]  /*10cae0*/  STL [R1+0x234], R13 ;  /* 0x0002340d01007387 */ /* 0x0001e80000100800 */
[----:B------:R-:W3:Y:S04]  /*10caf0*/  LDL.LU R49, [R1+0x5994] ;  /* 0x0059940001317983 */ /* 0x000ee80000300800 */
[----:B------:R2:W-:Y:S01]  /*10cb00*/  STL [R1+0x81c], R3 ;  /* 0x00081c0301007387 */ /* 0x0005e20000100800 */
[----:B------:R-:W-:Y:S01]  /*10cb10*/  VIADD R12, R12, UR6 ;  /* 0x000000060c0c7c36 */ /* 0x000fe20008000000 */
[----:B0-----:R-:W-:Y:S01]  /*10cb20*/  PRMT R13, R17, 0x3340, R0 ;  /* 0x00003340110d7816 */ /* 0x001fe20000000000 */
[----:B------:R-:W0:Y:S03]  /*10cb30*/  LDCU UR6, c[0x0][0x3b8] ;  /* 0x00007700ff0677ac */ /* 0x000e260008000800 */
[----:B------:R-:W-:-:S02]  /*10cb40*/  IADD3 R22, P1, PT, R12, R4, RZ ;  /* 0x000000040c167210 */ /* 0x000fc40007f3e0ff */
[----:B--2---:R-:W-:Y:S02]  /*10cb50*/  LOP3.LUT R3, R55, 0xffff, RZ, 0xc0, !PT ;  /* 0x0000ffff37037812 */ /* 0x004fe400078ec0ff */
[----:B------:R-:W-:-:S04]  /*10cb60*/  LOP3.LUT R16, R56, 0xffff, RZ, 0xc0, !PT ;  /* 0x0000ffff38107812 */ /* 0x000fc800078ec0ff */
[----:B------:R-:W-:-:S04]  /*10cb70*/  PRMT R14, R3, 0x3340, R16 ;  /* 0x00003340030e7816 */ /* 0x000fc80000000010 */
[----:B------:R-:W-:Y:S02]  /*10cb80*/  PRMT R14, R14, 0x5410, R13 ;  /* 0x000054100e0e7816 */ /* 0x000fe4000000000d */
[----:B------:R-:W-:-:S05]  /*10cb90*/  SHF.R.S32.HI R13, RZ, 0x1f, R12 ;  /* 0x0000001fff0d7819 */ /* 0x000fca000001140c */
[----:B------:R-:W-:Y:S01]  /*10cba0*/  IMAD.X R23, R13, 0x1, R5, P1 ;  /* 0x000000010d177824 */ /* 0x000fe200008e0605 */
[----:B------:R1:W-:Y:S04]  /*10cbb0*/  STL [R1+0x4c74], R14 ;  /* 0x004c740e01007387 */ /* 0x0003e80000100800 */
[----:B------:R-:W-:Y:S04]  /*10cbc0*/  STL.64 [R1+0xf08], R22 ;  /* 0x000f081601007387 */ /* 0x000fe80000100a00 */
[----:B------:R-:W2:Y:S04]  /*10cbd0*/  LDL.LU R56, [R1+0x4efc] ;  /* 0x004efc0001387983 */ /* 0x000ea80000300800 */
[----:B------:R-:W2:Y:S04]  /*10cbe0*/  LDL.LU R31, [R1+0x2a4] ;  /* 0x0002a400011f7983 */ /* 0x000ea80000300800 */
[----:B------:R-:W2:Y:S01]  /*10cbf0*/  LDL.LU R55, [R1+0x764] ;  /* 0x0007640001377983 */ /* 0x000ea20000300800 */
[----:B------:R-:W-:-:S02]  /*10cc00*/  SHF.R.U32.HI R3, RZ, 0x8, R3 ;  /* 0x00000008ff037819 */ /* 0x000fc40000011603 */
[----:B------:R-:W-:Y:S02]  /*10cc10*/  SHF.R.U32.HI R16, RZ, 0x8, R16 ;  /* 0x00000008ff107819 */ /* 0x000fe40000011610 */
[----:B-1----:R-:W-:Y:S02]  /*10cc20*/  SHF.R.U32.HI R14, RZ, 0x8, R17 ;  /* 0x00000008ff0e7819 */ /* 0x002fe40000011611 */
[----:B------:R-:W-:Y:S02]  /*10cc30*/  LOP3.LUT R3, R3, 0xffff, RZ, 0xc0, !PT ;  /* 0x0000ffff03037812 */ /* 0x000fe400078ec0ff */
[----:B------:R-:W-:Y:S02]  /*10cc40*/  LOP3.LUT R16, R16, 0xffff, RZ, 0xc0, !PT ;  /* 0x0000ffff10107812 */ /* 0x000fe400078ec0ff */
[----:B------:R-:W-:Y:S02]  /*10cc50*/  LOP3.LUT R14, R14, 0xffff, RZ, 0xc0, !PT ;  /* 0x0000ffff0e0e7812 */ /* 0x000fe400078ec0ff */
[----:B------:R-:W-:-:S02]  /*10cc60*/  PRMT R3, R3, 0x3340, R16 ;  /* 0x0000334003037816 */ /* 0x000fc40000000010 */
[----:B------:R-:W-:-:S03]  /*10cc70*/  PRMT R14, R14, 0x3340, R0 ;  /* 0x000033400e0e7816 */ /* 0x000fc60000000000 */
[----:B------:R4:W-:Y:S04]  /*10cc80*/  STL [R1+0x4d4], R3 ;  /* 0x0004d40301007387 */ /* 0x0009e80000100800 */
[----:B------:R1:W-:Y:S01]  /*10cc90*/  STL [R1+0x230], R14 ;  /* 0x0002300e01007387 */ /* 0x0003e20000100800 */
[----:B----4-:R-:W-:-:S03]  /*10cca0*/  LOP3.LUT R3, R57, 0xffff, RZ, 0xc0, !PT ;  /* 0x0000ffff39037812 */ /* 0x010fc600078ec0ff */
[----:B------:R-:W4:Y:S01]  /*10ccb0*/  LDL.LU R57, [R1+0x2238] ;  /* 0x0022380001397983 */ /* 0x000f220000300800 */
[----:B---3--:R-:W-:-:S03]  /*10ccc0*/  LOP3.LUT R17, R58, 0xffff, RZ, 0xc0, !PT ;  /* 0x0000ffff3a117812 */ /* 0x008fc600078ec0ff */
[----:B------:R-:W3:Y:S01]  /*10ccd0*/  LDL.LU R58, [R1+0x490] ;  /* 0x00049000013a7983 */ /* 0x000ee20000300800 */
[----:B------:R-:W-:Y:S02]  /*10cce0*/  LOP3.LUT R16, R30, 0xffff, RZ, 0xc0, !PT ;  /* 0x0000ffff1e107812 */ /* 0x000fe400078ec0ff */
[----:B-1----:R-:W-:Y:S02]  /*10ccf0*/  PRMT R14, R3, 0x3340, R0 ;  /* 0x00003340030e7816 */ /* 0x002fe40000000000 */
[----:B------:R-:W-:-:S04]  /*10cd00*/  PRMT R19, R16, 0x3340, R17 ;  /* 0x0000334010137816 */ /* 0x000fc80000000011 */
[----:B------:R-:W-:Y:S02]  /*10cd10*/  PRMT R14, R19, 0x5410, R14 ;  /* 0x00005410130e7816 */ /* 0x000fe4000000000e */
        /* <DEDUP_REMOVED lines=11> */
[----:B------:R-:W-:Y:S01]  /*10cdd0*/  STL.64 [R1+0xf00], R22 ;  /* 0x000f001601007387 */ /* 0x000fe20000100a00 */
[----:B------:R-:W-:-:S03]  /*10cde0*/  IADD3 R16, P1, PT, R12, R8, RZ ;  /* 0x000000080c107210 */ /* 0x000fc60007f3e0ff */
[----:B------:R-:W-:Y:S04]  /*10cdf0*/  STL [R1+0x22c], R18 ;  /* 0x00022c1201007387 */ /* 0x000fe80000100800 */
[----:B------:R1:W-:Y:S01]  /*10ce00*/  STL [R1+0x4d0], R14 ;  /* 0x0004d00e01007387 */ /* 0x0003e20000100800 */
[----:B------:R-:W-:Y:S01]  /*10ce10*/  IMAD.X R17, R13, 0x1, R11, P1 ;  /* 0x000000010d117824 */ /* 0x000fe200008e060b */
[----:B-1----:R-:W-:-:S04]  /*10ce20*/  SHF.R.U32.HI R14, RZ, 0x8, R3 ;  /* 0x00000008ff0e7819 */ /* 0x002fc80000011603 */
[----:B------:R-:W-:Y:S01]  /*10ce30*/  LOP3.LUT R14, R14, 0xffff, RZ, 0xc0, !PT ;  /* 0x0000ffff0e0e7812 */ /* 0x000fe200078ec0ff */
[----:B------:R2:W-:Y:S03]  /*10ce40*/  STL.64 [R1+0xef8], R16 ;  /* 0x000ef81001007387 */ /* 0x0005e60000100a00 */
[----:B------:R-:W-:Y:S02]  /*10ce50*/  PRMT R3, R14, 0x3340, R0 ;  /* 0x000033400e037816 */ /* 0x000fe40000000000 */
[----:B------:R-:W-:Y:S02]  /*10ce60*/  IADD3 R22, P1, PT, R12, R9, RZ ;  /* 0x000000090c167210 */ /* 0x000fe40007f3e0ff */
[----:B--2---:R-:W-:Y:S02]  /*10ce70*/  LOP3.LUT R16, R56, 0xffff, RZ, 0xc0, !PT ;  /* 0x0000ffff38107812 */ /* 0x004fe400078ec0ff */
[----:B------:R-:W2:Y:S01]  /*10ce80*/  LDL.LU R56, [R1+0x2228] ;  /* 0x0022280001387983 */ /* 0x000ea20000300800 */
[----:B------:R-:W-:-:S03]  /*10ce90*/  LOP3.LUT R18, R31, 0xffff, RZ, 0xc0, !PT ;  /* 0x0000ffff1f127812 */ /* 0x000fc600078ec0ff */
[----:B------:R1:W-:Y:S01]  /*10cea0*/  STL [R1+0x228], R3 ;  /* 0x0002280301007387 */ /* 0x0003e20000100800 */
[----:B------:R-:W-:Y:S02]  /*10ceb0*/  PRMT R14, R18, 0x3340, R0 ;  /* 0x00003340120e7816 */ /* 0x000fe40000000000 */
[----:B-1----:R-:W-:-:S04]  /*10cec0*/  LOP3.LUT R3, R55, 0xffff, RZ, 0xc0, !PT ;  /* 0x0000ffff37037812 */ /* 0x002fc800078ec0ff */
[----:B------:R-:W-:-:S04]  /*10ced0*/  PRMT R17, R16, 0x3340, R3 ;  /* 0x0000334010117816 */ /* 0x000fc80000000003 */
[----:B------:R-:W-:Y:S01]  /*10cee0*/  PRMT R14, R17, 0x5410, R14 ;  /* 0x00005410110e7816 */ /* 0x000fe2000000000e */
[----:B------:R-:W-:Y:S01]  /*10cef0*/  IMAD.X R23, R13, 0x1, R10, P1 ;  /* 0x000000010d177824 */ /* 0x000fe200008e060a */
[----:B------:R-:W-:-:S03]  /*10cf00*/  SHF.R.U32.HI R13, RZ, 0x8, R3 ;  /* 0x00000008ff0d7819 */ /* 0x000fc60000011603 */
[----:B------:R1:W-:Y:S01]  /*10cf10*/  STL [R1+0x4c6c], R14 ;  /* 0x004c6c0e01007387 */ /* 0x0003e20000100800 */
[----:B------:R-:W-:Y:S02]  /*10cf20*/  LOP3.LUT R13, R13, 0xffff, RZ, 0xc0, !PT ;  /* 0x0000ffff0d0d7812 */ /* 0x000fe400078ec0ff */
[----:B-1----:R-:W-:-:S04]  /*10cf30*/  SHF.R.U32.HI R14, RZ, 0x8, R16 ;  /* 0x00000008ff0e7819 */ /* 0x002fc80000011610 */
[----:B------:R-:W-:-:S04]  /*10cf40*/  LOP3.LUT R14, R14, 0xffff, RZ, 0xc0, !PT ;  /* 0x0000ffff0e0e7812 */ /* 0x000fc800078ec0ff */
[----:B------:R-:W-:Y:S01]  /*10cf50*/  PRMT R13, R14, 0x3340, R13 ;  /* 0x000033400e0d7816 */ /* 0x000fe2000000000d */
[----:B------:R-:W-:Y:S01]  /*10cf60*/  STL.64 [R1+0xef0], R22 ;  /* 0x000ef01601007387 */ /* 0x000fe20000100a00 */
[----:B------:R-:W-:-:S03]  /*10cf70*/  LOP3.LUT R17, R34, 0xffff, RZ, 0xc0, !PT ;  /* 0x0000ffff22117812 */ /* 0x000fc600078ec0ff */
[----:B------:R1:W-:Y:S04]  /*10cf80*/  STL [R1+0x4cc], R13 ;  /* 0x0004cc0d01007387 */ /* 0x0003e80000100800 */
[----:B------:R-:W2:Y:S01]  /*10cf90*/  LDL.LU R34, [R1+0x5990] ;  /* 0x0059900001227983 */ /* 0x000ea20000300800 */
[----:B-1----:R-:W-:Y:S02]  /*10cfa0*/  PRMT R13, R17, 0x3340, R0 ;  /* 0x00003340110d7816 */ /* 0x002fe40000000000 */
[----:B------:R-:W-:Y:S02]  /*10cfb0*/  LOP3.LUT R33, R52, 0xffff, RZ, 0xc0, !PT ;  /* 0x0000ffff34217812 */ /* 0x000fe400078ec0ff */
[----:B----4-:R-:W-:Y:S02]  /*10cfc0*/  LOP3.LUT R3, R57, 0xffff, RZ, 0xc0, !PT ;  /* 0x0000ffff39037812 */ /* 0x010fe400078ec0ff */
[----:B---3--:R-:W-:-:S04]  /*10cfd0*/  LOP3.LUT R16, R58, 0xffff, RZ, 0xc0, !PT ;  /* 0x0000ffff3a107812 */ /* 0x008fc800078ec0ff */
[----:B------:R-:W-:-:S04]  /*10cfe0*/  PRMT R14, R3, 0x3340, R16 ;  /* 0x00003340030e7816 */ /* 0x000fc80000000010 */
[----:B------:R-:W-:Y:S02]  /*10cff0*/  PRMT R14, R14, 0x5410, R13 ;  /* 0x000054100e0e7816 */ /* 0x000fe4000000000d */
[----:B------:R-:W-:-:S04]  /*10d000*/  SHF.R.U32.HI R13, RZ, 0x8, R18 ;  /* 0x00000008ff0d7819 */ /* 0x000fc80000011612 */
[----:B------:R-:W-:Y:S01]  /*10d010*/  LOP3.LUT R13, R13, 0xffff, RZ, 0xc0, !PT ;  /* 0x0000ffff0d0d7812 */ /* 0x000fe200078ec0ff */
[----:B------:R1:W-:Y:S03]  /*10d020*/  STL [R1+0x4c64], R14 ;  /* 0x004c640e01007387 */ /* 0x0003e60000100800 */
[----:B------:R-:W-:Y:S01]  /*10d030*/  PRMT R13, R13, 0x3340, R0 ;  /* 0x000033400d0d7816 */ /* 0x000fe20000000000 */
[----:B------:R-:W3:Y:S04]  /*10d040*/  LDL.LU R55, [R1+0x4f00] ;  /* 0x004f000001377983 */ /* 0x000ee80000300800 */
[----:B------:R-:W4:Y:S04]  /*10d050*/  LDL.LU R58, [R1+0x7a0] ;  /* 0x0007a000013a7983 */ /* 0x000f280000300800 */
[----:B------:R0:W-:Y:S04]  /*10d060*/  STL [R1+0x224], R13 ;  /* 0x0002240d01007387 */ /* 0x0001e80000100800 */
[----:B------:R-:W3:Y:S01]  /*10d070*/  LDL.LU R52, [R1+0x598c] ;  /* 0x00598c0001347983 */ /* 0x000ee20000300800 */
[----:B------:R-:W-:-:S02]  /*10d080*/  SHF.R.U32.HI R3, RZ, 0x8, R3 ;  /* 0x00000008ff037819 */ /* 0x000fc40000011603 */
[----:B-1----:R-:W-:Y:S02]  /*10d090*/  SHF.R.U32.HI R14, RZ, 0x8, R16 ;  /* 0x00000008ff0e7819 */ /* 0x002fe40000011610 */
[----:B------:R-:W-:Y:S02]  /*10d0a0*/  LOP3.LUT R3, R3, 0xffff, RZ, 0xc0, !PT ;  /* 0x0000ffff03037812 */ /* 0x000fe400078ec0ff */
[----:B------:R-:W-:-:S04]  /*10d0b0*/  LOP3.LUT R14, R14, 0xffff, RZ, 0xc0, !PT ;  /* 0x0000ffff0e0e7812 */ /* 0x000fc800078ec0ff */
[----:B------:R-:W-:-:S05]  /*10d0c0*/  PRMT R3, R3, 0x3340, R14 ;  /* 0x0000334003037816 */ /* 0x000fca000000000e */
[----:B------:R2:W-:Y:S01]  /*10d0d0*/  STL [R1+0x4c4], R3 ;  /* 0x0004c40301007387 */ /* 0x0005e20000100800 */
[----:B0-----:R-:W-:Y:S01]  /*10d0e0*/  PRMT R13, R33, 0x3340, R0 ;  /* 0x00003340210d7816 */ /* 0x001fe20000000000 */
[----:B------:R-:W-:Y:S01]  /*10d0f0*/  VIADD R12, R12, UR6 ;  /* 0x000000060c0c7c36 */ /* 0x000fe20008000000 */
[----:B------:R-:W-:Y:S01]  /*10d100*/  LOP3.LUT R32, R35, 0xffff, RZ, 0xc0, !PT ;  /* 0x0000ffff23207812 */ /* 0x000fe200078ec0ff */
[----:B------:R-:W-:Y:S01]  /*10d110*/  STL [R1+0x5840], R33 ;  /* 0x0058402101007387 */ /* 0x000fe20000100800 */
[----:B------:R-:W0:Y:S03]  /*10d120*/  LDCU UR6, c[0x0][0x3b8] ;  /* 0x00007700ff0677ac */ /* 0x000e260008000800 */
[----:B------:R-:W4:Y:S01]  /*10d130*/  LDL.LU R57, [R1+0x4f04] ;  /* 0x004f040001397983 */ /* 0x000f220000300800 */
[----:B------:R-:W-:Y:S02]  /*10d140*/  IADD3 R18, P1, PT, R12, R4, RZ ;  /* 0x000000040c127210 */ /* 0x000fe40007f3e0ff */
[----:B--2---:R-:W-:-:S02]  /*10d150*/  LOP3.LUT R3, R56, 0xffff, RZ, 0xc0, !PT ;  /* 0x0000ffff38037812 */ /* 0x004fc400078ec0ff */
[----:B------:R-:W2:Y:S01]  /*10d160*/  LDL.LU R56, [R1+0x2ac] ;  /* 0x0002ac0001387983 */ /* 0x000ea20000300800 */
[----:B------:R-:W-:-:S04]  /*10d170*/  LOP3.LUT R16, R34, 0xffff, RZ, 0xc0, !PT ;  /* 0x0000ffff22107812 */ /* 0x000fc800078ec0ff */
[----:B------:R-:W-:-:S04]  /*10d180*/  PRMT R14, R3, 0x3340, R16 ;  /* 0x00003340030e7816 */ /* 0x000fc80000000010 */
[----:B------:R-:W-:Y:S02]  /*10d190*/  PRMT R13, R14, 0x5410, R13 ;  /* 0x000054100e0d7816 */ /* 0x000fe4000000000d */
[----:B------:R-:W-:Y:S02]  /*10d1a0*/  SHF.R.U32.HI R3, RZ, 0x8, R3 ;  /* 0x00000008ff037819 */ /* 0x000fe40000011603 */
[----:B------:R-:W-:Y:S01]  /*10d1b0*/  SHF.R.U32.HI R16, RZ, 0x8, R16 ;  /* 0x00000008ff107819 */ /* 0x000fe20000011610 */
[----:B------:R1:W-:Y:S01]  /*10d1c0*/  STL [R1+0x4c60], R13 ;  /* 0x004c600d01007387 */ /* 0x0003e20000100800 */
[----:B------:R-:W-:Y:S02]  /*10d1d0*/  SHF.R.U32.HI R14, RZ, 0x8, R17 ;  /* 0x00000008ff0e7819 */ /* 0x000fe40000011611 */
[----:B------:R-:W-:Y:S02]  /*10d1e0*/  LOP3.LUT R3, R3, 0xffff, RZ, 0xc0, !PT ;  /* 0x0000ffff03037812 */ /* 0x000fe400078ec0ff */
[----:B------:R-:W-:-:S02]  /*10d1f0*/  LOP3.LUT R16, R16, 0xffff, RZ, 0xc0, !PT ;  /* 0x0000ffff10107812 */ /* 0x000fc400078ec0ff */
[----:B------:R-:W-:Y:S02]  /*10d200*/  LOP3.LUT R14, R14, 0xffff, RZ, 0xc0, !PT ;  /* 0x0000ffff0e0e7812 */ /* 0x000fe400078ec0ff */
[----:B-1----:R-:W-:Y:S02]  /*10d210*/  SHF.R.S32.HI R13, RZ, 0x1f, R12 ;  /* 0x0000001fff0d7819 */ /* 0x002fe4000001140c */
[----:B------:R-:W-:-:S03]  /*10d220*/  PRMT R34, R3, 0x3340, R16 ;  /* 0x0000334003227816 */ /* 0x000fc60000000010 */
[----:B------:R-:W-:Y:S01]  /*10d230*/  IMAD.X R19, R13, 0x1, R5, P1 ;  /* 0x000000010d137824 */ /* 0x000fe200008e0605 */
[----:B------:R-:W-:-:S04]  /*10d240*/  PRMT R14, R14, 0x3340, R0 ;  /* 0x000033400e0e7816 */ /* 0x000fc80000000000 */
[----:B------:R-:W-:Y:S04]  /*10d250*/  STL.64 [R1+0xee8], R18 ;  /* 0x000ee81201007387 */ /* 0x000fe80000100a00 */
[----:B------:R-:W-:Y:S04]  /*10d260*/  STL [R1+0x56ec], R34 ;  /* 0x0056ec2201007387 */ /* 0x000fe80000100800 */
[----:B------:R1:W-:Y:S01]  /*10d270*/  STL [R1+0x220], R14 ;  /* 0x0002200e01007387 */ /* 0x0003e20000100800 */
[----:B---3--:R-:W-:-:S03]  /*10d280*/  LOP3.LUT R17, R52, 0xffff, RZ, 0xc0, !PT ;  /* 0x0000ffff34117812 */ /* 0x008fc600078ec0ff */
[----:B------:R-:W3:Y:S01]  /*10d290*/  LDL.LU R52, [R1+0x5988] ;  /* 0x0059880001347983 */ /* 0x000ee20000300800 */
[----:B----4-:R-:W-:Y:S02]  /*10d2a0*/  LOP3.LUT R16, R58, 0xffff, RZ, 0xc0, !PT ;  /* 0x0000ffff3a107812 */ /* 0x010fe400078ec0ff */
[----:B------:R-:W-:Y:S01]  /*10d2b0*/  LOP3.LUT R3, R55, 0xffff, RZ, 0xc0, !PT ;  /* 0x0000ffff37037812 */ /* 0x000fe200078ec0ff */
[----:B------:R-:W4:Y:S04]  /*10d2c0*/  LDL.LU R58, [R1+0x2248] ;  /* 0x00224800013a7983 */ /* 0x000f280000300800 */
[----:B------:R-:W4:Y:S01]  /*10d2d0*/  LDL.LU R55, [R1+0x644] ;  /* 0x0006440001377983 */ /* 0x000f220000300800 */
[----:B-1----:R-:W-:Y:S02]  /*10d2e0*/  PRMT R14, R17, 0x3340, R0 ;  /* 0x00003340110e7816 */ /* 0x002fe40000000000 */
[----:B------:R-:W-:-:S02]  /*10d2f0*/  PRMT R18, R3, 0x3340, R16 ;  /* 0x0000334003127816 */ /* 0x000fc40000000010 */
[----:B------:R-:W-:Y:S02]  /*10d300*/  SHF.R.U32.HI R3, RZ, 0x8, R3 ;  /* 0x00000008ff037819 */ /* 0x000fe40000011603 */
[----:B------:R-:W-:Y:S02]  /*10d310*/  PRMT R14, R18, 0x5410, R14 ;  /* 0x00005410120e7816 */ /* 0x000fe4000000000e */
[----:B------:R-:W-:Y:S02]  /*10d320*/  SHF.R.U32.HI R16, RZ, 0x8, R16 ;  /* 0x00000008ff107819 */ /* 0x000fe40000011610 */
[----:B------:R-:W-:Y:S01]  /*10d330*/  IADD3 R18, P1, PT, R12, R6, RZ ;  /* 0x000000060c127210 */ /* 0x000fe20007f3e0ff */
[----:B------:R1:W-:Y:S01]  /*10d340*/  STL [R1+0x4c5c], R14 ;  /* 0x004c5c0e01007387 */ /* 0x0003e20000100800 */
[----:B------:R-:W-:Y:S02]  /*10d350*/  LOP3.LUT R3, R3, 0xffff, RZ, 0xc0, !PT ;  /* 0x0000ffff03037812 */ /* 0x000fe400078ec0ff */
[----:B------:R-:W-:Y:S01]  /*10d360*/  LOP3.LUT R16, R16, 0xffff, RZ, 0xc0, !PT ;  /* 0x0000ffff10107812 */ /* 0x000fe200078ec0ff */
[----:B------:R-:W-:Y:S01]  /*10d370*/  IMAD.X R19, R13, 0x1, R7, P1 ;  /* 0x000000010d137824 */ /* 0x000fe200008e0607 */
[----:B-1----:R-:W-:-:S02]  /*10d380*/  SHF.R.U32.HI R14, RZ, 0x8, R17 ;  /* 0x00000008ff0e7819 */ /* 0x002fc40000011611 */
[----:B------:R-:W-:Y:S02]  /*10d390*/  PRMT R3, R3, 0x3340, R16 ;  /* 0x0000334003037816 */ /* 0x000fe40000000010 */
[----:B------:R-:W-:Y:S01]  /*10d3a0*/  LOP3.LUT R14, R14, 0xffff, RZ, 0xc0, !PT ;  /* 0x0000ffff0e0e7812 */ /* 0x000fe200078ec0ff */
[----:B------:R-:W-:Y:S01]  /*10d3b0*/  STL.64 [R1+0xee0], R18 ;  /* 0x000ee01201007387 */ /* 0x000fe20000100a00 */
[----:B------:R-:W-:Y:S02]  /*10d3c0*/  LOP3.LUT R16, R57, 0xffff, RZ, 0xc0, !PT ;  /* 0x0000ffff39107812 */ /* 0x000fe400078ec0ff */
[----:B------:R-:W-:Y:S01]  /*10d3d0*/  PRMT R14, R14, 0x3340, R0 ;  /* 0x000033400e0e7816 */ /* 0x000fe20000000000 */
[----:B------:R2:W-:Y:S04]  /*10d3e0*/  STL [R1+0x4c0], R3 ;  /* 0x0004c00301007387 */ /* 0x0005e80000100800 */
[----:B------:R1:W-:Y:S01]  /*10d3f0*/  STL [R1+0x21c], R14 ;  /* 0x00021c0e01007387 */ /* 0x0003e20000100800 */
[----:B--2---:R-:W-:-:S04]  /*10d400*/  LOP3.LUT R3, R56, 0xffff, RZ, 0xc0, !PT ;  /* 0x0000ffff38037812 */ /* 0x004fc800078ec0ff */
[----:B-1----:R-:W-:Y:S02]  /*10d410*/  PRMT R14, R3, 0x3340, R0 ;  /* 0x00003340030e7816 */ /* 0x002fe40000000000 */
[----:B---3--:R-:W-:-:S04]  /*10d420*/  LOP3.LUT R17, R52, 0xffff, RZ, 0xc0, !PT ;  /* 0x0000ffff34117812 */ /* 0x008fc800078ec0ff */
[----:B------:R-:W-:-:S04]  /*10d430*/  PRMT R18, R16, 0x3340, R17 ;  /* 0x0000334010127816 */ /* 0x000fc80000000011 */
[----:B------:R-:W-:Y:S02]  /*10d440*/  PRMT R14, R18, 0x5410, R14 ;  /* 0x00005410120e7816 */ /* 0x000fe4000000000e */
[----:B------:R-:W-:Y:S02]  /*10d450*/  IADD3 R18, P1, PT, R12, R8, RZ ;  /* 0x000000080c127210 */ /* 0x000fe40007f3e0ff */
[----:B------:R-:W-:Y:S01]  /*10d460*/  SHF.R.U32.HI R16, RZ, 0x8, R16 ;  /* 0x00000008ff107819 */ /* 0x000fe20000011610 */
[----:B------:R1:W-:Y:S02]  /*10d470*/  STL [R1+0x4c54], R14 ;  /* 0x004c540e01007387 */ /* 0x0003e40000100800 */
[----:B------:R-:W-:Y:S01]  /*10d480*/  IMAD.X R19, R13, 0x1, R11, P1 ;  /* 0x000000010d137824 */ /* 0x000fe200008e060b */
[----:B------:R-:W-:Y:S01]  /*10d490*/  LOP3.LUT R16, R16, 0xffff, RZ, 0xc0, !PT ;  /* 0x0000ffff10107812 */ /* 0x000fe200078ec0ff */
[----:B------:R-:W2:Y:S01]  /*10d4a0*/  LDL.LU R57, [R1+0x223c] ;  /* 0x00223c0001397983 */ /* 0x000ea20000300800 */
[----:B-1----:R-:W-:-:S04]  /*10d4b0*/  SHF.R.U32.HI R14, RZ, 0x8, R17 ;  /* 0x00000008ff0e7819 */ /* 0x002fc80000011611 */
[----:B------:R-:W-:Y:S01]  /*10d4c0*/  LOP3.LUT R14, R14, 0xffff, RZ, 0xc0, !PT ;  /* 0x0000ffff0e0e7812 */ /* 0x000fe200078ec0ff */
[----:B------:R1:W-:Y:S01]  /*10d4d0*/  STL.64 [R1+0xed8], R18 ;  /* 0x000ed81201007387 */ /* 0x0003e20000100a00 */
[----:B----4-:R-:W-:Y:S02]  /*10d4e0*/  LOP3.LUT R17, R55, 0xffff, RZ, 0xc0, !PT ;  /* 0x0000ffff37117812 */ /* 0x010fe400078ec0ff */
[----:B------:R-:W-:Y:S01]  /*10d4f0*/  PRMT R52, R16, 0x3340, R14 ;  /* 0x0000334010347816 */ /* 0x000fe2000000000e */
[----:B------:R-:W3:Y:S01]  /*10d500*/  LDL.LU R30, [R1+0x660] ;  /* 0x00066000011e7983 */ /* 0x000ee20000300800 */
[----:B------:R-:W-:Y:S02]  /*10d510*/  LOP3.LUT R16, R39, 0xffff, RZ, 0xc0, !PT ;  /* 0x0000ffff27107812 */ /* 0x000fe400078ec0ff */
[----:B-1----:R-:W-:Y:S02]  /*10d520*/  LOP3.LUT R18, R58, 0xffff, RZ, 0xc0, !PT ;  /* 0x0000ffff3a127812 */ /* 0x002fe400078ec0ff */
[----:B------:R-:W-:-:S02]  /*10d530*/  PRMT R14, R16, 0x3340, R0 ;  /* 0x00003340100e7816 */ /* 0x000fc40000000000 */
[--C-:B------:R-:W-:Y:S01]  /*10d540*/  PRMT R19, R18, 0x3340, R17.reuse ;  /* 0x0000334012137816 */ /* 0x100fe20000000011 */
[----:B------:R-:W-:Y:S01]  /*10d550*/  STL [R1+0x57c4], R52 ;  /* 0x0057c43401007387 */ /* 0x000fe20000100800 */
[----:B------:R-:W-:Y:S02]  /*10d560*/  IADD3 R22, P1, PT, R12, R9, RZ ;  /* 0x000000090c167210 */ /* 0x000fe40007f3e0ff */
[----:B------:R-:W-:Y:S01]  /*10d570*/  PRMT R14, R19, 0x5410, R14 ;  /* 0x00005410130e7816 */ /* 0x000fe2000000000e */
[----:B------:R-:W4:Y:S02]  /*10d580*/  LDL.LU R39, [R1+0x5984] ;  /* 0x0059840001277983 */ /* 0x000f240000300800 */
[----:B------:R-:W-:Y:S02]  /*10d590*/  IMAD.X R23, R13, 0x1, R10, P1 ;  /* 0x000000010d177824 */ /* 0x000fe400008e060a */
[----:B------:R-:W4:Y:S01]  /*10d5a0*/  LDL.LU R56, [R1+0x2c0] ;  /* 0x0002c00001387983 */ /* 0x000f220000300800 */
[----:B------:R-:W-:-:S03]  /*10d5b0*/  SHF.R.U32.HI R13, RZ, 0x8, R17 ;  /* 0x00000008ff0d7819 */ /* 0x000fc60000011611 */
[----:B------:R-:W4:Y:S04]  /*10d5c0*/  LDL.LU R58, [R1+0x4f08] ;  /* 0x004f0800013a7983 */ /* 0x000f280000300800 */
[----:B------:R1:W-:Y:S01]  /*10d5d0*/  STL [R1+0x4c50], R14 ;  /* 0x004c500e01007387 */ /* 0x0003e20000100800 */
[----:B------:R-:W-:Y:S02]  /*10d5e0*/  LOP3.LUT R13, R13, 0xffff, RZ, 0xc0, !PT ;  /* 0x0000ffff0d0d7812 */ /* 0x000fe400078ec0ff */
[----:B-1----:R-:W-:-:S04]  /*10d5f0*/  SHF.R.U32.HI R14, RZ, 0x8, R18 ;  /* 0x00000008ff0e7819 */ /* 0x002fc80000011612 */
[----:B------:R-:W-:-:S04]  /*10d600*/  LOP3.LUT R14, R14, 0xffff, RZ, 0xc0, !PT ;  /* 0x0000ffff0e0e7812 */ /* 0x000fc800078ec0ff */
[----:B------:R-:W-:Y:S02]  /*10d610*/  PRMT R52, R14, 0x3340, R13 ;  /* 0x000033400e347816 */ /* 0x000fe4000000000d */
[----:B------:R-:W-:Y:S02]  /*10d620*/  SHF.R.U32.HI R13, RZ, 0x8, R16 ;  /* 0x00000008ff0d7819 */ /* 0x000fe40000011610 */
[----:B------:R-:W-:Y:S02]  /*10d630*/  SHF.R.U32.HI R14, RZ, 0x8, R3 ;  /* 0x00000008ff0e7819 */ /* 0x000fe40000011603 */
[----:B------:R-:W-:Y:S02]  /*10d640*/  LOP3.LUT R13, R13, 0xffff, RZ, 0xc0, !PT ;  /* 0x0000ffff0d0d7812 */ /* 0x000fe400078ec0ff */
[----:B------:R-:W-:Y:S02]  /*10d650*/  LOP3.LUT R14, R14, 0xffff, RZ, 0xc0, !PT ;  /* 0x0000ffff0e0e7812 */ /* 0x000fe400078ec0ff */
[----:B------:R-:W-:-:S02]  /*10d660*/  PRMT R13, R13, 0x3340, R0 ;  /* 0x000033400d0d7816 */ /* 0x000fc40000000000 */
[--C-:B------:R-:W-:Y:S01]  /*10d670*/  PRMT R3, R14, 0x3340, R0.reuse ;  /* 0x000033400e037816 */ /* 0x100fe20000000000 */
[----:B------:R-:W-:Y:S04]  /*10d680*/  STL.64 [R1+0xed0], R22 ;  /* 0x000ed01601007387 */ /* 0x000fe80000100a00 */
[----:B------:R-:W-:Y:S04]  /*10d690*/  STL [R1+0x57d0], R52 ;  /* 0x0057d03401007387 */ /* 0x000fe80000100800 */
[----:B------:R1:W-:Y:S04]  /*10d6a0*/  STL [R1+0x218], R13 ;  /* 0x0002180d01007387 */ /* 0x0003e80000100800 */
[----:B------:R0:W-:Y:S04]  /*10d6b0*/  STL [R1+0x214], R3 ;  /* 0x0002140301007387 */ /* 0x0001e80000100800 */
[----:B------:R-:W4:Y:S04]  /*10d6c0*/  LDL.LU R35, [R1+0x5980] ;  /* 0x0059800001237983 */ /* 0x000f280000300800 */
[----:B------:R-:W4:Y:S04]  /*10d6d0*/  LDL.LU R31, [R1+0x4f0c] ;  /* 0x004f0c00011f7983 */ /* 0x000f280000300800 */
[----:B------:R-:W4:Y:S01]  /*10d6e0*/  LDL.LU R55, [R1+0x2c4] ;  /* 0x0002c40001377983 */ /* 0x000f220000300800 */
[----:B-1----:R-:W-:-:S02]  /*10d6f0*/  PRMT R13, R32, 0x3340, R0 ;  /* 0x00003340200d7816 */ /* 0x002fc40000000000 */
[----:B--2---:R-:W-:Y:S02]  /*10d700*/  LOP3.LUT R16, R57, 0xffff, RZ, 0xc0, !PT ;  /* 0x0000ffff39107812 */ /* 0x004fe400078ec0ff */
[----:B------:R-:W2:Y:S01]  /*10d710*/  LDL.LU R57, [R1+0x7ec] ;  /* 0x0007ec0001397983 */ /* 0x000ea20000300800 */
[----:B---3--:R-:W-:-:S04]  /*10d720*/  LOP3.LUT R19, R30, 0xffff, RZ, 0xc0, !PT ;  /* 0x0000ffff1e137812 */ /* 0x008fc800078ec0ff */
[----:B------:R-:W-:-:S04]  /*10d730*/  PRMT R14, R16, 0x3340, R19 ;  /* 0x00003340100e7816 */ /* 0x000fc80000000013 */
[----:B------:R-:W-:Y:S01]  /*10d740*/  PRMT R13, R14, 0x5410, R13 ;  /* 0x000054100e0d7816 */ /* 0x000fe2000000000d */
[----:B------:R-:W-:Y:S04]  /*10d750*/  STL [R1+0x5844], R32 ;  /* 0x0058442001007387 */ /* 0x000fe80000100800 */
[----:B------:R1:W-:Y:S01]  /*10d760*/  STL [R1+0x4c4c], R13 ;  /* 0x004c4c0d01007387 */ /* 0x0003e20000100800 */
[----:B----4-:R-:W-:-:S03]  /*10d770*/  LOP3.LUT R17, R56, 0xffff, RZ, 0xc0, !PT ;  /* 0x0000ffff38117812 */ /* 0x010fc600078ec0ff */
[----:B------:R-:W3:Y:S01]  /*10d780*/  LDL.LU R56, [R1+0x2258] ;  /* 0x0022580001387983 */ /* 0x000ee20000300800 */
[----:B0-----:R-:W-:Y:S02]  /*10d790*/  LOP3.LUT R3, R58, 0xffff, RZ, 0xc0, !PT ;  /* 0x0000ffff3a037812 */ /* 0x001fe400078ec0ff */
[----:B-1----:R-:W-:Y:S02]  /*10d7a0*/  PRMT R13, R17, 0x3340, R0 ;  /* 0x00003340110d7816 */ /* 0x002fe40000000000 */
[----:B------:R-:W-:-:S04]  /*10d7b0*/  LOP3.LUT R18, R35, 0xffff, RZ, 0xc0, !PT ;  /* 0x0000ffff23127812 */ /* 0x000fc800078ec0ff */
[----:B------:R-:W-:-:S04]  /*10d7c0*/  PRMT R14, R3, 0x3340, R18 ;  /* 0x00003340030e7816 */ /* 0x000fc80000000012 */
[----:B------:R-:W-:-:S05]  /*10d7d0*/  PRMT R14, R14, 0x5410, R13 ;  /* 0x000054100e0e7816 */ /* 0x000fca000000000d */
[----:B------:R0:W-:Y:S04]  /*10d7e0*/  STL [R1+0x4c44], R14 ;  /* 0x004c440e01007387 */ /* 0x0001e80000100800 */
[----:B------:R-:W4:Y:S01]  /*10d7f0*/  LDL.LU R58, [R1+0x68c] ;  /* 0x00068c00013a7983 */ /* 0x000f220000300800 */
[----:B------:R-:W-:Y:S01]  /*10d800*/  VIADD R12, R12, UR6 ;  /* 0x000000060c0c7c36 */ /* 0x000fe20008000000 */
[----:B------:R-:W-:Y:S01]  /*10d810*/  SHF.R.U32.HI R16, RZ, 0x8, R16 ;  /* 0x00000008ff107819 */ /* 0x000fe20000011610 */
[----:B------:R-:W1:Y:S01]  /*10d820*/  LDCU UR6, c[0x0][0x3b8] ;  /* 0x00007700ff0677ac */ /* 0x000e620008000800 */
[----:B------:R-:W-:Y:S02]  /*10d830*/  SHF.R.U32.HI R3, RZ, 0x8, R3 ;  /* 0x00000008ff037819 */ /* 0x000fe40000011603 */
[----:B0-----:R-:W-:-:S02]  /*10d840*/  SHF.R.U32.HI R14, RZ, 0x8, R19 ;  /* 0x00000008ff0e7819 */ /* 0x001fc40000011613 */
[----:B------:R-:W-:Y:S02]  /*10d850*/  SHF.R.U32.HI R19, RZ, 0x8, R18 ;  /* 0x00000008ff137819 */ /* 0x000fe40000011612 */
[----:B------:R-:W-:Y:S02]  /*10d860*/  SHF.R.S32.HI R13, RZ, 0x1f, R12 ;  /* 0x0000001fff0d7819 */ /* 0x000fe4000001140c */
[----:B------:R-:W-:Y:S02]  /*10d870*/  IADD3 R22, P1, PT, R12, R4, RZ ;  /* 0x000000040c167210 */ /* 0x000fe40007f3e0ff */
[----:B------:R-:W-:Y:S02]  /*10d880*/  LOP3.LUT R16, R16, 0xffff, RZ, 0xc0, !PT ;  /* 0x0000ffff10107812 */ /* 0x000fe400078ec0ff */
[----:B------:R-:W-:Y:S02]  /*10d890*/  LOP3.LUT R18, R14, 0xffff, RZ, 0xc0, !PT ;  /* 0x0000ffff0e127812 */ /* 0x000fe400078ec0ff */
[----:B------:R-:W-:-:S02]  /*10d8a0*/  LOP3.LUT R3, R3, 0xffff, RZ, 0xc0, !PT ;  /* 0x0000ffff03037812 */ /* 0x000fc400078ec0ff */
[----:B------:R-:W-:Y:S01]  /*10d8b0*/  LOP3.LUT R14, R19, 0xffff, RZ, 0xc0, !PT ;  /* 0x0000ffff130e7812 */ /* 0x000fe200078ec0ff */
[----:B------:R-:W-:Y:S01]  /*10d8c0*/  IMAD.X R23, R13, 0x1, R5, P1 ;  /* 0x000000010d177824 */ /* 0x000fe200008e0605 */
[----:B------:R-:W-:Y:S02]  /*10d8d0*/  PRMT R35, R16, 0x3340, R18 ;  /* 0x0000334010237816 */ /* 0x000fe40000000012 */
[----:B------:R-:W-:Y:S02]  /*10d8e0*/  PRMT R14, R3, 0x3340, R14 ;  /* 0x00003340030e7816 */ /* 0x000fe4000000000e */
[----:B------:R-:W-:Y:S01]  /*10d8f0*/  LOP3.LUT R3, R31, 0xffff, RZ, 0xc0, !PT ;  /* 0x0000ffff1f037812 */ /* 0x000fe200078ec0ff */
[----:B------:R-:W-:Y:S01]  /*10d900*/  STL.64 [R1+0xec8], R22 ;  /* 0x000ec81601007387 */ /* 0x000fe20000100a00 */
[----:B------:R-:W-:-:S03]  /*10d910*/  LOP3.LUT R18, R55, 0xffff, RZ, 0xc0, !PT ;  /* 0x0000ffff37127812 */ /* 0x000fc600078ec0ff */
[----:B------:R-:W-:Y:S04]  /*10d920*/  STL [R1+0x56f0], R35 ;  /* 0x0056f02301007387 */ /* 0x000fe80000100800 */
[----:B------:R0:W-:Y:S02]  /*10d930*/  STL [R1+0x488], R14 ;  /* 0x0004880e01007387 */ /* 0x0001e40000100800 */
[----:B0-----:R-:W-:Y:S02]  /*10d940*/  PRMT R14, R18, 0x3340, R0 ;  /* 0x00003340120e7816 */ /* 0x001fe40000000000 */
[----:B------:R-:W-:-:S05]  /*10d950*/  IADD3 R22, P1, PT, R12, R6, RZ ;  /* 0x000000060c167210 */ /* 0x000fca0007f3e0ff */
[----:B------:R-:W-:Y:S01]  /*10d960*/  IMAD.X R23, R13, 0x1, R7, P1 ;  /* 0x000000010d177824 */ /* 0x000fe200008e0607 */
[----:B--2---:R-:W-:-:S04]  /*10d970*/  LOP3.LUT R16, R57, 0xffff, RZ, 0xc0, !PT ;  /* 0x0000ffff39107812 */ /* 0x004fc800078ec0ff */
[----:B------:R-:W-:-:S04]  /*10d980*/  PRMT R19, R3, 0x3340, R16 ;  /* 0x0000334003137816 */ /* 0x000fc80000000010 */
[----:B------:R-:W-:Y:S02]  /*10d990*/  PRMT R14, R19, 0x5410, R14 ;  /* 0x00005410130e7816 */ /* 0x000fe4000000000e */
[----:B------:R-:W-:-:S03]  /*10d9a0*/  SHF.R.U32.HI R3, RZ, 0x8, R3 ;  /* 0x00000008ff037819 */ /* 0x000fc60000011603 */
[----:B------:R0:W-:Y:S01]  /*10d9b0*/  STL [R1+0x4c40], R14 ;  /* 0x004c400e01007387 */ /* 0x0001e20000100800 */
[----:B------:R-:W-:Y:S02]  /*10d9c0*/  SHF.R.U32.HI R16, RZ, 0x8, R16 ;  /* 0x00000008ff107819 */ /* 0x000fe40000011610 */
[----:B------:R-:W-:Y:S01]  /*10d9d0*/  LOP3.LUT R3, R3, 0xffff, RZ, 0xc0, !PT ;  /* 0x0000ffff03037812 */ /* 0x000fe200078ec0ff */
[----:B------:R-:W2:Y:S01]  /*10d9e0*/  LDL.LU R29, [R1+0x224c] ;  /* 0x00224c00011d7983 */ /* 0x000ea20000300800 */
[----:B------:R-:W-:Y:S02]  /*10d9f0*/  LOP3.LUT R16, R16, 0xffff, RZ, 0xc0, !PT ;  /* 0x0000ffff10107812 */ /* 0x000fe400078ec0ff */
[----:B0-----:R-:W-:-:S04]  /*10da00*/  SHF.R.U32.HI R14, RZ, 0x8, R17 ;  /* 0x00000008ff0e7819 */ /* 0x001fc80000011611 */
[----:B------:R-:W-:-:S04]  /*10da10*/  LOP3.LUT R14, R14, 0xffff, RZ, 0xc0, !PT ;  /* 0x0000ffff0e0e7812 */ /* 0x000fc800078ec0ff */
[----:B------:R-:W-:Y:S02]  /*10da20*/  PRMT R17, R14, 0x3340, R0 ;  /* 0x000033400e117816 */ /* 0x000fe40000000000 */
[----:B------:R-:W-:Y:S01]  /*10da30*/  PRMT R14, R3, 0x3340, R16 ;  /* 0x00003340030e7816 */ /* 0x000fe20000000010 */
[----:B------:R0:W-:Y:S01]  /*10da40*/  STL.64 [R1+0xec0], R22 ;  /* 0x000ec01601007387 */ /* 0x0001e20000100a00 */
[----:B------:R-:W-:-:S03]  /*10da50*/  LOP3.LUT R3, R36, 0xffff, RZ, 0xc0, !PT ;  /* 0x0000ffff24037812 */ /* 0x000fc600078ec0ff */
[----:B------:R-:W-:Y:S04]  /*10da60*/  STL [R1+0x210], R17 ;  /* 0x0002101101007387 */ /* 0x000fe80000100800 */
[----:B------:R1:W-:Y:S04]  /*10da70*/  STL [R1+0x7e8], R14 ;  /* 0x0007e80e01007387 */ /* 0x0003e80000100800 */
[----:B------:R-:W2:Y:S01]  /*10da80*/  LDL.LU R36, [R1+0x597c] ;  /* 0x00597c0001247983 */ /* 0x000ea20000300800 */
[----:B---3--:R-:W-:Y:S02]  /*10da90*/  LOP3.LUT R16, R56, 0xffff, RZ, 0xc0, !PT ;  /* 0x0000ffff38107812 */ /* 0x008fe400078ec0ff */
[----:B0-----:R-:W-:-:S02]  /*10daa0*/  IADD3 R22, P1, PT, R12, R8, RZ ;  /* 0x000000080c167210 */ /* 0x001fc40007f3e0ff */
[----:B-1----:R-:W-:-:S03]  /*10dab0*/  PRMT R14, R3, 0x3340, R0 ;  /* 0x00003340030e7816 */ /* 0x002fc60000000000 */
[----:B------:R-:W-:Y:S01]  /*10dac0*/  IMAD.X R23, R13, 0x1, R11, P1 ;  /* 0x000000010d177824 */ /* 0x000fe200008e060b */
[----:B----4-:R-:W-:-:S04]  /*10dad0*/  LOP3.LUT R17, R58, 0xffff, RZ, 0xc0, !PT ;  /* 0x0000ffff3a117812 */ /* 0x010fc800078ec0ff */
[----:B------:R-:W-:-:S04]  /*10dae0*/  PRMT R19, R16, 0x3340, R17 ;  /* 0x0000334010137816 */ /* 0x000fc80000000011 */
[----:B------:R-:W-:-:S05]  /*10daf0*/  PRMT R14, R19, 0x5410, R14 ;  /* 0x00005410130e7816 */ /* 0x000fca000000000e */
[----:B------:R0:W-:Y:S04]  /*10db00*/  STL [R1+0x2258], R14 ;  /* 0x0022580e01007387 */ /* 0x0001e80000100800 */
[----:B------:R-:W3:Y:S04]  /*10db10*/  LDL.LU R30, [R1+0x4f14] ;  /* 0x004f1400011e7983 */ /* 0x000ee80000300800 */
[----:B------:R-:W-:Y:S04]  /*10db20*/  STL.64 [R1+0xeb0], R22 ;  /* 0x000eb01601007387 */ /* 0x000fe80000100a00 */
[----:B------:R-:W4:Y:S04]  /*10db30*/  LDL.LU R31, [R1+0x2cc] ;  /* 0x0002cc00011f7983 */ /* 0x000f280000300800 */
[----:B------:R-:W4:Y:S04]  /*10db40*/  LDL.LU R57, [R1+0x840] ;  /* 0x0008400001397983 */ /* 0x000f280000300800 */
[----:B------:R-:W4:Y:S01]  /*10db50*/  LDL.LU R56, [R1+0x2c8] ;  /* 0x0002c80001387983 */ /* 0x000f220000300800 */
[----:B------:R-:W-:-:S02]  /*10db60*/  SHF.R.U32.HI R16, RZ, 0x8, R16 ;  /* 0x00000008ff107819 */ /* 0x000fc40000011610 */
[----:B0-----:R-:W-:Y:S02]  /*10db70*/  SHF.R.U32.HI R14, RZ, 0x8, R17 ;  /* 0x00000008ff0e7819 */ /* 0x001fe40000011611 */
[----:B------:R-:W-:Y:S02]  /*10db80*/  LOP3.LUT R16, R16, 0xffff, RZ, 0xc0, !PT ;  /* 0x0000ffff10107812 */ /* 0x000fe400078ec0ff */
[----:B------:R-:W-:-:S04]  /*10db90*/  LOP3.LUT R14, R14, 0xffff, RZ, 0xc0, !PT ;  /* 0x0000ffff0e0e7812 */ /* 0x000fc800078ec0ff */
[----:B------:R-:W-:Y:S02]  /*10dba0*/  PRMT R14, R16, 0x3340, R14 ;  /* 0x00003340100e7816 */ /* 0x000fe4000000000e */
[----:B------:R-:W-:-:S03]  /*10dbb0*/  IADD3 R16, P1, PT, R12, R9, RZ ;  /* 0x000000090c107210 */ /* 0x000fc60007f3e0ff */
[----:B------:R-:W-:Y:S02]  /*10dbc0*/  STL [R1+0x480], R14 ;  /* 0x0004800e01007387 */ /* 0x000fe40000100800 */
[----:B------:R-:W-:Y:S02]  /*10dbd0*/  IMAD.X R17, R13, 0x1, R10, P1 ;  /* 0x000000010d117824 */ /* 0x000fe400008e060a */
[----:B------:R-:W4:Y:S01]  /*10dbe0*/  LDL.LU R55, [R1+0x4f18] ;  /* 0x004f180001377983 */ /* 0x000f220000300800 */
[----:B------:R-:W-:-:S03]  /*10dbf0*/  SHF.R.U32.HI R13, RZ, 0x8, R3 ;  /* 0x00000008ff0d7819 */ /* 0x000fc60000011603 */
[----:B------:R-:W4:Y:S01]  /*10dc00*/  LDL.LU R58, [R1+0x844] ;  /* 0x00084400013a7983 */ /* 0x000f220000300800 */
[----:B------:R-:W-:Y:S02]  /*10dc10*/  LOP3.LUT R13, R13, 0xffff, RZ, 0xc0, !PT ;  /* 0x0000ffff0d0d7812 */ /* 0x000fe400078ec0ff */
[----:B------:R-:W-:Y:S01]  /*10dc20*/  LOP3.LUT R3, R45, 0xffff, RZ, 0xc0, !PT ;  /* 0x0000ffff2d037812 */ /* 0x000fe200078ec0ff */
[----:B------:R-:W-:Y:S01]  /*10dc30*/  STL.64 [R1+0xeb8], R16 ;  /* 0x000eb81001007387 */ /* 0x000fe20000100a00 */
[----:B------:R-:W-:-:S05]  /*10dc40*/  PRMT R13, R13, 0x3340, R0 ;  /* 0x000033400d0d7816 */ /* 0x000fca0000000000 */
[----:B------:R0:W-:Y:S04]  /*10dc50*/  STL [R1+0x20c], R13 ;  /* 0x00020c0d01007387 */ /* 0x0001e80000100800 */
[----:B------:R-:W4:Y:S01]  /*10dc60*/  LDL.LU R45, [R1+0x5978] ;  /* 0x00597800012d7983 */ /* 0x000f220000300800 */
[----:B0-----:R-:W-:-:S03]  /*10dc70*/  PRMT R13, R3, 0x3340, R0 ;  /* 0x00003340030d7816 */ /* 0x001fc60000000000 */
[----:B------:R0:W-:Y:S01]  /*10dc80*/  STL [R1+0x5848], R3 ;  /* 0x0058480301007387 */ /* 0x0001e20000100800 */
[----:B--2---:R-:W-:-:S04]  /*10dc90*/  LOP3.LUT R17, R29, 0xffff, RZ, 0xc0, !PT ;  /* 0x0000ffff1d117812 */ /* 0x004fc800078ec0ff */
[----:B0-----:R-:W-:-:S04]  /*10dca0*/  SHF.R.U32.HI R3, RZ, 0x8, R17 ;  /* 0x00000008ff037819 */ /* 0x001fc80000011611 */
[----:B------:R-:W-:Y:S02]  /*10dcb0*/  LOP3.LUT R3, R3, 0xffff, RZ, 0xc0, !PT ;  /* 0x0000ffff03037812 */ /* 0x000fe400078ec0ff */
[----:B------:R-:W-:-:S04]  /*10dcc0*/  LOP3.LUT R16, R36, 0xffff, RZ, 0xc0, !PT ;  /* 0x0000ffff24107812 */ /* 0x000fc800078ec0ff */
[----:B------:R-:W-:-:S04]  /*10dcd0*/  PRMT R14, R17, 0x3340, R16 ;  /* 0x00003340110e7816 */ /* 0x000fc80000000010 */
[----:B------:R-:W-:Y:S02]  /*10dce0*/  PRMT R14, R14, 0x5410, R13 ;  /* 0x000054100e0e7816 */ /* 0x000fe4000000000d */
[----:B------:R-:W-:-:S03]  /*10dcf0*/  SHF.R.U32.HI R13, RZ, 0x8, R18 ;  /* 0x00000008ff0d7819 */ /* 0x000fc60000011612 */
[----:B------:R0:W-:Y:S01]  /*10dd00*/  STL [R1+0x224c], R14 ;  /* 0x00224c0e01007387 */ /* 0x0001e20000100800 */
[----:B------:R-:W-:Y:S02]  /*10dd10*/  LOP3.LUT R13, R13, 0xffff, RZ, 0xc0, !PT ;  /* 0x0000ffff0d0d7812 */ /* 0x000fe400078ec0ff */
[----:B0-----:R-:W-:-:S04]  /*10dd20*/  SHF.R.U32.HI R14, RZ, 0x8, R16 ;  /* 0x00000008ff0e7819 */ /* 0x001fc80000011610 */
[----:B------:R-:W-:Y:S02]  /*10dd30*/  LOP3.LUT R14, R14, 0xffff, RZ, 0xc0, !PT ;  /* 0x0000ffff0e0e7812 */ /* 0x000fe400078ec0ff */
[----:B------:R-:W-:Y:S02]  /*10dd40*/  PRMT R13, R13, 0x3340, R0 ;  /* 0x000033400d0d7816 */ /* 0x000fe40000000000 */
[----:B------:R-:W-:-:S05]  /*10dd50*/  PRMT R36, R3, 0x3340, R14 ;  /* 0x0000334003247816 */ /* 0x000fca000000000e */
[----:B------:R-:W-:Y:S04]  /*10dd60*/  STL [R1+0x56f4], R36 ;  /* 0x0056f42401007387 */ /* 0x000fe80000100800 */
[----:B------:R0:W-:Y:S01]  /*10dd70*/  STL [R1+0x208], R13 ;  /* 0x0002080d01007387 */ /* 0x0001e20000100800 */
[----:B---3--:R-:W-:Y:S02]  /*10dd80*/  LOP3.LUT R18, R30, 0xffff, RZ, 0xc0, !PT ;  /* 0x0000ffff1e127812 */ /* 0x008fe400078ec0ff */
[----:B----4-:R-:W-:Y:S02]  /*10dd90*/  LOP3.LUT R3, R31, 0xffff, RZ, 0xc0, !PT ;  /* 0x0000ffff1f037812 */ /* 0x010fe400078ec0ff */
[----:B------:R-:W-:Y:S02]  /*10dda0*/  LOP3.LUT R19, R57, 0xffff, RZ, 0xc0, !PT ;  /* 0x0000ffff39137812 */ /* 0x000fe400078ec0ff */
[----:B0-----:R-:W-:Y:S01]  /*10ddb0*/  PRMT R13, R3, 0x3340, R0 ;  /* 0x00003340030d7816 */ /* 0x001fe20000000000 */
[----:B------:R-:W2:Y:S01]  /*10ddc0*/  LDL.LU R57, [R1+0x2268] ;  /* 0x0022680001397983 */ /* 0x000ea20000300800 */
[----:B------:R-:W-:-:S04]  /*10ddd0*/  PRMT R14, R18, 0x3340, R19 ;  /* 0x00003340120e7816 */ /* 0x000fc80000000013 */
[----:B------:R-:W-:Y:S02]  /*10dde0*/  PRMT R13, R14, 0x5410, R13 ;  /* 0x000054100e0d7816 */ /* 0x000fe4000000000d */
[----:B------:R-:W-:-:S03]  /*10ddf0*/  LOP3.LUT R16, R56, 0xffff, RZ, 0xc0, !PT ;  /* 0x0000ffff38107812 */ /* 0x000fc600078ec0ff */
[----:B------:R0:W-:Y:S04]  /*10de00*/  STL [R1+0x2248], R13 ;  /* 0x0022480d01007387 */ /* 0x0001e80000100800 */
[----:B------:R-:W3:Y:S01]  /*10de10*/  LDL.LU R56, [R1+0x6e4] ;  /* 0x0006e40001387983 */ /* 0x000ee20000300800 */
[----:B------:R-:W-:Y:S02]  /*10de20*/  LOP3.LUT R17, R55, 0xffff, RZ, 0xc0, !PT ;  /* 0x0000ffff37117812 */ /* 0x000fe400078ec0ff */
[----:B------:R-:W-:Y:S02]  /*10de30*/  LOP3.LUT R22, R58, 0xffff, RZ, 0xc0, !PT ;  /* 0x0000ffff3a167812 */ /* 0x000fe400078ec0ff */
[----:B0-----:R-:W-:Y:S02]  /*10de40*/  PRMT R13, R16, 0x3340, R0 ;  /* 0x00003340100d7816 */ /* 0x001fe40000000000 */
[----:B------:R-:W-:Y:S01]  /*10de50*/  PRMT R14, R17, 0x3340, R22 ;  /* 0x00003340110e7816 */ /* 0x000fe20000000016 */
[----:B------:R-:W-:Y:S01]  /*10de60*/  VIADD R12, R12, UR6 ;  /* 0x000000060c0c7c36 */ /* 0x000fe20008000000 */
[----:B------:R-:W-:Y:S01]  /*10de70*/  SHF.R.U32.HI R18, RZ, 0x8, R18 ;  /* 0x00000008ff127819 */ /* 0x000fe20000011612 */
[----:B------:R-:W0:Y:S01]  /*10de80*/  LDCU UR6, c[0x0][0x3b8] ;  /* 0x00007700ff0677ac */ /* 0x000e220008000800 */
[----:B------:R-:W-:-:S02]  /*10de90*/  PRMT R14, R14, 0x5410, R13 ;  /* 0x000054100e0e7816 */ /* 0x000fc4000000000d */
[----:B------:R-:W-:Y:S02]  /*10dea0*/  SHF.R.U32.HI R19, RZ, 0x8, R19 ;  /* 0x00000008ff137819 */ /* 0x000fe40000011613 */
[----:B------:R-:W-:Y:S01]  /*10deb0*/  SHF.R.U32.HI R17, RZ, 0x8, R17 ;  /* 0x00000008ff117819 */ /* 0x000fe20000011611 */
[----:B------:R1:W-:Y:S01]  /*10dec0*/  STL [R1+0x223c], R14 ;  /* 0x00223c0e01007387 */ /* 0x0003e20000100800 */
[----:B------:R-:W-:Y:S02]  /*10ded0*/  SHF.R.S32.HI R13, RZ, 0x1f, R12 ;  /* 0x0000001fff0d7819 */ /* 0x000fe4000001140c */
[----:B------:R-:W-:Y:S01]  /*10dee0*/  IADD3 R24, P1, PT, R12, R4, RZ ;  /* 0x000000040c187210 */ /* 0x000fe20007f3e0ff */
[----:B------:R-:W4:Y:S01]  /*10def0*/  LDL.LU R58, [R1+0x225c] ;  /* 0x00225c00013a7983 */ /* 0x000f220000300800 */
[----:B------:R-:W-:Y:S02]  /*10df00*/  LOP3.LUT R18, R18, 0xffff, RZ, 0xc0, !PT ;  /* 0x0000ffff12127812 */ /* 0x000fe400078ec0ff */
[----:B------:R-:W-:-:S02]  /*10df10*/  LOP3.LUT R19, R19, 0xffff, RZ, 0xc0, !PT ;  /* 0x0000ffff13137812 */ /* 0x000fc400078ec0ff */
[----:B-1----:R-:W-:Y:S02]  /*10df20*/  SHF.R.U32.HI R14, RZ, 0x8, R22 ;  /* 0x00000008ff0e7819 */ /* 0x002fe40000011616 */
[----:B------:R-:W-:Y:S02]  /*10df30*/  LOP3.LUT R17, R17, 0xffff, RZ, 0xc0, !PT ;  /* 0x0000ffff11117812 */ /* 0x000fe400078ec0ff */
[----:B------:R-:W-:Y:S01]  /*10df40*/  LOP3.LUT R14, R14, 0xffff, RZ, 0xc0, !PT ;  /* 0x0000ffff0e0e7812 */ /* 0x000fe200078ec0ff */
[----:B------:R-:W-:Y:S01]  /*10df50*/  IMAD.X R25, R13, 0x1, R5, P1 ;  /* 0x000000010d197824 */ /* 0x000fe200008e0605 */
[----:B------:R-:W-:Y:S02]  /*10df60*/  PRMT R22, R18, 0x3340, R19 ;  /* 0x0000334012167816 */ /* 0x000fe40000000013 */
[----:B------:R-:W-:Y:S02]  /*10df70*/  PRMT R14, R17, 0x3340, R14 ;  /* 0x00003340110e7816 */ /* 0x000fe4000000000e */
[----:B------:R-:W-:Y:S01]  /*10df80*/  STL.64 [R1+0xe78], R24 ;  /* 0x000e781801007387 */ /* 0x000fe20000100a00 */
[----:B------:R-:W-:-:S03]  /*10df90*/  SHF.R.U32.HI R3, RZ, 0x8, R3 ;  /* 0x00000008ff037819 */ /* 0x000fc60000011603 */
[----:B------:R-:W-:Y:S01]  /*10dfa0*/  STL [R1+0x478], R22 ;  /* 0x0004781601007387 */ /* 0x000fe20000100800 */
[----:B------:R-:W-:-:S03]  /*10dfb0*/  IADD3 R18, P1, PT, R12, R6, RZ ;  /* 0x000000060c127210 */ /* 0x000fc60007f3e0ff */
[----:B------:R1:W-:Y:S01]  /*10dfc0*/  STL [R1+0x474], R14 ;  /* 0x0004740e01007387 */ /* 0x0003e20000100800 */
[----:B------:R-:W-:Y:S01]  /*10dfd0*/  LOP3.LUT R3, R3, 0xffff, RZ, 0xc0, !PT ;  /* 0x0000ffff03037812 */ /* 0x000fe200078ec0ff */
[----:B------:R-:W-:Y:S01]  /*10dfe0*/  IMAD.X R19, R13, 0x1, R7, P1 ;  /* 0x000000010d137824 */ /* 0x000fe200008e0607 */
[----:B-1----:R-:W-:-:S04]  /*10dff0*/  SHF.R.U32.HI R14, RZ, 0x8, R16 ;  /* 0x00000008ff0e7819 */ /* 0x002fc80000011610 */
[----:B------:R-:W-:-:S04]  /*10e000*/  LOP3.LUT R14, R14, 0xffff, RZ, 0xc0, !PT ;  /* 0x0000ffff0e0e7812 */ /* 0x000fc800078ec0ff */
[--C-:B------:R-:W-:Y:S02]  /*10e010*/  PRMT R17, R14, 0x3340, R0.reuse ;  /* 0x000033400e117816 */ /* 0x100fe40000000000 */
[----:B------:R-:W-:Y:S01]  /*10e020*/  PRMT R14, R3, 0x3340, R0 ;  /* 0x00003340030e7816 */ /* 0x000fe20000000000 */
[----:B------:R-:W-:Y:S01]  /*10e030*/  STL.64 [R1+0xe88], R18 ;  /* 0x000e881201007387 */ /* 0x000fe20000100a00 */
[----:B------:R-:W-:-:S03]  /*10e040*/  LOP3.LUT R3, R51, 0xffff, RZ, 0xc0, !PT ;  /* 0x0000ffff33037812 */ /* 0x000fc600078ec0ff */
[----:B------:R-:W-:Y:S04]  /*10e050*/  STL [R1+0x204], R17 ;  /* 0x0002041101007387 */ /* 0x000fe80000100800 */
[----:B------:R1:W-:Y:S04]  /*10e060*/  STL [R1+0x200], R14 ;  /* 0x0002000e01007387 */ /* 0x0003e80000100800 */
[----:B------:R-:W4:Y:S01]  /*10e070*/  LDL.LU R51, [R1+0x5974] ;  /* 0x0059740001337983 */ /* 0x000f220000300800 */
[----:B-1----:R-:W-:Y:S02]  /*10e080*/  PRMT R14, R3, 0x3340, R0 ;  /* 0x00003340030e7816 */ /* 0x002fe40000000000 */
[----:B--2---:R-:W-:-:S02]  /*10e090*/  LOP3.LUT R16, R57, 0xffff, RZ, 0xc0, !PT ;  /* 0x0000ffff39107812 */ /* 0x004fc400078ec0ff */
[----:B---3--:R-:W-:-:S04]  /*10e0a0*/  LOP3.LUT R17, R56, 0xffff, RZ, 0xc0, !PT ;  /* 0x0000ffff38117812 */ /* 0x008fc800078ec0ff */
[----:B------:R-:W-:-:S04]  /*10e0b0*/  PRMT R18, R16, 0x3340, R17 ;  /* 0x0000334010127816 */ /* 0x000fc80000000011 */
[----:B------:R-:W-:Y:S02]  /*10e0c0*/  PRMT R14, R18, 0x5410, R14 ;  /* 0x00005410120e7816 */ /* 0x000fe4000000000e */
[----:B------:R-:W-:-:S03]  /*10e0d0*/  SHF.R.U32.HI R16, RZ, 0x8, R16 ;  /* 0x00000008ff107819 */ /* 0x000fc60000011610 */
[----:B------:R1:W-:Y:S01]  /*10e0e0*/  STL [R1+0x2238], R14 ;  /* 0x0022380e01007387 */ /* 0x0003e20000100800 */
[----:B------:R-:W-:Y:S02]  /*10e0f0*/  IADD3 R18, P1, PT, R12, R8, RZ ;  /* 0x000000080c127210 */ /* 0x000fe40007f3e0ff */
[----:B------:R-:W-:Y:S01]  /*10e100*/  LOP3.LUT R16, R16, 0xffff, RZ, 0xc0, !PT ;  /* 0x0000ffff10107812 */ /* 0x000fe200078ec0ff */
[----:B------:R-:W2:Y:S01]  /*10e110*/  LDL.LU R31, [R1+0x4f20] ;  /* 0x004f2000011f7983 */ /* 0x000ea20000300800 */
[----:B-1----:R-:W-:Y:S01]  /*10e120*/  SHF.R.U32.HI R14, RZ, 0x8, R17 ;  /* 0x00000008ff0e7819 */ /* 0x002fe20000011611 */
[----:B------:R-:W-:-:S03]  /*10e130*/  IMAD.X R19, R13, 0x1, R11, P1 ;  /* 0x000000010d137824 */ /* 0x000fc600008e060b */
[----:B------:R-:W-:-:S04]  /*10e140*/  LOP3.LUT R14, R14, 0xffff, RZ, 0xc0, !PT ;  /* 0x0000ffff0e0e7812 */ /* 0x000fc800078ec0ff */
[----:B------:R-:W-:Y:S01]  /*10e150*/  PRMT R14, R16, 0x3340, R14 ;  /* 0x00003340100e7816 */ /* 0x000fe2000000000e */
[----:B------:R4:W-:Y:S01]  /*10e160*/  STL.64 [R1+0xe60], R18 ;  /* 0x000e601201007387 */ /* 0x0009e20000100a00 */
[----:B------:R-:W-:-:S03]  /*10e170*/  LOP3.LUT R16, R61, 0xffff, RZ, 0xc0, !PT ;  /* 0x0000ffff3d107812 */ /* 0x000fc600078ec0ff */
[----:B------:R1:W-:Y:S04]  /*10e180*/  STL [R1+0x7b0], R14 ;  /* 0x0007b00e01007387 */ /* 0x0003e80000100800 */
[----:B------:R-:W3:Y:S01]  /*10e190*/  LDL.LU R61, [R1+0x5970] ;  /* 0x00597000013d7983 */ /* 0x000ee20000300800 */
[----:B----4-:R-:W-:Y:S02]  /*10e1a0*/  LOP3.LUT R18, R58, 0xffff, RZ, 0xc0, !PT ;  /* 0x0000ffff3a127812 */ /* 0x010fe400078ec0ff */
[----:B-1----:R-:W-:Y:S02]  /*10e1b0*/  PRMT R14, R16, 0x3340, R0 ;  /* 0x00003340100e7816 */ /* 0x002fe40000000000 */
[----:B------:R-:W-:-:S05]  /*10e1c0*/  IADD3 R22, P1, PT, R12, R9, RZ ;  /* 0x000000090c167210 */ /* 0x000fca0007f3e0ff */
[----:B------:R-:W-:Y:S01]  /*10e1d0*/  IMAD.X R23, R13, 0x1, R10, P1 ;  /* 0x000000010d177824 */ /* 0x000fe200008e060a */
[----:B------:R-:W-:Y:S02]  /*10e1e0*/  LOP3.LUT R17, R51, 0xffff, RZ, 0xc0, !PT ;  /* 0x0000ffff33117812 */ /* 0x000fe400078ec0ff */
[----:B------:R-:W4:Y:S02]  /*10e1f0*/  LDL.LU R51, [R1+0x596c] ;  /* 0x00596c0001337983 */ /* 0x000f240000300800 */
[----:B------:R-:W-:-:S04]  /*10e200*/  PRMT R19, R18, 0x3340, R17 ;  /* 0x0000334012137816 */ /* 0x000fc80000000011 */
[----:B------:R-:W-:Y:S02]  /*10e210*/  PRMT R14, R19, 0x5410, R14 ;  /* 0x00005410130e7816 */ /* 0x000fe4000000000e */
[----:B------:R-:W-:-:S03]  /*10e220*/  SHF.R.U32.HI R13, RZ, 0x8, R17 ;  /* 0x00000008ff0d7819 */ /* 0x000fc60000011611 */
[----:B------:R1:W-:Y:S01]  /*10e230*/  STL [R1+0x2228], R14 ;  /* 0x0022280e01007387 */ /* 0x0003e20000100800 */
[----:B------:R-:W-:-:S03]  /*10e240*/  LOP3.LUT R13, R13, 0xffff, RZ, 0xc0, !PT ;  /* 0x0000ffff0d0d7812 */ /* 0x000fc600078ec0ff */
[----:B------:R-:W4:Y:S01]  /*10e250*/  LDL.LU R55, [R1+0x4f28] ;  /* 0x004f280001377983 */ /* 0x000f220000300800 */
[----:B-1----:R-:W-:-:S04]  /*10e260*/  SHF.R.U32.HI R14, RZ, 0x8, R18 ;  /* 0x00000008ff0e7819 */ /* 0x002fc80000011612 */
[----:B------:R-:W-:-:S04]  /*10e270*/  LOP3.LUT R14, R14, 0xffff, RZ, 0xc0, !PT ;  /* 0x0000ffff0e0e7812 */ /* 0x000fc800078ec0ff */
[----:B------:R-:W-:Y:S02]  /*10e280*/  PRMT R14, R14, 0x3340, R13 ;  /* 0x000033400e0e7816 */ /* 0x000fe4000000000d */
[----:B------:R-:W-:Y:S01]  /*10e290*/  SHF.R.U32.HI R13, RZ, 0x8, R16 ;  /* 0x00000008ff0d7819 */ /* 0x000fe20000011610 */
[----:B------:R-:W-:Y:S03]  /*10e2a0*/  STL.64 [R1+0xe58], R22 ;  /* 0x000e581601007387 */ /* 0x000fe60000100a00 */
[----:B------:R-:W-:Y:S01]  /*10e2b0*/  LOP3.LUT R13, R13, 0xffff, RZ, 0xc0, !PT ;  /* 0x0000ffff0d0d7812 */ /* 0x000fe200078ec0ff */
[----:B------:R-:W4:Y:S03]  /*10e2c0*/  LDL.LU R57, [R1+0x2dc] ;  /* 0x0002dc0001397983 */ /* 0x000f260000300800 */
[----:B------:R-:W-:Y:S01]  /*10e2d0*/  PRMT R13, R13, 0x3340, R0 ;  /* 0x000033400d0d7816 */ /* 0x000fe20000000000 */
[----:B------:R-:W4:Y:S04]  /*10e2e0*/  LDL.LU R56, [R1+0xc0c] ;  /* 0x000c0c0001387983 */ /* 0x000f280000300800 */
[----:B------:R-:W4:Y:S04]  /*10e2f0*/  LDL.LU R58, [R1+0x2278] ;  /* 0x00227800013a7983 */ /* 0x000f280000300800 */
[----:B------:R1:W-:Y:S04]  /*10e300*/  STL [R1+0x470], R14 ;  /* 0x0004700e01007387 */ /* 0x0003e80000100800 */
[----:B------:R0:W-:Y:S01]  /*10e310*/  STL [R1+0x1fc], R13 ;  /* 0x0001fc0d01007387 */ /* 0x0001e20000100800 */
[----:B---3--:R-:W-:-:S03]  /*10e320*/  LOP3.LUT R17, R61, 0xffff, RZ, 0xc0, !PT ;  /* 0x0000ffff3d117812 */ /* 0x008fc600078ec0ff */
[----:B------:R-:W3:Y:S01]  /*10e330*/  LDL.LU R61, [R1+0x5968] ;  /* 0x00596800013d7983 */ /* 0x000ee20000300800 */
[----:B-1----:R-:W-:-:S04]  /*10e340*/  SHF.R.U32.HI R14, RZ, 0x8, R3 ;  /* 0x00000008ff0e7819 */ /* 0x002fc80000011603 */
[----:B------:R-:W-:-:S04]  /*10e350*/  LOP3.LUT R14, R14, 0xffff, RZ, 0xc0, !PT ;  /* 0x0000ffff0e0e7812 */ /* 0x000fc800078ec0ff */
[----:B------:R-:W-:-:S05]  /*10e360*/  PRMT R3, R14, 0x3340, R0 ;  /* 0x000033400e037816 */ /* 0x000fca0000000000 */
[----:B------:R2:W-:Y:S01]  /*10e370*/  STL [R1+0x1f8], R3 ;  /* 0x0001f80301007387 */ /* 0x0005e20000100800 */
[----:B0-----:R-:W-:Y:S01]  /*10e380*/  PRMT R13, R17, 0x3340, R0 ;  /* 0x00003340110d7816 */ /* 0x001fe20000000000 */
[----:B------:R-:W-:Y:S01]  /*10e390*/  VIADD R12, R12, UR6 ;  /* 0x000000060c0c7c36 */ /* 0x000fe20008000000 */
[----:B------:R-:W0:Y:S01]  /*10e3a0*/  LDCU UR6, c[0x0][0x3b8] ;  /* 0x00007700ff0677ac */ /* 0x000e220008000800 */
[----:B--2---:R-:W-:-:S03]  /*10e3b0*/  LOP3.LUT R3, R31, 0xffff, RZ, 0xc0, !PT ;  /* 0x0000ffff1f037812 */ /* 0x004fc600078ec0ff */
[----:B------:R-:W-:Y:S02]  /*10e3c0*/  IADD3 R18, P1, PT, R12, R4, RZ ;  /* 0x000000040c127210 */ /* 0x000fe40007f3e0ff */
[----:B----4-:R-:W-:-:S04]  /*10e3d0*/  LOP3.LUT R16, R51, 0xffff, RZ, 0xc0, !PT ;  /* 0x0000ffff33107812 */ /* 0x010fc800078ec0ff */
[----:B------:R-:W-:-:S04]  /*10e3e0*/  PRMT R14, R3, 0x3340, R16 ;  /* 0x00003340030e7816 */ /* 0x000fc80000000010 */
[----:B------:R-:W-:Y:S02]  /*10e3f0*/  PRMT R14, R14, 0x5410, R13 ;  /* 0x000054100e0e7816 */ /* 0x000fe4000000000d */
[----:B------:R-:W-:Y:S02]  /*10e400*/  SHF.R.S32.HI R13, RZ, 0x1f, R12 ;  /* 0x0000001fff0d7819 */ /* 0x000fe4000001140c */
[----:B------:R-:W-:Y:S01]  /*10e410*/  SHF.R.U32.HI R3, RZ, 0x8, R3 ;  /* 0x00000008ff037819 */ /* 0x000fe20000011603 */
[----:B------:R1:W-:Y:S01]  /*10e420*/  STL [R1+0x220c], R14 ;  /* 0x00220c0e01007387 */ /* 0x0003e20000100800 */
[----:B------:R-:W-:Y:S01]  /*10e430*/  SHF.R.U32.HI R16, RZ, 0x8, R16 ;  /* 0x00000008ff107819 */ /* 0x000fe20000011610 */
[----:B------:R-:W-:Y:S01]  /*10e440*/  IMAD.X R19, R13, 0x1, R5, P1 ;  /* 0x000000010d137824 */ /* 0x000fe200008e0605 */
[----:B------:R-:W-:Y:S02]  /*10e450*/  LOP3.LUT R3, R3, 0xffff, RZ, 0xc0, !PT ;  /* 0x0000ffff03037812 */ /* 0x000fe400078ec0ff */
[----:B------:R-:W-:-:S02]  /*10e460*/  LOP3.LUT R16, R16, 0xffff, RZ, 0xc0, !PT ;  /* 0x0000ffff10107812 */ /* 0x000fc400078ec0ff */
[----:B-1----:R-:W-:-:S04]  /*10e470*/  SHF.R.U32.HI R14, RZ, 0x8, R17 ;  /* 0x00000008ff0e7819 */ /* 0x002fc80000011611 */
[----:B------:R-:W-:Y:S02]  /*10e480*/  LOP3.LUT R14, R14, 0xffff, RZ, 0xc0, !PT ;  /* 0x0000ffff0e0e7812 */ /* 0x000fe400078ec0ff */
[----:B------:R-:W-:Y:S01]  /*10e490*/  PRMT R51, R3, 0x3340, R16 ;  /* 0x0000334003337816 */ /* 0x000fe20000000010 */
[----:B------:R1:W-:Y:S01]  /*10e4a0*/  STL.64 [R1+0xe08], R18 ;  /* 0x000e081201007387 */ /* 0x0003e20000100a00 */
[----:B------:R-:W-:-:S03]  /*10e4b0*/  PRMT R14, R14, 0x3340, R0 ;  /* 0x000033400e0e7816 */ /* 0x000fc60000000000 */
[----:B------:R-:W-:Y:S01]  /*10e4c0*/  STL [R1+0x57d4], R51 ;  /* 0x0057d43301007387 */ /* 0x000fe20000100800 */
[----:B------:R-:W-:-:S03]  /*10e4d0*/  LOP3.LUT R3, R57, 0xffff, RZ, 0xc0, !PT ;  /* 0x0000ffff39037812 */ /* 0x000fc600078ec0ff */
[----:B------:R2:W-:Y:S01]  /*10e4e0*/  STL [R1+0x1f4], R14 ;  /* 0x0001f40e01007387 */ /* 0x0005e20000100800 */
[----:B-1----:R-:W-:Y:S02]  /*10e4f0*/  LOP3.LUT R18, R55, 0xffff, RZ, 0xc0, !PT ;  /* 0x0000ffff37127812 */ /* 0x002fe400078ec0ff */
[----:B------:R-:W-:Y:S02]  /*10e500*/  LOP3.LUT R19, R56, 0xffff, RZ, 0xc0, !PT ;  /* 0x0000ffff38137812 */ /* 0x000fe400078ec0ff */
[----:B------:R-:W-:Y:S02]  /*10e510*/  LOP3.LUT R16, R46, 0xffff, RZ, 0xc0, !PT ;  /* 0x0000ffff2e107812 */ /* 0x000fe400078ec0ff */
[----:B--2---:R-:W-:Y:S01]  /*10e520*/  PRMT R14, R3, 0x3340, R0 ;  /* 0x00003340030e7816 */ /* 0x004fe20000000000 */
[----:B------:R-:W2:Y:S01]  /*10e530*/  LDL.LU R46, [R1+0x5964] ;  /* 0x00596400012e7983 */ /* 0x000ea20000300800 */
[----:B------:R-:W-:-:S04]  /*10e540*/  PRMT R23, R18, 0x3340, R19 ;  /* 0x0000334012177816 */ /* 0x000fc80000000013 */
[----:B------:R-:W-:Y:S02]  /*10e550*/  PRMT R14, R23, 0x5410, R14 ;  /* 0x00005410170e7816 */ /* 0x000fe4000000000e */
[----:B---3--:R-:W-:Y:S02]  /*10e560*/  LOP3.LUT R22, R61, 0xffff, RZ, 0xc0, !PT ;  /* 0x0000ffff3d167812 */ /* 0x008fe400078ec0ff */
[----:B------:R-:W3:Y:S04]  /*10e570*/  LDL.LU R61, [R1+0x5960] ;  /* 0x00596000013d7983 */ /* 0x000ee80000300800 */
[----:B------:R-:W4:Y:S04]  /*10e580*/  LDL.LU R29, [R1+0x226c] ;  /* 0x00226c00011d7983 */ /* 0x000f280000300800 */
[----:B------:R-:W2:Y:S04]  /*10e590*/  LDL.LU R30, [R1+0x744] ;  /* 0x00074400011e7983 */ /* 0x000ea80000300800 */
[----:B------:R1:W-:Y:S04]  /*10e5a0*/  STL [R1+0x21c8], R14 ;  /* 0x0021c80e01007387 */ /* 0x0003e80000100800 */
[----:B------:R-:W3:Y:S04]  /*10e5b0*/  LDL.LU R57, [R1+0x4f2c] ;  /* 0x004f2c0001397983 */ /* 0x000ee80000300800 */
[----:B------:R-:W3:Y:S01]  /*10e5c0*/  LDL.LU R56, [R1+0x2f4] ;  /* 0x0002f40001387983 */ /* 0x000ee20000300800 */
[----:B------:R-:W-:-:S02]  /*10e5d0*/  LOP3.LUT R17, R58, 0xffff, RZ, 0xc0, !PT ;  /* 0x0000ffff3a117812 */ /* 0x000fc400078ec0ff */
[----:B-1----:R-:W-:Y:S02]  /*10e5e0*/  PRMT R14, R16, 0x3340, R0 ;  /* 0x00003340100e7816 */ /* 0x002fe40000000000 */
[----:B------:R-:W-:-:S04]  /*10e5f0*/  PRMT R23, R17, 0x3340, R22 ;  /* 0x0000334011177816 */ /* 0x000fc80000000016 */
[----:B------:R-:W-:Y:S02]  /*10e600*/  PRMT R14, R23, 0x5410, R14 ;  /* 0x00005410170e7816 */ /* 0x000fe4000000000e */
[----:B------:R-:W-:Y:S02]  /*10e610*/  SHF.R.U32.HI R18, RZ, 0x8, R18 ;  /* 0x00000008ff127819 */ /* 0x000fe40000011612 */
[----:B------:R-:W-:Y:S01]  /*10e620*/  SHF.R.U32.HI R19, RZ, 0x8, R19 ;  /* 0x00000008ff137819 */ /* 0x000fe20000011613 */
[----:B------:R1:W-:Y:S01]  /*10e630*/  STL [R1+0x21ac], R14 ;  /* 0x0021ac0e01007387 */ /* 0x0003e20000100800 */
[----:B------:R-:W-:Y:S02]  /*10e640*/  SHF.R.U32.HI R17, RZ, 0x8, R17 ;  /* 0x00000008ff117819 */ /* 0x000fe40000011611 */
[----:B------:R-:W-:Y:S02]  /*10e650*/  IADD3 R24, P1, PT, R12, R6, RZ ;  /* 0x000000060c187210 */ /* 0x000fe40007f3e0ff */
[----:B------:R-:W-:-:S02]  /*10e660*/  LOP3.LUT R18, R18, 0xffff, RZ, 0xc0, !PT ;  /* 0x0000ffff12127812 */ /* 0x000fc400078ec0ff */
[----:B------:R-:W-:Y:S02]  /*10e670*/  LOP3.LUT R19, R19, 0xffff, RZ, 0xc0, !PT ;  /* 0x0000ffff13137812 */ /* 0x000fe400078ec0ff */
[----:B-1----:R-:W-:Y:S02]  /*10e680*/  SHF.R.U32.HI R14, RZ, 0x8, R22 ;  /* 0x00000008ff0e7819 */ /* 0x002fe40000011616 */
[----:B------:R-:W-:Y:S02]  /*10e690*/  LOP3.LUT R17, R17, 0xffff, RZ, 0xc0, !PT ;  /* 0x0000ffff11117812 */ /* 0x000fe400078ec0ff */
[----:B------:R-:W-:Y:S01]  /*10e6a0*/  LOP3.LUT R14, R14, 0xffff, RZ, 0xc0, !PT ;  /* 0x0000ffff0e0e7812 */ /* 0x000fe200078ec0ff */
[----:B------:R-:W-:Y:S01]  /*10e6b0*/  IMAD.X R25, R13, 0x1, R7, P1 ;  /* 0x000000010d197824 */ /* 0x000fe200008e0607 */
[----:B------:R-:W-:Y:S02]  /*10e6c0*/  PRMT R22, R18, 0x3340, R19 ;  /* 0x0000334012167816 */ /* 0x000fe40000000013 */
[----:B------:R-:W-:-:S02]  /*10e6d0*/  PRMT R14, R17, 0x3340, R14 ;  /* 0x00003340110e7816 */ /* 0x000fc4000000000e */
[----:B------:R-:W-:Y:S01]  /*10e6e0*/  STL.64 [R1+0xdd0], R24 ;  /* 0x000dd01801007387 */ /* 0x000fe20000100a00 */
[----:B------:R-:W-:-:S03]  /*10e6f0*/  IADD3 R18, P1, PT, R12, R8, RZ ;  /* 0x000000080c127210 */ /* 0x000fc60007f3e0ff */
[----:B------:R-:W-:Y:S04]  /*10e700*/  STL [R1+0x698], R22 ;  /* 0x0006981601007387 */ /* 0x000fe80000100800 */
[----:B------:R1:W-:Y:S01]  /*10e710*/  STL [R1+0x430], R14 ;  /* 0x0004300e01007387 */ /* 0x0003e20000100800 */
[----:B------:R-:W-:Y:S01]  /*10e720*/  IMAD.X R19, R13, 0x1, R11, P1 ;  /* 0x000000010d137824 */ /* 0x000fe200008e060b */
[----:B-1----:R-:W-:Y:S02]  /*10e730*/  SHF.R.U32.HI R14, RZ, 0x8, R16 ;  /* 0x00000008ff0e7819 */ /* 0x002fe40000011610 */
[----:B------:R-:W-:Y:S02]  /*10e740*/  IADD3 R16, P1, PT, R12, R9, RZ ;  /* 0x000000090c107210 */ /* 0x000fe40007f3e0ff */
[----:B------:R-:W-:-:S04]  /*10e750*/  LOP3.LUT R14, R14, 0xffff, RZ, 0xc0, !PT ;  /* 0x0000ffff0e0e7812 */ /* 0x000fc800078ec0ff */
[----:B------:R-:W-:Y:S01]  /*10e760*/  PRMT R14, R14, 0x3340, R0 ;  /* 0x000033400e0e7816 */ /* 0x000fe20000000000 */
[----:B------:R-:W-:Y:S01]  /*10e770*/  IMAD.X R17, R13, 0x1, R10, P1 ;  /* 0x000000010d117824 */ /* 0x000fe200008e060a */
[----:B------:R-:W-:Y:S01]  /*10e780*/  STL.64 [R1+0xde8], R18 ;  /* 0x000de81201007387 */ /* 0x000fe20000100a00 */
[----:B------:R-:W-:-:S03]  /*10e790*/  SHF.R.U32.HI R13, RZ, 0x8, R3 ;  /* 0x00000008ff0d7819 */ /* 0x000fc60000011603 */
[----:B------:R-:W-:Y:S04]  /*10e7a0*/  STL [R1+0x1f0], R14 ;  /* 0x0001f00e01007387 */ /* 0x000fe80000100800 */
[----:B------:R-:W3:Y:S01]  /*10e7b0*/  LDL.LU R31, [R1+0x2f0] ;  /* 0x0002f000011f7983 */ /* 0x000ee20000300800 */
[----:B------:R-:W-:-:S03]  /*10e7c0*/  LOP3.LUT R13, R13, 0xffff, RZ, 0xc0, !PT ;  /* 0x0000ffff0d0d7812 */ /* 0x000fc600078ec0ff */
[----:B------:R-:W3:Y:S04]  /*10e7d0*/  LDL.LU R55, [R1+0x4f38] ;  /* 0x004f380001377983 */ /* 0x000ee80000300800 */
[----:B------:R-:W-:Y:S04]  /*10e7e0*/  STL.64 [R1+0xde0], R16 ;  /* 0x000de01001007387 */ /* 0x000fe80000100a00 */
[----:B------:R-:W3:Y:S01]  /*10e7f0*/  LDL.LU R58, [R1+0xcb4] ;  /* 0x000cb400013a7983 */ /* 0x000ee20000300800 */
[----:B------:R-:W-:Y:S02]  /*10e800*/  PRMT R13, R13, 0x3340, R0 ;  /* 0x000033400d0d7816 */ /* 0x000fe40000000000 */
[----:B------:R-:W-:-:S03]  /*10e810*/  LOP3.LUT R3, R47, 0xffff, RZ, 0xc0, !PT ;  /* 0x0000ffff2f037812 */ /* 0x000fc600078ec0ff */
[----:B------:R1:W-:Y:S04]  /*10e820*/  STL [R1+0x1ec], R13 ;  /* 0x0001ec0d01007387 */ /* 0x0003e80000100800 */
[----:B------:R-:W3:Y:S04]  /*10e830*/  LDL.LU R47, [R1+0x595c] ;  /* 0x00595c00012f7983 */ /* 0x000ee80000300800 */
[----:B------:R3:W-:Y:S01]  /*10e840*/  STL [R1+0x226c], R3 ;  /* 0x00226c0301007387 */ /* 0x0007e20000100800 */
[----:B-1----:R-:W-:Y:S02]  /*10e850*/  PRMT R13, R3, 0x3340, R0 ;  /* 0x00003340030d7816 */ /* 0x002fe40000000000 */
[----:B----4-:R-:W-:-:S02]  /*10e860*/  LOP3.LUT R19, R29, 0xffff, RZ, 0xc0, !PT ;  /* 0x0000ffff1d137812 */ /* 0x010fc400078ec0ff */
[----:B--2---:R-:W-:Y:S02]  /*10e870*/  LOP3.LUT R18, R30, 0xffff, RZ, 0xc0, !PT ;  /* 0x0000ffff1e127812 */ /* 0x004fe400078ec0ff */
[----:B---3--:R-:W-:Y:S02]  /*10e880*/  LOP3.LUT R3, R61, 0xffff, RZ, 0xc0, !PT ;  /* 0x0000ffff3d037812 */ /* 0x008fe400078ec0ff */
[----:B------:R-:W-:Y:S02]  /*10e890*/  PRMT R14, R19, 0x3340, R18 ;  /* 0x00003340130e7816 */ /* 0x000fe40000000012 */
[----:B------:R-:W-:Y:S02]  /*10e8a0*/  LOP3.LUT R16, R57, 0xffff, RZ, 0xc0, !PT ;  /* 0x0000ffff39107812 */ /* 0x000fe400078ec0ff */
[----:B------:R-:W-:Y:S02]  /*10e8b0*/  LOP3.LUT R17, R56, 0xffff, RZ, 0xc0, !PT ;  /* 0x0000ffff38117812 */ /* 0x000fe400078ec0ff */
[----:B------:R-:W-:-:S02]  /*10e8c0*/  PRMT R22, R14, 0x5410, R13 ;  /* 0x000054100e167816 */ /* 0x000fc4000000000d */
[----:B------:R-:W-:Y:S02]  /*10e8d0*/  PRMT R13, R17, 0x3340, R0 ;  /* 0x00003340110d7816 */ /* 0x000fe40000000000 */
[----:B------:R-:W-:-:S04]  /*10e8e0*/  PRMT R14, R16, 0x3340, R3 ;  /* 0x00003340100e7816 */ /* 0x000fc80000000003 */
[----:B------:R-:W-:Y:S01]  /*10e8f0*/  PRMT R13, R14, 0x5410, R13 ;  /* 0x000054100e0d7816 */ /* 0x000fe2000000000d */
[----:B------:R-:W-:Y:S04]  /*10e900*/  STL [R1+0x2168], R22 ;  /* 0x0021681601007387 */ /* 0x000fe80000100800 */
[----:B------:R1:W-:Y:S04]  /*10e910*/  STL [R1+0x2128], R13 ;  /* 0x0021280d01007387 */ /* 0x0003e80000100800 */
[----:B------:R-:W2:Y:S04]  /*10e920*/  LDL.LU R57, [R1+0x2288] ;  /* 0x0022880001397983 */ /* 0x000ea80000300800 */
[----:B------:R-:W3:Y:S01]  /*10e930*/  LDL.LU R56, [R1+0x788] ;  /* 0x0007880001387983 */ /* 0x000ee20000300800 */
        /* <DEDUP_REMOVED lines=11> */
[----:B------:R1:W-:Y:S01]  /*10e9f0*/  STL [R1+0x42c], R13 ;  /* 0x00042c0d01007387 */ /* 0x0003e20000100800 */
[----:B0-----:R-:W-:Y:S01]  /*10ea00*/  VIADD R12, R12, UR6 ;  /* 0x000000060c0c7c36 */ /* 0x001fe20008000000 */
[----:B------:R-:W-:Y:S01]  /*10ea10*/  LOP3.LUT R33, R50, 0xffff, RZ, 0xc0, !PT ;  /* 0x0000ffff32217812 */ /* 0x000fe200078ec0ff */
[----:B------:R-:W0:Y:S01]  /*10ea20*/  LDCU UR6, c[0x0][0x3b8] ;  /* 0x00007700ff0677ac */ /* 0x000e220008000800 */
[----:B------:R-:W-:Y:S02]  /*10ea30*/  LOP3.LUT R18, R31, 0xffff, RZ, 0xc0, !PT ;  /* 0x0000ffff1f127812 */ /* 0x000fe400078ec0ff */
[----:B------:R-:W-:-:S02]  /*10ea40*/  LOP3.LUT R3, R55, 0xffff, RZ, 0xc0, !PT ;  /* 0x0000ffff37037812 */ /* 0x000fc400078ec0ff */
[----:B-1----:R-:W-:Y:S02]  /*10ea50*/  PRMT R13, R18, 0x3340, R0 ;  /* 0x00003340120d7816 */ /* 0x002fe40000000000 */
[----:B------:R-:W-:-:S04]  /*10ea60*/  LOP3.LUT R16, R58, 0xffff, RZ, 0xc0, !PT ;  /* 0x0000ffff3a107812 */ /* 0x000fc800078ec0ff */
[----:B------:R-:W-:-:S04]  /*10ea70*/  PRMT R14, R3, 0x3340, R16 ;  /* 0x00003340030e7816 */ /* 0x000fc80000000010 */
[----:B------:R-:W-:Y:S02]  /*10ea80*/  PRMT R14, R14, 0x5410, R13 ;  /* 0x000054100e0e7816 */ /* 0x000fe4000000000d */
[----:B------:R-:W-:-:S03]  /*10ea90*/  SHF.R.S32.HI R13, RZ, 0x1f, R12 ;  /* 0x0000001fff0d7819 */ /* 0x000fc6000001140c */
[----:B------:R1:W-:Y:S01]  /*10eaa0*/  STL [R1+0x20e8], R14 ;  /* 0x0020e80e01007387 */ /* 0x0003e20000100800 */
[----:B------:R-:W-:Y:S02]  /*10eab0*/  IADD3 R22, P1, PT, R12, R4, RZ ;  /* 0x000000040c167210 */ /* 0x000fe40007f3e0ff */
[----:B------:R-:W-:Y:S01]  /*10eac0*/  SHF.R.U32.HI R3, RZ, 0x8, R3 ;  /* 0x00000008ff037819 */ /* 0x000fe20000011603 */
[----:B------:R-:W4:Y:S01]  /*10ead0*/  LDL.LU R58, [R1+0x227c] ;  /* 0x00227c00013a7983 */ /* 0x000f220000300800 */
        /* <DEDUP_REMOVED lines=8> */
[----:B------:R-:W-:Y:S02]  /*10eb60*/  PRMT R14, R3, 0x3340, R16 ;  /* 0x00003340030e7816 */ /* 0x000fe40000000010 */
[----:B------:R-:W-:Y:S01]  /*10eb70*/  LOP3.LUT R3, R37, 0xffff, RZ, 0xc0, !PT ;  /* 0x0000ffff25037812 */ /* 0x000fe200078ec0ff */
[----:B------:R-:W-:Y:S04]  /*10eb80*/  STL [R1+0x1e8], R17 ;  /* 0x0001e81101007387 */ /* 0x000fe80000100800 */
[----:B------:R1:W-:Y:S04]  /*10eb90*/  STL [R1+0x420], R14 ;  /* 0x0004200e01007387 */ /* 0x0003e80000100800 */
[----:B------:R-:W4:Y:S01]  /*10eba0*/  LDL.LU R37, [R1+0x5958] ;  /* 0x0059580001257983 */ /* 0x000f220000300800 */
[----:B-1----:R-:W-:-:S02]  /*10ebb0*/  PRMT R14, R3, 0x3340, R0 ;  /* 0x00003340030e7816 */ /* 0x002fc40000000000 */
[----:B------:R-:W-:-:S05]  /*10ebc0*/  IADD3 R22, P1, PT, R12, R6, RZ ;  /* 0x000000060c167210 */ /* 0x000fca0007f3e0ff */
[----:B------:R-:W-:Y:S01]  /*10ebd0*/  IMAD.X R23, R13, 0x1, R7, P1 ;  /* 0x000000010d177824 */ /* 0x000fe200008e0607 */
[----:B--2---:R-:W-:Y:S02]  /*10ebe0*/  LOP3.LUT R16, R57, 0xffff, RZ, 0xc0, !PT ;  /* 0x0000ffff39107812 */ /* 0x004fe400078ec0ff */
[----:B---3--:R-:W-:-:S04]  /*10ebf0*/  LOP3.LUT R17, R56, 0xffff, RZ, 0xc0, !PT ;  /* 0x0000ffff38117812 */ /* 0x008fc800078ec0ff */
[----:B------:R-:W-:-:S04]  /*10ec00*/  PRMT R19, R16, 0x3340, R17 ;  /* 0x0000334010137816 */ /* 0x000fc80000000011 */
[----:B------:R-:W-:Y:S02]  /*10ec10*/  PRMT R14, R19, 0x5410, R14 ;  /* 0x00005410130e7816 */ /* 0x000fe4000000000e */
[----:B------:R-:W-:-:S03]  /*10ec20*/  SHF.R.U32.HI R16, RZ, 0x8, R16 ;  /* 0x00000008ff107819 */ /* 0x000fc60000011610 */
[----:B------:R1:W-:Y:S01]  /*10ec30*/  STL [R1+0x20b8], R14 ;  /* 0x0020b80e01007387 */ /* 0x0003e20000100800 */
[----:B------:R-:W-:Y:S02]  /*10ec40*/  SHF.R.U32.HI R17, RZ, 0x8, R17 ;  /* 0x00000008ff117819 */ /* 0x000fe40000011611 */
[----:B------:R-:W-:Y:S02]  /*10ec50*/  LOP3.LUT R16, R16, 0xffff, RZ, 0xc0, !PT ;  /* 0x0000ffff10107812 */ /* 0x000fe400078ec0ff */
[----:B------:R-:W-:Y:S02]  /*10ec60*/  LOP3.LUT R17, R17, 0xffff, RZ, 0xc0, !PT ;  /* 0x0000ffff11117812 */ /* 0x000fe400078ec0ff */
[----:B-1----:R-:W-:-:S04]  /*10ec70*/  SHF.R.U32.HI R14, RZ, 0x8, R18 ;  /* 0x00000008ff0e7819 */ /* 0x002fc80000011612 */
[----:B------:R-:W-:Y:S01]  /*10ec80*/  LOP3.LUT R14, R14, 0xffff, RZ, 0xc0, !PT ;  /* 0x0000ffff0e0e7812 */ /* 0x000fe200078ec0ff */
[----:B------:R-:W-:Y:S03]  /*10ec90*/  STL.64 [R1+0xda0], R22 ;  /* 0x000da01601007387 */ /* 0x000fe60000100a00 */
[----:B------:R-:W-:Y:S01]  /*10eca0*/  PRMT R18, R14, 0x3340, R0 ;  /* 0x000033400e127816 */ /* 0x000fe20000000000 */
[----:B------:R-:W2:Y:S01]  /*10ecb0*/  LDL.LU R30, [R1+0x4f3c] ;  /* 0x004f3c00011e7983 */ /* 0x000ea20000300800 */
[----:B------:R-:W-:-:S03]  /*10ecc0*/  PRMT R14, R16, 0x3340, R17 ;  /* 0x00003340100e7816 */ /* 0x000fc60000000011 */
[----:B------:R-:W3:Y:S04]  /*10ecd0*/  LDL.LU R31, [R1+0x1ea8] ;  /* 0x001ea800011f7983 */ /* 0x000ee80000300800 */
[----:B------:R-:W-:Y:S01]  /*10ece0*/  STL [R1+0x1e4], R18 ;  /* 0x0001e41201007387 */ /* 0x000fe20000100800 */
[----:B------:R-:W-:-:S03]  /*10ecf0*/  IADD3 R16, P1, PT, R12, R8, RZ ;  /* 0x000000080c107210 */ /* 0x000fc60007f3e0ff */
[----:B------:R1:W-:Y:S02]  /*10ed00*/  STL [R1+0x41c], R14 ;  /* 0x00041c0e01007387 */ /* 0x0003e40000100800 */
[----:B------:R-:W-:Y:S01]  /*10ed10*/  IMAD.X R17, R13, 0x1, R11, P1 ;  /* 0x000000010d117824 */ /* 0x000fe200008e060b */
[----:B-1----:R-:W-:-:S04]  /*10ed20*/  SHF.R.U32.HI R14, RZ, 0x8, R3 ;  /* 0x00000008ff0e7819 */ /* 0x002fc80000011603 */
[----:B------:R-:W-:-:S04]  /*10ed30*/  LOP3.LUT R14, R14, 0xffff, RZ, 0xc0, !PT ;  /* 0x0000ffff0e0e7812 */ /* 0x000fc800078ec0ff */
[----:B------:R-:W-:Y:S01]  /*10ed40*/  PRMT R3, R14, 0x3340, R0 ;  /* 0x000033400e037816 */ /* 0x000fe20000000000 */
[----:B------:R4:W-:Y:S04]  /*10ed50*/  STL.64 [R1+0xd98], R16 ;  /* 0x000d981001007387 */ /* 0x0009e80000100a00 */
[----:B------:R1:W-:Y:S04]  /*10ed60*/  STL [R1+0x1e0], R3 ;  /* 0x0001e00301007387 */ /* 0x0003e80000100800 */
[----:B------:R-:W2:Y:S04]  /*10ed70*/  LDL.LU R50, [R1+0x5954] ;  /* 0x0059540001327983 */ /* 0x000ea80000300800 */
[----:B------:R-:W3:Y:S04]  /*10ed80*/  LDL.LU R55, [R1+0x4f40] ;  /* 0x004f400001377983 */ /* 0x000ee80000300800 */
[----:B------:R-:W3:Y:S04]  /*10ed90*/  LDL.LU R57, [R1+0x308] ;  /* 0x0003080001397983 */ /* 0x000ee80000300800 */
[----:B------:R-:W3:Y:S01]  /*10eda0*/  LDL.LU R56, [R1+0x1e98] ;  /* 0x001e980001387983 */ /* 0x000ee20000300800 */
[----:B----4-:R-:W-:-:S02]  /*10edb0*/  LOP3.LUT R16, R58, 0xffff, RZ, 0xc0, !PT ;  /* 0x0000ffff3a107812 */ /* 0x010fc400078ec0ff */
[----:B------:R-:W-:Y:S02]  /*10edc0*/  PRMT R14, R33, 0x3340, R0 ;  /* 0x00003340210e7816 */ /* 0x000fe40000000000 */
[----:B------:R-:W-:Y:S01]  /*10edd0*/  IADD3 R18, P1, PT, R12, R9, RZ ;  /* 0x000000090c127210 */ /* 0x000fe20007f3e0ff */
[----:B------:R-:W-:Y:S04]  /*10ede0*/  STL [R1+0x584c], R33 ;  /* 0x00584c2101007387 */ /* 0x000fe80000100800 */
[----:B------:R-:W4:Y:S01]  /*10edf0*/  LDL.LU R58, [R1+0x2298] ;  /* 0x00229800013a7983 */ /* 0x000f220000300800 */
        /* <DEDUP_REMOVED lines=10> */
[----:B------:R-:W-:Y:S04]  /*10eea0*/  STL.64 [R1+0xd90], R18 ;  /* 0x000d901201007387 */ /* 0x000fe80000100a00 */
[----:B------:R-:W-:Y:S01]  /*10eeb0*/  STL [R1+0x56fc], R37 ;  /* 0x0056fc2501007387 */ /* 0x000fe20000100800 */
[----:B--2---:R-:W-:-:S03]  /*10eec0*/  LOP3.LUT R16, R50, 0xffff, RZ, 0xc0, !PT ;  /* 0x0000ffff32107812 */ /* 0x004fc600078ec0ff */
[----:B------:R-:W2:Y:S01]  /*10eed0*/  LDL.LU R50, [R1+0x5950] ;  /* 0x0059500001327983 */ /* 0x000ea20000300800 */
[----:B------:R-:W-:Y:S02]  /*10eee0*/  LOP3.LUT R3, R30, 0xffff, RZ, 0xc0, !PT ;  /* 0x0000ffff1e037812 */ /* 0x000fe400078ec0ff */
[----:B---3--:R-:W-:Y:S02]  /*10eef0*/  LOP3.LUT R17, R31, 0xffff, RZ, 0xc0, !PT ;  /* 0x0000ffff1f117812 */ /* 0x008fe400078ec0ff */
[----:B------:R-:W-:Y:S02]  /*10ef00*/  PRMT R13, R16, 0x3340, R0 ;  /* 0x00003340100d7816 */ /* 0x000fe40000000000 */
[----:B------:R-:W-:-:S04]  /*10ef10*/  PRMT R14, R3, 0x3340, R17 ;  /* 0x00003340030e7816 */ /* 0x000fc80000000011 */
[----:B------:R-:W-:Y:S02]  /*10ef20*/  PRMT R13, R14, 0x5410, R13 ;  /* 0x000054100e0d7816 */ /* 0x000fe4000000000d */
[----:B------:R-:W-:Y:S02]  /*10ef30*/  SHF.R.U32.HI R3, RZ, 0x8, R3 ;  /* 0x00000008ff037819 */ /* 0x000fe40000011603 */
[----:B------:R-:W-:Y:S01]  /*10ef40*/  SHF.R.U32.HI R14, RZ, 0x8, R17 ;  /* 0x00000008ff0e7819 */ /* 0x000fe20000011611 */
[----:B------:R1:W-:Y:S01]  /*10ef50*/  STL [R1+0x200c], R13 ;  /* 0x00200c0d01007387 */ /* 0x0003e20000100800 */
[----:B------:R-:W-:Y:S02]  /*10ef60*/  LOP3.LUT R3, R3, 0xffff, RZ, 0xc0, !PT ;  /* 0x0000ffff03037812 */ /* 0x000fe400078ec0ff */
[----:B------:R-:W-:Y:S02]  /*10ef70*/  LOP3.LUT R14, R14, 0xffff, RZ, 0xc0, !PT ;  /* 0x0000ffff0e0e7812 */ /* 0x000fe400078ec0ff */
[----:B-1----:R-:W-:-:S04]  /*10ef80*/  SHF.R.U32.HI R13, RZ, 0x8, R16 ;  /* 0x00000008ff0d7819 */ /* 0x002fc80000011610 */
[----:B------:R-:W-:Y:S02]  /*10ef90*/  LOP3.LUT R13, R13, 0xffff, RZ, 0xc0, !PT ;  /* 0x0000ffff0d0d7812 */ /* 0x000fe400078ec0ff */
[----:B------:R-:W-:Y:S02]  /*10efa0*/  PRMT R14, R3, 0x3340, R14 ;  /* 0x00003340030e7816 */ /* 0x000fe4000000000e */
[----:B------:R-:W-:-:S03]  /*10efb0*/  PRMT R3, R13, 0x3340, R0 ;  /* 0x000033400d037816 */ /* 0x000fc60000000000 */
[----:B------:R1:W-:Y:S01]  /*10efc0*/  STL [R1+0x418], R14 ;  /* 0x0004180e01007387 */ /* 0x0003e20000100800 */
[----:B------:R-:W-:Y:S02]  /*10efd0*/  LOP3.LUT R18, R55, 0xffff, RZ, 0xc0, !PT ;  /* 0x0000ffff37127812 */ /* 0x000fe400078ec0ff */
[----:B------:R-:W-:Y:S01]  /*10efe0*/  LOP3.LUT R19, R56, 0xffff, RZ, 0xc0, !PT ;  /* 0x0000ffff38137812 */ /* 0x000fe200078ec0ff */
[----:B------:R3:W-:Y:S03]  /*10eff0*/  STL [R1+0x1dc], R3 ;  /* 0x0001dc0301007387 */ /* 0x0007e60000100800 */
[----:B-1----:R-:W-:Y:S02]  /*10f000*/  PRMT R14, R18, 0x3340, R19 ;  /* 0x00003340120e7816 */ /* 0x002fe40000000013 */
[----:B---3--:R-:W-:-:S04]  /*10f010*/  LOP3.LUT R3, R57, 0xffff, RZ, 0xc0, !PT ;  /* 0x0000ffff39037812 */ /* 0x008fc800078ec0ff */
[----:B------:R-:W-:-:S04]  /*10f020*/  PRMT R13, R3, 0x3340, R0 ;  /* 0x00003340030d7816 */ /* 0x000fc80000000000 */
[----:B------:R-:W-:Y:S02]  /*10f030*/  PRMT R13, R14, 0x5410, R13 ;  /* 0x000054100e0d7816 */ /* 0x000fe4000000000d */
[----:B------:R-:W-:Y:S02]  /*10f040*/  LOP3.LUT R16, R38, 0xffff, RZ, 0xc0, !PT ;  /* 0x0000ffff26107812 */ /* 0x000fe400078ec0ff */
[----:B------:R-:W3:Y:S04]  /*10f050*/  LDL.LU R38, [R1+0x594c] ;  /* 0x00594c0001267983 */ /* 0x000ee80000300800 */
[----:B------:R1:W-:Y:S04]  /*10f060*/  STL [R1+0x1fdc], R13 ;  /* 0x001fdc0d01007387 */ /* 0x0003e80000100800 */
[----:B------:R-:W3:Y:S01]  /*10f070*/  LDL.LU R56, [R1+0x228c] ;  /* 0x00228c0001387983 */ /* 0x000ee20000300800 */
[----:B----4-:R-:W-:Y:S01]  /*10f080*/  LOP3.LUT R17, R58, 0xffff, RZ, 0xc0, !PT ;  /* 0x0000ffff3a117812 */ /* 0x010fe200078ec0ff */
[----:B0-----:R-:W-:Y:S01]  /*10f090*/  VIADD R12, R12, UR6 ;  /* 0x000000060c0c7c36 */ /* 0x001fe20008000000 */
[----:B------:R-:W-:Y:S01]  /*10f0a0*/  SHF.R.U32.HI R18, RZ, 0x8, R18 ;  /* 0x00000008ff127819 */ /* 0x000fe20000011612 */
[----:B------:R-:W0:Y:S01]  /*10f0b0*/  LDCU UR6, c[0x0][0x3b8] ;  /* 0x00007700ff0677ac */ /* 0x000e220008000800 */
[----:B-1----:R-:W-:-:S02]  /*10f0c0*/  PRMT R13, R16, 0x3340, R0 ;  /* 0x00003340100d7816 */ /* 0x002fc40000000000 */
[----:B------:R-:W-:Y:S02]  /*10f0d0*/  IADD3 R24, P1, PT, R12, R4, RZ ;  /* 0x000000040c187210 */ /* 0x000fe40007f3e0ff */
[----:B--2---:R-:W-:-:S04]  /*10f0e0*/  LOP3.LUT R22, R50, 0xffff, RZ, 0xc0, !PT ;  /* 0x0000ffff32167812 */ /* 0x004fc800078ec0ff */
[----:B------:R-:W-:-:S04]  /*10f0f0*/  PRMT R14, R17, 0x3340, R22 ;  /* 0x00003340110e7816 */ /* 0x000fc80000000016 */
[----:B------:R-:W-:Y:S02]  /*10f100*/  PRMT R14, R14, 0x5410, R13 ;  /* 0x000054100e0e7816 */ /* 0x000fe4000000000d */
[----:B------:R-:W-:-:S05]  /*10f110*/  SHF.R.S32.HI R13, RZ, 0x1f, R12 ;  /* 0x0000001fff0d7819 */ /* 0x000fca000001140c */
[----:B------:R-:W-:Y:S01]  /*10f120*/  IMAD.X R25, R13, 0x1, R5, P1 ;  /* 0x000000010d197824 */ /* 0x000fe200008e0605 */
[----:B------:R1:W-:Y:S04]  /*10f130*/  STL [R1+0x1fc8], R14 ;  /* 0x001fc80e01007387 */ /* 0x0003e80000100800 */
[----:B------:R-:W-:Y:S04]  /*10f140*/  STL.64 [R1+0xd60], R24 ;  /* 0x000d601801007387 */ /* 0x000fe80000100a00 */
[----:B------:R-:W2:Y:S04]  /*10f150*/  LDL.LU R55, [R1+0x4f44] ;  /* 0x004f440001377983 */ /* 0x000ea80000300800 */
[----:B------:R-:W4:Y:S01]  /*10f160*/  LDL.LU R58, [R1+0x66c] ;  /* 0x00066c00013a7983 */ /* 0x000f220000300800 */
[----:B------:R-:W-:-:S02]  /*10f170*/  SHF.R.U32.HI R19, RZ, 0x8, R19 ;  /* 0x00000008ff137819 */ /* 0x000fc40000011613 */
[----:B------:R-:W-:Y:S02]  /*10f180*/  LOP3.LUT R18, R18, 0xffff, RZ, 0xc0, !PT ;  /* 0x0000ffff12127812 */ /* 0x000fe400078ec0ff */
[----:B------:R-:W-:Y:S02]  /*10f190*/  LOP3.LUT R19, R19, 0xffff, RZ, 0xc0, !PT ;  /* 0x0000ffff13137812 */ /* 0x000fe400078ec0ff */
[----:B------:R-:W-:Y:S02]  /*10f1a0*/  SHF.R.U32.HI R17, RZ, 0x8, R17 ;  /* 0x00000008ff117819 */ /* 0x000fe40000011611 */
[----:B-1----:R-:W-:Y:S02]  /*10f1b0*/  SHF.R.U32.HI R14, RZ, 0x8, R22 ;  /* 0x00000008ff0e7819 */ /* 0x002fe40000011616 */
[----:B------:R-:W-:Y:S02]  /*10f1c0*/  PRMT R50, R18, 0x3340, R19 ;  /* 0x0000334012327816 */ /* 0x000fe40000000013 */
[----:B------:R-:W-:-:S02]  /*10f1d0*/  LOP3.LUT R17, R17, 0xffff, RZ, 0xc0, !PT ;  /* 0x0000ffff11117812 */ /* 0x000fc400078ec0ff */
[----:B------:R-:W-:Y:S01]  /*10f1e0*/  LOP3.LUT R14, R14, 0xffff, RZ, 0xc0, !PT ;  /* 0x0000ffff0e0e7812 */ /* 0x000fe200078ec0ff */
[----:B------:R-:W-:Y:S03]  /*10f1f0*/  STL [R1+0x57b8], R50 ;  /* 0x0057b83201007387 */ /* 0x000fe60000100800 */
[----:B------:R-:W-:Y:S01]  /*10f200*/  PRMT R14, R17, 0x3340, R14 ;  /* 0x00003340110e7816 */ /* 0x000fe2000000000e */
[----:B------:R-:W4:Y:S01]  /*10f210*/  LDL.LU R30, [R1+0x1eb8] ;  /* 0x001eb800011e7983 */ /* 0x000f220000300800 */
[----:B------:R-:W-:-:S03]  /*10f220*/  SHF.R.U32.HI R3, RZ, 0x8, R3 ;  /* 0x00000008ff037819 */ /* 0x000fc60000011603 */
[----:B------:R1:W-:Y:S01]  /*10f230*/  STL [R1+0x3f4], R14 ;  /* 0x0003f40e01007387 */ /* 0x0003e20000100800 */
[----:B------:R-:W-:Y:S02]  /*10f240*/  IADD3 R18, P1, PT, R12, R6, RZ ;  /* 0x000000060c127210 */ /* 0x000fe40007f3e0ff */
[----:B------:R-:W-:Y:S02]  /*10f250*/  LOP3.LUT R3, R3, 0xffff, RZ, 0xc0, !PT ;  /* 0x0000ffff03037812 */ /* 0x000fe400078ec0ff */
[----:B-1----:R-:W-:Y:S01]  /*10f260*/  SHF.R.U32.HI R14, RZ, 0x8, R16 ;  /* 0x00000008ff0e7819 */ /* 0x002fe20000011610 */
[----:B------:R-:W-:-:S03]  /*10f270*/  IMAD.X R19, R13, 0x1, R7, P1 ;  /* 0x000000010d137824 */ /* 0x000fc600008e0607 */
[----:B------:R-:W-:-:S04]  /*10f280*/  LOP3.LUT R14, R14, 0xffff, RZ, 0xc0, !PT ;  /* 0x0000ffff0e0e7812 */ /* 0x000fc800078ec0ff */
[--C-:B------:R-:W-:Y:S02]  /*10f290*/  PRMT R50, R14, 0x3340, R0.reuse ;  /* 0x000033400e327816 */ /* 0x100fe40000000000 */
[----:B------:R-:W-:Y:S01]  /*10f2a0*/  PRMT R14, R3, 0x3340, R0 ;  /* 0x00003340030e7816 */ /* 0x000fe20000000000 */
[----:B------:R-:W-:Y:S01]  /*10f2b0*/  STL.64 [R1+0xd78], R18 ;  /* 0x000d781201007387 */ /* 0x000fe20000100a00 */
[----:B------:R-:W-:-:S03]  /*10f2c0*/  LOP3.LUT R32, R44, 0xffff, RZ, 0xc0, !PT ;  /* 0x0000ffff2c207812 */ /* 0x000fc600078ec0ff */
[----:B------:R-:W-:Y:S01]  /*10f2d0*/  STL [R1+0x57d8], R50 ;  /* 0x0057d83201007387 */ /* 0x000fe20000100800 */
[----:B---3--:R-:W-:-:S03]  /*10f2e0*/  LOP3.LUT R3, R56, 0xffff, RZ, 0xc0, !PT ;  /* 0x0000ffff38037812 */ /* 0x008fc600078ec0ff */
[----:B------:R1:W-:Y:S04]  /*10f2f0*/  STL [R1+0x1d4], R14 ;  /* 0x0001d40e01007387 */ /* 0x0003e80000100800 */
[----:B------:R-:W3:Y:S04]  /*10f300*/  LDL.LU R44, [R1+0x5948] ;  /* 0x00594800012c7983 */ /* 0x000ee80000300800 */
[----:B------:R-:W3:Y:S04]  /*10f310*/  LDL.LU R31, [R1+0x4f48] ;  /* 0x004f4800011f7983 */ /* 0x000ee80000300800 */
[----:B------:R-:W3:Y:S04]  /*10f320*/  LDL.LU R57, [R1+0x684] ;  /* 0x0006840001397983 */ /* 0x000ee80000300800 */
[----:B------:R-:W3:Y:S01]  /*10f330*/  LDL.LU R56, [R1+0x1eac] ;  /* 0x001eac0001387983 */ /* 0x000ee20000300800 */
[----:B------:R-:W-:-:S02]  /*10f340*/  LOP3.LUT R16, R38, 0xffff, RZ, 0xc0, !PT ;  /* 0x0000ffff26107812 */ /* 0x000fc400078ec0ff */
[----:B-1----:R-:W-:Y:S02]  /*10f350*/  PRMT R14, R32, 0x3340, R0 ;  /* 0x00003340200e7816 */ /* 0x002fe40000000000 */
[----:B------:R-:W-:-:S04]  /*10f360*/  PRMT R17, R3, 0x3340, R16 ;  /* 0x0000334003117816 */ /* 0x000fc80000000010 */
[----:B------:R-:W-:Y:S01]  /*10f370*/  PRMT R14, R17, 0x5410, R14 ;  /* 0x00005410110e7816 */ /* 0x000fe2000000000e */
[----:B------:R-:W-:Y:S01]  /*10f380*/  STL [R1+0x5850], R32 ;  /* 0x0058502001007387 */ /* 0x000fe20000100800 */
        /* <DEDUP_REMOVED lines=8> */
[----:B------:R4:W-:Y:S04]  /*10f410*/  STL.64 [R1+0xd48], R18 ;  /* 0x000d481201007387 */ /* 0x0009e80000100a00 */
[----:B------:R-:W-:Y:S01]  /*10f420*/  STL [R1+0x5700], R38 ;  /* 0x0057002601007387 */ /* 0x000fe20000100800 */
[----:B--2---:R-:W-:-:S03]  /*10f430*/  LOP3.LUT R16, R55, 0xffff, RZ, 0xc0, !PT ;  /* 0x0000ffff37107812 */ /* 0x004fc600078ec0ff */
[----:B------:R-:W2:Y:S01]  /*10f440*/  LDL.LU R55, [R1+0x22a8] ;  /* 0x0022a80001377983 */ /* 0x000ea20000300800 */
[----:B----4-:R-:W-:-:S03]  /*10f450*/  LOP3.LUT R18, R58, 0xffff, RZ, 0xc0, !PT ;  /* 0x0000ffff3a127812 */ /* 0x010fc600078ec0ff */
[----:B------:R-:W4:Y:S01]  /*10f460*/  LDL.LU R58, [R1+0x80c] ;  /* 0x00080c00013a7983 */ /* 0x000f220000300800 */
[----:B------:R-:W-:Y:S02]  /*10f470*/  PRMT R14, R18, 0x3340, R0 ;  /* 0x00003340120e7816 */ /* 0x000fe40000000000 */
[----:B------:R-:W-:Y:S02]  /*10f480*/  IADD3 R22, P1, PT, R12, R9, RZ ;  /* 0x000000090c167210 */ /* 0x000fe40007f3e0ff */
[----:B------:R-:W-:-:S04]  /*10f490*/  LOP3.LUT R3, R30, 0xffff, RZ, 0xc0, !PT ;  /* 0x0000ffff1e037812 */ /* 0x000fc800078ec0ff */
        /* <DEDUP_REMOVED lines=10> */
[----:B------:R1:W-:Y:S01]  /*10f540*/  STL [R1+0x3f0], R13 ;  /* 0x0003f00d01007387 */ /* 0x0003e20000100800 */
[----:B---3--:R-:W-:Y:S02]  /*10f550*/  LOP3.LUT R3, R31, 0xffff, RZ, 0xc0, !PT ;  /* 0x0000ffff1f037812 */ /* 0x008fe400078ec0ff */
[----:B------:R-:W-:Y:S02]  /*10f560*/  LOP3.LUT R16, R57, 0xffff, RZ, 0xc0, !PT ;  /* 0x0000ffff39107812 */ /* 0x000fe400078ec0ff */
[----:B------:R-:W3:Y:S01]  /*10f570*/  LDL.LU R57, [R1+0x229c] ;  /* 0x00229c0001397983 */ /* 0x000ee20000300800 */
[----:B------:R-:W-:-:S02]  /*10f580*/  LOP3.LUT R17, R56, 0xffff, RZ, 0xc0, !PT ;  /* 0x0000ffff38117812 */ /* 0x000fc400078ec0ff */
[----:B-1----:R-:W-:Y:S02]  /*10f590*/  PRMT R13, R16, 0x3340, R0 ;  /* 0x00003340100d7816 */ /* 0x002fe40000000000 */
[----:B------:R-:W-:-:S04]  /*10f5a0*/  PRMT R14, R3, 0x3340, R17 ;  /* 0x00003340030e7816 */ /* 0x000fc80000000011 */
[----:B------:R-:W-:-:S05]  /*10f5b0*/  PRMT R13, R14, 0x5410, R13 ;  /* 0x000054100e0d7816 */ /* 0x000fca000000000d */
[----:B------:R1:W-:Y:S04]  /*10f5c0*/  STL [R1+0x1e88], R13 ;  /* 0x001e880d01007387 */ /* 0x0003e80000100800 */
[----:B------:R-:W3:Y:S01]  /*10f5d0*/  LDL.LU R56, [R1+0x82c] ;  /* 0x00082c0001387983 */ /* 0x000ee20000300800 */
[----:B------:R-:W-:Y:S02]  /*10f5e0*/  SHF.R.U32.HI R3, RZ, 0x8, R3 ;  /* 0x00000008ff037819 */ /* 0x000fe40000011603 */
[----:B------:R-:W-:Y:S02]  /*10f5f0*/  SHF.R.U32.HI R14, RZ, 0x8, R17 ;  /* 0x00000008ff0e7819 */ /* 0x000fe40000011611 */
[----:B-1----:R-:W-:Y:S02]  /*10f600*/  SHF.R.U32.HI R13, RZ, 0x8, R16 ;  /* 0x00000008ff0d7819 */ /* 0x002fe40000011610 */
[----:B------:R-:W-:-:S02]  /*10f610*/  LOP3.LUT R3, R3, 0xffff, RZ, 0xc0, !PT ;  /* 0x0000ffff03037812 */ /* 0x000fc400078ec0ff */
[----:B------:R-:W-:Y:S02]  /*10f620*/  LOP3.LUT R14, R14, 0xffff, RZ, 0xc0, !PT ;  /* 0x0000ffff0e0e7812 */ /* 0x000fe400078ec0ff */
[----:B------:R-:W-:Y:S02]  /*10f630*/  LOP3.LUT R13, R13, 0xffff, RZ, 0xc0, !PT ;  /* 0x0000ffff0d0d7812 */ /* 0x000fe400078ec0ff */
[----:B------:R-:W-:Y:S02]  /*10f640*/  PRMT R14, R3, 0x3340, R14 ;  /* 0x00003340030e7816 */ /* 0x000fe4000000000e */
[----:B------:R-:W-:Y:S02]  /*10f650*/  PRMT R13, R13, 0x3340, R0 ;  /* 0x000033400d0d7816 */ /* 0x000fe40000000000 */
[----:B------:R-:W-:Y:S01]  /*10f660*/  LOP3.LUT R3, R43, 0xffff, RZ, 0xc0, !PT ;  /* 0x0000ffff2b037812 */ /* 0x000fe200078ec0ff */
[----:B------:R-:W-:Y:S01]  /*10f670*/  STL [R1+0x3ec], R14 ;  /* 0x0003ec0e01007387 */ /* 0x000fe20000100800 */
[----:B0-----:R-:W-:Y:S01]  /*10f680*/  VIADD R12, R12, UR6 ;  /* 0x000000060c0c7c36 */ /* 0x001fe20008000000 */
[----:B------:R-:W0:Y:S02]  /*10f690*/  LDCU UR6, c[0x0][0x3b8] ;  /* 0x00007700ff0677ac */ /* 0x000e240008000800 */
[----:B------:R-:W3:Y:S04]  /*10f6a0*/  LDL.LU R43, [R1+0x5944] ;  /* 0x00594400012b7983 */ /* 0x000ee80000300800 */
[----:B------:R1:W-:Y:S01]  /*10f6b0*/  STL [R1+0x1d0], R13 ;  /* 0x0001d00d01007387 */ /* 0x0003e20000100800 */
[----:B------:R-:W-:-:S02]  /*10f6c0*/  IADD3 R22, P1, PT, R12, R4, RZ ;  /* 0x000000040c167210 */ /* 0x000fc40007f3e0ff */
[----:B-1----:R-:W-:Y:S02]  /*10f6d0*/  PRMT R13, R3, 0x3340, R0 ;  /* 0x00003340030d7816 */ /* 0x002fe40000000000 */
[----:B--2---:R-:W-:Y:S02]  /*10f6e0*/  LOP3.LUT R16, R55, 0xffff, RZ, 0xc0, !PT ;  /* 0x0000ffff37107812 */ /* 0x004fe400078ec0ff */
[----:B----4-:R-:W-:-:S04]  /*10f6f0*/  LOP3.LUT R17, R58, 0xffff, RZ, 0xc0, !PT ;  /* 0x0000ffff3a117812 */ /* 0x010fc800078ec0ff */
[----:B------:R-:W-:-:S04]  /*10f700*/  PRMT R14, R16, 0x3340, R17 ;  /* 0x00003340100e7816 */ /* 0x000fc80000000011 */
[----:B------:R-:W-:Y:S02]  /*10f710*/  PRMT R14, R14, 0x5410, R13 ;  /* 0x000054100e0e7816 */ /* 0x000fe4000000000d */
[----:B------:R-:W-:-:S05]  /*10f720*/  SHF.R.S32.HI R13, RZ, 0x1f, R12 ;  /* 0x0000001fff0d7819 */ /* 0x000fca000001140c */
[----:B------:R-:W-:Y:S01]  /*10f730*/  IMAD.X R23, R13, 0x1, R5, P1 ;  /* 0x000000010d177824 */ /* 0x000fe200008e0605 */
[----:B------:R1:W-:Y:S04]  /*10f740*/  STL [R1+0x1e6c], R14 ;  /* 0x001e6c0e01007387 */ /* 0x0003e80000100800 */
[----:B------:R-:W-:Y:S04]  /*10f750*/  STL.64 [R1+0xcf0], R22 ;  /* 0x000cf01601007387 */ /* 0x000fe80000100a00 */
[----:B------:R-:W2:Y:S01]  /*10f760*/  LDL.LU R58, [R1+0x4f4c] ;  /* 0x004f4c00013a7983 */ /* 0x000ea20000300800 */
[----:B-1----:R-:W-:-:S02]  /*10f770*/  SHF.R.U32.HI R14, RZ, 0x8, R18 ;  /* 0x00000008ff0e7819 */ /* 0x002fc40000011612 */
[----:B------:R-:W-:Y:S01]  /*10f780*/  SHF.R.U32.HI R16, RZ, 0x8, R16 ;  /* 0x00000008ff107819 */ /* 0x000fe20000011610 */
[----:B------:R-:W4:Y:S01]  /*10f790*/  LDL.LU R29, [R1+0x6c8] ;  /* 0x0006c800011d7983 */ /* 0x000f220000300800 */
[----:B------:R-:W-:Y:S02]  /*10f7a0*/  SHF.R.U32.HI R17, RZ, 0x8, R17 ;  /* 0x00000008ff117819 */ /* 0x000fe40000011611 */
[----:B------:R-:W-:Y:S01]  /*10f7b0*/  LOP3.LUT R14, R14, 0xffff, RZ, 0xc0, !PT ;  /* 0x0000ffff0e0e7812 */ /* 0x000fe200078ec0ff */
[----:B------:R-:W4:Y:S01]  /*10f7c0*/  LDL.LU R30, [R1+0x1ec8] ;  /* 0x001ec800011e7983 */ /* 0x000f220000300800 */
[----:B------:R-:W-:Y:S02]  /*10f7d0*/  LOP3.LUT R16, R16, 0xffff, RZ, 0xc0, !PT ;  /* 0x0000ffff10107812 */ /* 0x000fe400078ec0ff */
[----:B------:R-:W-:Y:S02]  /*10f7e0*/  LOP3.LUT R17, R17, 0xffff, RZ, 0xc0, !PT ;  /* 0x0000ffff11117812 */ /* 0x000fe400078ec0ff */
[----:B------:R-:W-:-:S02]  /*10f7f0*/  PRMT R18, R14, 0x3340, R0 ;  /* 0x000033400e127816 */ /* 0x000fc40000000000 */
[----:B------:R-:W-:-:S03]  /*10f800*/  PRMT R14, R16, 0x3340, R17 ;  /* 0x00003340100e7816 */ /* 0x000fc60000000011 */
[----:B------:R1:W-:Y:S04]  /*10f810*/  STL [R1+0x1cc], R18 ;  /* 0x0001cc1201007387 */ /* 0x0003e80000100800 */
[----:B------:R0:W-:Y:S01]  /*10f820*/  STL [R1+0x3e8], R14 ;  /* 0x0003e80e01007387 */ /* 0x0001e20000100800 */
[----:B-1----:R-:W-:-:S03]  /*10f830*/  LOP3.LUT R18, R48, 0xffff, RZ, 0xc0, !PT ;  /* 0x0000ffff30127812 */ /* 0x002fc600078ec0ff */
[----:B------:R-:W4:Y:S01]  /*10f840*/  LDL.LU R48, [R1+0x5940] ;  /* 0x0059400001307983 */ /* 0x000f220000300800 */
[----:B0-----:R-:W-:Y:S02]  /*10f850*/  PRMT R14, R18, 0x3340, R0 ;  /* 0x00003340120e7816 */ /* 0x001fe40000000000 */
[----:B---3--:R-:W-:Y:S02]  /*10f860*/  LOP3.LUT R16, R57, 0xffff, RZ, 0xc0, !PT ;  /* 0x0000ffff39107812 */ /* 0x008fe400078ec0ff */
[----:B------:R-:W-:-:S04]  /*10f870*/  LOP3.LUT R17, R56, 0xffff, RZ, 0xc0, !PT ;  /* 0x0000ffff38117812 */ /* 0x000fc800078ec0ff */
[----:B------:R-:W-:-:S04]  /*10f880*/  PRMT R19, R16, 0x3340, R17 ;  /* 0x0000334010137816 */ /* 0x000fc80000000011 */
[----:B------:R-:W-:-:S05]  /*10f890*/  PRMT R14, R19, 0x5410, R14 ;  /* 0x00005410130e7816 */ /* 0x000fca000000000e */
[----:B------:R0:W-:Y:S04]  /*10f8a0*/  STL [R1+0x1e4c], R14 ;  /* 0x001e4c0e01007387 */ /* 0x0001e80000100800 */
[----:B------:R-:W3:Y:S04]  /*10f8b0*/  LDL.LU R31, [R1+0x4f50] ;  /* 0x004f5000011f7983 */ /* 0x000ee80000300800 */
[----:B------:R-:W3:Y:S04]  /*10f8c0*/  LDL.LU R55, [R1+0x6e0] ;  /* 0x0006e00001377983 */ /* 0x000ee80000300800 */
[----:B------:R-:W3:Y:S01]  /*10f8d0*/  LDL.LU R56, [R1+0x1ebc] ;  /* 0x001ebc0001387983 */ /* 0x000ee20000300800 */
[----:B------:R-:W-:-:S02]  /*10f8e0*/  SHF.R.U32.HI R16, RZ, 0x8, R16 ;  /* 0x00000008ff107819 */ /* 0x000fc40000011610 */
[----:B------:R-:W-:Y:S02]  /*10f8f0*/  SHF.R.U32.HI R17, RZ, 0x8, R17 ;  /* 0x00000008ff117819 */ /* 0x000fe40000011611 */
[----:B0-----:R-:W-:Y:S02]  /*10f900*/  SHF.R.U32.HI R14, RZ, 0x8, R18 ;  /* 0x00000008ff0e7819 */ /* 0x001fe40000011612 */
        /* <DEDUP_REMOVED lines=16> */
[----:B------:R-:W3:Y:S04]  /*10fa10*/  LDL.LU R57, [R1+0x22b8] ;  /* 0x0022b80001397983 */ /* 0x000ee80000300800 */
[----:B------:R0:W-:Y:S01]  /*10fa20*/  STL [R1+0x1c4], R3 ;  /* 0x0001c40301007387 */ /* 0x0001e20000100800 */
[----:B--2---:R-:W-:-:S03]  /*10fa30*/  LOP3.LUT R16, R58, 0xffff, RZ, 0xc0, !PT ;  /* 0x0000ffff3a107812 */ /* 0x004fc600078ec0ff */
[----:B------:R-:W2:Y:S01]  /*10fa40*/  LDL.LU R58, [R1+0x864] ;  /* 0x00086400013a7983 */ /* 0x000ea20000300800 */
[----:B----4-:R-:W-:Y:S02]  /*10fa50*/  LOP3.LUT R18, R29, 0xffff, RZ, 0xc0, !PT ;  /* 0x0000ffff1d127812 */ /* 0x010fe400078ec0ff */
        /* <DEDUP_REMOVED lines=10> */
[----:B------:R-:W-:-:S04]  /*10fb00*/  LOP3.LUT R14, R14, 0xffff, RZ, 0xc0, !PT ;  /* 0x0000ffff0e0e7812 */ /* 0x000fc800078ec0ff */
[----:B------:R-:W-:Y:S01]  /*10fb10*/  PRMT R13, R14, 0x3340, R13 ;  /* 0x000033400e0d7816 */ /* 0x000fe2000000000d */
[----:B------:R-:W-:Y:S04]  /*10fb20*/  STL.64 [R1+0xcb0], R22 ;  /* 0x000cb01601007387 */ /* 0x000fe80000100a00 */
[----:B------:R0:W-:Y:S01]  /*10fb30*/  STL [R1+0x3e0], R13 ;  /* 0x0003e00d01007387 */ /* 0x0001e20000100800 */
[----:B---3--:R-:W-:Y:S02]  /*10fb40*/  LOP3.LUT R3, R31, 0xffff, RZ, 0xc0, !PT ;  /* 0x0000ffff1f037812 */ /* 0x008fe400078ec0ff */
[----:B------:R-:W-:Y:S02]  /*10fb50*/  LOP3.LUT R17, R55, 0xffff, RZ, 0xc0, !PT ;  /* 0x0000ffff37117812 */ /* 0x000fe400078ec0ff */
[----:B------:R-:W-:-:S02]  /*10fb60*/  LOP3.LUT R16, R56, 0xffff, RZ, 0xc0, !PT ;  /* 0x0000ffff38107812 */ /* 0x000fc400078ec0ff */
[----:B0-----:R-:W-:Y:S01]  /*10fb70*/  PRMT R13, R17, 0x3340, R0 ;  /* 0x00003340110d7816 */ /* 0x001fe20000000000 */
[----:B------:R-:W3:Y:S01]  /*10fb80*/  LDL.LU R56, [R1+0x22ac] ;  /* 0x0022ac0001387983 */ /* 0x000ee20000300800 */
[----:B------:R-:W-:-:S04]  /*10fb90*/  PRMT R14, R3, 0x3340, R16 ;  /* 0x00003340030e7816 */ /* 0x000fc80000000010 */
[----:B------:R-:W-:Y:S02]  /*10fba0*/  PRMT R14, R14, 0x5410, R13 ;  /* 0x000054100e0e7816 */ /* 0x000fe4000000000d */
[----:B------:R-:W-:-:S04]  /*10fbb0*/  SHF.R.U32.HI R13, RZ, 0x8, R18 ;  /* 0x00000008ff0d7819 */ /* 0x000fc80000011612 */
[----:B------:R-:W-:-:S04]  /*10fbc0*/  LOP3.LUT R13, R13, 0xffff, RZ, 0xc0, !PT ;  /* 0x0000ffff0d0d7812 */ /* 0x000fc800078ec0ff */
[----:B------:R-:W-:Y:S01]  /*10fbd0*/  PRMT R13, R13, 0x3340, R0 ;  /* 0x000033400d0d7816 */ /* 0x000fe20000000000 */
[----:B------:R0:W-:Y:S01]  /*10fbe0*/  STL [R1+0x1e18], R14 ;  /* 0x001e180e01007387 */ /* 0x0001e20000100800 */
[----:B------:R-:W-:-:S03]  /*10fbf0*/  LOP3.LUT R18, R39, 0xffff, RZ, 0xc0, !PT ;  /* 0x0000ffff27127812 */ /* 0x000fc600078ec0ff */
[----:B------:R-:W-:Y:S04]  /*10fc00*/  STL [R1+0x1c0], R13 ;  /* 0x0001c00d01007387 */ /* 0x000fe80000100800 */
[----:B------:R-:W4:Y:S01]  /*10fc10*/  LDL.LU R39, [R1+0x593c] ;  /* 0x00593c0001277983 */ /* 0x000f220000300800 */
[----:B------:R-:W-:Y:S02]  /*10fc20*/  SHF.R.U32.HI R3, RZ, 0x8, R3 ;  /* 0x00000008ff037819 */ /* 0x000fe40000011603 */
[----:B0-----:R-:W-:Y:S02]  /*10fc30*/  SHF.R.U32.HI R14, RZ, 0x8, R16 ;  /* 0x00000008ff0e7819 */ /* 0x001fe40000011610 */
[----:B------:R-:W-:Y:S02]  /*10fc40*/  LOP3.LUT R3, R3, 0xffff, RZ, 0xc0, !PT ;  /* 0x0000ffff03037812 */ /* 0x000fe400078ec0ff */
[----:B------:R-:W-:-:S04]  /*10fc50*/  LOP3.LUT R14, R14, 0xffff, RZ, 0xc0, !PT ;  /* 0x0000ffff0e0e7812 */ /* 0x000fc800078ec0ff */
[----:B------:R-:W-:-:S05]  /*10fc60*/  PRMT R3, R3, 0x3340, R14 ;  /* 0x0000334003037816 */ /* 0x000fca000000000e */
[----:B------:R0:W-:Y:S04]  /*10fc70*/  STL [R1+0x3dc], R3 ;  /* 0x0003dc0301007387 */ /* 0x0001e80000100800 */
[----:B------:R-:W4:Y:S01]  /*10fc80*/  LDL.LU R31, [R1+0x4f54] ;  /* 0x004f5400011f7983 */ /* 0x000f220000300800 */
[----:B--2---:R-:W-:-:S03]  /*10fc90*/  LOP3.LUT R16, R58, 0xffff, RZ, 0xc0, !PT ;  /* 0x0000ffff3a107812 */ /* 0x004fc600078ec0ff */
[----:B------:R-:W2:Y:S01]  /*10fca0*/  LDL.LU R58, [R1+0x720] ;  /* 0x00072000013a7983 */ /* 0x000ea20000300800 */
[----:B0-----:R-:W-:Y:S02]  /*10fcb0*/  LOP3.LUT R3, R57, 0xffff, RZ, 0xc0, !PT ;  /* 0x0000ffff39037812 */ /* 0x001fe400078ec0ff */
[----:B------:R-:W-:Y:S02]  /*10fcc0*/  PRMT R13, R18, 0x3340, R0 ;  /* 0x00003340120d7816 */ /* 0x000fe40000000000 */
[----:B------:R-:W-:Y:S01]  /*10fcd0*/  PRMT R14, R3, 0x3340, R16 ;  /* 0x00003340030e7816 */ /* 0x000fe20000000010 */
[----:B------:R-:W-:Y:S01]  /*10fce0*/  VIADD R12, R12, UR6 ;  /* 0x000000060c0c7c36 */ /* 0x000fe20008000000 */
[----:B------:R-:W-:Y:S01]  /*10fcf0*/  SHF.R.U32.HI R3, RZ, 0x8, R3 ;  /* 0x00000008ff037819 */ /* 0x000fe20000011603 */
[----:B------:R-:W0:Y:S01]  /*10fd00*/  LDCU UR6, c[0x0][0x3b8] ;  /* 0x00007700ff0677ac */ /* 0x000e220008000800 */
[----:B------:R-:W-:Y:S02]  /*10fd10*/  PRMT R13, R14, 0x5410, R13 ;  /* 0x000054100e0d7816 */ /* 0x000fe4000000000d */
[----:B------:R-:W-:-:S02]  /*10fd20*/  SHF.R.U32.HI R14, RZ, 0x8, R17 ;  /* 0x00000008ff0e7819 */ /* 0x000fc40000011611 */
[----:B------:R-:W-:Y:S01]  /*10fd30*/  SHF.R.U32.HI R16, RZ, 0x8, R16 ;  /* 0x00000008ff107819 */ /* 0x000fe20000011610 */
[----:B------:R1:W-:Y:S01]  /*10fd40*/  STL [R1+0x1e08], R13 ;  /* 0x001e080d01007387 */ /* 0x0003e20000100800 */
[----:B------:R-:W-:Y:S02]  /*10fd50*/  IADD3 R22, P1, PT, R12, R4, RZ ;  /* 0x000000040c167210 */ /* 0x000fe40007f3e0ff */
[----:B------:R-:W-:Y:S02]  /*10fd60*/  LOP3.LUT R14, R14, 0xffff, RZ, 0xc0, !PT ;  /* 0x0000ffff0e0e7812 */ /* 0x000fe400078ec0ff */
[----:B------:R-:W-:Y:S02]  /*10fd70*/  LOP3.LUT R3, R3, 0xffff, RZ, 0xc0, !PT ;  /* 0x0000ffff03037812 */ /* 0x000fe400078ec0ff */
[----:B------:R-:W-:Y:S02]  /*10fd80*/  LOP3.LUT R16, R16, 0xffff, RZ, 0xc0, !PT ;  /* 0x0000ffff10107812 */ /* 0x000fe400078ec0ff */
[----:B-1----:R-:W-:-:S02]  /*10fd90*/  SHF.R.S32.HI R13, RZ, 0x1f, R12 ;  /* 0x0000001fff0d7819 */ /* 0x002fc4000001140c */
[----:B------:R-:W-:-:S03]  /*10fda0*/  PRMT R17, R14, 0x3340, R0 ;  /* 0x000033400e117816 */ /* 0x000fc60000000000 */
[----:B------:R-:W-:Y:S01]  /*10fdb0*/  IMAD.X R23, R13, 0x1, R5, P1 ;  /* 0x000000010d177824 */ /* 0x000fe200008e0605 */
[----:B------:R-:W-:Y:S02]  /*10fdc0*/  PRMT R14, R3, 0x3340, R16 ;  /* 0x00003340030e7816 */ /* 0x000fe40000000010 */
[----:B------:R-:W-:Y:S02]  /*10fdd0*/  LOP3.LUT R3, R49, 0xffff, RZ, 0xc0, !PT ;  /* 0x0000ffff31037812 */ /* 0x000fe400078ec0ff */
[----:B------:R-:W-:Y:S04]  /*10fde0*/  STL.64 [R1+0xca8], R22 ;  /* 0x000ca81601007387 */ /* 0x000fe80000100a00 */
[----:B------:R-:W-:Y:S04]  /*10fdf0*/  STL [R1+0x1bc], R17 ;  /* 0x0001bc1101007387 */ /* 0x000fe80000100800 */
[----:B------:R1:W-:Y:S04]  /*10fe00*/  STL [R1+0x3d8], R14 ;  /* 0x0003d80e01007387 */ /* 0x0003e80000100800 */
[----:B------:R-:W2:Y:S04]  /*10fe10*/  LDL.LU R49, [R1+0x5938] ;  /* 0x0059380001317983 */ /* 0x000ea80000300800 */
[----:B------:R-:W2:Y:S04]  /*10fe20*/  LDL.LU R55, [R1+0x4f58] ;  /* 0x004f580001377983 */ /* 0x000ea80000300800 */
[----:B------:R-:W2:Y:S01]  /*10fe30*/  LDL.LU R57, [R1+0x724] ;  /* 0x0007240001397983 */ /* 0x000ea20000300800 */
[----:B-1----:R-:W-:-:S02]  /*10fe40*/  PRMT R14, R3, 0x3340, R0 ;  /* 0x00003340030e7816 */ /* 0x002fc40000000000 */
[----:B------:R-:W-:Y:S02]  /*10fe50*/  IADD3 R22, P1, PT, R12, R6, RZ ;  /* 0x000000060c167210 */ /* 0x000fe40007f3e0ff */
[----:B---3--:R-:W-:Y:S02]  /*10fe60*/  LOP3.LUT R16, R56, 0xffff, RZ, 0xc0, !PT ;  /* 0x0000ffff38107812 */ /* 0x008fe400078ec0ff */
[----:B------:R-:W3:Y:S01]  /*10fe70*/  LDL.LU R56, [R1+0x1ecc] ;  /* 0x001ecc0001387983 */ /* 0x000ee20000300800 */
[----:B------:R-:W-:Y:S01]  /*10fe80*/  IMAD.X R23, R13, 0x1, R7, P1 ;  /* 0x000000010d177824 */ /* 0x000fe200008e0607 */
        /* <DEDUP_REMOVED lines=11> */
[----:B------:R-:W-:Y:S01]  /*10ff40*/  PRMT R14, R14, 0x3340, R0 ;  /* 0x000033400e0e7816 */ /* 0x000fe20000000000 */
[----:B------:R-:W-:Y:S04]  /*10ff50*/  STL.64 [R1+0xca0], R22 ;  /* 0x000ca01601007387 */ /* 0x000fe80000100a00 */
[----:B------:R-:W-:Y:S04]  /*10ff60*/  STL [R1+0x5704], R39 ;  /* 0x0057042701007387 */ /* 0x000fe80000100800 */
[----:B------:R1:W-:Y:S01]  /*10ff70*/  STL [R1+0x1b8], R14 ;  /* 0x0001b80e01007387 */ /* 0x0003e20000100800 */
[----:B--2---:R-:W-:-:S03]  /*10ff80*/  LOP3.LUT R19, R58, 0xffff, RZ, 0xc0, !PT ;  /* 0x0000ffff3a137812 */ /* 0x004fc600078ec0ff */
[----:B------:R-:W2:Y:S01]  /*10ff90*/  LDL.LU R58, [R1+0x22c8] ;  /* 0x0022c800013a7983 */ /* 0x000ea20000300800 */
[----:B------:R-:W-:Y:S02]  /*10ffa0*/  LOP3.LUT R16, R31, 0xffff, RZ, 0xc0, !PT ;  /* 0x0000ffff1f107812 */ /* 0x000fe400078ec0ff */
[----:B-1----:R-:W-:Y:S02]  /*10ffb0*/  PRMT R14, R19, 0x3340, R0 ;  /* 0x00003340130e7816 */ /* 0x002fe40000000000 */
[----:B------:R-:W-:-:S05]  /*10ffc0*/  IADD3 R22, P1, PT, R12, R8, RZ ;  /* 0x000000080c167210 */ /* 0x000fca0007f3e0ff */
[----:B------:R-:W-:Y:S01]  /*10ffd0*/  IMAD.X R23, R13, 0x1, R11, P1 ;  /* 0x000000010d177824 */ /* 0x000fe200008e060b */
[----:B------:R-:W-:-:S04]  /*10ffe0*/  LOP3.LUT R17, R49, 0xffff, RZ, 0xc0, !PT ;  /* 0x0000ffff31117812 */ /* 0x000fc800078ec0ff */
[----:B------:R-:W-:-:S04]  /*10fff0*/  PRMT R18, R16, 0x3340, R17 ;  /* 0x0000334010127816 */ /* 0x000fc80000000011 */
[----:B------:R-:W-:-:S05]  /*110000*/  PRMT R14, R18, 0x5410, R14 ;  /* 0x00005410120e7816 */ /* 0x000fca000000000e */
[----:B------:R1:W-:Y:S04]  /*110010*/  STL [R1+0x1dbc], R14 ;  /* 0x001dbc0e01007387 */ /* 0x0003e80000100800 */
[----:B------:R-:W4:Y:S01]  /*110020*/  LDL.LU R30, [R1+0xcb8] ;  /* 0x000cb800011e7983 */ /* 0x000f220000300800 */
[----:B------:R-:W-:Y:S02]  /*110030*/  SHF.R.U32.HI R16, RZ, 0x8, R16 ;  /* 0x00000008ff107819 */ /* 0x000fe40000011610 */
[----:B-1----:R-:W-:Y:S02]  /*110040*/  SHF.R.U32.HI R14, RZ, 0x8, R17 ;  /* 0x00000008ff0e7819 */ /* 0x002fe40000011611 */
[----:B------:R-:W-:Y:S02]  /*110050*/  LOP3.LUT R16, R16, 0xffff, RZ, 0xc0, !PT ;  /* 0x0000ffff10107812 */ /* 0x000fe400078ec0ff */
[----:B------:R-:W-:-:S02]  /*110060*/  LOP3.LUT R14, R14, 0xffff, RZ, 0xc0, !PT ;  /* 0x0000ffff0e0e7812 */ /* 0x000fc400078ec0ff */
[----:B------:R-:W-:Y:S02]  /*110070*/  LOP3.LUT R17, R55, 0xffff, RZ, 0xc0, !PT ;  /* 0x0000ffff37117812 */ /* 0x000fe400078ec0ff */
[----:B------:R-:W-:Y:S02]  /*110080*/  PRMT R49, R16, 0x3340, R14 ;  /* 0x0000334010317816 */ /* 0x000fe4000000000e */
[----:B------:R-:W-:Y:S01]  /*110090*/  LOP3.LUT R16, R57, 0xffff, RZ, 0xc0, !PT ;  /* 0x0000ffff39107812 */ /* 0x000fe200078ec0ff */
[----:B------:R1:W-:Y:S01]  /*1100a0*/  STL.64 [R1+0xc98], R22 ;  /* 0x000c981601007387 */ /* 0x0003e20000100a00 */
[----:B---3--:R-:W-:Y:S02]  /*1100b0*/  LOP3.LUT R18, R56, 0xffff, RZ, 0xc0, !PT ;  /* 0x0000ffff38127812 */ /* 0x008fe400078ec0ff */
[----:B------:R-:W-:Y:S02]  /*1100c0*/  PRMT R14, R16, 0x3340, R0 ;  /* 0x00003340100e7816 */ /* 0x000fe40000000000 */
[----:B-1----:R-:W-:-:S04]  /*1100d0*/  PRMT R22, R17, 0x3340, R18 ;  /* 0x0000334011167816 */ /* 0x002fc80000000012 */
[----:B------:R-:W-:Y:S02]  /*1100e0*/  PRMT R14, R22, 0x5410, R14 ;  /* 0x00005410160e7816 */ /* 0x000fe4000000000e */
[----:B------:R-:W-:Y:S01]  /*1100f0*/  IADD3 R22, P1, PT, R12, R9, RZ ;  /* 0x000000090c167210 */ /* 0x000fe20007f3e0ff */
[----:B------:R-:W-:Y:S01]  /*110100*/  STL [R1+0x57dc], R49 ;  /* 0x0057dc3101007387 */ /* 0x000fe20000100800 */
[----:B------:R-:W-:-:S03]  /*110110*/  SHF.R.U32.HI R17, RZ, 0x8, R17 ;  /* 0x00000008ff117819 */ /* 0x000fc60000011611 */
[----:B------:R-:W-:Y:S01]  /*110120*/  IMAD.X R23, R13, 0x1, R10, P1 ;  /* 0x000000010d177824 */ /* 0x000fe200008e060a */
[----:B------:R1:W-:Y:S01]  /*110130*/  STL [R1+0x864], R14 ;  /* 0x0008640e01007387 */ /* 0x0003e20000100800 */
[----:B------:R-:W-:-:S03]  /*110140*/  SHF.R.U32.HI R13, RZ, 0x8, R19 ;  /* 0x00000008ff0d7819 */ /* 0x000fc60000011613 */
[----:B------:R-:W-:Y:S01]  /*110150*/  STL.64 [R1+0xc90], R22 ;  /* 0x000c901601007387 */ /* 0x000fe20000100a00 */
[----:B------:R-:W-:Y:S02]  /*110160*/  LOP3.LUT R13, R13, 0xffff, RZ, 0xc0, !PT ;  /* 0x0000ffff0d0d7812 */ /* 0x000fe400078ec0ff */
[----:B------:R-:W-:Y:S01]  /*110170*/  LOP3.LUT R17, R17, 0xffff, RZ, 0xc0, !PT ;  /* 0x0000ffff11117812 */ /* 0x000fe200078ec0ff */
[----:B------:R-:W3:Y:S01]  /*110180*/  LDL.LU R31, [R1+0x22bc] ;  /* 0x0022bc00011f7983 */ /* 0x000ee20000300800 */
[----:B-1----:R-:W-:-:S03]  /*110190*/  SHF.R.U32.HI R14, RZ, 0x8, R18 ;  /* 0x00000008ff0e7819 */ /* 0x002fc60000011612 */
[----:B------:R-:W3:Y:S01]  /*1101a0*/  LDL.LU R55, [R1+0x1b98] ;  /* 0x001b980001377983 */ /* 0x000ee20000300800 */
[----:B------:R-:W-:-:S03]  /*1101b0*/  LOP3.LUT R14, R14, 0xffff, RZ, 0xc0, !PT ;  /* 0x0000ffff0e0e7812 */ /* 0x000fc600078ec0ff */
[----:B------:R-:W3:Y:S01]  /*1101c0*/  LDL.LU R57, [R1+0x4f5c] ;  /* 0x004f5c0001397983 */ /* 0x000ee20000300800 */
[----:B------:R-:W-:Y:S02]  /*1101d0*/  PRMT R18, R13, 0x3340, R0 ;  /* 0x000033400d127816 */ /* 0x000fe40000000000 */
[----:B------:R-:W-:Y:S01]  /*1101e0*/  PRMT R13, R17, 0x3340, R14 ;  /* 0x00003340110d7816 */ /* 0x000fe2000000000e */
[----:B------:R-:W3:Y:S04]  /*1101f0*/  LDL.LU R56, [R1+0x760] ;  /* 0x0007600001387983 */ /* 0x000ee80000300800 */
[----:B------:R-:W-:Y:S04]  /*110200*/  STL [R1+0x1b4], R18 ;  /* 0x0001b41201007387 */ /* 0x000fe80000100800 */
[----:B------:R1:W-:Y:S01]  /*110210*/  STL [R1+0x3cc], R13 ;  /* 0x0003cc0d01007387 */ /* 0x0003e20000100800 */
[----:B--2---:R-:W-:-:S03]  /*110220*/  LOP3.LUT R19, R58, 0xffff, RZ, 0xc0, !PT ;  /* 0x0000ffff3a137812 */ /* 0x004fc600078ec0ff */
[----:B------:R-:W2:Y:S01]  /*110230*/  LDL.LU R58, [R1+0x1ee8] ;  /* 0x001ee800013a7983 */ /* 0x000ea20000300800 */
[----:B------:R-:W-:Y:S01]  /*110240*/  LOP3.LUT R17, R46, 0xffff, RZ, 0xc0, !PT ;  /* 0x0000ffff2e117812 */ /* 0x000fe200078ec0ff */
[----:B0-----:R-:W-:Y:S01]  /*110250*/  VIADD R12, R12, UR6 ;  /* 0x000000060c0c7c36 */ /* 0x001fe20008000000 */
[----:B------:R-:W-:Y:S01]  /*110260*/  SHF.R.U32.HI R16, RZ, 0x8, R16 ;  /* 0x00000008ff107819 */ /* 0x000fe20000011610 */
[----:B------:R-:W2:Y:S01]  /*110270*/  LDL.LU R46, [R1+0x5934] ;  /* 0x00593400012e7983 */ /* 0x000ea20000300800 */
[----:B-1----:R-:W-:Y:S01]  /*110280*/  PRMT R13, R17, 0x3340, R0 ;  /* 0x00003340110d7816 */ /* 0x002fe20000000000 */
[----:B------:R-:W0:Y:S01]  /*110290*/  LDCU UR6, c[0x0][0x3b8] ;  /* 0x00007700ff0677ac */ /* 0x000e220008000800 */
[----:B------:R-:W-:Y:S02]  /*1102a0*/  LOP3.LUT R16, R16, 0xffff, RZ, 0xc0, !PT ;  /* 0x0000ffff10107812 */ /* 0x000fe400078ec0ff */
[----:B------:R-:W-:Y:S02]  /*1102b0*/  LOP3.LUT R33, R45, 0xffff, RZ, 0xc0, !PT ;  /* 0x0000ffff2d217812 */ /* 0x000fe400078ec0ff */
[----:B----4-:R-:W-:-:S04]  /*1102c0*/  LOP3.LUT R18, R30, 0xffff, RZ, 0xc0, !PT ;  /* 0x0000ffff1e127812 */ /* 0x010fc800078ec0ff */
[----:B------:R-:W-:-:S04]  /*1102d0*/  PRMT R14, R19, 0x3340, R18 ;  /* 0x00003340130e7816 */ /* 0x000fc80000000012 */
[----:B------:R-:W-:Y:S02]  /*1102e0*/  PRMT R22, R14, 0x5410, R13 ;  /* 0x000054100e167816 */ /* 0x000fe4000000000d */
[----:B------:R-:W-:Y:S02]  /*1102f0*/  SHF.R.U32.HI R14, RZ, 0x8, R19 ;  /* 0x00000008ff0e7819 */ /* 0x000fe40000011613 */
[----:B------:R-:W-:Y:S02]  /*110300*/  SHF.R.U32.HI R13, RZ, 0x8, R18 ;  /* 0x00000008ff0d7819 */ /* 0x000fe40000011612 */
[----:B------:R-:W-:Y:S02]  /*110310*/  LOP3.LUT R14, R14, 0xffff, RZ, 0xc0, !PT ;  /* 0x0000ffff0e0e7812 */ /* 0x000fe400078ec0ff */
[----:B------:R-:W-:-:S04]  /*110320*/  LOP3.LUT R13, R13, 0xffff, RZ, 0xc0, !PT ;  /* 0x0000ffff0d0d7812 */ /* 0x000fc800078ec0ff */
[----:B------:R-:W-:Y:S01]  /*110330*/  PRMT R14, R14, 0x3340, R13 ;  /* 0x000033400e0e7816 */ /* 0x000fe2000000000d */
[----:B------:R-:W-:Y:S01]  /*110340*/  STL [R1+0x858], R22 ;  /* 0x0008581601007387 */ /* 0x000fe20000100800 */
[----:B------:R-:W-:-:S03]  /*110350*/  SHF.R.S32.HI R13, RZ, 0x1f, R12 ;  /* 0x0000001fff0d7819 */ /* 0x000fc6000001140c */
[----:B------:R1:W-:Y:S01]  /*110360*/  STL [R1+0x3c8], R14 ;  /* 0x0003c80e01007387 */ /* 0x0003e20000100800 */
[----:B------:R-:W-:Y:S02]  /*110370*/  IADD3 R18, P1, PT, R12, R4, RZ ;  /* 0x000000040c127210 */ /* 0x000fe40007f3e0ff */
[----:B-1----:R-:W-:-:S03]  /*110380*/  SHF.R.U32.HI R14, RZ, 0x8, R17 ;  /* 0x00000008ff0e7819 */ /* 0x002fc60000011611 */
[----:B------:R-:W-:Y:S01]  /*110390*/  IMAD.X R19, R13, 0x1, R5, P1 ;  /* 0x000000010d137824 */ /* 0x000fe200008e0605 */
[----:B------:R-:W-:-:S04]  /*1103a0*/  LOP3.LUT R14, R14, 0xffff, RZ, 0xc0, !PT ;  /* 0x0000ffff0e0e7812 */ /* 0x000fc800078ec0ff */
[--C-:B------:R-:W-:Y:S02]  /*1103b0*/  PRMT R17, R14, 0x3340, R0.reuse ;  /* 0x000033400e117816 */ /* 0x100fe40000000000 */
[----:B------:R-:W-:Y:S01]  /*1103c0*/  PRMT R14, R16, 0x3340, R0 ;  /* 0x00003340100e7816 */ /* 0x000fe20000000000 */
[----:B------:R1:W-:Y:S04]  /*1103d0*/  STL.64 [R1+0xc60], R18 ;  /* 0x000c601201007387 */ /* 0x0003e80000100a00 */
[----:B------:R4:W-:Y:S04]  /*1103e0*/  STL [R1+0x1b0], R17 ;  /* 0x0001b01101007387 */ /* 0x0009e80000100800 */
[----:B------:R0:W-:Y:S01]  /*1103f0*/  STL [R1+0x1ac], R14 ;  /* 0x0001ac0e01007387 */ /* 0x0001e20000100800 */
[----:B---3--:R-:W-:-:S02]  /*110400*/  LOP3.LUT R22, R55, 0xffff, RZ, 0xc0, !PT ;  /* 0x0000ffff37167812 */ /* 0x008fc400078ec0ff */
[----:B-1----:R-:W-:Y:S01]  /*110410*/  LOP3.LUT R18, R31, 0xffff, RZ, 0xc0, !PT ;  /* 0x0000ffff1f127812 */ /* 0x002fe200078ec0ff */
[----:B------:R-:W3:Y:S01]  /*110420*/  LDL.LU R45, [R1+0x5930] ;  /* 0x00593000012d7983 */ /* 0x000ee20000300800 */
[----:B----4-:R-:W-:-:S03]  /*110430*/  LOP3.LUT R17, R57, 0xffff, RZ, 0xc0, !PT ;  /* 0x0000ffff39117812 */ /* 0x010fc600078ec0ff */
[----:B------:R-:W4:Y:S04]  /*110440*/  LDL.LU R31, [R1+0x4f60] ;  /* 0x004f6000011f7983 */ /* 0x000f280000300800 */
[----:B------:R-:W3:Y:S01]  /*110450*/  LDL.LU R55, [R1+0x784] ;  /* 0x0007840001377983 */ /* 0x000ee20000300800 */
[----:B0-----:R-:W-:-:S03]  /*110460*/  PRMT R14, R33, 0x3340, R0 ;  /* 0x00003340210e7816 */ /* 0x001fc60000000000 */
[----:B------:R-:W3:Y:S01]  /*110470*/  LDL.LU R57, [R1+0x1edc] ;  /* 0x001edc0001397983 */ /* 0x000ee20000300800 */
[----:B------:R-:W-:Y:S02]  /*110480*/  PRMT R23, R18, 0x3340, R22 ;  /* 0x0000334012177816 */ /* 0x000fe40000000016 */
[----:B------:R-:W-:Y:S02]  /*110490*/  LOP3.LUT R16, R56, 0xffff, RZ, 0xc0, !PT ;  /* 0x0000ffff38107812 */ /* 0x000fe400078ec0ff */
[----:B------:R-:W-:Y:S02]  /*1104a0*/  PRMT R24, R23, 0x5410, R14 ;  /* 0x0000541017187816 */ /* 0x000fe4000000000e */
[----:B------:R-:W-:-:S03]  /*1104b0*/  PRMT R14, R16, 0x3340, R0 ;  /* 0x00003340100e7816 */ /* 0x000fc60000000000 */
[----:B------:R0:W-:Y:S02]  /*1104c0*/  STL [R1+0x844], R24 ;  /* 0x0008441801007387 */ /* 0x0001e40000100800 */
[----:B0-----:R-:W-:-:S05]  /*1104d0*/  IADD3 R24, P1, PT, R12, R6, RZ ;  /* 0x000000060c187210 */ /* 0x001fca0007f3e0ff */
[----:B------:R-:W-:Y:S01]  /*1104e0*/  IMAD.X R25, R13, 0x1, R7, P1 ;  /* 0x000000010d197824 */ /* 0x000fe200008e0607 */
[----:B--2---:R-:W-:-:S04]  /*1104f0*/  LOP3.LUT R19, R58, 0xffff, RZ, 0xc0, !PT ;  /* 0x0000ffff3a137812 */ /* 0x004fc800078ec0ff */
[----:B------:R-:W-:-:S04]  /*110500*/  PRMT R23, R17, 0x3340, R19 ;  /* 0x0000334011177816 */ /* 0x000fc80000000013 */
[----:B------:R-:W-:-:S05]  /*110510*/  PRMT R14, R23, 0x5410, R14 ;  /* 0x00005410170e7816 */ /* 0x000fca000000000e */
[----:B------:R0:W-:Y:S04]  /*110520*/  STL [R1+0x840], R14 ;  /* 0x0008400e01007387 */ /* 0x0001e80000100800 */
[----:B------:R-:W2:Y:S04]  /*110530*/  LDL.LU R56, [R1+0x22d8] ;  /* 0x0022d80001387983 */ /* 0x000ea80000300800 */
[----:B------:R-:W-:Y:S04]  /*110540*/  STL.64 [R1+0xc08], R24 ;  /* 0x000c081801007387 */ /* 0x000fe80000100a00 */
[----:B------:R-:W2:Y:S01]  /*110550*/  LDL.LU R58, [R1+0x1ba8] ;  /* 0x001ba800013a7983 */ /* 0x000ea20000300800 */
[----:B------:R-:W-:-:S02]  /*110560*/  SHF.R.U32.HI R18, RZ, 0x8, R18 ;  /* 0x00000008ff127819 */ /* 0x000fc40000011612 */
[----:B0-----:R-:W-:Y:S02]  /*110570*/  SHF.R.U32.HI R14, RZ, 0x8, R22 ;  /* 0x00000008ff0e7819 */ /* 0x001fe40000011616 */
[----:B------:R-:W-:Y:S02]  /*110580*/  SHF.R.U32.HI R17, RZ, 0x8, R17 ;  /* 0x00000008ff117819 */ /* 0x000fe40000011611 */
[----:B------:R-:W-:Y:S02]  /*110590*/  SHF.R.U32.HI R22, RZ, 0x8, R19 ;  /* 0x00000008ff167819 */ /* 0x000fe40000011613 */
[----:B------:R-:W-:Y:S02]  /*1105a0*/  LOP3.LUT R18, R18, 0xffff, RZ, 0xc0, !PT ;  /* 0x0000ffff12127812 */ /* 0x000fe400078ec0ff */
[----:B------:R-:W-:Y:S02]  /*1105b0*/  LOP3.LUT R19, R14, 0xffff, RZ, 0xc0, !PT ;  /* 0x0000ffff0e137812 */ /* 0x000fe400078ec0ff */
[----:B------:R-:W-:-:S02]  /*1105c0*/  LOP3.LUT R17, R17, 0xffff, RZ, 0xc0, !PT ;  /* 0x0000ffff11117812 */ /* 0x000fc400078ec0ff */
[----:B------:R-:W-:Y:S02]  /*1105d0*/  LOP3.LUT R14, R22, 0xffff, RZ, 0xc0, !PT ;  /* 0x0000ffff160e7812 */ /* 0x000fe400078ec0ff */
[----:B------:R-:W-:Y:S02]  /*1105e0*/  PRMT R34, R18, 0x3340, R19 ;  /* 0x0000334012227816 */ /* 0x000fe40000000013 */
[----:B------:R-:W-:Y:S02]  /*1105f0*/  PRMT R14, R17, 0x3340, R14 ;  /* 0x00003340110e7816 */ /* 0x000fe4000000000e */
[----:B------:R-:W-:Y:S01]  /*110600*/  IADD3 R18, P1, PT, R12, R8, RZ ;  /* 0x000000080c127210 */ /* 0x000fe20007f3e0ff */
[----:B------:R-:W-:Y:S04]  /*110610*/  STL [R1+0x5708], R34 ;  /* 0x0057082201007387 */ /* 0x000fe80000100800 */
[----:B------:R0:W-:Y:S01]  /*110620*/  STL [R1+0x3c4], R14 ;  /* 0x0003c40e01007387 */ /* 0x0001e20000100800 */
[----:B------:R-:W-:Y:S01]  /*110630*/  IMAD.X R19, R13, 0x1, R11, P1 ;  /* 0x000000010d137824 */ /* 0x000fe200008e060b */
[----:B0-----:R-:W-:-:S04]  /*110640*/  SHF.R.U32.HI R14, RZ, 0x8, R16 ;  /* 0x00000008ff0e7819 */ /* 0x001fc80000011610 */
[----:B------:R-:W-:Y:S01]  /*110650*/  LOP3.LUT R14, R14, 0xffff, RZ, 0xc0, !PT ;  /* 0x0000ffff0e0e7812 */ /* 0x000fe200078ec0ff */
[----:B------:R3:W-:Y:S03]  /*110660*/  STL.64 [R1+0xc28], R18 ;  /* 0x000c281201007387 */ /* 0x0007e60000100a00 */
[----:B------:R-:W-:-:S05]  /*110670*/  PRMT R14, R14, 0x3340, R0 ;  /* 0x000033400e0e7816 */ /* 0x000fca0000000000 */
[----:B------:R0:W-:Y:S01]  /*110680*/  STL [R1+0x1a8], R14 ;  /* 0x0001a80e01007387 */ /* 0x0001e20000100800 */
[----:B------:R-:W-:-:S03]  /*110690*/  IADD3 R22, P1, PT, R12, R9, RZ ;  /* 0x000000090c167210 */ /* 0x000fc60007f3e0ff */
[----:B------:R-:W2:Y:S02]  /*1106a0*/  LDL.LU R28, [R1+0x22cc] ;  /* 0x0022cc00011c7983 */ /* 0x000ea40000300800 */
[----:B------:R-:W-:Y:S02]  /*1106b0*/  IMAD.X R23, R13, 0x1, R10, P1 ;  /* 0x000000010d177824 */ /* 0x000fe400008e060a */
[----:B------:R-:W2:Y:S01]  /*1106c0*/  LDL.LU R29, [R1+0x1bbc] ;  /* 0x001bbc00011d7983 */ /* 0x000ea20000300800 */
[----:B----4-:R-:W-:Y:S02]  /*1106d0*/  LOP3.LUT R17, R31, 0xffff, RZ, 0xc0, !PT ;  /* 0x0000ffff1f117812 */ /* 0x010fe400078ec0ff */
[----:B---3--:R-:W-:Y:S02]  /*1106e0*/  LOP3.LUT R18, R55, 0xffff, RZ, 0xc0, !PT ;  /* 0x0000ffff37127812 */ /* 0x008fe400078ec0ff */
[----:B------:R-:W-:Y:S02]  /*1106f0*/  LOP3.LUT R16, R57, 0xffff, RZ, 0xc0, !PT ;  /* 0x0000ffff39107812 */ /* 0x000fe400078ec0ff */
[----:B0-----:R-:W-:-:S02]  /*110700*/  PRMT R14, R18, 0x3340, R0 ;  /* 0x00003340120e7816 */ /* 0x001fc40000000000 */
[----:B------:R-:W-:-:S04]  /*110710*/  PRMT R19, R17, 0x3340, R16 ;  /* 0x0000334011137816 */ /* 0x000fc80000000010 */
[----:B------:R-:W-:Y:S02]  /*110720*/  PRMT R14, R19, 0x5410, R14 ;  /* 0x00005410130e7816 */ /* 0x000fe4000000000e */
[----:B------:R-:W-:-:S03]  /*110730*/  SHF.R.U32.HI R13, RZ, 0x8, R16 ;  /* 0x00000008ff0d7819 */ /* 0x000fc60000011610 */
[----:B------:R0:W-:Y:S01]  /*110740*/  STL [R1+0x834], R14 ;  /* 0x0008340e01007387 */ /* 0x0001e20000100800 */
[----:B------:R-:W-:Y:S02]  /*110750*/  LOP3.LUT R13, R13, 0xffff, RZ, 0xc0, !PT ;  /* 0x0000ffff0d0d7812 */ /* 0x000fe400078ec0ff */
[----:B0-----:R-:W-:-:S04]  /*110760*/  SHF.R.U32.HI R14, RZ, 0x8, R17 ;  /* 0x00000008ff0e7819 */ /* 0x001fc80000011611 */
[----:B------:R-:W-:Y:S02]  /*110770*/  LOP3.LUT R14, R14, 0xffff, RZ, 0xc0, !PT ;  /* 0x0000ffff0e0e7812 */ /* 0x000fe400078ec0ff */
[----:B------:R-:W-:Y:S02]  /*110780*/  LOP3.LUT R16, R44, 0xffff, RZ, 0xc0, !PT ;  /* 0x0000ffff2c107812 */ /* 0x000fe400078ec0ff */
[----:B------:R-:W-:Y:S01]  /*110790*/  PRMT R13, R14, 0x3340, R13 ;  /* 0x000033400e0d7816 */ /* 0x000fe2000000000d */
[----:B------:R-:W-:Y:S04]  /*1107a0*/  STL.64 [R1+0xc88], R22 ;  /* 0x000c881601007387 */ /* 0x000fe80000100a00 */
[----:B------:R0:W-:Y:S04]  /*1107b0*/  STL [R1+0x3c0], R13 ;  /* 0x0003c00d01007387 */ /* 0x0001e80000100800 */
[----:B------:R-:W3:Y:S01]  /*1107c0*/  LDL.LU R44, [R1+0x592c] ;  /* 0x00592c00012c7983 */ /* 0x000ee20000300800 */
[----:B0-----:R-:W-:-:S02]  /*1107d0*/  PRMT R13, R16, 0x3340, R0 ;  /* 0x00003340100d7816 */ /* 0x001fc40000000000 */
[----:B--2---:R-:W-:Y:S02]  /*1107e0*/  LOP3.LUT R19, R56, 0xffff, RZ, 0xc0, !PT ;  /* 0x0000ffff38137812 */ /* 0x004fe400078ec0ff */
[----:B------:R-:W-:-:S04]  /*1107f0*/  LOP3.LUT R17, R58, 0xffff, RZ, 0xc0, !PT ;  /* 0x0000ffff3a117812 */ /* 0x000fc800078ec0ff */
[----:B------:R-:W-:-:S04]  /*110800*/  PRMT R14, R19, 0x3340, R17 ;  /* 0x00003340130e7816 */ /* 0x000fc80000000011 */
[----:B------:R-:W-:-:S05]  /*110810*/  PRMT R13, R14, 0x5410, R13 ;  /* 0x000054100e0d7816 */ /* 0x000fca000000000d */
[----:B------:R0:W-:Y:S04]  /*110820*/  STL [R1+0x830], R13 ;  /* 0x0008300d01007387 */ /* 0x0001e80000100800 */
[----:B------:R-:W2:Y:S04]  /*110830*/  LDL.LU R57, [R1+0x4f64] ;  /* 0x004f640001397983 */ /* 0x000ea80000300800 */
[----:B------:R-:W4:Y:S04]  /*110840*/  LDL.LU R56, [R1+0x7ac] ;  /* 0x0007ac0001387983 */ /* 0x000f280000300800 */
[----:B------:R-:W3:Y:S04]  /*110850*/  LDL.LU R30, [R1+0x1ef8] ;  /* 0x001ef800011e7983 */ /* 0x000ee80000300800 */
[----:B------:R-:W3:Y:S04]  /*110860*/  LDL.LU R31, [R1+0x4f68] ;  /* 0x004f6800011f7983 */ /* 0x000ee80000300800 */
[----:B------:R-:W3:Y:S04]  /*110870*/  LDL.LU R55, [R1+0x7c4] ;  /* 0x0007c40001377983 */ /* 0x000ee80000300800 */
[----:B------:R-:W3:Y:S01]  /*110880*/  LDL.LU R58, [R1+0x1eec] ;  /* 0x001eec00013a7983 */ /* 0x000ee20000300800 */
[----:B------:R-:W-:-:S02]  /*110890*/  SHF.R.U32.HI R14, RZ, 0x8, R19 ;  /* 0x00000008ff0e7819 */ /* 0x000fc40000011613 */
[----:B0-----:R-:W-:Y:S02]  /*1108a0*/  SHF.R.U32.HI R13, RZ, 0x8, R17 ;  /* 0x00000008ff0d7819 */ /* 0x001fe40000011611 */
[----:B------:R-:W-:Y:S02]  /*1108b0*/  SHF.R.U32.HI R16, RZ, 0x8, R16 ;  /* 0x00000008ff107819 */ /* 0x000fe40000011610 */
[----:B------:R-:W-:Y:S02]  /*1108c0*/  LOP3.LUT R14, R14, 0xffff, RZ, 0xc0, !PT ;  /* 0x0000ffff0e0e7812 */ /* 0x000fe400078ec0ff */
[----:B------:R-:W-:Y:S02]  /*1108d0*/  LOP3.LUT R13, R13, 0xffff, RZ, 0xc0, !PT ;  /* 0x0000ffff0d0d7812 */ /* 0x000fe400078ec0ff */
[----:B------:R-:W-:Y:S02]  /*1108e0*/  LOP3.LUT R16, R16, 0xffff, RZ, 0xc0, !PT ;  /* 0x0000ffff10107812 */ /* 0x000fe400078ec0ff */
[----:B------:R-:W-:-:S02]  /*1108f0*/  PRMT R14, R14, 0x3340, R13 ;  /* 0x000033400e0e7816 */ /* 0x000fc4000000000d */
[--C-:B------:R-:W-:Y:S02]  /*110900*/  PRMT R13, R16, 0x3340, R0.reuse ;  /* 0x00003340100d7816 */ /* 0x100fe40000000000 */
[----:B------:R-:W-:Y:S01]  /*110910*/  LOP3.LUT R51, R47, 0xffff, RZ, 0xc0, !PT ;  /* 0x0000ffff2f337812 */ /* 0x000fe200078ec0ff */
[----:B------:R0:W-:Y:S01]  /*110920*/  STL [R1+0x3bc], R14 ;  /* 0x0003bc0e01007387 */ /* 0x0001e20000100800 */
[----:B------:R-:W-:Y:S02]  /*110930*/  LOP3.LUT R16, R28, 0xffff, RZ, 0xc0, !PT ;  /* 0x0000ffff1c107812 */ /* 0x000fe400078ec0ff */
[----:B------:R-:W-:Y:S01]  /*110940*/  LOP3.LUT R17, R29, 0xffff, RZ, 0xc0, !PT ;  /* 0x0000ffff1d117812 */ /* 0x000fe200078ec0ff */
[----:B------:R-:W3:Y:S04]  /*110950*/  LDL.LU R47, [R1+0x5928] ;  /* 0x00592800012f7983 */ /* 0x000ee80000300800 */
[----:B------:R1:W-:Y:S01]  /*110960*/  STL [R1+0x1a4], R13 ;  /* 0x0001a40d01007387 */ /* 0x0003e20000100800 */
[----:B0-----:R-:W-:Y:S01]  /*110970*/  PRMT R14, R16, 0x3340, R17 ;  /* 0x00003340100e7816 */ /* 0x001fe20000000011 */
[----:B------:R-:W-:Y:S01]  /*110980*/  VIADD R12, R12, UR6 ;  /* 0x000000060c0c7c36 */ /* 0x000fe20008000000 */
[----:B-1----:R-:W-:Y:S01]  /*110990*/  PRMT R13, R51, 0x3340, R0 ;  /* 0x00003340330d7816 */ /* 0x002fe20000000000 */
[----:B------:R-:W0:Y:S03]  /*1109a0*/  LDCU UR6, c[0x0][0x3b8] ;  /* 0x00007700ff0677ac */ /* 0x000e260008000800 */
[----:B------:R-:W-:-:S02]  /*1109b0*/  PRMT R14, R14, 0x5410, R13 ;  /* 0x000054100e0e7816 */ /* 0x000fc4000000000d */
[----:B------:R-:W-:Y:S02]  /*1109c0*/  SHF.R.U32.HI R16, RZ, 0x8, R16 ;  /* 0x00000008ff107819 */ /* 0x000fe40000011610 */
[----:B------:R-:W-:Y:S01]  /*1109d0*/  SHF.R.U32.HI R17, RZ, 0x8, R17 ;  /* 0x00000008ff117819 */ /* 0x000fe20000011611 */
[----:B------:R1:W-:Y:S01]  /*1109e0*/  STL [R1+0x824], R14 ;  /* 0x0008240e01007387 */ /* 0x0003e20000100800 */
[----:B------:R-:W-:Y:S02]  /*1109f0*/  SHF.R.S32.HI R13, RZ, 0x1f, R12 ;  /* 0x0000001fff0d7819 */ /* 0x000fe4000001140c */
[----:B------:R-:W-:Y:S02]  /*110a00*/  IADD3 R22, P1, PT, R12, R4, RZ ;  /* 0x000000040c167210 */ /* 0x000fe40007f3e0ff */
[----:B------:R-:W-:Y:S02]  /*110a10*/  LOP3.LUT R16, R16, 0xffff, RZ, 0xc0, !PT ;  /* 0x0000ffff10107812 */ /* 0x000fe400078ec0ff */
[----:B------:R-:W-:-:S02]  /*110a20*/  LOP3.LUT R17, R17, 0xffff, RZ, 0xc0, !PT ;  /* 0x0000ffff11117812 */ /* 0x000fc400078ec0ff */
[----:B-1----:R-:W-:Y:S01]  /*110a30*/  SHF.R.U32.HI R14, RZ, 0x8, R18 ;  /* 0x00000008ff0e7819 */ /* 0x002fe20000011612 */
[----:B------:R-:W-:-:S03]  /*110a40*/  IMAD.X R23, R13, 0x1, R5, P1 ;  /* 0x000000010d177824 */ /* 0x000fc600008e0605 */
[----:B------:R-:W-:Y:S02]  /*110a50*/  LOP3.LUT R14, R14, 0xffff, RZ, 0xc0, !PT ;  /* 0x0000ffff0e0e7812 */ /* 0x000fe400078ec0ff */
[----:B------:R-:W-:Y:S02]  /*110a60*/  PRMT R35, R16, 0x3340, R17 ;  /* 0x0000334010237816 */ /* 0x000fe40000000011 */
[----:B------:R-:W-:Y:S01]  /*110a70*/  PRMT R14, R14, 0x3340, R0 ;  /* 0x000033400e0e7816 */ /* 0x000fe20000000000 */
[----:B------:R2:W-:Y:S04]  /*110a80*/  STL.64 [R1+0xc40], R22 ;  /* 0x000c401601007387 */ /* 0x0005e80000100a00 */
[----:B------:R-:W-:Y:S04]  /*110a90*/  STL [R1+0x570c], R35 ;  /* 0x00570c2301007387 */ /* 0x000fe80000100800 */
[----:B------:R1:W-:Y:S01]  /*110aa0*/  STL [R1+0x1a0], R14 ;  /* 0x0001a00e01007387 */ /* 0x0003e20000100800 */
[----:B--2---:R-:W-:-:S03]  /*110ab0*/  LOP3.LUT R22, R57, 0xffff, RZ, 0xc0, !PT ;  /* 0x0000ffff39167812 */ /* 0x004fc600078ec0ff */
[----:B------:R-:W2:Y:S01]  /*110ac0*/  LDL.LU R57, [R1+0x22e8] ;  /* 0x0022e80001397983 */ /* 0x000ea20000300800 */
[----:B----4-:R-:W-:-:S03]  /*110ad0*/  LOP3.LUT R19, R56, 0xffff, RZ, 0xc0, !PT ;  /* 0x0000ffff38137812 */ /* 0x010fc600078ec0ff */
[----:B------:R-:W4:Y:S01]  /*110ae0*/  LDL.LU R56, [R1+0x1bcc] ;  /* 0x001bcc0001387983 */ /* 0x000f220000300800 */
[----:B---3--:R-:W-:Y:S02]  /*110af0*/  LOP3.LUT R23, R30, 0xffff, RZ, 0xc0, !PT ;  /* 0x0000ffff1e177812 */ /* 0x008fe400078ec0ff */
[----:B-1----:R-:W-:Y:S02]  /*110b00*/  PRMT R14, R19, 0x3340, R0 ;  /* 0x00003340130e7816 */ /* 0x002fe40000000000 */
[----:B------:R-:W-:Y:S02]  /*110b10*/  PRMT R24, R22, 0x3340, R23 ;  /* 0x0000334016187816 */ /* 0x000fe40000000017 */
[----:B------:R-:W-:Y:S02]  /*110b20*/  LOP3.LUT R17, R31, 0xffff, RZ, 0xc0, !PT ;  /* 0x0000ffff1f117812 */ /* 0x000fe400078ec0ff */
[----:B------:R-:W-:Y:S02]  /*110b30*/  LOP3.LUT R16, R55, 0xffff, RZ, 0xc0, !PT ;  /* 0x0000ffff37107812 */ /* 0x000fe400078ec0ff */
[----:B------:R-:W-:-:S02]  /*110b40*/  LOP3.LUT R18, R58, 0xffff, RZ, 0xc0, !PT ;  /* 0x0000ffff3a127812 */ /* 0x000fc400078ec0ff */
[----:B------:R-:W-:Y:S02]  /*110b50*/  PRMT R25, R24, 0x5410, R14 ;  /* 0x0000541018197816 */ /* 0x000fe4000000000e */
[----:B------:R-:W-:Y:S02]  /*110b60*/  PRMT R14, R16, 0x3340, R0 ;  /* 0x00003340100e7816 */ /* 0x000fe40000000000 */
[----:B------:R-:W-:-:S04]  /*110b70*/  PRMT R24, R17, 0x3340, R18 ;  /* 0x0000334011187816 */ /* 0x000fc80000000012 */
[----:B------:R-:W-:Y:S01]  /*110b80*/  PRMT R14, R24, 0x5410, R14 ;  /* 0x00005410180e7816 */ /* 0x000fe2000000000e */
[----:B------:R1:W-:Y:S01]  /*110b90*/  STL [R1+0x814], R25 ;  /* 0x0008141901007387 */ /* 0x0003e20000100800 */
[----:B------:R-:W-:Y:S02]  /*110ba0*/  IADD3 R24, P1, PT, R12, R6, RZ ;  /* 0x000000060c187210 */ /* 0x000fe40007f3e0ff */
[----:B------:R-:W-:Y:S01]  /*110bb0*/  SHF.R.U32.HI R22, RZ, 0x8, R22 ;  /* 0x00000008ff167819 */ /* 0x000fe20000011616 */
[----:B------:R3:W-:Y:S01]  /*110bc0*/  STL [R1+0x80c], R14 ;  /* 0x00080c0e01007387 */ /* 0x0007e20000100800 */
[----:B------:R-:W-:Y:S02]  /*110bd0*/  SHF.R.U32.HI R17, RZ, 0x8, R17 ;  /* 0x00000008ff117819 */ /* 0x000fe40000011611 */
[----:B------:R-:W-:Y:S01]  /*110be0*/  SHF.R.U32.HI R18, RZ, 0x8, R18 ;  /* 0x00000008ff127819 */ /* 0x000fe20000011612 */
[----:B-1----:R-:W-:Y:S01]  /*110bf0*/  IMAD.X R25, R13, 0x1, R7, P1 ;  /* 0x000000010d197824 */ /* 0x002fe200008e0607 */
[----:B---3--:R-:W-:-:S02]  /*110c00*/  SHF.R.U32.HI R14, RZ, 0x8, R23 ;  /* 0x00000008ff0e7819 */ /* 0x008fc40000011617 */
[----:B------:R-:W-:Y:S02]  /*110c10*/  LOP3.LUT R22, R22, 0xffff, RZ, 0xc0, !PT ;  /* 0x0000ffff16167812 */ /* 0x000fe400078ec0ff */
[----:B------:R-:W-:Y:S02]  /*110c20*/  LOP3.LUT R14, R14, 0xffff, RZ, 0xc0, !PT ;  /* 0x0000ffff0e0e7812 */ /* 0x000fe400078ec0ff */
[----:B------:R-:W-:Y:S02]  /*110c30*/  LOP3.LUT R17, R17, 0xffff, RZ, 0xc0, !PT ;  /* 0x0000ffff11117812 */ /* 0x000fe400078ec0ff */
[----:B------:R-:W-:Y:S01]  /*110c40*/  LOP3.LUT R18, R18, 0xffff, RZ, 0xc0, !PT ;  /* 0x0000ffff12127812 */ /* 0x000fe200078ec0ff */
[----:B------:R1:W-:Y:S04]  /*110c50*/  STL.64 [R1+0xc00], R24 ;  /* 0x000c001801007387 */ /* 0x0003e80000100a00 */
[----:B------:R-:W3:Y:S01]  /*110c60*/  LDL.LU R58, [R1+0x22dc] ;  /* 0x0022dc00013a7983 */ /* 0x000ee20000300800 */
[----:B-1----:R-:W-:-:S02]  /*110c70*/  PRMT R24, R22, 0x3340, R14 ;  /* 0x0000334016187816 */ /* 0x002fc4000000000e */
[----:B------:R-:W-:-:S03]  /*110c80*/  PRMT R14, R17, 0x3340, R18 ;  /* 0x00003340110e7816 */ /* 0x000fc60000000012 */
[----:B------:R-:W-:Y:S01]  /*110c90*/  STL [R1+0x3b8], R24 ;  /* 0x0003b81801007387 */ /* 0x000fe20000100800 */
[----:B------:R-:W-:-:S03]  /*110ca0*/  IADD3 R22, P1, PT, R12, R8, RZ ;  /* 0x000000080c167210 */ /* 0x000fc60007f3e0ff */
[----:B------:R1:W-:Y:S02]  /*110cb0*/  STL [R1+0x3b4], R14 ;  /* 0x0003b40e01007387 */ /* 0x0003e40000100800 */
[----:B------:R-:W-:Y:S01]  /*110cc0*/  IMAD.X R23, R13, 0x1, R11, P1 ;  /* 0x000000010d177824 */ /* 0x000fe200008e060b */
[----:B-1----:R-:W-:-:S04]  /*110cd0*/  SHF.R.U32.HI R14, RZ, 0x8, R16 ;  /* 0x00000008ff0e7819 */ /* 0x002fc80000011610 */
[----:B------:R-:W-:-:S04]  /*110ce0*/  LOP3.LUT R14, R14, 0xffff, RZ, 0xc0, !PT ;  /* 0x0000ffff0e0e7812 */ /* 0x000fc800078ec0ff */
[----:B------:R-:W-:Y:S01]  /*110cf0*/  PRMT R14, R14, 0x3340, R0 ;  /* 0x000033400e0e7816 */ /* 0x000fe20000000000 */
[----:B------:R-:W-:Y:S01]  /*110d00*/  STL.64 [R1+0xc20], R22 ;  /* 0x000c201601007387 */ /* 0x000fe20000100a00 */
[----:B------:R-:W-:-:S03]  /*110d10*/  LOP3.LUT R16, R48, 0xffff, RZ, 0xc0, !PT ;  /* 0x0000ffff30107812 */ /* 0x000fc600078ec0ff */
[----:B------:R1:W-:Y:S04]  /*110d20*/  STL [R1+0x19c], R14 ;  /* 0x00019c0e01007387 */ /* 0x0003e80000100800 */
[----:B------:R-:W3:Y:S01]  /*110d30*/  LDL.LU R48, [R1+0x5924] ;  /* 0x0059240001307983 */ /* 0x000ee20000300800 */
[----:B-1----:R-:W-:Y:S02]  /*110d40*/  PRMT R14, R16, 0x3340, R0 ;  /* 0x00003340100e7816 */ /* 0x002fe40000000000 */
[----:B--2---:R-:W-:Y:S02]  /*110d50*/  LOP3.LUT R17, R57, 0xffff, RZ, 0xc0, !PT ;  /* 0x0000ffff39117812 */ /* 0x004fe400078ec0ff */
[----:B----4-:R-:W-:-:S04]  /*110d60*/  LOP3.LUT R18, R56, 0xffff, RZ, 0xc0, !PT ;  /* 0x0000ffff38127812 */ /* 0x010fc800078ec0ff */
[----:B------:R-:W-:-:S04]  /*110d70*/  PRMT R22, R17, 0x3340, R18 ;  /* 0x0000334011167816 */ /* 0x000fc80000000012 */
[----:B------:R-:W-:Y:S02]  /*110d80*/  PRMT R14, R22, 0x5410, R14 ;  /* 0x00005410160e7816 */ /* 0x000fe4000000000e */
[----:B------:R-:W-:-:S05]  /*110d90*/  IADD3 R22, P1, PT, R12, R9, RZ ;  /* 0x000000090c167210 */ /* 0x000fca0007f3e0ff */
[----:B------:R-:W-:Y:S01]  /*110da0*/  IMAD.X R23, R13, 0x1, R10, P1 ;  /* 0x000000010d177824 */ /* 0x000fe200008e060a */
[----:B------:R1:W-:Y:S04]  /*110db0*/  STL [R1+0x804], R14 ;  /* 0x0008040e01007387 */ /* 0x0003e80000100800 */
[----:B------:R-:W-:Y:S04]  /*110dc0*/  STL.64 [R1+0xbf8], R22 ;  /* 0x000bf81601007387 */ /* 0x000fe80000100a00 */
[----:B------:R-:W2:Y:S04]  /*110dd0*/  LDL.LU R30, [R1+0x4f94] ;  /* 0x004f9400011e7983 */ /* 0x000ea80000300800 */
[----:B------:R-:W4:Y:S04]  /*110de0*/  LDL.LU R56, [R1+0x808] ;  /* 0x0008080001387983 */ /* 0x000f280000300800 */
        /* <DEDUP_REMOVED lines=8> */
[----:B------:R-:W-:Y:S02]  /*110e70*/  PRMT R13, R17, 0x3340, R14 ;  /* 0x00003340110d7816 */ /* 0x000fe4000000000e */
[----:B------:R-:W-:Y:S01]  /*110e80*/  LOP3.LUT R17, R43, 0xffff, RZ, 0xc0, !PT ;  /* 0x0000ffff2b117812 */ /* 0x000fe200078ec0ff */
[----:B------:R-:W-:Y:S01]  /*110e90*/  STL [R1+0x198], R18 ;  /* 0x0001981201007387 */ /* 0x000fe20000100800 */
[----:B---3--:R-:W-:-:S03]  /*110ea0*/  LOP3.LUT R19, R58, 0xffff, RZ, 0xc0, !PT ;  /* 0x0000ffff3a137812 */ /* 0x008fc600078ec0ff */
[----:B------:R1:W-:Y:S04]  /*110eb0*/  STL [R1+0x3b0], R13 ;  /* 0x0003b00d01007387 */ /* 0x0003e80000100800 */
[----:B------:R-:W3:Y:S01]  /*110ec0*/  LDL.LU R43, [R1+0x5920] ;  /* 0x00592000012b7983 */ /* 0x000ee20000300800 */
[----:B-1----:R-:W-:Y:S02]  /*110ed0*/  PRMT R13, R17, 0x3340, R0 ;  /* 0x00003340110d7816 */ /* 0x002fe40000000000 */
[----:B------:R-:W-:-:S04]  /*110ee0*/  LOP3.LUT R18, R48, 0xffff, RZ, 0xc0, !PT ;  /* 0x0000ffff30127812 */ /* 0x000fc800078ec0ff */
[----:B------:R-:W-:-:S04]  /*110ef0*/  PRMT R14, R19, 0x3340, R18 ;  /* 0x00003340130e7816 */ /* 0x000fc80000000012 */
[----:B------:R-:W-:-:S05]  /*110f00*/  PRMT R22, R14, 0x5410, R13 ;  /* 0x000054100e167816 */ /* 0x000fca000000000d */
[----:B------:R-:W-:Y:S04]  /*110f10*/  STL [R1+0x7fc], R22 ;  /* 0x0007fc1601007387 */ /* 0x000fe80000100800 */
[----:B------:R-:W3:Y:S04]  /*110f20*/  LDL.LU R31, [R1+0x4fac] ;  /* 0x004fac00011f7983 */ /* 0x000ee80000300800 */
[----:B------:R-:W3:Y:S04]  /*110f30*/  LDL.LU R57, [R1+0x828] ;  /* 0x0008280001397983 */ /* 0x000ee80000300800 */
[----:B------:R-:W3:Y:S01]  /*110f40*/  LDL.LU R58, [R1+0x1efc] ;  /* 0x001efc00013a7983 */ /* 0x000ee20000300800 */
[----:B------:R-:W-:-:S02]  /*110f50*/  SHF.R.U32.HI R14, RZ, 0x8, R19 ;  /* 0x00000008ff0e7819 */ /* 0x000fc40000011613 */
[----:B------:R-:W-:Y:S01]  /*110f60*/  SHF.R.U32.HI R13, RZ, 0x8, R18 ;  /* 0x00000008ff0d7819 */ /* 0x000fe20000011612 */
[----:B0-----:R-:W-:Y:S01]  /*110f70*/  VIADD R12, R12, UR6 ;  /* 0x000000060c0c7c36 */ /* 0x001fe20008000000 */
[----:B------:R-:W-:Y:S01]  /*110f80*/  LOP3.LUT R14, R14, 0xffff, RZ, 0xc0, !PT ;  /* 0x0000ffff0e0e7812 */ /* 0x000fe200078ec0ff */
[----:B------:R-:W0:Y:S01]  /*110f90*/  LDCU UR6, c[0x0][0x3b8] ;  /* 0x00007700ff0677ac */ /* 0x000e220008000800 */
[----:B------:R-:W-:Y:S02]  /*110fa0*/  LOP3.LUT R13, R13, 0xffff, RZ, 0xc0, !PT ;  /* 0x0000ffff0d0d7812 */ /* 0x000fe400078ec0ff */
[----:B------:R-:W-:Y:S02]  /*110fb0*/  IADD3 R18, P1, PT, R12, R4, RZ ;  /* 0x000000040c127210 */ /* 0x000fe40007f3e0ff */
[----:B------:R-:W-:Y:S02]  /*110fc0*/  PRMT R48, R14, 0x3340, R13 ;  /* 0x000033400e307816 */ /* 0x000fe4000000000d */
[----:B------:R-:W-:-:S02]  /*110fd0*/  SHF.R.S32.HI R13, RZ, 0x1f, R12 ;  /* 0x0000001fff0d7819 */ /* 0x000fc4000001140c */
[----:B------:R-:W-:Y:S02]  /*110fe0*/  SHF.R.U32.HI R14, RZ, 0x8, R17 ;  /* 0x00000008ff0e7819 */ /* 0x000fe40000011611 */
[----:B------:R-:W-:Y:S01]  /*110ff0*/  SHF.R.U32.HI R16, RZ, 0x8, R16 ;  /* 0x00000008ff107819 */ /* 0x000fe20000011610 */
[----:B------:R-:W-:Y:S01]  /*111000*/  IMAD.X R19, R13, 0x1, R5, P1 ;  /* 0x000000010d137824 */ /* 0x000fe200008e0605 */
[----:B------:R-:W-:Y:S01]  /*111010*/  LOP3.LUT R14, R14, 0xffff, RZ, 0xc0, !PT ;  /* 0x0000ffff0e0e7812 */ /* 0x000fe200078ec0ff */
[----:B------:R-:W-:Y:S01]  /*111020*/  STL [R1+0x57e0], R48 ;  /* 0x0057e03001007387 */ /* 0x000fe20000100800 */
[----:B------:R-:W-:-:S03]  /*111030*/  LOP3.LUT R16, R16, 0xffff, RZ, 0xc0, !PT ;  /* 0x0000ffff10107812 */ /* 0x000fc600078ec0ff */
[----:B------:R1:W-:Y:S02]  /*111040*/  STL.64 [R1+0xaa0], R18 ;  /* 0x000aa01201007387 */ /* 0x0003e40000100a00 */
[--C-:B-1----:R-:W-:Y:S02]  /*111050*/  PRMT R18, R14, 0x3340, R0.reuse ;  /* 0x000033400e127816 */ /* 0x102fe40000000000 */
[----:B------:R-:W-:-:S03]  /*111060*/  PRMT R14, R16, 0x3340, R0 ;  /* 0x00003340100e7816 */ /* 0x000fc60000000000 */
[----:B------:R2:W-:Y:S04]  /*111070*/  STL [R1+0x194], R18 ;  /* 0x0001941201007387 */ /* 0x0005e80000100800 */
[----:B------:R1:W-:Y:S01]  /*111080*/  STL [R1+0x190], R14 ;  /* 0x0001900e01007387 */ /* 0x0003e20000100800 */
[----:B------:R-:W-:-:S05]  /*111090*/  IADD3 R22, P1, PT, R12, R6, RZ ;  /* 0x000000060c167210 */ /* 0x000fca0007f3e0ff */
[----:B------:R-:W-:Y:S01]  /*1110a0*/  IMAD.X R23, R13, 0x1, R7, P1 ;  /* 0x000000010d177824 */ /* 0x000fe200008e0607 */
[----:B----4-:R-:W-:Y:S02]  /*1110b0*/  LOP3.LUT R16, R56, 0xffff, RZ, 0xc0, !PT ;  /* 0x0000ffff38107812 */ /* 0x010fe400078ec0ff */
[----:B------:R-:W4:Y:S01]  /*1110c0*/  LDL.LU R56, [R1+0x22f8] ;  /* 0x0022f80001387983 */ /* 0x000f220000300800 */
[----:B--2---:R-:W-:-:S03]  /*1110d0*/  LOP3.LUT R18, R55, 0xffff, RZ, 0xc0, !PT ;  /* 0x0000ffff37127812 */ /* 0x004fc600078ec0ff */
[----:B------:R-:W2:Y:S01]  /*1110e0*/  LDL.LU R55, [R1+0x1bf8] ;  /* 0x001bf80001377983 */ /* 0x000ea20000300800 */
[----:B------:R-:W-:Y:S02]  /*1110f0*/  LOP3.LUT R17, R30, 0xffff, RZ, 0xc0, !PT ;  /* 0x0000ffff1e117812 */ /* 0x000fe400078ec0ff */
[----:B-1----:R-:W-:Y:S02]  /*111100*/  PRMT R14, R16, 0x3340, R0 ;  /* 0x00003340100e7816 */ /* 0x002fe40000000000 */
        /* <DEDUP_REMOVED lines=8> */
[----:B------:R-:W-:-:S04]  /*111190*/  LOP3.LUT R14, R14, 0xffff, RZ, 0xc0, !PT ;  /* 0x0000ffff0e0e7812 */ /* 0x000fc800078ec0ff */
[----:B------:R-:W-:Y:S02]  /*1111a0*/  PRMT R18, R17, 0x3340, R14 ;  /* 0x0000334011127816 */ /* 0x000fe4000000000e */
[----:B------:R-:W-:Y:S01]  /*1111b0*/  PRMT R14, R16, 0x3340, R0 ;  /* 0x00003340100e7816 */ /* 0x000fe20000000000 */
[----:B------:R-:W-:Y:S04]  /*1111c0*/  STL.64 [R1+0xa68], R22 ;  /* 0x000a681601007387 */ /* 0x000fe80000100a00 */
[----:B------:R3:W-:Y:S04]  /*1111d0*/  STL [R1+0x3a8], R18 ;  /* 0x0003a81201007387 */ /* 0x0007e80000100800 */
[----:B------:R1:W-:Y:S01]  /*1111e0*/  STL [R1+0x18c], R14 ;  /* 0x00018c0e01007387 */ /* 0x0003e20000100800 */
[----:B---3--:R-:W-:-:S03]  /*1111f0*/  LOP3.LUT R18, R58, 0xffff, RZ, 0xc0, !PT ;  /* 0x0000ffff3a127812 */ /* 0x008fc600078ec0ff */
[----:B------:R-:W3:Y:S01]  /*111200*/  LDL.LU R58, [R1+0x22ec] ;  /* 0x0022ec00013a7983 */ /* 0x000ee20000300800 */
[----:B------:R-:W-:Y:S02]  /*111210*/  LOP3.LUT R17, R31, 0xffff, RZ, 0xc0, !PT ;  /* 0x0000ffff1f117812 */ /* 0x000fe400078ec0ff */
[----:B------:R-:W-:Y:S02]  /*111220*/  LOP3.LUT R16, R57, 0xffff, RZ, 0xc0, !PT ;  /* 0x0000ffff39107812 */ /* 0x000fe400078ec0ff */
[----:B------:R-:W-:Y:S02]  /*111230*/  PRMT R19, R17, 0x3340, R18 ;  /* 0x0000334011137816 */ /* 0x000fe40000000012 */
[----:B-1----:R-:W-:-:S04]  /*111240*/  PRMT R14, R16, 0x3340, R0 ;  /* 0x00003340100e7816 */ /* 0x002fc80000000000 */
[----:B------:R-:W-:Y:S02]  /*111250*/  PRMT R14, R19, 0x5410, R14 ;  /* 0x00005410130e7816 */ /* 0x000fe4000000000e */
[----:B------:R-:W-:Y:S02]  /*111260*/  IADD3 R22, P1, PT, R12, R8, RZ ;  /* 0x000000080c167210 */ /* 0x000fe40007f3e0ff */
[----:B------:R-:W-:Y:S01]  /*111270*/  SHF.R.U32.HI R17, RZ, 0x8, R17 ;  /* 0x00000008ff117819 */ /* 0x000fe20000011611 */
[----:B------:R1:W-:Y:S02]  /*111280*/  STL [R1+0x7f0], R14 ;  /* 0x0007f00e01007387 */ /* 0x0003e40000100800 */
[----:B------:R-:W-:Y:S01]  /*111290*/  IMAD.X R23, R13, 0x1, R11, P1 ;  /* 0x000000010d177824 */ /* 0x000fe200008e060b */
[----:B------:R-:W-:Y:S02]  /*1112a0*/  LOP3.LUT R17, R17, 0xffff, RZ, 0xc0, !PT ;  /* 0x0000ffff11117812 */ /* 0x000fe400078ec0ff */
[----:B-1----:R-:W-:-:S04]  /*1112b0*/  SHF.R.U32.HI R14, RZ, 0x8, R18 ;  /* 0x00000008ff0e7819 */ /* 0x002fc80000011612 */
[----:B------:R-:W-:Y:S01]  /*1112c0*/  LOP3.LUT R14, R14, 0xffff, RZ, 0xc0, !PT ;  /* 0x0000ffff0e0e7812 */ /* 0x000fe200078ec0ff */
[----:B------:R-:W-:Y:S03]  /*1112d0*/  STL.64 [R1+0xa60], R22 ;  /* 0x000a601601007387 */ /* 0x000fe60000100a00 */
[----:B------:R-:W-:Y:S01]  /*1112e0*/  PRMT R14, R17, 0x3340, R14 ;  /* 0x00003340110e7816 */ /* 0x000fe2000000000e */
[----:B------:R-:W3:Y:S01]  /*1112f0*/  LDL.LU R29, [R1+0x1c0c] ;  /* 0x001c0c00011d7983 */ /* 0x000ee20000300800 */
[----:B------:R-:W-:-:S03]  /*111300*/  LOP3.LUT R17, R45, 0xffff, RZ, 0xc0, !PT ;  /* 0x0000ffff2d117812 */ /* 0x000fc600078ec0ff */
[----:B------:R-:W3:Y:S04]  /*111310*/  LDL.LU R30, [R1+0x860] ;  /* 0x00086000011e7983 */ /* 0x000ee80000300800 */
[----:B------:R1:W-:Y:S04]  /*111320*/  STL [R1+0x3a4], R14 ;  /* 0x0003a40e01007387 */ /* 0x0003e80000100800 */
[----:B------:R-:W3:Y:S01]  /*111330*/  LDL.LU R57, [R1+0x4fe4] ;  /* 0x004fe40001397983 */ /* 0x000ee20000300800 */
[----:B-1----:R-:W-:Y:S02]  /*111340*/  PRMT R14, R17, 0x3340, R0 ;  /* 0x00003340110e7816 */ /* 0x002fe40000000000 */
[----:B----4-:R-:W-:-:S02]  /*111350*/  LOP3.LUT R19, R56, 0xffff, RZ, 0xc0, !PT ;  /* 0x0000ffff38137812 */ /* 0x010fc400078ec0ff */
[----:B------:R-:W4:Y:S01]  /*111360*/  LDL.LU R56, [R1+0x1f18] ;  /* 0x001f180001387983 */ /* 0x000f220000300800 */
[----:B--2---:R-:W-:-:S03]  /*111370*/  LOP3.LUT R18, R55, 0xffff, RZ, 0xc0, !PT ;  /* 0x0000ffff37127812 */ /* 0x004fc600078ec0ff */
[----:B------:R-:W2:Y:S01]  /*111380*/  LDL.LU R45, [R1+0x591c] ;  /* 0x00591c00012d7983 */ /* 0x000ea20000300800 */
        /* <DEDUP_REMOVED lines=8> */
[----:B------:R-:W-:-:S04]  /*111410*/  LOP3.LUT R14, R14, 0xffff, RZ, 0xc0, !PT ;  /* 0x0000ffff0e0e7812 */ /* 0x000fc800078ec0ff */
[----:B------:R-:W-:Y:S02]  /*111420*/  PRMT R18, R14, 0x3340, R13 ;  /* 0x000033400e127816 */ /* 0x000fe4000000000d */
[----:B------:R-:W-:Y:S02]  /*111430*/  SHF.R.U32.HI R13, RZ, 0x8, R17 ;  /* 0x00000008ff0d7819 */ /* 0x000fe40000011611 */
[----:B------:R-:W-:Y:S02]  /*111440*/  SHF.R.U32.HI R14, RZ, 0x8, R16 ;  /* 0x00000008ff0e7819 */ /* 0x000fe40000011610 */
[----:B------:R-:W-:Y:S02]  /*111450*/  LOP3.LUT R13, R13, 0xffff, RZ, 0xc0, !PT ;  /* 0x0000ffff0d0d7812 */ /* 0x000fe400078ec0ff */
[----:B------:R-:W-:Y:S02]  /*111460*/  LOP3.LUT R14, R14, 0xffff, RZ, 0xc0, !PT ;  /* 0x0000ffff0e0e7812 */ /* 0x000fe400078ec0ff */
[----:B------:R-:W-:-:S02]  /*111470*/  PRMT R16, R13, 0x3340, R0 ;  /* 0x000033400d107816 */ /* 0x000fc40000000000 */
[----:B------:R-:W-:Y:S01]  /*111480*/  PRMT R13, R14, 0x3340, R0 ;  /* 0x000033400e0d7816 */ /* 0x000fe20000000000 */
[----:B------:R-:W-:Y:S04]  /*111490*/  STL.64 [R1+0xa48], R22 ;  /* 0x000a481601007387 */ /* 0x000fe80000100a00 */
[----:B------:R3:W-:Y:S04]  /*1114a0*/  STL [R1+0x3a0], R18 ;  /* 0x0003a01201007387 */ /* 0x0007e80000100800 */
[----:B------:R-:W-:Y:S04]  /*1114b0*/  STL [R1+0x188], R16 ;  /* 0x0001881001007387 */ /* 0x000fe80000100800 */
[----:B------:R1:W-:Y:S04]  /*1114c0*/  STL [R1+0x184], R13 ;  /* 0x0001840d01007387 */ /* 0x0003e80000100800 */
[----:B------:R-:W2:Y:S04]  /*1114d0*/  LDL.LU R31, [R1+0x4ffc] ;  /* 0x004ffc00011f7983 */ /* 0x000ea80000300800 */
[----:B------:R-:W2:Y:S01]  /*1114e0*/  LDL.LU R55, [R1+0x86c] ;  /* 0x00086c0001377983 */ /* 0x000ea20000300800 */
[----:B---3--:R-:W-:-:S03]  /*1114f0*/  LOP3.LUT R18, R58, 0xffff, RZ, 0xc0, !PT ;  /* 0x0000ffff3a127812 */ /* 0x008fc600078ec0ff */
[----:B------:R-:W3:Y:S01]  /*111500*/  LDL.LU R58, [R1+0x1f0c] ;  /* 0x001f0c00013a7983 */ /* 0x000ee20000300800 */
[----:B------:R-:W-:-:S03]  /*111510*/  LOP3.LUT R52, R46, 0xffff, RZ, 0xc0, !PT ;  /* 0x0000ffff2e347812 */ /* 0x000fc600078ec0ff */
[----:B------:R-:W3:Y:S01]  /*111520*/  LDL.LU R46, [R1+0x5918] ;  /* 0x00591800012e7983 */ /* 0x000ee20000300800 */
[----:B-1----:R-:W-:Y:S01]  /*111530*/  PRMT R13, R52, 0x3340, R0 ;  /* 0x00003340340d7816 */ /* 0x002fe20000000000 */
[----:B0-----:R-:W-:Y:S01]  /*111540*/  VIADD R12, R12, UR6 ;  /* 0x000000060c0c7c36 */ /* 0x001fe20008000000 */
[----:B------:R-:W-:Y:S01]  /*111550*/  LOP3.LUT R60, R44, 0xffff, RZ, 0xc0, !PT ;  /* 0x0000ffff2c3c7812 */ /* 0x000fe200078ec0ff */
[----:B------:R-:W0:Y:S01]  /*111560*/  LDCU UR6, c[0x0][0x3b8] ;  /* 0x00007700ff0677ac */ /* 0x000e220008000800 */
[----:B------:R-:W-:-:S04]  /*111570*/  LOP3.LUT R22, R29, 0xffff, RZ, 0xc0, !PT ;  /* 0x0000ffff1d167812 */ /* 0x000fc800078ec0ff */
[----:B------:R-:W-:Y:S02]  /*111580*/  PRMT R14, R18, 0x3340, R22 ;  /* 0x00003340120e7816 */ /* 0x000fe40000000016 */
[----:B------:R-:W-:Y:S02]  /*111590*/  LOP3.LUT R19, R30, 0xffff, RZ, 0xc0, !PT ;  /* 0x0000ffff1e137812 */ /* 0x000fe400078ec0ff */
[----:B------:R-:W-:Y:S02]  /*1115a0*/  PRMT R13, R14, 0x5410, R13 ;  /* 0x000054100e0d7816 */ /* 0x000fe4000000000d */
[----:B------:R-:W-:-:S03]  /*1115b0*/  LOP3.LUT R16, R57, 0xffff, RZ, 0xc0, !PT ;  /* 0x0000ffff39107812 */ /* 0x000fc600078ec0ff */
[----:B------:R1:W-:Y:S02]  /*1115c0*/  STL [R1+0x7e4], R13 ;  /* 0x0007e40d01007387 */ /* 0x0003e40000100800 */
[----:B-1----:R-:W-:Y:S02]  /*1115d0*/  PRMT R13, R19, 0x3340, R0 ;  /* 0x00003340130d7816 */ /* 0x002fe40000000000 */
[----:B------:R-:W-:Y:S02]  /*1115e0*/  IADD3 R24, P1, PT, R12, R4, RZ ;  /* 0x000000040c187210 */ /* 0x000fe40007f3e0ff */
[----:B------:R-:W-:-:S04]  /*1115f0*/  SHF.R.U32.HI R18, RZ, 0x8, R18 ;  /* 0x00000008ff127819 */ /* 0x000fc80000011612 */
[----:B------:R-:W-:Y:S02]  /*111600*/  LOP3.LUT R18, R18, 0xffff, RZ, 0xc0, !PT ;  /* 0x0000ffff12127812 */ /* 0x000fe400078ec0ff */
[----:B----4-:R-:W-:-:S04]  /*111610*/  LOP3.LUT R17, R56, 0xffff, RZ, 0xc0, !PT ;  /* 0x0000ffff38117812 */ /* 0x010fc800078ec0ff */
[----:B------:R-:W-:-:S04]  /*111620*/  PRMT R14, R16, 0x3340, R17 ;  /* 0x00003340100e7816 */ /* 0x000fc80000000011 */
[----:B------:R-:W-:Y:S02]  /*111630*/  PRMT R14, R14, 0x5410, R13 ;  /* 0x000054100e0e7816 */ /* 0x000fe4000000000d */
[----:B------:R-:W-:-:S03]  /*111640*/  SHF.R.S32.HI R13, RZ, 0x1f, R12 ;  /* 0x0000001fff0d7819 */ /* 0x000fc6000001140c */
[----:B------:R1:W-:Y:S01]  /*111650*/  STL [R1+0x7e0], R14 ;  /* 0x0007e00e01007387 */ /* 0x0003e20000100800 */
[----:B------:R-:W-:Y:S02]  /*111660*/  SHF.R.U32.HI R16, RZ, 0x8, R16 ;  /* 0x00000008ff107819 */ /* 0x000fe40000011610 */
[----:B------:R-:W-:Y:S01]  /*111670*/  SHF.R.U32.HI R17, RZ, 0x8, R17 ;  /* 0x00000008ff117819 */ /* 0x000fe20000011611 */
[----:B------:R-:W-:Y:S01]  /*111680*/  IMAD.X R25, R13, 0x1, R5, P1 ;  /* 0x000000010d197824 */ /* 0x000fe200008e0605 */
[----:B------:R-:W-:Y:S02]  /*111690*/  LOP3.LUT R16, R16, 0xffff, RZ, 0xc0, !PT ;  /* 0x0000ffff10107812 */ /* 0x000fe400078ec0ff */
[----:B-1----:R-:W-:Y:S02]  /*1116a0*/  SHF.R.U32.HI R14, RZ, 0x8, R22 ;  /* 0x00000008ff0e7819 */ /* 0x002fe40000011616 */
[----:B------:R-:W-:Y:S02]  /*1116b0*/  LOP3.LUT R17, R17, 0xffff, RZ, 0xc0, !PT ;  /* 0x0000ffff11117812 */ /* 0x000fe400078ec0ff */
[----:B------:R-:W-:Y:S01]  /*1116c0*/  LOP3.LUT R14, R14, 0xffff, RZ, 0xc0, !PT ;  /* 0x0000ffff0e0e7812 */ /* 0x000fe200078ec0ff */
[----:B------:R-:W-:Y:S03]  /*1116d0*/  STL.64 [R1+0x9f8], R24 ;  /* 0x0009f81801007387 */ /* 0x000fe60000100a00 */
[----:B------:R-:W-:Y:S01]  /*1116e0*/  PRMT R36, R18, 0x3340, R14 ;  /* 0x0000334012247816 */ /* 0x000fe2000000000e */
[----:B------:R-:W4:Y:S01]  /*1116f0*/  LDL.LU R57, [R1+0x2308] ;  /* 0x0023080001397983 */ /* 0x000f220000300800 */
[----:B------:R-:W-:-:S03]  /*111700*/  PRMT R14, R16, 0x3340, R17 ;  /* 0x00003340100e7816 */ /* 0x000fc60000000011 */
[----:B------:R-:W4:Y:S04]  /*111710*/  LDL.LU R56, [R1+0x1c28] ;  /* 0x001c280001387983 */ /* 0x000f280000300800 */
[----:B------:R-:W-:Y:S04]  /*111720*/  STL [R1+0x5710], R36 ;  /* 0x0057102401007387 */ /* 0x000fe80000100800 */
[----:B------:R1:W-:Y:S01]  /*111730*/  STL [R1+0x39c], R14 ;  /* 0x00039c0e01007387 */ /* 0x0003e20000100800 */
[----:B--2---:R-:W-:Y:S02]  /*111740*/  LOP3.LUT R17, R31, 0xffff, RZ, 0xc0, !PT ;  /* 0x0000ffff1f117812 */ /* 0x004fe400078ec0ff */
[----:B------:R-:W-:-:S04]  /*111750*/  LOP3.LUT R16, R55, 0xffff, RZ, 0xc0, !PT ;  /* 0x0000ffff37107812 */ /* 0x000fc800078ec0ff */
[----:B-1----:R-:W-:Y:S02]  /*111760*/  PRMT R14, R16, 0x3340, R0 ;  /* 0x00003340100e7816 */ /* 0x002fe40000000000 */
[----:B---3--:R-:W-:Y:S02]  /*111770*/  LOP3.LUT R18, R58, 0xffff, RZ, 0xc0, !PT ;  /* 0x0000ffff3a127812 */ /* 0x008fe400078ec0ff */
[----:B------:R-:W2:Y:S02]  /*111780*/  LDL.LU R58, [R1+0x22fc] ;  /* 0x0022fc00013a7983 */ /* 0x000ea40000300800 */
[----:B------:R-:W-:-:S04]  /*111790*/  PRMT R22, R17, 0x3340, R18 ;  /* 0x0000334011167816 */ /* 0x000fc80000000012 */
[----:B------:R-:W-:Y:S02]  /*1117a0*/  PRMT R14, R22, 0x5410, R14 ;  /* 0x00005410160e7816 */ /* 0x000fe4000000000e */
[----:B------:R-:W-:-:S03]  /*1117b0*/  IADD3 R22, P1, PT, R12, R6, RZ ;  /* 0x000000060c167210 */ /* 0x000fc60007f3e0ff */
[----:B------:R1:W-:Y:S01]  /*1117c0*/  STL [R1+0x7d8], R14 ;  /* 0x0007d80e01007387 */ /* 0x0003e20000100800 */
[----:B------:R-:W-:Y:S01]  /*1117d0*/  SHF.R.U32.HI R17, RZ, 0x8, R17 ;  /* 0x00000008ff117819 */ /* 0x000fe20000011611 */
[----:B------:R-:W-:Y:S01]  /*1117e0*/  IMAD.X R23, R13, 0x1, R7, P1 ;  /* 0x000000010d177824 */ /* 0x000fe200008e0607 */
[----:B------:R-:W-:Y:S02]  /*1117f0*/  SHF.R.U32.HI R18, RZ, 0x8, R18 ;  /* 0x00000008ff127819 */ /* 0x000fe40000011612 */
[----:B------:R-:W-:Y:S02]  /*111800*/  LOP3.LUT R17, R17, 0xffff, RZ, 0xc0, !PT ;  /* 0x0000ffff11117812 */ /* 0x000fe400078ec0ff */
[----:B-1----:R-:W-:Y:S02]  /*111810*/  SHF.R.U32.HI R14, RZ, 0x8, R19 ;  /* 0x00000008ff0e7819 */ /* 0x002fe40000011613 */
[----:B------:R-:W-:Y:S02]  /*111820*/  LOP3.LUT R18, R18, 0xffff, RZ, 0xc0, !PT ;  /* 0x0000ffff12127812 */ /* 0x000fe400078ec0ff */
[----:B------:R-:W-:Y:S01]  /*111830*/  LOP3.LUT R14, R14, 0xffff, RZ, 0xc0, !PT ;  /* 0x0000ffff0e0e7812 */ /* 0x000fe200078ec0ff */
[----:B------:R1:W-:Y:S03]  /*111840*/  STL.64 [R1+0x9f0], R22 ;  /* 0x0009f01601007387 */ /* 0x0003e60000100a00 */
        /* <DEDUP_REMOVED lines=10> */
[----:B------:R3:W-:Y:S01]  /*1118f0*/  STL [R1+0x17c], R14 ;  /* 0x00017c0e01007387 */ /* 0x0007e20000100800 */
[----:B-1----:R-:W-:-:S03]  /*111900*/  LOP3.LUT R18, R47, 0xffff, RZ, 0xc0, !PT ;  /* 0x0000ffff2f127812 */ /* 0x002fc600078ec0ff */
[----:B------:R-:W2:Y:S01]  /*111910*/  LDL.LU R47, [R1+0x5914] ;  /* 0x00591400012f7983 */ /* 0x000ea20000300800 */
[----:B---3--:R-:W-:Y:S02]  /*111920*/  PRMT R14, R18, 0x3340, R0 ;  /* 0x00003340120e7816 */ /* 0x008fe40000000000 */
[----:B------:R-:W-:Y:S01]  /*111930*/  IADD3 R22, P1, PT, R12, R9, RZ ;  /* 0x000000090c167210 */ /* 0x000fe20007f3e0ff */
[----:B------:R-:W3:Y:S04]  /*111940*/  LDL.LU R29, [R1+0xc1c] ;  /* 0x000c1c00011d7983 */ /* 0x000ee80000300800 */
[----:B------:R-:W3:Y:S01]  /*111950*/  LDL.LU R30, [R1+0x5044] ;  /* 0x00504400011e7983 */ /* 0x000ee20000300800 */
[----:B------:R-:W-:Y:S01]  /*111960*/  IMAD.X R23, R13, 0x1, R10, P1 ;  /* 0x000000010d177824 */ /* 0x000fe200008e060a */
[----:B----4-:R-:W-:-:S02]  /*111970*/  LOP3.LUT R17, R57, 0xffff, RZ, 0xc0, !PT ;  /* 0x0000ffff39117812 */ /* 0x010fc400078ec0ff */
[----:B------:R-:W-:-:S04]  /*111980*/  LOP3.LUT R16, R56, 0xffff, RZ, 0xc0, !PT ;  /* 0x0000ffff38107812 */ /* 0x000fc800078ec0ff */
[----:B------:R-:W-:-:S04]  /*111990*/  PRMT R19, R17, 0x3340, R16 ;  /* 0x0000334011137816 */ /* 0x000fc80000000010 */
[----:B------:R-:W-:Y:S02]  /*1119a0*/  PRMT R14, R19, 0x5410, R14 ;  /* 0x00005410130e7816 */ /* 0x000fe4000000000e */
[----:B------:R-:W-:-:S03]  /*1119b0*/  SHF.R.U32.HI R13, RZ, 0x8, R16 ;  /* 0x00000008ff0d7819 */ /* 0x000fc60000011610 */
[----:B------:R1:W-:Y:S01]  /*1119c0*/  STL [R1+0x7d4], R14 ;  /* 0x0007d40e01007387 */ /* 0x0003e20000100800 */
[----:B------:R-:W-:Y:S02]  /*1119d0*/  LOP3.LUT R13, R13, 0xffff, RZ, 0xc0, !PT ;  /* 0x0000ffff0d0d7812 */ /* 0x000fe400078ec0ff */
[----:B-1----:R-:W-:-:S04]  /*1119e0*/  SHF.R.U32.HI R14, RZ, 0x8, R17 ;  /* 0x00000008ff0e7819 */ /* 0x002fc80000011611 */
[----:B------:R-:W-:-:S04]  /*1119f0*/  LOP3.LUT R14, R14, 0xffff, RZ, 0xc0, !PT ;  /* 0x0000ffff0e0e7812 */ /* 0x000fc800078ec0ff */
[----:B------:R-:W-:Y:S01]  /*111a00*/  PRMT R13, R14, 0x3340, R13 ;  /* 0x000033400e0d7816 */ /* 0x000fe2000000000d */
[----:B------:R-:W-:Y:S04]  /*111a10*/  STL.64 [R1+0x998], R22 ;  /* 0x0009981601007387 */ /* 0x000fe80000100a00 */
[----:B------:R1:W-:Y:S04]  /*111a20*/  STL [R1+0x2e8], R13 ;  /* 0x0002e80d01007387 */ /* 0x0003e80000100800 */
[----:B------:R-:W4:Y:S01]  /*111a30*/  LDL.LU R44, [R1+0x5910] ;  /* 0x00591000012c7983 */ /* 0x000f220000300800 */
[----:B-1----:R-:W-:-:S02]  /*111a40*/  PRMT R13, R60, 0x3340, R0 ;  /* 0x000033403c0d7816 */ /* 0x002fc40000000000 */
[----:B--2---:R-:W-:Y:S02]  /*111a50*/  LOP3.LUT R16, R58, 0xffff, RZ, 0xc0, !PT ;  /* 0x0000ffff3a107812 */ /* 0x004fe400078ec0ff */
[----:B------:R-:W-:Y:S02]  /*111a60*/  LOP3.LUT R17, R47, 0xffff, RZ, 0xc0, !PT ;  /* 0x0000ffff2f117812 */ /* 0x000fe400078ec0ff */
[----:B------:R-:W2:Y:S02]  /*111a70*/  LDL.LU R47, [R1+0x590c] ;  /* 0x00590c00012f7983 */ /* 0x000ea40000300800 */
[----:B------:R-:W-:-:S04]  /*111a80*/  PRMT R14, R16, 0x3340, R17 ;  /* 0x00003340100e7816 */ /* 0x000fc80000000011 */
[----:B------:R-:W-:-:S05]  /*111a90*/  PRMT R14, R14, 0x5410, R13 ;  /* 0x000054100e0e7816 */ /* 0x000fca000000000d */
[----:B------:R1:W-:Y:S04]  /*111aa0*/  STL [R1+0x7d0], R14 ;  /* 0x0007d00e01007387 */ /* 0x0003e80000100800 */
[----:B------:R-:W4:Y:S04]  /*111ab0*/  LDL.LU R31, [R1+0x5058] ;  /* 0x00505800011f7983 */ /* 0x000f280000300800 */
[----:B------:R-:W4:Y:S04]  /*111ac0*/  LDL.LU R55, [R1+0xcbc] ;  /* 0x000cbc0001377983 */ /* 0x000f280000300800 */
[----:B------:R-:W4:Y:S04]  /*111ad0*/  LDL.LU R57, [R1+0x1f1c] ;  /* 0x001f1c0001397983 */ /* 0x000f280000300800 */
[----:B------:R-:W4:Y:S04]  /*111ae0*/  LDL.LU R56, [R1+0x2318] ;  /* 0x0023180001387983 */ /* 0x000f280000300800 */
[----:B------:R-:W4:Y:S01]  /*111af0*/  LDL.LU R58, [R1+0x1c58] ;  /* 0x001c5800013a7983 */ /* 0x000f220000300800 */
[----:B------:R-:W-:-:S02]  /*111b00*/  SHF.R.U32.HI R16, RZ, 0x8, R16 ;  /* 0x00000008ff107819 */ /* 0x000fc40000011610 */
[----:B-1----:R-:W-:Y:S02]  /*111b10*/  SHF.R.U32.HI R14, RZ, 0x8, R17 ;  /* 0x00000008ff0e7819 */ /* 0x002fe40000011611 */
[----:B------:R-:W-:Y:S02]  /*111b20*/  SHF.R.U32.HI R13, RZ, 0x8, R18 ;  /* 0x00000008ff0d7819 */ /* 0x000fe40000011612 */
[----:B------:R-:W-:Y:S02]  /*111b30*/  LOP3.LUT R16, R16, 0xffff, RZ, 0xc0, !PT ;  /* 0x0000ffff10107812 */ /* 0x000fe400078ec0ff */
[----:B------:R-:W-:Y:S02]  /*111b40*/  LOP3.LUT R14, R14, 0xffff, RZ, 0xc0, !PT ;  /* 0x0000ffff0e0e7812 */ /* 0x000fe400078ec0ff */
[----:B------:R-:W-:Y:S02]  /*111b50*/  LOP3.LUT R13, R13, 0xffff, RZ, 0xc0, !PT ;  /* 0x0000ffff0d0d7812 */ /* 0x000fe400078ec0ff */
[----:B------:R-:W-:-:S02]  /*111b60*/  PRMT R61, R16, 0x3340, R14 ;  /* 0x00003340103d7816 */ /* 0x000fc4000000000e */
[--C-:B------:R-:W-:Y:S02]  /*111b70*/  PRMT R13, R13, 0x3340, R0.reuse ;  /* 0x000033400d0d7816 */ /* 0x100fe40000000000 */
[----:B---3--:R-:W-:Y:S02]  /*111b80*/  LOP3.LUT R16, R29, 0xffff, RZ, 0xc0, !PT ;  /* 0x0000ffff1d107812 */ /* 0x008fe400078ec0ff */
[----:B------:R-:W-:Y:S01]  /*111b90*/  LOP3.LUT R17, R30, 0xffff, RZ, 0xc0, !PT ;  /* 0x0000ffff1e117812 */ /* 0x000fe200078ec0ff */
[----:B------:R-:W-:Y:S04]  /*111ba0*/  STL [R1+0x5714], R61 ;  /* 0x0057143d01007387 */ /* 0x000fe80000100800 */
[----:B------:R1:W-:Y:S01]  /*111bb0*/  STL [R1+0x178], R13 ;  /* 0x0001780d01007387 */ /* 0x0003e20000100800 */
[----:B0-----:R-:W-:Y:S01]  /*111bc0*/  VIADD R12, R12, UR6 ;  /* 0x000000060c0c7c36 */ /* 0x001fe20008000000 */
[----:B------:R-:W0:Y:S01]  /*111bd0*/  LDCU UR6, c[0x0][0x3b8] ;  /* 0x00007700ff0677ac */ /* 0x000e220008000800 */
[----:B-1----:R-:W-:-:S03]  /*111be0*/  PRMT R13, R16, 0x3340, R0 ;  /* 0x00003340100d7816 */ /* 0x002fc60000000000 */
[----:B------:R-:W-:Y:S02]  /*111bf0*/  IADD3 R22, P1, PT, R12, R4, RZ ;  /* 0x000000040c167210 */ /* 0x000fe40007f3e0ff */
[----:B------:R-:W-:-:S04]  /*111c00*/  SHF.R.U32.HI R16, RZ, 0x8, R16 ;  /* 0x00000008ff107819 */ /* 0x000fc80000011610 */
[----:B------:R-:W-:Y:S02]  /*111c10*/  LOP3.LUT R16, R16, 0xffff, RZ, 0xc0, !PT ;  /* 0x0000ffff10107812 */ /* 0x000fe400078ec0ff */
[----:B--2---:R-:W-:-:S04]  /*111c20*/  LOP3.LUT R18, R47, 0xffff, RZ, 0xc0, !PT ;  /* 0x0000ffff2f127812 */ /* 0x004fc800078ec0ff */
[----:B------:R-:W-:-:S04]  /*111c30*/  PRMT R14, R17, 0x3340, R18 ;  /* 0x00003340110e7816 */ /* 0x000fc80000000012 */
[----:B------:R-:W-:Y:S02]  /*111c40*/  PRMT R14, R14, 0x5410, R13 ;  /* 0x000054100e0e7816 */ /* 0x000fe4000000000d */
[----:B------:R-:W-:Y:S02]  /*111c50*/  SHF.R.S32.HI R13, RZ, 0x1f, R12 ;  /* 0x0000001fff0d7819 */ /* 0x000fe4000001140c */
[----:B------:R-:W-:Y:S01]  /*111c60*/  SHF.R.U32.HI R17, RZ, 0x8, R17 ;  /* 0x00000008ff117819 */ /* 0x000fe20000011611 */
[----:B------:R1:W-:Y:S02]  /*111c70*/  STL [R1+0x7cc], R14 ;  /* 0x0007cc0e01007387 */ /* 0x0003e40000100800 */
[----:B------:R-:W-:Y:S01]  /*111c80*/  IMAD.X R23, R13, 0x1, R5, P1 ;  /* 0x000000010d177824 */ /* 0x000fe200008e0605 */
[----:B------:R-:W-:Y:S02]  /*111c90*/  LOP3.LUT R17, R17, 0xffff, RZ, 0xc0, !PT ;  /* 0x0000ffff11117812 */ /* 0x000fe400078ec0ff */
[----:B-1----:R-:W-:-:S04]  /*111ca0*/  SHF.R.U32.HI R14, RZ, 0x8, R18 ;  /* 0x00000008ff0e7819 */ /* 0x002fc80000011612 */
[----:B------:R-:W-:Y:S01]  /*111cb0*/  LOP3.LUT R14, R14, 0xffff, RZ, 0xc0, !PT ;  /* 0x0000ffff0e0e7812 */ /* 0x000fe200078ec0ff */
[----:B------:R1:W-:Y:S03]  /*111cc0*/  STL.64 [R1+0x978], R22 ;  /* 0x0009781601007387 */ /* 0x0003e60000100a00 */
[----:B------:R-:W-:Y:S02]  /*111cd0*/  PRMT R47, R17, 0x3340, R14 ;  /* 0x00003340112f7816 */ /* 0x000fe4000000000e */
[----:B------:R-:W-:Y:S02]  /*111ce0*/  PRMT R14, R16, 0x3340, R0 ;  /* 0x00003340100e7816 */ /* 0x000fe40000000000 */
[----:B----4-:R-:W-:Y:S01]  /*111cf0*/  LOP3.LUT R16, R55, 0xffff, RZ, 0xc0, !PT ;  /* 0x0000ffff37107812 */ /* 0x010fe200078ec0ff */
[----:B------:R-:W-:Y:S01]  /*111d00*/  STL [R1+0x57e4], R47 ;  /* 0x0057e42f01007387 */ /* 0x000fe20000100800 */
[----:B-1----:R-:W-:-:S02]  /*111d10*/  LOP3.LUT R22, R31, 0xffff, RZ, 0xc0, !PT ;  /* 0x0000ffff1f167812 */ /* 0x002fc400078ec0ff */
[----:B------:R-:W-:Y:S01]  /*111d20*/  LOP3.LUT R23, R57, 0xffff, RZ, 0xc0, !PT ;  /* 0x0000ffff39177812 */ /* 0x000fe200078ec0ff */
[----:B------:R1:W-:Y:S03]  /*111d30*/  STL [R1+0x174], R14 ;  /* 0x0001740e01007387 */ /* 0x0003e60000100800 */
[----:B------:R-:W-:Y:S02]  /*111d40*/  PRMT R24, R22, 0x3340, R23 ;  /* 0x0000334016187816 */ /* 0x000fe40000000017 */
[----:B------:R-:W-:Y:S02]  /*111d50*/  LOP3.LUT R17, R45, 0xffff, RZ, 0xc0, !PT ;  /* 0x0000ffff2d117812 */ /* 0x000fe400078ec0ff */
[----:B------:R-:W-:Y:S01]  /*111d60*/  LOP3.LUT R18, R56, 0xffff, RZ, 0xc0, !PT ;  /* 0x0000ffff38127812 */ /* 0x000fe200078ec0ff */
[----:B------:R-:W2:Y:S01]  /*111d70*/  LDL.LU R45, [R1+0x5908] ;  /* 0x00590800012d7983 */ /* 0x000ea20000300800 */
[----:B-1----:R-:W-:-:S02]  /*111d80*/  PRMT R14, R16, 0x3340, R0 ;  /* 0x00003340100e7816 */ /* 0x002fc40000000000 */
[----:B------:R-:W-:Y:S01]  /*111d90*/  LOP3.LUT R19, R58, 0xffff, RZ, 0xc0, !PT ;  /* 0x0000ffff3a137812 */ /* 0x000fe200078ec0ff */
[----:B------:R-:W3:Y:S01]  /*111da0*/  LDL.LU R28, [R1+0x5090] ;  /* 0x00509000011c7983 */ /* 0x000ee20000300800 */
[----:B------:R-:W-:-:S03]  /*111db0*/  PRMT R14, R24, 0x5410, R14 ;  /* 0x00005410180e7816 */ /* 0x000fc6000000000e */
[----:B------:R-:W4:Y:S01]  /*111dc0*/  LDL.LU R29, [R1+0x1b9c] ;  /* 0x001b9c00011d7983 */ /* 0x000f220000300800 */
[----:B------:R-:W-:-:S03]  /*111dd0*/  PRMT R24, R18, 0x3340, R19 ;  /* 0x0000334012187816 */ /* 0x000fc60000000013 */
[----:B------:R1:W-:Y:S04]  /*111de0*/  STL [R1+0x7c4], R14 ;  /* 0x0007c40e01007387 */ /* 0x0003e80000100800 */
[----:B------:R-:W2:Y:S04]  /*111df0*/  LDL.LU R30, [R1+0x1f38] ;  /* 0x001f3800011e7983 */ /* 0x000ea80000300800 */
[----:B------:R-:W2:Y:S01]  /*111e00*/  LDL.LU R55, [R1+0x230c] ;  /* 0x00230c0001377983 */ /* 0x000ea20000300800 */
[----:B-1----:R-:W-:-:S04]  /*111e10*/  PRMT R14, R17, 0x3340, R0 ;  /* 0x00003340110e7816 */ /* 0x002fc80000000000 */
[----:B------:R-:W-:-:S05]  /*111e20*/  PRMT R14, R24, 0x5410, R14 ;  /* 0x00005410180e7816 */ /* 0x000fca000000000e */
[----:B------:R1:W-:Y:S04]  /*111e30*/  STL [R1+0x7c0], R14 ;  /* 0x0007c00e01007387 */ /* 0x0003e80000100800 */
[----:B------:R-:W2:Y:S01]  /*111e40*/  LDL.LU R57, [R1+0x1c68] ;  /* 0x001c680001397983 */ /* 0x000ea20000300800 */
[----:B------:R-:W-:Y:S02]  /*111e50*/  SHF.R.U32.HI R22, RZ, 0x8, R22 ;  /* 0x00000008ff167819 */ /* 0x000fe40000011616 */
[----:B------:R-:W-:Y:S02]  /*111e60*/  SHF.R.U32.HI R18, RZ, 0x8, R18 ;  /* 0x00000008ff127819 */ /* 0x000fe40000011612 */
[----:B------:R-:W-:Y:S02]  /*111e70*/  SHF.R.U32.HI R19, RZ, 0x8, R19 ;  /* 0x00000008ff137819 */ /* 0x000fe40000011613 */
[----:B-1----:R-:W-:-:S02]  /*111e80*/  SHF.R.U32.HI R14, RZ, 0x8, R23 ;  /* 0x00000008ff0e7819 */ /* 0x002fc40000011617 */
[----:B------:R-:W-:Y:S02]  /*111e90*/  IADD3 R24, P1, PT, R12, R6, RZ ;  /* 0x000000060c187210 */ /* 0x000fe40007f3e0ff */
[----:B------:R-:W-:Y:S02]  /*111ea0*/  LOP3.LUT R22, R22, 0xffff, RZ, 0xc0, !PT ;  /* 0x0000ffff16167812 */ /* 0x000fe400078ec0ff */
[----:B------:R-:W-:Y:S02]  /*111eb0*/  LOP3.LUT R14, R14, 0xffff, RZ, 0xc0, !PT ;  /* 0x0000ffff0e0e7812 */ /* 0x000fe400078ec0ff */
[----:B------:R-:W-:Y:S02]  /*111ec0*/  LOP3.LUT R18, R18, 0xffff, RZ, 0xc0, !PT ;  /* 0x0000ffff12127812 */ /* 0x000fe400078ec0ff */
[----:B------:R-:W-:Y:S01]  /*111ed0*/  LOP3.LUT R19, R19, 0xffff, RZ, 0xc0, !PT ;  /* 0x0000ffff13137812 */ /* 0x000fe200078ec0ff */
[----:B------:R-:W-:Y:S01]  /*111ee0*/  IMAD.X R25, R13, 0x1, R7, P1 ;  /* 0x000000010d197824 */ /* 0x000fe200008e0607 */
[----:B------:R-:W-:-:S02]  /*111ef0*/  PRMT R22, R22, 0x3340, R14 ;  /* 0x0000334016167816 */ /* 0x000fc4000000000e */
[----:B------:R-:W-:Y:S02]  /*111f00*/  PRMT R14, R18, 0x3340, R19 ;  /* 0x00003340120e7816 */ /* 0x000fe40000000013 */
[----:B------:R-:W-:Y:S01]  /*111f10*/  IADD3 R18, P1, PT, R12, R8, RZ ;  /* 0x000000080c127210 */ /* 0x000fe20007f3e0ff */
[----:B------:R-:W-:Y:S04]  /*111f20*/  STL.64 [R1+0x990], R24 ;  /* 0x0009901801007387 */ /* 0x000fe80000100a00 */
[----:B------:R-:W-:Y:S01]  /*111f30*/  STL [R1+0x2e0], R22 ;  /* 0x0002e01601007387 */ /* 0x000fe20000100800 */
[----:B------:R-:W-:-:S03]  /*111f40*/  IMAD.X R19, R13, 0x1, R11, P1 ;  /* 0x000000010d137824 */ /* 0x000fc600008e060b */
[----:B------:R1:W-:Y:S04]  /*111f50*/  STL [R1+0x2dc], R14 ;  /* 0x0002dc0e01007387 */ /* 0x0003e80000100800 */
[----:B------:R0:W-:Y:S01]  /*111f60*/  STL.64 [R1+0x9d0], R18 ;  /* 0x0009d01201007387 */ /* 0x0001e20000100a00 */
[----:B-1----:R-:W-:-:S04]  /*111f70*/  SHF.R.U32.HI R14, RZ, 0x8, R17 ;  /* 0x00000008ff0e7819 */ /* 0x002fc80000011611 */
[----:B------:R-:W-:Y:S02]  /*111f80*/  LOP3.LUT R14, R14, 0xffff, RZ, 0xc0, !PT ;  /* 0x0000ffff0e0e7812 */ /* 0x000fe400078ec0ff */
[----:B0-----:R-:W-:Y:S02]  /*111f90*/  IADD3 R18, P1, PT, R12, R9, RZ ;  /* 0x000000090c127210 */ /* 0x001fe40007f3e0ff */
[----:B------:R-:W-:-:S03]  /*111fa0*/  PRMT R14, R14, 0x3340, R0 ;  /* 0x000033400e0e7816 */ /* 0x000fc60000000000 */
[----:B------:R-:W-:Y:S01]  /*111fb0*/  IMAD.X R19, R13, 0x1, R10, P1 ;  /* 0x000000010d137824 */ /* 0x000fe200008e060a */
[----:B------:R-:W-:Y:S01]  /*111fc0*/  SHF.R.U32.HI R13, RZ, 0x8, R16 ;  /* 0x00000008ff0d7819 */ /* 0x000fe20000011610 */
[----:B------:R-:W-:Y:S04]  /*111fd0*/  STL [R1+0x170], R14 ;  /* 0x0001700e01007387 */ /* 0x000fe80000100800 */
[----:B------:R-:W2:Y:S01]  /*111fe0*/  LDL.LU R31, [R1+0x1bac] ;  /* 0x001bac00011f7983 */ /* 0x000ea20000300800 */
[----:B------:R-:W-:-:S03]  /*111ff0*/  LOP3.LUT R13, R13, 0xffff, RZ, 0xc0, !PT ;  /* 0x0000ffff0d0d7812 */ /* 0x000fc600078ec0ff */
[----:B------:R-:W2:Y:S04]  /*112000*/  LDL.LU R56, [R1+0x50a0] ;  /* 0x0050a00001387983 */ /* 0x000ea80000300800 */
[----:B------:R4:W-:Y:S04]  /*112010*/  STL.64 [R1+0xa18], R18 ;  /* 0x000a181201007387 */ /* 0x0009e80000100a00 */
[----:B------:R-:W2:Y:S01]  /*112020*/  LDL.LU R58, [R1+0x1f2c] ;  /* 0x001f2c00013a7983 */ /* 0x000ea20000300800 */
[----:B------:R-:W-:Y:S02]  /*112030*/  PRMT R13, R13, 0x3340, R0 ;  /* 0x000033400d0d7816 */ /* 0x000fe40000000000 */
[----:B------:R-:W-:-:S03]  /*112040*/  LOP3.LUT R47, R43, 0xffff, RZ, 0xc0, !PT ;  /* 0x0000ffff2b2f7812 */ /* 0x000fc600078ec0ff */
[----:B------:R0:W-:Y:S04]  /*112050*/  STL [R1+0x16c], R13 ;  /* 0x00016c0d01007387 */ /* 0x0001e80000100800 */
[----:B------:R-:W2:Y:S01]  /*112060*/  LDL.LU R43, [R1+0x5904] ;  /* 0x00590400012b7983 */ /* 0x000ea20000300800 */
[----:B---3--:R-:W-:Y:S02]  /*112070*/  LOP3.LUT R16, R28, 0xffff, RZ, 0xc0, !PT ;  /* 0x0000ffff1c107812 */ /* 0x008fe400078ec0ff */
[----:B----4-:R-:W-:-:S04]  /*112080*/  LOP3.LUT R18, R29, 0xffff, RZ, 0xc0, !PT ;  /* 0x0000ffff1d127812 */ /* 0x010fc800078ec0ff */
[----:B0-----:R-:W-:Y:S02]  /*112090*/  PRMT R13, R18, 0x3340, R0 ;  /* 0x00003340120d7816 */ /* 0x001fe40000000000 */
[----:B--2---:R-:W-:-:S04]  /*1120a0*/  LOP3.LUT R17, R30, 0xffff, RZ, 0xc0, !PT ;  /* 0x0000ffff1e117812 */ /* 0x004fc800078ec0ff */
[----:B------:R-:W-:Y:S02]  /*1120b0*/  PRMT R14, R16, 0x3340, R17 ;  /* 0x00003340100e7816 */ /* 0x000fe40000000011 */
[----:B------:R-:W-:Y:S02]  /*1120c0*/  LOP3.LUT R22, R55, 0xffff, RZ, 0xc0, !PT ;  /* 0x0000ffff37167812 */ /* 0x000fe400078ec0ff */
[----:B------:R-:W-:Y:S02]  /*1120d0*/  PRMT R23, R14, 0x5410, R13 ;  /* 0x000054100e177816 */ /* 0x000fe4000000000d */
[----:B------:R-:W-:Y:S02]  /*1120e0*/  PRMT R13, R47, 0x3340, R0 ;  /* 0x000033402f0d7816 */ /* 0x000fe40000000000 */
[----:B------:R-:W-:-:S04]  /*1120f0*/  LOP3.LUT R19, R57, 0xffff, RZ, 0xc0, !PT ;  /* 0x0000ffff39137812 */ /* 0x000fc800078ec0ff */
[----:B------:R-:W-:-:S04]  /*112100*/  PRMT R14, R22, 0x3340, R19 ;  /* 0x00003340160e7816 */ /* 0x000fc80000000013 */
[----:B------:R-:W-:Y:S01]  /*112110*/  PRMT R13, R14, 0x5410, R13 ;  /* 0x000054100e0d7816 */ /* 0x000fe2000000000d */
[----:B------:R-:W-:Y:S04]  /*112120*/  STL [R1+0x7b8], R23 ;  /* 0x0007b81701007387 */ /* 0x000fe80000100800 */
[----:B------:R0:W-:Y:S04]  /*112130*/  STL [R1+0x7bc], R13 ;  /* 0x0007bc0d01007387 */ /* 0x0001e80000100800 */
[----:B------:R-:W2:Y:S04]  /*112140*/  LDL.LU R55, [R1+0x2328] ;  /* 0x0023280001377983 */ /* 0x000ea80000300800 */
[----:B------:R-:W3:Y:S01]  /*112150*/  LDL.LU R57, [R1+0x1c88] ;  /* 0x001c880001397983 */ /* 0x000ee20000300800 */
        /* <DEDUP_REMOVED lines=12> */
[----:B------:R-:W-:Y:S01]  /*112220*/  VIADD R12, R12, UR6 ;  /* 0x000000060c0c7c36 */ /* 0x000fe20008000000 */
[----:B------:R-:W1:Y:S01]  /*112230*/  LDCU UR6, c[0x0][0x3b8] ;  /* 0x00007700ff0677ac */ /* 0x000e620008000800 */
[----:B------:R-:W-:Y:S02]  /*112240*/  LOP3.LUT R16, R31, 0xffff, RZ, 0xc0, !PT ;  /* 0x0000ffff1f107812 */ /* 0x000fe400078ec0ff */
[----:B------:R-:W-:Y:S02]  /*112250*/  LOP3.LUT R17, R56, 0xffff, RZ, 0xc0, !PT ;  /* 0x0000ffff38117812 */ /* 0x000fe400078ec0ff */
[----:B0-----:R-:W-:Y:S01]  /*112260*/  PRMT R13, R16, 0x3340, R0 ;  /* 0x00003340100d7816 */ /* 0x001fe20000000000 */
[----:B------:R-:W4:Y:S01]  /*112270*/  LDL.LU R56, [R1+0x231c] ;  /* 0x00231c0001387983 */ /* 0x000f220000300800 */
[----:B------:R-:W-:-:S03]  /*112280*/  LOP3.LUT R19, R58, 0xffff, RZ, 0xc0, !PT ;  /* 0x0000ffff3a137812 */ /* 0x000fc600078ec0ff */
[----:B------:R-:W4:Y:S01]  /*112290*/  LDL.LU R58, [R1+0x1c8c] ;  /* 0x001c8c00013a7983 */ /* 0x000f220000300800 */
[----:B------:R-:W-:-:S04]  /*1122a0*/  PRMT R14, R17, 0x3340, R19 ;  /* 0x00003340110e7816 */ /* 0x000fc80000000013 */
[----:B------:R-:W-:Y:S02]  /*1122b0*/  PRMT R13, R14, 0x5410, R13 ;  /* 0x000054100e0d7816 */ /* 0x000fe4000000000d */
[----:B------:R-:W-:Y:S02]  /*1122c0*/  SHF.R.U32.HI R17, RZ, 0x8, R17 ;  /* 0x00000008ff117819 */ /* 0x000fe40000011611 */
[----:B------:R-:W-:Y:S01]  /*1122d0*/  SHF.R.U32.HI R14, RZ, 0x8, R19 ;  /* 0x00000008ff0e7819 */ /* 0x000fe20000011613 */
[----:B------:R0:W-:Y:S01]  /*1122e0*/  STL [R1+0x7a8], R13 ;  /* 0x0007a80d01007387 */ /* 0x0001e20000100800 */
[----:B------:R-:W-:Y:S02]  /*1122f0*/  IADD3 R22, P1, PT, R12, R4, RZ ;  /* 0x000000040c167210 */ /* 0x000fe40007f3e0ff */
[----:B------:R-:W-:Y:S02]  /*112300*/  SHF.R.U32.HI R16, RZ, 0x8, R16 ;  /* 0x00000008ff107819 */ /* 0x000fe40000011610 */
[----:B------:R-:W-:-:S02]  /*112310*/  LOP3.LUT R17, R17, 0xffff, RZ, 0xc0, !PT ;  /* 0x0000ffff11117812 */ /* 0x000fc400078ec0ff */
[----:B------:R-:W-:Y:S02]  /*112320*/  LOP3.LUT R14, R14, 0xffff, RZ, 0xc0, !PT ;  /* 0x0000ffff0e0e7812 */ /* 0x000fe400078ec0ff */
[----:B0-----:R-:W-:Y:S02]  /*112330*/  SHF.R.S32.HI R13, RZ, 0x1f, R12 ;  /* 0x0000001fff0d7819 */ /* 0x001fe4000001140c */
[----:B------:R-:W-:Y:S02]  /*112340*/  LOP3.LUT R16, R16, 0xffff, RZ, 0xc0, !PT ;  /* 0x0000ffff10107812 */ /* 0x000fe400078ec0ff */
[----:B------:R-:W-:Y:S01]  /*112350*/  PRMT R17, R17, 0x3340, R14 ;  /* 0x0000334011117816 */ /* 0x000fe2000000000e */
[----:B------:R-:W-:Y:S01]  /*112360*/  IMAD.X R23, R13, 0x1, R5, P1 ;  /* 0x000000010d177824 */ /* 0x000fe200008e0605 */
[----:B------:R-:W-:Y:S02]  /*112370*/  PRMT R14, R16, 0x3340, R0 ;  /* 0x00003340100e7816 */ /* 0x000fe40000000000 */
[----:B------:R-:W-:-:S02]  /*112380*/  LOP3.LUT R19, R44, 0xffff, RZ, 0xc0, !PT ;  /* 0x0000ffff2c137812 */ /* 0x000fc400078ec0ff */
[----:B------:R-:W-:Y:S04]  /*112390*/  STL.64 [R1+0x9b8], R22 ;  /* 0x0009b81601007387 */ /* 0x000fe80000100a00 */
[----:B------:R-:W-:Y:S04]  /*1123a0*/  STL [R1+0x2d4], R17 ;  /* 0x0002d41101007387 */ /* 0x000fe80000100800 */
[----:B------:R0:W-:Y:S04]  /*1123b0*/  STL [R1+0x168], R14 ;  /* 0x0001680e01007387 */ /* 0x0001e80000100800 */
[----:B------:R-:W4:Y:S01]  /*1123c0*/  LDL.LU R44, [R1+0x5900] ;  /* 0x00590000012c7983 */ /* 0x000f220000300800 */
[----:B0-----:R-:W-:-:S02]  /*1123d0*/  PRMT R14, R19, 0x3340, R0 ;  /* 0x00003340130e7816 */ /* 0x001fc40000000000 */
[----:B--2---:R-:W-:Y:S02]  /*1123e0*/  LOP3.LUT R16, R55, 0xffff, RZ, 0xc0, !PT ;  /* 0x0000ffff37107812 */ /* 0x004fe400078ec0ff */
[----:B------:R-:W2:Y:S01]  /*1123f0*/  LDL.LU R55, [R1+0x50d8] ;  /* 0x0050d80001377983 */ /* 0x000ea20000300800 */
[----:B---3--:R-:W-:-:S04]  /*112400*/  LOP3.LUT R17, R57, 0xffff, RZ, 0xc0, !PT ;  /* 0x0000ffff39117812 */ /* 0x008fc800078ec0ff */
[----:B------:R-:W-:-:S04]  /*112410*/  PRMT R22, R16, 0x3340, R17 ;  /* 0x0000334010167816 */ /* 0x000fc80000000011 */
[----:B------:R-:W-:Y:S02]  /*112420*/  PRMT R14, R22, 0x5410, R14 ;  /* 0x00005410160e7816 */ /* 0x000fe4000000000e */
[----:B------:R-:W-:-:S03]  /*112430*/  SHF.R.U32.HI R16, RZ, 0x8, R16 ;  /* 0x00000008ff107819 */ /* 0x000fc60000011610 */
[----:B------:R0:W-:Y:S01]  /*112440*/  STL [R1+0x7a4], R14 ;  /* 0x0007a40e01007387 */ /* 0x0001e20000100800 */
[----:B------:R-:W-:Y:S02]  /*112450*/  SHF.R.U32.HI R17, RZ, 0x8, R17 ;  /* 0x00000008ff117819 */ /* 0x000fe40000011611 */
[----:B------:R-:W-:Y:S01]  /*112460*/  IADD3 R22, P1, PT, R12, R6, RZ ;  /* 0x000000060c167210 */ /* 0x000fe20007f3e0ff */
[----:B------:R-:W3:Y:S01]  /*112470*/  LDL.LU R57, [R1+0x1f48] ;  /* 0x001f480001397983 */ /* 0x000ee20000300800 */
[----:B------:R-:W-:Y:S02]  /*112480*/  LOP3.LUT R16, R16, 0xffff, RZ, 0xc0, !PT ;  /* 0x0000ffff10107812 */ /* 0x000fe400078ec0ff */
[----:B0-----:R-:W-:Y:S02]  /*112490*/  SHF.R.U32.HI R14, RZ, 0x8, R18 ;  /* 0x00000008ff0e7819 */ /* 0x001fe40000011612 */
[----:B------:R-:W-:Y:S02]  /*1124a0*/  LOP3.LUT R17, R17, 0xffff, RZ, 0xc0, !PT ;  /* 0x0000ffff11117812 */ /* 0x000fe400078ec0ff */
[----:B------:R-:W-:Y:S01]  /*1124b0*/  LOP3.LUT R14, R14, 0xffff, RZ, 0xc0, !PT ;  /* 0x0000ffff0e0e7812 */ /* 0x000fe200078ec0ff */
[----:B------:R-:W-:-:S03]  /*1124c0*/  IMAD.X R23, R13, 0x1, R7, P1 ;  /* 0x000000010d177824 */ /* 0x000fc600008e0607 */
[----:B------:R-:W-:Y:S02]  /*1124d0*/  PRMT R18, R14, 0x3340, R0 ;  /* 0x000033400e127816 */ /* 0x000fe40000000000 */
[----:B------:R-:W-:Y:S01]  /*1124e0*/  PRMT R14, R16, 0x3340, R17 ;  /* 0x00003340100e7816 */ /* 0x000fe20000000011 */
[----:B------:R-:W-:Y:S01]  /*1124f0*/  STL.64 [R1+0xa10], R22 ;  /* 0x000a101601007387 */ /* 0x000fe20000100a00 */
[----:B------:R-:W-:-:S03]  /*112500*/  LOP3.LUT R16, R46, 0xffff, RZ, 0xc0, !PT ;  /* 0x0000ffff2e107812 */ /* 0x000fc600078ec0ff */
[----:B------:R0:W-:Y:S04]  /*112510*/  STL [R1+0x164], R18 ;  /* 0x0001641201007387 */ /* 0x0001e80000100800 */
[----:B------:R0:W-:Y:S04]  /*112520*/  STL [R1+0x54c], R14 ;  /* 0x00054c0e01007387 */ /* 0x0001e80000100800 */
[----:B------:R-:W2:Y:S01]  /*112530*/  LDL.LU R46, [R1+0x58fc] ;  /* 0x0058fc00012e7983 */ /* 0x000ea20000300800 */
[----:B----4-:R-:W-:-:S03]  /*112540*/  LOP3.LUT R17, R56, 0xffff, RZ, 0xc0, !PT ;  /* 0x0000ffff38117812 */ /* 0x010fc600078ec0ff */
[----:B------:R-:W4:Y:S01]  /*112550*/  LDL.LU R56, [R1+0x1bdc] ;  /* 0x001bdc0001387983 */ /* 0x000f220000300800 */
[----:B0-----:R-:W-:Y:S02]  /*112560*/  LOP3.LUT R18, R58, 0xffff, RZ, 0xc0, !PT ;  /* 0x0000ffff3a127812 */ /* 0x001fe400078ec0ff */
[----:B------:R-:W-:Y:S01]  /*112570*/  PRMT R14, R16, 0x3340, R0 ;  /* 0x00003340100e7816 */ /* 0x000fe20000000000 */
[----:B------:R-:W4:Y:S01]  /*112580*/  LDL.LU R58, [R1+0x50e4] ;  /* 0x0050e400013a7983 */ /* 0x000f220000300800 */
[----:B------:R-:W-:-:S04]  /*112590*/  PRMT R22, R17, 0x3340, R18 ;  /* 0x0000334011167816 */ /* 0x000fc80000000012 */
[----:B------:R-:W-:Y:S02]  /*1125a0*/  PRMT R14, R22, 0x5410, R14 ;  /* 0x00005410160e7816 */ /* 0x000fe4000000000e */
[----:B------:R-:W-:-:S05]  /*1125b0*/  IADD3 R22, P1, PT, R12, R8, RZ ;  /* 0x000000080c167210 */ /* 0x000fca0007f3e0ff */
[----:B------:R-:W-:Y:S01]  /*1125c0*/  IMAD.X R23, R13, 0x1, R11, P1 ;  /* 0x000000010d177824 */ /* 0x000fe200008e060b */
[----:B------:R0:W-:Y:S04]  /*1125d0*/  STL [R1+0x778], R14 ;  /* 0x0007780e01007387 */ /* 0x0001e80000100800 */
[----:B------:R1:W-:Y:S01]  /*1125e0*/  STL.64 [R1+0xa88], R22 ;  /* 0x000a881601007387 */ /* 0x0003e20000100a00 */
[----:B------:R-:W-:Y:S02]  /*1125f0*/  SHF.R.U32.HI R17, RZ, 0x8, R17 ;  /* 0x00000008ff117819 */ /* 0x000fe40000011611 */
[----:B0-----:R-:W-:Y:S02]  /*112600*/  SHF.R.U32.HI R14, RZ, 0x8, R18 ;  /* 0x00000008ff0e7819 */ /* 0x001fe40000011612 */
[----:B-1----:R-:W-:-:S02]  /*112610*/  IADD3 R22, P1, PT, R12, R9, RZ ;  /* 0x000000090c167210 */ /* 0x002fc40007f3e0ff */
[----:B------:R-:W-:-:S03]  /*112620*/  LOP3.LUT R17, R17, 0xffff, RZ, 0xc0, !PT ;  /* 0x0000ffff11117812 */ /* 0x000fc600078ec0ff */
[----:B------:R-:W-:Y:S01]  /*112630*/  IMAD.X R23, R13, 0x1, R10, P1 ;  /* 0x000000010d177824 */ /* 0x000fe200008e060a */
[----:B------:R-:W-:Y:S02]  /*112640*/  SHF.R.U32.HI R13, RZ, 0x8, R16 ;  /* 0x00000008ff0d7819 */ /* 0x000fe40000011610 */
[----:B------:R-:W-:Y:S02]  /*112650*/  LOP3.LUT R14, R14, 0xffff, RZ, 0xc0, !PT ;  /* 0x0000ffff0e0e7812 */ /* 0x000fe400078ec0ff */
[----:B------:R-:W-:Y:S02]  /*112660*/  LOP3.LUT R13, R13, 0xffff, RZ, 0xc0, !PT ;  /* 0x0000ffff0d0d7812 */ /* 0x000fe400078ec0ff */
[----:B------:R-:W-:Y:S02]  /*112670*/  PRMT R14, R17, 0x3340, R14 ;  /* 0x00003340110e7816 */ /* 0x000fe4000000000e */
[----:B------:R-:W-:-:S03]  /*112680*/  PRMT R13, R13, 0x3340, R0 ;  /* 0x000033400d0d7816 */ /* 0x000fc60000000000 */
[----:B------:R-:W-:Y:S04]  /*112690*/  STL [R1+0x294], R14 ;  /* 0x0002940e01007387 */ /* 0x000fe80000100800 */
[----:B------:R-:W-:Y:S04]  /*1126a0*/  STL.64 [R1+0xad0], R22 ;  /* 0x000ad01601007387 */ /* 0x000fe80000100a00 */
[----:B------:R0:W-:Y:S01]  /*1126b0*/  STL [R1+0x160], R13 ;  /* 0x0001600d01007387 */ /* 0x0001e20000100800 */
[----:B--2---:R-:W-:-:S03]  /*1126c0*/  LOP3.LUT R18, R46, 0xffff, RZ, 0xc0, !PT ;  /* 0x0000ffff2e127812 */ /* 0x004fc600078ec0ff */
[----:B------:R-:W2:Y:S01]  /*1126d0*/  LDL.LU R46, [R1+0x58f8] ;  /* 0x0058f800012e7983 */ /* 0x000ea20000300800 */
[----:B------:R-:W-:Y:S02]  /*1126e0*/  LOP3.LUT R16, R55, 0xffff, RZ, 0xc0, !PT ;  /* 0x0000ffff37107812 */ /* 0x000fe400078ec0ff */
[----:B---3--:R-:W-:Y:S01]  /*1126f0*/  LOP3.LUT R17, R57, 0xffff, RZ, 0xc0, !PT ;  /* 0x0000ffff39117812 */ /* 0x008fe200078ec0ff */
[----:B------:R-:W3:Y:S01]  /*112700*/  LDL.LU R55, [R1+0x2338] ;  /* 0x0023380001377983 */ /* 0x000ee20000300800 */
[----:B0-----:R-:W-:Y:S02]  /*112710*/  PRMT R13, R18, 0x3340, R0 ;  /* 0x00003340120d7816 */ /* 0x001fe40000000000 */
[----:B------:R-:W-:-:S04]  /*112720*/  PRMT R14, R16, 0x3340, R17 ;  /* 0x00003340100e7816 */ /* 0x000fc80000000011 */
[----:B------:R-:W-:-:S05]  /*112730*/  PRMT R13, R14, 0x5410, R13 ;  /* 0x000054100e0d7816 */ /* 0x000fca000000000d */
[----:B------:R0:W-:Y:S04]  /*112740*/  STL [R1+0x774], R13 ;  /* 0x0007740d01007387 */ /* 0x0001e80000100800 */
[----:B------:R-:W3:Y:S01]  /*112750*/  LDL.LU R57, [R1+0x1cc8] ;  /* 0x001cc80001397983 */ /* 0x000ee20000300800 */
[----:B------:R-:W-:Y:S02]  /*112760*/  SHF.R.U32.HI R16, RZ, 0x8, R16 ;  /* 0x00000008ff107819 */ /* 0x000fe40000011610 */
[----:B0-----:R-:W-:Y:S02]  /*112770*/  SHF.R.U32.HI R13, RZ, 0x8, R19 ;  /* 0x00000008ff0d7819 */ /* 0x001fe40000011613 */
[----:B------:R-:W-:Y:S02]  /*112780*/  SHF.R.U32.HI R14, RZ, 0x8, R17 ;  /* 0x00000008ff0e7819 */ /* 0x000fe40000011611 */
[----:B------:R-:W-:-:S02]  /*112790*/  LOP3.LUT R13, R13, 0xffff, RZ, 0xc0, !PT ;  /* 0x0000ffff0d0d7812 */ /* 0x000fc400078ec0ff */
[----:B------:R-:W-:Y:S02]  /*1127a0*/  LOP3.LUT R16, R16, 0xffff, RZ, 0xc0, !PT ;  /* 0x0000ffff10107812 */ /* 0x000fe400078ec0ff */
[----:B------:R-:W-:Y:S02]  /*1127b0*/  LOP3.LUT R14, R14, 0xffff, RZ, 0xc0, !PT ;  /* 0x0000ffff0e0e7812 */ /* 0x000fe400078ec0ff */
[----:B------:R-:W-:Y:S02]  /*1127c0*/  PRMT R17, R13, 0x3340, R0 ;  /* 0x000033400d117816 */ /* 0x000fe40000000000 */
[----:B------:R-:W-:Y:S02]  /*1127d0*/  PRMT R13, R16, 0x3340, R14 ;  /* 0x00003340100d7816 */ /* 0x000fe4000000000e */
[----:B----4-:R-:W-:Y:S01]  /*1127e0*/  LOP3.LUT R19, R56, 0xffff, RZ, 0xc0, !PT ;  /* 0x0000ffff38137812 */ /* 0x010fe200078ec0ff */
[----:B------:R-:W-:Y:S01]  /*1127f0*/  STL [R1+0x15c], R17 ;  /* 0x00015c1101007387 */ /* 0x000fe20000100800 */
[----:B------:R-:W-:Y:S01]  /*112800*/  LOP3.LUT R16, R58, 0xffff, RZ, 0xc0, !PT ;  /* 0x0000ffff3a107812 */ /* 0x000fe200078ec0ff */
[----:B------:R-:W-:Y:S01]  /*112810*/  VIADD R12, R12, UR6 ;  /* 0x000000060c0c7c36 */ /* 0x000fe20008000000 */
[----:B------:R-:W0:Y:S01]  /*112820*/  LDCU UR6, c[0x0][0x3b8] ;  /* 0x00007700ff0677ac */ /* 0x000e220008000800 */
[----:B------:R1:W-:Y:S03]  /*112830*/  STL [R1+0x290], R13 ;  /* 0x0002900d01007387 */ /* 0x0003e60000100800 */
[----:B------:R-:W-:-:S02]  /*112840*/  IADD3 R22, P1, PT, R12, R4, RZ ;  /* 0x000000040c167210 */ /* 0x000fc40007f3e0ff */
[----:B-1----:R-:W-:Y:S02]  /*112850*/  PRMT R13, R19, 0x3340, R0 ;  /* 0x00003340130d7816 */ /* 0x002fe40000000000 */
[----:B--2---:R-:W-:-:S04]  /*112860*/  LOP3.LUT R17, R46, 0xffff, RZ, 0xc0, !PT ;  /* 0x0000ffff2e117812 */ /* 0x004fc800078ec0ff */
[----:B------:R-:W-:-:S04]  /*112870*/  PRMT R14, R16, 0x3340, R17 ;  /* 0x00003340100e7816 */ /* 0x000fc80000000011 */
[----:B------:R-:W-:Y:S02]  /*112880*/  PRMT R14, R14, 0x5410, R13 ;  /* 0x000054100e0e7816 */ /* 0x000fe4000000000d */
[----:B------:R-:W-:-:S05]  /*112890*/  SHF.R.S32.HI R13, RZ, 0x1f, R12 ;  /* 0x0000001fff0d7819 */ /* 0x000fca000001140c */
[----:B------:R-:W-:Y:S01]  /*1128a0*/  IMAD.X R23, R13, 0x1, R5, P1 ;  /* 0x000000010d177824 */ /* 0x000fe200008e0605 */
[----:B------:R1:W-:Y:S04]  /*1128b0*/  STL [R1+0x770], R14 ;  /* 0x0007700e01007387 */ /* 0x0003e80000100800 */
[----:B------:R2:W-:Y:S04]  /*1128c0*/  STL.64 [R1+0xa80], R22 ;  /* 0x000a801601007387 */ /* 0x0005e80000100a00 */
[----:B------:R-:W4:Y:S04]  /*1128d0*/  LDL.LU R56, [R1+0x232c] ;  /* 0x00232c0001387983 */ /* 0x000f280000300800 */
[----:B------:R-:W4:Y:S01]  /*1128e0*/  LDL.LU R58, [R1+0x1cdc] ;  /* 0x001cdc00013a7983 */ /* 0x000f220000300800 */
        /* <DEDUP_REMOVED lines=8> */
[----:B---3--:R-:W-:Y:S02]  /*112970*/  LOP3.LUT R17, R55, 0xffff, RZ, 0xc0, !PT ;  /* 0x0000ffff37117812 */ /* 0x008fe400078ec0ff */
[----:B------:R-:W-:Y:S02]  /*112980*/  LOP3.LUT R16, R43, 0xffff, RZ, 0xc0, !PT ;  /* 0x0000ffff2b107812 */ /* 0x000fe400078ec0ff */
[----:B------:R-:W-:Y:S01]  /*112990*/  LOP3.LUT R18, R57, 0xffff, RZ, 0xc0, !PT ;  /* 0x0000ffff39127812 */ /* 0x000fe200078ec0ff */
[----:B------:R-:W-:Y:S03]  /*1129a0*/  STL [R1+0x57e8], R46 ;  /* 0x0057e82e01007387 */ /* 0x000fe60000100800 */
[----:B--2---:R-:W-:Y:S01]  /*1129b0*/  PRMT R22, R17, 0x3340, R18 ;  /* 0x0000334011167816 */ /* 0x004fe20000000012 */
[----:B------:R1:W-:Y:S01]  /*1129c0*/  STL [R1+0x158], R14 ;  /* 0x0001580e01007387 */ /* 0x0003e20000100800 */
[----:B------:R-:W-:-:S03]  /*1129d0*/  SHF.R.U32.HI R17, RZ, 0x8, R17 ;  /* 0x00000008ff117819 */ /* 0x000fc60000011611 */
[----:B------:R-:W2:Y:S01]  /*1129e0*/  LDL.LU R43, [R1+0x58f4] ;  /* 0x0058f400012b7983 */ /* 0x000ea20000300800 */
[----:B-1----:R-:W-:-:S04]  /*1129f0*/  PRMT R14, R16, 0x3340, R0 ;  /* 0x00003340100e7816 */ /* 0x002fc80000000000 */
[----:B------:R-:W-:Y:S02]  /*112a00*/  PRMT R14, R22, 0x5410, R14 ;  /* 0x00005410160e7816 */ /* 0x000fe4000000000e */
[----:B------:R-:W-:-:S03]  /*112a10*/  IADD3 R22, P1, PT, R12, R6, RZ ;  /* 0x000000060c167210 */ /* 0x000fc60007f3e0ff */
[----:B------:R1:W-:Y:S01]  /*112a20*/  STL [R1+0x72c], R14 ;  /* 0x00072c0e01007387 */ /* 0x0003e20000100800 */
[----:B------:R-:W-:Y:S01]  /*112a30*/  SHF.R.U32.HI R18, RZ, 0x8, R18 ;  /* 0x00000008ff127819 */ /* 0x000fe20000011612 */
[----:B------:R-:W-:Y:S01]  /*112a40*/  IMAD.X R23, R13, 0x1, R7, P1 ;  /* 0x000000010d177824 */ /* 0x000fe200008e0607 */
[----:B------:R-:W-:Y:S02]  /*112a50*/  LOP3.LUT R17, R17, 0xffff, RZ, 0xc0, !PT ;  /* 0x0000ffff11117812 */ /* 0x000fe400078ec0ff */
[----:B------:R-:W-:Y:S02]  /*112a60*/  LOP3.LUT R18, R18, 0xffff, RZ, 0xc0, !PT ;  /* 0x0000ffff12127812 */ /* 0x000fe400078ec0ff */
[----:B-1----:R-:W-:Y:S01]  /*112a70*/  SHF.R.U32.HI R14, RZ, 0x8, R19 ;  /* 0x00000008ff0e7819 */ /* 0x002fe20000011613 */
[----:B------:R1:W-:Y:S03]  /*112a80*/  STL.64 [R1+0xaa8], R22 ;  /* 0x000aa81601007387 */ /* 0x0003e60000100a00 */
[----:B------:R-:W-:Y:S01]  /*112a90*/  LOP3.LUT R14, R14, 0xffff, RZ, 0xc0, !PT ;  /* 0x0000ffff0e0e7812 */ /* 0x000fe200078ec0ff */
[----:B------:R-:W3:Y:S04]  /*112aa0*/  LDL.LU R28, [R1+0x5120] ;  /* 0x00512000011c7983 */ /* 0x000ee80000300800 */
[----:B------:R-:W2:Y:S01]  /*112ab0*/  LDL.LU R29, [R1+0x1bfc] ;  /* 0x001bfc00011d7983 */ /* 0x000ea20000300800 */
[----:B-1----:R-:W-:-:S03]  /*112ac0*/  PRMT R22, R14, 0x3340, R0 ;  /* 0x000033400e167816 */ /* 0x002fc60000000000 */
[----:B------:R-:W2:Y:S01]  /*112ad0*/  LDL.LU R30, [R1+0x1f58] ;  /* 0x001f5800011e7983 */ /* 0x000ea20000300800 */
        /* <DEDUP_REMOVED lines=11> */
[----:B------:R-:W2:Y:S04]  /*112b90*/  LDL.LU R45, [R1+0x58f0] ;  /* 0x0058f000012d7983 */ /* 0x000ea80000300800 */
[----:B------:R-:W2:Y:S04]  /*112ba0*/  LDL.LU R31, [R1+0x5138] ;  /* 0x00513800011f7983 */ /* 0x000ea80000300800 */
[----:B------:R-:W2:Y:S04]  /*112bb0*/  LDL.LU R55, [R1+0x1c18] ;  /* 0x001c180001377983 */ /* 0x000ea80000300800 */
[----:B------:R-:W2:Y:S01]  /*112bc0*/  LDL.LU R57, [R1+0x1f4c] ;  /* 0x001f4c0001397983 */ /* 0x000ea20000300800 */
[----:B-1----:R-:W-:-:S02]  /*112bd0*/  PRMT R14, R46, 0x3340, R0 ;  /* 0x000033402e0e7816 */ /* 0x002fc40000000000 */
[----:B----4-:R-:W-:Y:S02]  /*112be0*/  LOP3.LUT R16, R58, 0xffff, RZ, 0xc0, !PT ;  /* 0x0000ffff3a107812 */ /* 0x010fe400078ec0ff */
[----:B------:R-:W4:Y:S01]  /*112bf0*/  LDL.LU R58, [R1+0x4f10] ;  /* 0x004f1000013a7983 */ /* 0x000f220000300800 */
[----:B------:R-:W-:-:S04]  /*112c00*/  LOP3.LUT R17, R56, 0xffff, RZ, 0xc0, !PT ;  /* 0x0000ffff38117812 */ /* 0x000fc800078ec0ff */
[----:B------:R-:W-:-:S04]  /*112c10*/  PRMT R18, R17, 0x3340, R16 ;  /* 0x0000334011127816 */ /* 0x000fc80000000010 */
[----:B------:R-:W-:-:S05]  /*112c20*/  PRMT R14, R18, 0x5410, R14 ;  /* 0x00005410120e7816 */ /* 0x000fca000000000e */
[----:B------:R1:W-:Y:S04]  /*112c30*/  STL [R1+0x728], R14 ;  /* 0x0007280e01007387 */ /* 0x0003e80000100800 */
[----:B------:R-:W4:Y:S01]  /*112c40*/  LDL.LU R56, [R1+0x1cf8] ;  /* 0x001cf80001387983 */ /* 0x000f220000300800 */
[----:B------:R-:W-:-:S05]  /*112c50*/  IADD3 R18, P1, PT, R12, R9, RZ ;  /* 0x000000090c127210 */ /* 0x000fca0007f3e0ff */
[----:B------:R-:W-:Y:S01]  /*112c60*/  IMAD.X R19, R13, 0x1, R10, P1 ;  /* 0x000000010d137824 */ /* 0x000fe200008e060a */
[----:B-1----:R-:W-:Y:S02]  /*112c70*/  SHF.R.U32.HI R14, RZ, 0x8, R17 ;  /* 0x00000008ff0e7819 */ /* 0x002fe40000011611 */
[----:B------:R-:W-:Y:S02]  /*112c80*/  SHF.R.U32.HI R13, RZ, 0x8, R16 ;  /* 0x00000008ff0d7819 */ /* 0x000fe40000011610 */
[----:B------:R3:W-:Y:S01]  /*112c90*/  STL.64 [R1+0xbf0], R18 ;  /* 0x000bf01201007387 */ /* 0x0007e20000100a00 */
[----:B------:R-:W-:Y:S02]  /*112ca0*/  LOP3.LUT R14, R14, 0xffff, RZ, 0xc0, !PT ;  /* 0x0000ffff0e0e7812 */ /* 0x000fe400078ec0ff */
[----:B------:R-:W-:-:S04]  /*112cb0*/  LOP3.LUT R13, R13, 0xffff, RZ, 0xc0, !PT ;  /* 0x0000ffff0d0d7812 */ /* 0x000fc800078ec0ff */
[----:B------:R-:W-:Y:S02]  /*112cc0*/  PRMT R38, R14, 0x3340, R13 ;  /* 0x000033400e267816 */ /* 0x000fe4000000000d */
[----:B---3--:R-:W-:Y:S02]  /*112cd0*/  LOP3.LUT R18, R28, 0xffff, RZ, 0xc0, !PT ;  /* 0x0000ffff1c127812 */ /* 0x008fe400078ec0ff */
[----:B--2---:R-:W-:Y:S02]  /*112ce0*/  LOP3.LUT R16, R29, 0xffff, RZ, 0xc0, !PT ;  /* 0x0000ffff1d107812 */ /* 0x004fe400078ec0ff */
[----:B------:R-:W-:Y:S02]  /*112cf0*/  LOP3.LUT R17, R30, 0xffff, RZ, 0xc0, !PT ;  /* 0x0000ffff1e117812 */ /* 0x000fe400078ec0ff */
[----:B------:R-:W-:Y:S02]  /*112d00*/  PRMT R13, R16, 0x3340, R0 ;  /* 0x00003340100d7816 */ /* 0x000fe40000000000 */
[----:B------:R-:W-:-:S02]  /*112d10*/  PRMT R14, R18, 0x3340, R17 ;  /* 0x00003340120e7816 */ /* 0x000fc40000000011 */
[----:B------:R-:W-:Y:S02]  /*112d20*/  SHF.R.U32.HI R16, RZ, 0x8, R16 ;  /* 0x00000008ff107819 */ /* 0x000fe40000011610 */
[----:B------:R-:W-:Y:S02]  /*112d30*/  PRMT R19, R14, 0x5410, R13 ;  /* 0x000054100e137816 */ /* 0x000fe4000000000d */
[----:B------:R-:W-:Y:S02]  /*112d40*/  SHF.R.U32.HI R14, RZ, 0x8, R18 ;  /* 0x00000008ff0e7819 */ /* 0x000fe40000011612 */
[----:B------:R-:W-:Y:S02]  /*112d50*/  SHF.R.U32.HI R13, RZ, 0x8, R17 ;  /* 0x00000008ff0d7819 */ /* 0x000fe40000011611 */
[----:B------:R-:W-:Y:S02]  /*112d60*/  LOP3.LUT R14, R14, 0xffff, RZ, 0xc0, !PT ;  /* 0x0000ffff0e0e7812 */ /* 0x000fe400078ec0ff */
[----:B------:R-:W-:-:S02]  /*112d70*/  LOP3.LUT R13, R13, 0xffff, RZ, 0xc0, !PT ;  /* 0x0000ffff0d0d7812 */ /* 0x000fc400078ec0ff */
[----:B------:R-:W-:Y:S02]  /*112d80*/  LOP3.LUT R16, R16, 0xffff, RZ, 0xc0, !PT ;  /* 0x0000ffff10107812 */ /* 0x000fe400078ec0ff */
[----:B------:R-:W-:Y:S02]  /*112d90*/  PRMT R14, R14, 0x3340, R13 ;  /* 0x000033400e0e7816 */ /* 0x000fe4000000000d */
[----:B------:R-:W-:Y:S01]  /*112da0*/  PRMT R13, R16, 0x3340, R0 ;  /* 0x00003340100d7816 */ /* 0x000fe20000000000 */
[----:B------:R-:W-:Y:S04]  /*112db0*/  STL [R1+0x571c], R38 ;  /* 0x00571c2601007387 */ /* 0x000fe80000100800 */
[----:B------:R-:W-:Y:S04]  /*112dc0*/  STL [R1+0x724], R19 ;  /* 0x0007241301007387 */ /* 0x000fe80000100800 */
[----:B------:R-:W-:Y:S04]  /*112dd0*/  STL [R1+0x284], R14 ;  /* 0x0002840e01007387 */ /* 0x000fe80000100800 */
[----:B------:R1:W-:Y:S01]  /*112de0*/  STL [R1+0x14c], R13 ;  /* 0x00014c0d01007387 */ /* 0x0003e20000100800 */
[----:B------:R-:W-:-:S02]  /*112df0*/  LOP3.LUT R22, R31, 0xffff, RZ, 0xc0, !PT ;  /* 0x0000ffff1f167812 */ /* 0x000fc400078ec0ff */
[----:B------:R-:W-:Y:S02]  /*112e00*/  LOP3.LUT R16, R55, 0xffff, RZ, 0xc0, !PT ;  /* 0x0000ffff37107812 */ /* 0x000fe400078ec0ff */
[----:B------:R-:W-:Y:S02]  /*112e10*/  LOP3.LUT R23, R57, 0xffff, RZ, 0xc0, !PT ;  /* 0x0000ffff39177812 */ /* 0x000fe400078ec0ff */
[----:B-1----:R-:W-:Y:S02]  /*112e20*/  PRMT R13, R16, 0x3340, R0 ;  /* 0x00003340100d7816 */ /* 0x002fe40000000000 */
[----:B------:R-:W-:-:S04]  /*112e30*/  PRMT R14, R22, 0x3340, R23 ;  /* 0x00003340160e7816 */ /* 0x000fc80000000017 */
[----:B------:R-:W-:Y:S02]  /*112e40*/  PRMT R13, R14, 0x5410, R13 ;  /* 0x000054100e0d7816 */ /* 0x000fe4000000000d */
[----:B------:R-:W-:Y:S02]  /*112e50*/  LOP3.LUT R17, R43, 0xffff, RZ, 0xc0, !PT ;  /* 0x0000ffff2b117812 */ /* 0x000fe400078ec0ff */
[----:B------:R-:W2:Y:S04]  /*112e60*/  LDL.LU R43, [R1+0x58ec] ;  /* 0x0058ec00012b7983 */ /* 0x000ea80000300800 */
[----:B------:R1:W-:Y:S01]  /*112e70*/  STL [R1+0x720], R13 ;  /* 0x0007200d01007387 */ /* 0x0003e20000100800 */
[----:B----4-:R-:W-:-:S03]  /*112e80*/  LOP3.LUT R18, R58, 0xffff, RZ, 0xc0, !PT ;  /* 0x0000ffff3a127812 */ /* 0x010fc600078ec0ff */
[----:B------:R-:W3:Y:S04]  /*112e90*/  LDL.LU R58, [R1+0x233c] ;  /* 0x00233c00013a7983 */ /* 0x000ee80000300800 */
[----:B------:R-:W4:Y:S01]  /*112ea0*/  LDL.LU R29, [R1+0x1d08] ;  /* 0x001d0800011d7983 */ /* 0x000f220000300800 */
[----:B-1----:R-:W-:Y:S01]  /*112eb0*/  PRMT R13, R17, 0x3340, R0 ;  /* 0x00003340110d7816 */ /* 0x002fe20000000000 */
[----:B0-----:R-:W-:Y:S01]  /*112ec0*/  VIADD R12, R12, UR6 ;  /* 0x000000060c0c7c36 */ /* 0x001fe20008000000 */
[----:B------:R-:W-:Y:S01]  /*112ed0*/  LOP3.LUT R19, R56, 0xffff, RZ, 0xc0, !PT ;  /* 0x0000ffff38137812 */ /* 0x000fe200078ec0ff */
[----:B------:R-:W0:Y:S03]  /*112ee0*/  LDCU UR6, c[0x0][0x3b8] ;  /* 0x00007700ff0677ac */ /* 0x000e260008000800 */
        /* <DEDUP_REMOVED lines=10> */
[----:B-1----:R-:W-:Y:S01]  /*112f90*/  SHF.R.U32.HI R14, RZ, 0x8, R23 ;  /* 0x00000008ff0e7819 */ /* 0x002fe20000011617 */
[----:B------:R-:W2:Y:S01]  /*112fa0*/  LDL.LU R30, [R1+0x1f68] ;  /* 0x001f6800011e7983 */ /* 0x000ea20000300800 */
        /* <DEDUP_REMOVED lines=15> */
[----:B------:R-:W-:-:S04]  /*1130a0*/  LOP3.LUT R14, R14, 0xffff, RZ, 0xc0, !PT ;  /* 0x0000ffff0e0e7812 */ /* 0x000fc800078ec0ff */
[--C-:B------:R-:W-:Y:S02]  /*1130b0*/  PRMT R17, R14, 0x3340, R0.reuse ;  /* 0x000033400e117816 */ /* 0x100fe40000000000 */
[----:B------:R-:W-:Y:S01]  /*1130c0*/  PRMT R14, R16, 0x3340, R0 ;  /* 0x00003340100e7816 */ /* 0x000fe20000000000 */
[----:B------:R-:W-:Y:S04]  /*1130d0*/  STL.64 [R1+0xbe8], R18 ;  /* 0x000be81201007387 */ /* 0x000fe80000100a00 */
[----:B------:R-:W-:Y:S04]  /*1130e0*/  STL [R1+0x148], R17 ;  /* 0x0001481101007387 */ /* 0x000fe80000100800 */
[----:B------:R-:W2:Y:S04]  /*1130f0*/  LDL.LU R31, [R1+0x5194] ;  /* 0x00519400011f7983 */ /* 0x000ea80000300800 */
[----:B------:R1:W-:Y:S04]  /*113100*/  STL [R1+0x144], R14 ;  /* 0x0001440e01007387 */ /* 0x0003e80000100800 */
[----:B------:R-:W2:Y:S01]  /*113110*/  LDL.LU R55, [R1+0x1c48] ;  /* 0x001c480001377983 */ /* 0x000ea20000300800 */
[----:B------:R-:W-:-:S04]  /*113120*/  LOP3.LUT R50, R44, 0xffff, RZ, 0xc0, !PT ;  /* 0x0000ffff2c327812 */ /* 0x000fc800078ec0ff */
[----:B-1----:R-:W-:Y:S02]  /*113130*/  PRMT R14, R50, 0x3340, R0 ;  /* 0x00003340320e7816 */ /* 0x002fe40000000000 */
[----:B---3--:R-:W-:Y:S02]  /*113140*/  LOP3.LUT R16, R58, 0xffff, RZ, 0xc0, !PT ;  /* 0x0000ffff3a107812 */ /* 0x008fe400078ec0ff */
[----:B------:R-:W3:Y:S01]  /*113150*/  LDL.LU R58, [R1+0x1f5c] ;  /* 0x001f5c00013a7983 */ /* 0x000ee20000300800 */
[----:B----4-:R-:W-:-:S03]  /*113160*/  LOP3.LUT R17, R29, 0xffff, RZ, 0xc0, !PT ;  /* 0x0000ffff1d117812 */ /* 0x010fc600078ec0ff */
[----:B------:R-:W4:Y:S01]  /*113170*/  LDL.LU R44, [R1+0x58e8] ;  /* 0x0058e800012c7983 */ /* 0x000f220000300800 */
        /* <DEDUP_REMOVED lines=14> */
[----:B-1----:R-:W-:-:S03]  /*113260*/  LOP3.LUT R18, R56, 0xffff, RZ, 0xc0, !PT ;  /* 0x0000ffff38127812 */ /* 0x002fc600078ec0ff */
[----:B------:R-:W4:Y:S01]  /*113270*/  LDL.LU R56, [R1+0x1d1c] ;  /* 0x001d1c0001387983 */ /* 0x000f220000300800 */
[----:B------:R-:W-:Y:S02]  /*113280*/  LOP3.LUT R16, R30, 0xffff, RZ, 0xc0, !PT ;  /* 0x0000ffff1e107812 */ /* 0x000fe400078ec0ff */
        /* <DEDUP_REMOVED lines=8> */
[----:B-1----:R-:W-:-:S04]  /*113310*/  SHF.R.U32.HI R14, RZ, 0x8, R17 ;  /* 0x00000008ff0e7819 */ /* 0x002fc80000011611 */
[----:B------:R-:W-:-:S04]  /*113320*/  LOP3.LUT R14, R14, 0xffff, RZ, 0xc0, !PT ;  /* 0x0000ffff0e0e7812 */ /* 0x000fc800078ec0ff */
[----:B------:R-:W-:Y:S01]  /*113330*/  PRMT R13, R14, 0x3340, R13 ;  /* 0x000033400e0d7816 */ /* 0x000fe2000000000d */
[----:B------:R-:W-:Y:S04]  /*113340*/  STL.64 [R1+0xc38], R22 ;  /* 0x000c381601007387 */ /* 0x000fe80000100a00 */
[----:B------:R1:W-:Y:S01]  /*113350*/  STL [R1+0x27c], R13 ;  /* 0x00027c0d01007387 */ /* 0x0003e20000100800 */
[----:B------:R-:W-:-:S03]  /*113360*/  LOP3.LUT R19, R55, 0xffff, RZ, 0xc0, !PT ;  /* 0x0000ffff37137812 */ /* 0x000fc600078ec0ff */
[----:B------:R-:W4:Y:S01]  /*113370*/  LDL.LU R55, [R1+0x4f24] ;  /* 0x004f240001377983 */ /* 0x000f220000300800 */
[----:B------:R-:W-:Y:S02]  /*113380*/  LOP3.LUT R16, R31, 0xffff, RZ, 0xc0, !PT ;  /* 0x0000ffff1f107812 */ /* 0x000fe400078ec0ff */
[----:B-1----:R-:W-:Y:S02]  /*113390*/  PRMT R13, R19, 0x3340, R0 ;  /* 0x00003340130d7816 */ /* 0x002fe40000000000 */
[----:B---3--:R-:W-:Y:S02]  /*1133a0*/  LOP3.LUT R17, R58, 0xffff, RZ, 0xc0, !PT ;  /* 0x0000ffff3a117812 */ /* 0x008fe400078ec0ff */
[----:B------:R-:W3:Y:S02]  /*1133b0*/  LDL.LU R58, [R1+0x1d38] ;  /* 0x001d3800013a7983 */ /* 0x000ee40000300800 */
[----:B------:R-:W-:-:S04]  /*1133c0*/  PRMT R14, R16, 0x3340, R17 ;  /* 0x00003340100e7816 */ /* 0x000fc80000000011 */
[----:B------:R-:W-:-:S05]  /*1133d0*/  PRMT R13, R14, 0x5410, R13 ;  /* 0x000054100e0d7816 */ /* 0x000fca000000000d */
[----:B------:R1:W-:Y:S01]  /*1133e0*/  STL [R1+0x710], R13 ;  /* 0x0007100d01007387 */ /* 0x0003e20000100800 */
[----:B------:R-:W-:Y:S02]  /*1133f0*/  SHF.R.U32.HI R16, RZ, 0x8, R16 ;  /* 0x00000008ff107819 */ /* 0x000fe40000011610 */
[----:B------:R-:W-:Y:S02]  /*113400*/  SHF.R.U32.HI R14, RZ, 0x8, R17 ;  /* 0x00000008ff0e7819 */ /* 0x000fe40000011611 */
[----:B-1----:R-:W-:-:S04]  /*113410*/  SHF.R.U32.HI R13, RZ, 0x8, R18 ;  /* 0x00000008ff0d7819 */ /* 0x002fc80000011612 */
[----:B------:R-:W-:Y:S02]  /*113420*/  LOP3.LUT R13, R13, 0xffff, RZ, 0xc0, !PT ;  /* 0x0000ffff0d0d7812 */ /* 0x000fe400078ec0ff */
[----:B------:R-:W-:Y:S02]  /*113430*/  LOP3.LUT R16, R16, 0xffff, RZ, 0xc0, !PT ;  /* 0x0000ffff10107812 */ /* 0x000fe400078ec0ff */
[----:B------:R-:W-:Y:S02]  /*113440*/  LOP3.LUT R14, R14, 0xffff, RZ, 0xc0, !PT ;  /* 0x0000ffff0e0e7812 */ /* 0x000fe400078ec0ff */
[----:B------:R-:W-:Y:S02]  /*113450*/  PRMT R17, R13, 0x3340, R0 ;  /* 0x000033400d117816 */ /* 0x000fe40000000000 */
[----:B------:R-:W-:Y:S02]  /*113460*/  PRMT R13, R16, 0x3340, R14 ;  /* 0x00003340100d7816 */ /* 0x000fe4000000000e */
[----:B------:R-:W-:Y:S01]  /*113470*/  LOP3.LUT R18, R43, 0xffff, RZ, 0xc0, !PT ;  /* 0x0000ffff2b127812 */ /* 0x000fe200078ec0ff */
[----:B------:R4:W-:Y:S01]  /*113480*/  STL [R1+0x140], R17 ;  /* 0x0001401101007387 */ /* 0x0009e20000100800 */
[----:B--2---:R-:W-:-:S03]  /*113490*/  LOP3.LUT R16, R57, 0xffff, RZ, 0xc0, !PT ;  /* 0x0000ffff39107812 */ /* 0x004fc600078ec0ff */
[----:B------:R-:W2:Y:S01]  /*1134a0*/  LDL.LU R43, [R1+0x58e4] ;  /* 0x0058e400012b7983 */ /* 0x000ea20000300800 */
[----:B----4-:R-:W-:-:S03]  /*1134b0*/  LOP3.LUT R17, R56, 0xffff, RZ, 0xc0, !PT ;  /* 0x0000ffff38117812 */ /* 0x010fc600078ec0ff */
[----:B------:R1:W-:Y:S01]  /*1134c0*/  STL [R1+0x278], R13 ;  /* 0x0002780d01007387 */ /* 0x0003e20000100800 */
[----:B------:R-:W-:Y:S01]  /*1134d0*/  PRMT R14, R16, 0x3340, R17 ;  /* 0x00003340100e7816 */ /* 0x000fe20000000011 */
[----:B0-----:R-:W-:Y:S02]  /*1134e0*/  VIADD R12, R12, UR6 ;  /* 0x000000060c0c7c36 */ /* 0x001fe40008000000 */
[----:B------:R-:W4:Y:S01]  /*1134f0*/  LDL.LU R57, [R1+0x51b8] ;  /* 0x0051b80001397983 */ /* 0x000f220000300800 */
[----:B-1----:R-:W-:-:S03]  /*113500*/  PRMT R13, R18, 0x3340, R0 ;  /* 0x00003340120d7816 */ /* 0x002fc60000000000 */
[----:B------:R-:W2:Y:S01]  /*113510*/  LDL.LU R56, [R1+0x1f6c] ;  /* 0x001f6c0001387983 */ /* 0x000ea20000300800 */
[----:B------:R-:W-:Y:S01]  /*113520*/  SHF.R.U32.HI R16, RZ, 0x8, R16 ;  /* 0x00000008ff107819 */ /* 0x000fe20000011610 */
[----:B------:R-:W0:Y:S01]  /*113530*/  LDCU UR6, c[0x0][0x3b8] ;  /* 0x00007700ff0677ac */ /* 0x000e220008000800 */
[----:B------:R-:W-:Y:S02]  /*113540*/  PRMT R13, R14, 0x5410, R13 ;  /* 0x000054100e0d7816 */ /* 0x000fe4000000000d */
[----:B------:R-:W-:Y:S02]  /*113550*/  SHF.R.U32.HI R14, RZ, 0x8, R19 ;  /* 0x00000008ff0e7819 */ /* 0x000fe40000011613 */
[----:B------:R-:W-:Y:S01]  /*113560*/  SHF.R.U32.HI R17, RZ, 0x8, R17 ;  /* 0x00000008ff117819 */ /* 0x000fe20000011611 */
[----:B------:R1:W-:Y:S01]  /*113570*/  STL [R1+0x70c], R13 ;  /* 0x00070c0d01007387 */ /* 0x0003e20000100800 */
[----:B------:R-:W-:Y:S02]  /*113580*/  IADD3 R22, P1, PT, R12, R4, RZ ;  /* 0x000000040c167210 */ /* 0x000fe40007f3e0ff */
[----:B------:R-:W-:-:S02]  /*113590*/  LOP3.LUT R14, R14, 0xffff, RZ, 0xc0, !PT ;  /* 0x0000ffff0e0e7812 */ /* 0x000fc400078ec0ff */
[----:B------:R-:W-:Y:S02]  /*1135a0*/  LOP3.LUT R16, R16, 0xffff, RZ, 0xc0, !PT ;  /* 0x0000ffff10107812 */ /* 0x000fe400078ec0ff */
[----:B------:R-:W-:Y:S02]  /*1135b0*/  LOP3.LUT R17, R17, 0xffff, RZ, 0xc0, !PT ;  /* 0x0000ffff11117812 */ /* 0x000fe400078ec0ff */
[----:B-1----:R-:W-:Y:S02]  /*1135c0*/  SHF.R.S32.HI R13, RZ, 0x1f, R12 ;  /* 0x0000001fff0d7819 */ /* 0x002fe4000001140c */
        /* <DEDUP_REMOVED lines=8> */
[----:B------:R-:W2:Y:S01]  /*113650*/  LDL.LU R31, [R1+0x51d4] ;  /* 0x0051d400011f7983 */ /* 0x000ea20000300800 */
[----:B------:R-:W-:-:S02]  /*113660*/  LOP3.LUT R16, R55, 0xffff, RZ, 0xc0, !PT ;  /* 0x0000ffff37107812 */ /* 0x000fc400078ec0ff */
[----:B---3--:R-:W-:Y:S02]  /*113670*/  LOP3.LUT R17, R58, 0xffff, RZ, 0xc0, !PT ;  /* 0x0000ffff3a117812 */ /* 0x008fe400078ec0ff */
[----:B------:R-:W3:Y:S01]  /*113680*/  LDL.LU R58, [R1+0x1c78] ;  /* 0x001c7800013a7983 */ /* 0x000ee20000300800 */
[----:B-1----:R-:W-:Y:S02]  /*113690*/  PRMT R14, R48, 0x3340, R0 ;  /* 0x00003340300e7816 */ /* 0x002fe40000000000 */
        /* <DEDUP_REMOVED lines=13> */
[----:B------:R-:W-:Y:S04]  /*113770*/  STL.64 [R1+0xc30], R22 ;  /* 0x000c301601007387 */ /* 0x000fe80000100a00 */
[----:B------:R-:W-:Y:S04]  /*113780*/  STL [R1+0x5724], R34 ;  /* 0x0057242201007387 */ /* 0x000fe80000100800 */
[----:B------:R1:W-:Y:S01]  /*113790*/  STL [R1+0x118], R14 ;  /* 0x0001180e01007387 */ /* 0x0003e20000100800 */
[----:B----4-:R-:W-:-:S02]  /*1137a0*/  LOP3.LUT R17, R57, 0xffff, RZ, 0xc0, !PT ;  /* 0x0000ffff39117812 */ /* 0x010fc400078ec0ff */
[----:B--2---:R-:W-:-:S04]  /*1137b0*/  LOP3.LUT R18, R56, 0xffff, RZ, 0xc0, !PT ;  /* 0x0000ffff38127812 */ /* 0x004fc800078ec0ff */
[----:B------:R-:W-:Y:S02]  /*1137c0*/  PRMT R19, R17, 0x3340, R18 ;  /* 0x0000334011137816 */ /* 0x000fe40000000012 */
[----:B------:R-:W-:Y:S02]  /*1137d0*/  LOP3.LUT R16, R45, 0xffff, RZ, 0xc0, !PT ;  /* 0x0000ffff2d107812 */ /* 0x000fe400078ec0ff */
[----:B------:R-:W2:Y:S02]  /*1137e0*/  LDL.LU R45, [R1+0x58dc] ;  /* 0x0058dc00012d7983 */ /* 0x000ea40000300800 */
[----:B-1----:R-:W-:Y:S02]  /*1137f0*/  PRMT R14, R16, 0x3340, R0 ;  /* 0x00003340100e7816 */ /* 0x002fe40000000000 */
[----:B------:R-:W4:Y:S02]  /*113800*/  LDL.LU R55, [R1+0x4f30] ;  /* 0x004f300001377983 */ /* 0x000f240000300800 */
[----:B------:R-:W-:-:S05]  /*113810*/  PRMT R14, R19, 0x5410, R14 ;  /* 0x00005410130e7816 */ /* 0x000fca000000000e */
[----:B------:R1:W-:Y:S04]  /*113820*/  STL [R1+0x6e8], R14 ;  /* 0x0006e80e01007387 */ /* 0x0003e80000100800 */
[----:B------:R-:W4:Y:S01]  /*113830*/  LDL.LU R57, [R1+0x1d58] ;  /* 0x001d580001397983 */ /* 0x000f220000300800 */
[----:B------:R-:W-:Y:S02]  /*113840*/  SHF.R.U32.HI R17, RZ, 0x8, R17 ;  /* 0x00000008ff117819 */ /* 0x000fe40000011611 */
[----:B------:R-:W-:Y:S02]  /*113850*/  IADD3 R22, P1, PT, R12, R8, RZ ;  /* 0x000000080c167210 */ /* 0x000fe40007f3e0ff */
[----:B-1----:R-:W-:Y:S02]  /*113860*/  SHF.R.U32.HI R14, RZ, 0x8, R18 ;  /* 0x00000008ff0e7819 */ /* 0x002fe40000011612 */
[----:B------:R-:W-:-:S02]  /*113870*/  LOP3.LUT R17, R17, 0xffff, RZ, 0xc0, !PT ;  /* 0x0000ffff11117812 */ /* 0x000fc400078ec0ff */
[----:B------:R-:W-:Y:S01]  /*113880*/  LOP3.LUT R14, R14, 0xffff, RZ, 0xc0, !PT ;  /* 0x0000ffff0e0e7812 */ /* 0x000fe200078ec0ff */
[----:B------:R-:W-:-:S03]  /*113890*/  IMAD.X R23, R13, 0x1, R11, P1 ;  /* 0x000000010d177824 */ /* 0x000fc600008e060b */
[----:B------:R-:W-:Y:S02]  /*1138a0*/  PRMT R14, R17, 0x3340, R14 ;  /* 0x00003340110e7816 */ /* 0x000fe4000000000e */
[----:B------:R-:W-:Y:S04]  /*1138b0*/  STL.64 [R1+0xc58], R22 ;  /* 0x000c581601007387 */ /* 0x000fe80000100a00 */
[----:B------:R-:W4:Y:S04]  /*1138c0*/  LDL.LU R56, [R1+0x4f34] ;  /* 0x004f340001387983 */ /* 0x000f280000300800 */
[----:B------:R1:W-:Y:S01]  /*1138d0*/  STL [R1+0x530], R14 ;  /* 0x0005300e01007387 */ /* 0x0003e20000100800 */
[----:B---3--:R-:W-:-:S03]  /*1138e0*/  LOP3.LUT R17, R58, 0xffff, RZ, 0xc0, !PT ;  /* 0x0000ffff3a117812 */ /* 0x008fc600078ec0ff */
[----:B------:R-:W3:Y:S01]  /*1138f0*/  LDL.LU R58, [R1+0x1d5c] ;  /* 0x001d5c00013a7983 */ /* 0x000ee20000300800 */
[----:B------:R-:W-:Y:S02]  /*113900*/  LOP3.LUT R19, R31, 0xffff, RZ, 0xc0, !PT ;  /* 0x0000ffff1f137812 */ /* 0x000fe400078ec0ff */
[----:B-1----:R-:W-:Y:S02]  /*113910*/  PRMT R14, R17, 0x3340, R0 ;  /* 0x00003340110e7816 */ /* 0x002fe40000000000 */
[----:B--2---:R-:W-:-:S04]  /*113920*/  LOP3.LUT R18, R45, 0xffff, RZ, 0xc0, !PT ;  /* 0x0000ffff2d127812 */ /* 0x004fc800078ec0ff */
        /* <DEDUP_REMOVED lines=14> */
[--C-:B------:R-:W-:Y:S01]  /*113a10*/  PRMT R16, R13, 0x3340, R0.reuse ;  /* 0x000033400d107816 */ /* 0x100fe20000000000 */
[----:B------:R4:W-:Y:S01]  /*113a20*/  STL.64 [R1+0xc70], R22 ;  /* 0x000c701601007387 */ /* 0x0009e20000100a00 */
[----:B------:R-:W-:-:S03]  /*113a30*/  PRMT R13, R14, 0x3340, R0 ;  /* 0x000033400e0d7816 */ /* 0x000fc60000000000 */
[----:B------:R-:W-:Y:S04]  /*113a40*/  STL [R1+0x57ec], R45 ;  /* 0x0057ec2d01007387 */ /* 0x000fe80000100800 */
[----:B------:R1:W-:Y:S01]  /*113a50*/  STL [R1+0x114], R16 ;  /* 0x0001141001007387 */ /* 0x0003e20000100800 */
[----:B----4-:R-:W-:Y:S02]  /*113a60*/  LOP3.LUT R22, R55, 0xffff, RZ, 0xc0, !PT ;  /* 0x0000ffff37167812 */ /* 0x010fe400078ec0ff */
[----:B------:R-:W-:Y:S01]  /*113a70*/  LOP3.LUT R23, R57, 0xffff, RZ, 0xc0, !PT ;  /* 0x0000ffff39177812 */ /* 0x000fe200078ec0ff */
[----:B------:R2:W-:Y:S01]  /*113a80*/  STL [R1+0x110], R13 ;  /* 0x0001100d01007387 */ /* 0x0005e20000100800 */
[----:B-1----:R-:W-:Y:S02]  /*113a90*/  LOP3.LUT R16, R43, 0xffff, RZ, 0xc0, !PT ;  /* 0x0000ffff2b107812 */ /* 0x002fe400078ec0ff */
[----:B------:R-:W-:Y:S01]  /*113aa0*/  PRMT R14, R22, 0x3340, R23 ;  /* 0x00003340160e7816 */ /* 0x000fe20000000017 */
[----:B------:R-:W4:Y:S01]  /*113ab0*/  LDL.LU R43, [R1+0x58d8] ;  /* 0x0058d800012b7983 */ /* 0x000f220000300800 */
[----:B--2---:R-:W-:-:S04]  /*113ac0*/  PRMT R13, R16, 0x3340, R0 ;  /* 0x00003340100d7816 */ /* 0x004fc80000000000 */
[----:B------:R-:W-:Y:S02]  /*113ad0*/  PRMT R13, R14, 0x5410, R13 ;  /* 0x000054100e0d7816 */ /* 0x000fe4000000000d */
[----:B------:R-:W-:Y:S02]  /*113ae0*/  LOP3.LUT R17, R44, 0xffff, RZ, 0xc0, !PT ;  /* 0x0000ffff2c117812 */ /* 0x000fe400078ec0ff */
[----:B------:R-:W2:Y:S04]  /*113af0*/  LDL.LU R44, [R1+0x58d4] ;  /* 0x0058d400012c7983 */ /* 0x000ea80000300800 */
[----:B------:R1:W-:Y:S04]  /*113b00*/  STL [R1+0x6e0], R13 ;  /* 0x0006e00d01007387 */ /* 0x0003e80000100800 */
[----:B------:R-:W2:Y:S04]  /*113b10*/  LDL.LU R31, [R1+0x53f0] ;  /* 0x0053f000011f7983 */ /* 0x000ea80000300800 */
[----:B------:R-:W4:Y:S04]  /*113b20*/  LDL.LU R55, [R1+0x1ca8] ;  /* 0x001ca80001377983 */ /* 0x000f280000300800 */
[----:B------:R-:W4:Y:S01]  /*113b30*/  LDL.LU R57, [R1+0x1f88] ;  /* 0x001f880001397983 */ /* 0x000f220000300800 */
[----:B------:R-:W-:Y:S01]  /*113b40*/  LOP3.LUT R18, R56, 0xffff, RZ, 0xc0, !PT ;  /* 0x0000ffff38127812 */ /* 0x000fe200078ec0ff */
[----:B0-----:R-:W-:Y:S01]  /*113b50*/  VIADD R12, R12, UR6 ;  /* 0x000000060c0c7c36 */ /* 0x001fe20008000000 */
[----:B-1----:R-:W-:Y:S01]  /*113b60*/  PRMT R13, R17, 0x3340, R0 ;  /* 0x00003340110d7816 */ /* 0x002fe20000000000 */
[----:B------:R-:W0:Y:S03]  /*113b70*/  LDCU UR6, c[0x0][0x3b8] ;  /* 0x00007700ff0677ac */ /* 0x000e260008000800 */
[----:B------:R-:W-:-:S02]  /*113b80*/  IADD3 R24, P1, PT, R12, R4, RZ ;  /* 0x000000040c187210 */ /* 0x000fc40007f3e0ff */
[----:B---3--:R-:W-:-:S04]  /*113b90*/  LOP3.LUT R19, R58, 0xffff, RZ, 0xc0, !PT ;  /* 0x0000ffff3a137812 */ /* 0x008fc800078ec0ff */
[----:B------:R-:W-:-:S04]  /*113ba0*/  PRMT R14, R18, 0x3340, R19 ;  /* 0x00003340120e7816 */ /* 0x000fc80000000013 */
[----:B------:R-:W-:Y:S02]  /*113bb0*/  PRMT R14, R14, 0x5410, R13 ;  /* 0x000054100e0e7816 */ /* 0x000fe4000000000d */
[----:B------:R-:W-:-:S05]  /*113bc0*/  SHF.R.S32.HI R13, RZ, 0x1f, R12 ;  /* 0x0000001fff0d7819 */ /* 0x000fca000001140c */
[----:B------:R-:W-:Y:S01]  /*113bd0*/  IMAD.X R25, R13, 0x1, R5, P1 ;  /* 0x000000010d197824 */ /* 0x000fe200008e0605 */
[----:B------:R1:W-:Y:S04]  /*113be0*/  STL [R1+0x6dc], R14 ;  /* 0x0006dc0e01007387 */ /* 0x0003e80000100800 */
[----:B------:R-:W-:Y:S04]  /*113bf0*/  STL.64 [R1+0xc50], R24 ;  /* 0x000c501801007387 */ /* 0x000fe80000100a00 */
[----:B------:R-:W3:Y:S04]  /*113c00*/  LDL.LU R56, [R1+0x53fc] ;  /* 0x0053fc0001387983 */ /* 0x000ee80000300800 */
        /* <DEDUP_REMOVED lines=16> */
[----:B-1----:R-:W-:-:S04]  /*113d10*/  SHF.R.U32.HI R14, RZ, 0x8, R17 ;  /* 0x00000008ff0e7819 */ /* 0x002fc80000011611 */
[----:B------:R-:W-:Y:S02]  /*113d20*/  LOP3.LUT R14, R14, 0xffff, RZ, 0xc0, !PT ;  /* 0x0000ffff0e0e7812 */ /* 0x000fe400078ec0ff */
[----:B------:R-:W-:Y:S02]  /*113d30*/  LOP3.LUT R16, R16, 0xffff, RZ, 0xc0, !PT ;  /* 0x0000ffff10107812 */ /* 0x000fe400078ec0ff */
[--C-:B------:R-:W-:Y:S01]  /*113d40*/  PRMT R17, R14, 0x3340, R0.reuse ;  /* 0x000033400e117816 */ /* 0x100fe20000000000 */
[----:B------:R4:W-:Y:S01]  /*113d50*/  STL.64 [R1+0xc68], R18 ;  /* 0x000c681201007387 */ /* 0x0009e20000100a00 */
[----:B------:R-:W-:-:S03]  /*113d60*/  PRMT R14, R16, 0x3340, R0 ;  /* 0x00003340100e7816 */ /* 0x000fc60000000000 */
[----:B------:R1:W-:Y:S04]  /*113d70*/  STL [R1+0x10c], R17 ;  /* 0x00010c1101007387 */ /* 0x0003e80000100800 */
[----:B------:R0:W-:Y:S04]  /*113d80*/  STL [R1+0x108], R14 ;  /* 0x0001080e01007387 */ /* 0x0001e80000100800 */
[----:B------:R-:W3:Y:S01]  /*113d90*/  LDL.LU R30, [R1+0x5100] ;  /* 0x00510000011e7983 */ /* 0x000ee20000300800 */
[----:B------:R-:W-:-:S05]  /*113da0*/  IADD3 R22, P1, PT, R12, R8, RZ ;  /* 0x000000080c167210 */ /* 0x000fca0007f3e0ff */
[----:B------:R-:W-:Y:S01]  /*113db0*/  IMAD.X R23, R13, 0x1, R11, P1 ;  /* 0x000000010d177824 */ /* 0x000fe200008e060b */
[----:B--2---:R-:W-:Y:S02]  /*113dc0*/  LOP3.LUT R16, R31, 0xffff, RZ, 0xc0, !PT ;  /* 0x0000ffff1f107812 */ /* 0x004fe400078ec0ff */
[----:B----4-:R-:W-:Y:S02]  /*113dd0*/  LOP3.LUT R19, R55, 0xffff, RZ, 0xc0, !PT ;  /* 0x0000ffff37137812 */ /* 0x010fe400078ec0ff */
[----:B-1----:R-:W-:Y:S02]  /*113de0*/  LOP3.LUT R17, R57, 0xffff, RZ, 0xc0, !PT ;  /* 0x0000ffff39117812 */ /* 0x002fe400078ec0ff */
[----:B0-----:R-:W-:Y:S01]  /*113df0*/  PRMT R14, R19, 0x3340, R0 ;  /* 0x00003340130e7816 */ /* 0x001fe20000000000 */
[----:B------:R-:W2:Y:S01]  /*113e00*/  LDL.LU R57, [R1+0x1bd8] ;  /* 0x001bd80001397983 */ /* 0x000ea20000300800 */
[----:B------:R-:W-:-:S04]  /*113e10*/  PRMT R18, R16, 0x3340, R17 ;  /* 0x0000334010127816 */ /* 0x000fc80000000011 */
[----:B------:R-:W-:Y:S02]  /*113e20*/  PRMT R14, R18, 0x5410, R14 ;  /* 0x00005410120e7816 */ /* 0x000fe4000000000e */
[----:B------:R-:W-:-:S03]  /*113e30*/  SHF.R.U32.HI R16, RZ, 0x8, R16 ;  /* 0x00000008ff107819 */ /* 0x000fc60000011610 */
[----:B------:R0:W-:Y:S01]  /*113e40*/  STL [R1+0x6d8], R14 ;  /* 0x0006d80e01007387 */ /* 0x0001e20000100800 */
[----:B------:R-:W-:Y:S02]  /*113e50*/  LOP3.LUT R16, R16, 0xffff, RZ, 0xc0, !PT ;  /* 0x0000ffff10107812 */ /* 0x000fe400078ec0ff */
[----:B0-----:R-:W-:-:S04]  /*113e60*/  SHF.R.U32.HI R14, RZ, 0x8, R17 ;  /* 0x00000008ff0e7819 */ /* 0x001fc80000011611 */
[----:B------:R-:W-:-:S04]  /*113e70*/  LOP3.LUT R14, R14, 0xffff, RZ, 0xc0, !PT ;  /* 0x0000ffff0e0e7812 */ /* 0x000fc800078ec0ff */
[----:B------:R-:W-:Y:S01]  /*113e80*/  PRMT R14, R16, 0x3340, R14 ;  /* 0x00003340100e7816 */ /* 0x000fe2000000000e */
[----:B------:R-:W-:Y:S01]  /*113e90*/  STL.64 [R1+0xc78], R22 ;  /* 0x000c781601007387 */ /* 0x000fe20000100a00 */
[----:B------:R-:W-:-:S03]  /*113ea0*/  LOP3.LUT R16, R44, 0xffff, RZ, 0xc0, !PT ;  /* 0x0000ffff2c107812 */ /* 0x000fc600078ec0ff */
[----:B------:R0:W-:Y:S04]  /*113eb0*/  STL [R1+0x524], R14 ;  /* 0x0005240e01007387 */ /* 0x0001e80000100800 */
[----:B------:R-:W4:Y:S01]  /*113ec0*/  LDL.LU R44, [R1+0x58d0] ;  /* 0x0058d000012c7983 */ /* 0x000f220000300800 */
[----:B0-----:R-:W-:Y:S02]  /*113ed0*/  PRMT R14, R16, 0x3340, R0 ;  /* 0x00003340100e7816 */ /* 0x001fe40000000000 */
[----:B---3--:R-:W-:Y:S02]  /*113ee0*/  LOP3.LUT R17, R56, 0xffff, RZ, 0xc0, !PT ;  /* 0x0000ffff38117812 */ /* 0x008fe400078ec0ff */
[----:B------:R-:W-:-:S04]  /*113ef0*/  LOP3.LUT R18, R58, 0xffff, RZ, 0xc0, !PT ;  /* 0x0000ffff3a127812 */ /* 0x000fc800078ec0ff */
[----:B------:R-:W-:-:S04]  /*113f00*/  PRMT R22, R17, 0x3340, R18 ;  /* 0x0000334011167816 */ /* 0x000fc80000000012 */
[----:B------:R-:W-:Y:S02]  /*113f10*/  PRMT R14, R22, 0x5410, R14 ;  /* 0x00005410160e7816 */ /* 0x000fe4000000000e */
[----:B------:R-:W-:-:S05]  /*113f20*/  IADD3 R22, P1, PT, R12, R9, RZ ;  /* 0x000000090c167210 */ /* 0x000fca0007f3e0ff */
[----:B------:R-:W-:Y:S01]  /*113f30*/  IMAD.X R23, R13, 0x1, R10, P1 ;  /* 0x000000010d177824 */ /* 0x000fe200008e060a */
[----:B------:R0:W-:Y:S04]  /*113f40*/  STL [R1+0x6d4], R14 ;  /* 0x0006d40e01007387 */ /* 0x0001e80000100800 */
[----:B------:R-:W-:Y:S04]  /*113f50*/  STL.64 [R1+0xc80], R22 ;  /* 0x000c801601007387 */ /* 0x000fe80000100a00 */
[----:B------:R-:W3:Y:S01]  /*113f60*/  LDL.LU R58, [R1+0x510c] ;  /* 0x00510c00013a7983 */ /* 0x000ee20000300800 */
[----:B------:R-:W-:-:S02]  /*113f70*/  SHF.R.U32.HI R13, RZ, 0x8, R19 ;  /* 0x00000008ff0d7819 */ /* 0x000fc40000011613 */
[----:B------:R-:W-:Y:S01]  /*113f80*/  SHF.R.U32.HI R17, RZ, 0x8, R17 ;  /* 0x00000008ff117819 */ /* 0x000fe20000011611 */
[----:B------:R-:W3:Y:S01]  /*113f90*/  LDL.LU R31, [R1+0x1d98] ;  /* 0x001d9800011f7983 */ /* 0x000ee20000300800 */
[----:B------:R-:W-:Y:S02]  /*113fa0*/  LOP3.LUT R13, R13, 0xffff, RZ, 0xc0, !PT ;  /* 0x0000ffff0d0d7812 */ /* 0x000fe400078ec0ff */
[----:B0-----:R-:W-:Y:S01]  /*113fb0*/  SHF.R.U32.HI R14, RZ, 0x8, R18 ;  /* 0x00000008ff0e7819 */ /* 0x001fe20000011612 */
[----:B------:R-:W3:Y:S01]  /*113fc0*/  LDL.LU R55, [R1+0x5418] ;  /* 0x0054180001377983 */ /* 0x000ee20000300800 */
[----:B------:R-:W-:Y:S02]  /*113fd0*/  PRMT R13, R13, 0x3340, R0 ;  /* 0x000033400d0d7816 */ /* 0x000fe40000000000 */
[----:B------:R-:W-:Y:S02]  /*113fe0*/  LOP3.LUT R17, R17, 0xffff, RZ, 0xc0, !PT ;  /* 0x0000ffff11117812 */ /* 0x000fe400078ec0ff */
[----:B------:R-:W-:Y:S01]  /*113ff0*/  LOP3.LUT R14, R14, 0xffff, RZ, 0xc0, !PT ;  /* 0x0000ffff0e0e7812 */ /* 0x000fe200078ec0ff */
[----:B------:R0:W-:Y:S04]  /*114000*/  STL [R1+0x104], R13 ;  /* 0x0001040d01007387 */ /* 0x0001e80000100800 */
[----:B------:R-:W3:Y:S01]  /*114010*/  LDL.LU R56, [R1+0x1ccc] ;  /* 0x001ccc0001387983 */ /* 0x000ee20000300800 */
[----:B0-----:R-:W-:-:S05]  /*114020*/  PRMT R13, R17, 0x3340, R14 ;  /* 0x00003340110d7816 */ /* 0x001fca000000000e */
[----:B------:R0:W-:Y:S01]  /*114030*/  STL [R1+0x504], R13 ;  /* 0x0005040d01007387 */ /* 0x0001e20000100800 */
[----:B------:R-:W-:Y:S01]  /*114040*/  LOP3.LUT R19, R30, 0xffff, RZ, 0xc0, !PT ;  /* 0x0000ffff1e137812 */ /* 0x000fe200078ec0ff */
[----:B------:R-:W-:Y:S01]  /*114050*/  VIADD R12, R12, UR6 ;  /* 0x000000060c0c7c36 */ /* 0x000fe20008000000 */
[----:B------:R-:W-:Y:S01]  /*114060*/  SHF.R.U32.HI R16, RZ, 0x8, R16 ;  /* 0x00000008ff107819 */ /* 0x000fe20000011610 */
[----:B------:R-:W1:Y:S03]  /*114070*/  LDCU UR6, c[0x0][0x3b8] ;  /* 0x00007700ff0677ac */ /* 0x000e660008000800 */
[----:B------:R-:W-:Y:S02]  /*114080*/  LOP3.LUT R16, R16, 0xffff, RZ, 0xc0, !PT ;  /* 0x0000ffff10107812 */ /* 0x000fe400078ec0ff */
[----:B--2---:R-:W-:-:S04]  /*114090*/  LOP3.LUT R17, R57, 0xffff, RZ, 0xc0, !PT ;  /* 0x0000ffff39117812 */ /* 0x004fc800078ec0ff */
[----:B0-----:R-:W-:Y:S02]  /*1140a0*/  PRMT R13, R17, 0x3340, R0 ;  /* 0x00003340110d7816 */ /* 0x001fe40000000000 */
[----:B----4-:R-:W-:Y:S02]  /*1140b0*/  LOP3.LUT R18, R44, 0xffff, RZ, 0xc0, !PT ;  /* 0x0000ffff2c127812 */ /* 0x010fe400078ec0ff */
[----:B------:R-:W2:Y:S02]  /*1140c0*/  LDL.LU R44, [R1+0x58cc] ;  /* 0x0058cc00012c7983 */ /* 0x000ea40000300800 */
        /* <DEDUP_REMOVED lines=11> */
[----:B0-----:R-:W-:-:S03]  /*114180*/  SHF.R.U32.HI R14, RZ, 0x8, R17 ;  /* 0x00000008ff0e7819 */ /* 0x001fc60000011611 */
[----:B------:R-:W-:Y:S01]  /*114190*/  IMAD.X R19, R13, 0x1, R5, P1 ;  /* 0x000000010d137824 */ /* 0x000fe200008e0605 */
[----:B------:R-:W-:-:S04]  /*1141a0*/  LOP3.LUT R14, R14, 0xffff, RZ, 0xc0, !PT ;  /* 0x0000ffff0e0e7812 */ /* 0x000fc800078ec0ff */
[--C-:B------:R-:W-:Y:S02]  /*1141b0*/  PRMT R17, R14, 0x3340, R0.reuse ;  /* 0x000033400e117816 */ /* 0x100fe40000000000 */
[----:B------:R-:W-:Y:S01]  /*1141c0*/  PRMT R14, R16, 0x3340, R0 ;  /* 0x00003340100e7816 */ /* 0x000fe20000000000 */
[----:B------:R3:W-:Y:S04]  /*1141d0*/  STL.64 [R1+0xc48], R18 ;  /* 0x000c481201007387 */ /* 0x0007e80000100a00 */
[----:B------:R-:W-:Y:S04]  /*1141e0*/  STL [R1+0x100], R17 ;  /* 0x0001001101007387 */ /* 0x000fe80000100800 */
[----:B------:R-:W4:Y:S04]  /*1141f0*/  LDL.LU R30, [R1+0x5428] ;  /* 0x00542800011e7983 */ /* 0x000f280000300800 */
[----:B------:R0:W-:Y:S04]  /*114200*/  STL [R1+0xfc], R14 ;  /* 0x0000fc0e01007387 */ /* 0x0001e80000100800 */
[----:B------:R-:W4:Y:S01]  /*114210*/  LDL.LU R57, [R1+0x1ce8] ;  /* 0x001ce80001397983 */ /* 0x000f220000300800 */
[----:B---3--:R-:W-:-:S03]  /*114220*/  LOP3.LUT R18, R58, 0xffff, RZ, 0xc0, !PT ;  /* 0x0000ffff3a127812 */ /* 0x008fc600078ec0ff */
[----:B------:R-:W3:Y:S01]  /*114230*/  LDL.LU R58, [R1+0x1fec] ;  /* 0x001fec00013a7983 */ /* 0x000ee20000300800 */
[----:B------:R-:W-:Y:S02]  /*114240*/  LOP3.LUT R49, R43, 0xffff, RZ, 0xc0, !PT ;  /* 0x0000ffff2b317812 */ /* 0x000fe400078ec0ff */
[----:B------:R-:W-:Y:S01]  /*114250*/  LOP3.LUT R22, R31, 0xffff, RZ, 0xc0, !PT ;  /* 0x0000ffff1f167812 */ /* 0x000fe200078ec0ff */
[----:B------:R-:W3:Y:S01]  /*114260*/  LDL.LU R43, [R1+0x58c8] ;  /* 0x0058c800012b7983 */ /* 0x000ee20000300800 */
[----:B0-----:R-:W-:Y:S02]  /*114270*/  PRMT R14, R49, 0x3340, R0 ;  /* 0x00003340310e7816 */ /* 0x001fe40000000000 */
[----:B------:R-:W-:Y:S02]  /*114280*/  PRMT R23, R18, 0x3340, R22 ;  /* 0x0000334012177816 */ /* 0x000fe40000000016 */
[----:B------:R-:W-:Y:S02]  /*114290*/  LOP3.LUT R16, R55, 0xffff, RZ, 0xc0, !PT ;  /* 0x0000ffff37107812 */ /* 0x000fe400078ec0ff */
[----:B------:R-:W-:-:S02]  /*1142a0*/  PRMT R24, R23, 0x5410, R14 ;  /* 0x0000541017187816 */ /* 0x000fc4000000000e */
[----:B------:R-:W-:-:S03]  /*1142b0*/  LOP3.LUT R19, R56, 0xffff, RZ, 0xc0, !PT ;  /* 0x0000ffff38137812 */ /* 0x000fc600078ec0ff */
[----:B------:R0:W-:Y:S01]  /*1142c0*/  STL [R1+0x6cc], R24 ;  /* 0x0006cc1801007387 */ /* 0x0001e20000100800 */
[----:B------:R-:W-:Y:S02]  /*1142d0*/  PRMT R14, R19, 0x3340, R0 ;  /* 0x00003340130e7816 */ /* 0x000fe40000000000 */
[----:B0-----:R-:W-:-:S05]  /*1142e0*/  IADD3 R24, P1, PT, R12, R6, RZ ;  /* 0x000000060c187210 */ /* 0x001fca0007f3e0ff */
[----:B------:R-:W-:Y:S01]  /*1142f0*/  IMAD.X R25, R13, 0x1, R7, P1 ;  /* 0x000000010d197824 */ /* 0x000fe200008e0607 */
[----:B------:R-:W-:-:S04]  /*114300*/  SHF.R.U32.HI R18, RZ, 0x8, R18 ;  /* 0x00000008ff127819 */ /* 0x000fc80000011612 */
[----:B------:R-:W-:Y:S02]  /*114310*/  LOP3.LUT R18, R18, 0xffff, RZ, 0xc0, !PT ;  /* 0x0000ffff12127812 */ /* 0x000fe400078ec0ff */
[----:B--2---:R-:W-:-:S04]  /*114320*/  LOP3.LUT R17, R44, 0xffff, RZ, 0xc0, !PT ;  /* 0x0000ffff2c117812 */ /* 0x004fc800078ec0ff */
[----:B------:R-:W-:-:S04]  /*114330*/  PRMT R23, R16, 0x3340, R17 ;  /* 0x0000334010177816 */ /* 0x000fc80000000011 */
[----:B------:R-:W-:-:S05]  /*114340*/  PRMT R14, R23, 0x5410, R14 ;  /* 0x00005410170e7816 */ /* 0x000fca000000000e */
[----:B------:R0:W-:Y:S04]  /*114350*/  STL [R1+0x6c8], R14 ;  /* 0x0006c80e01007387 */ /* 0x0001e80000100800 */
[----:B------:R-:W-:Y:S04]  /*114360*/  STL.64 [R1+0xcc0], R24 ;  /* 0x000cc01801007387 */ /* 0x000fe80000100a00 */
[----:B------:R-:W2:Y:S04]  /*114370*/  LDL.LU R31, [R1+0x5164] ;  /* 0x00516400011f7983 */ /* 0x000ea80000300800 */
[----:B------:R-:W2:Y:S04]  /*114380*/  LDL.LU R55, [R1+0x1c08] ;  /* 0x001c080001377983 */ /* 0x000ea80000300800 */
[----:B------:R-:W2:Y:S01]  /*114390*/  LDL.LU R56, [R1+0x1ddc] ;  /* 0x001ddc0001387983 */ /* 0x000ea20000300800 */
[----:B0-----:R-:W-:-:S02]  /*1143a0*/  SHF.R.U32.HI R14, RZ, 0x8, R22 ;  /* 0x00000008ff0e7819 */ /* 0x001fc40000011616 */
[----:B------:R-:W-:Y:S02]  /*1143b0*/  SHF.R.U32.HI R16, RZ, 0x8, R16 ;  /* 0x00000008ff107819 */ /* 0x000fe40000011610 */
[----:B------:R-:W-:Y:S02]  /*1143c0*/  SHF.R.U32.HI R17, RZ, 0x8, R17 ;  /* 0x00000008ff117819 */ /* 0x000fe40000011611 */
[----:B------:R-:W-:Y:S02]  /*1143d0*/  LOP3.LUT R14, R14, 0xffff, RZ, 0xc0, !PT ;  /* 0x0000ffff0e0e7812 */ /* 0x000fe400078ec0ff */
[----:B------:R-:W-:Y:S02]  /*1143e0*/  LOP3.LUT R16, R16, 0xffff, RZ, 0xc0, !PT ;  /* 0x0000ffff10107812 */ /* 0x000fe400078ec0ff */
[----:B------:R-:W-:Y:S02]  /*1143f0*/  LOP3.LUT R17, R17, 0xffff, RZ, 0xc0, !PT ;  /* 0x0000ffff11117812 */ /* 0x000fe400078ec0ff */
[----:B------:R-:W-:-:S02]  /*114400*/  PRMT R35, R18, 0x3340, R14 ;  /* 0x0000334012237816 */ /* 0x000fc4000000000e */
[----:B------:R-:W-:Y:S02]  /*114410*/  PRMT R44, R16, 0x3340, R17 ;  /* 0x00003340102c7816 */ /* 0x000fe40000000011 */
[----:B----4-:R-:W-:Y:S02]  /*114420*/  LOP3.LUT R17, R30, 0xffff, RZ, 0xc0, !PT ;  /* 0x0000ffff1e117812 */ /* 0x010fe400078ec0ff */
[----:B------:R-:W-:-:S04]  /*114430*/  LOP3.LUT R16, R57, 0xffff, RZ, 0xc0, !PT ;  /* 0x0000ffff39107812 */ /* 0x000fc800078ec0ff */
[----:B------:R-:W-:Y:S01]  /*114440*/  PRMT R14, R16, 0x3340, R0 ;  /* 0x00003340100e7816 */ /* 0x000fe20000000000 */
[----:B------:R-:W-:Y:S04]  /*114450*/  STL [R1+0x5728], R35 ;  /* 0x0057282301007387 */ /* 0x000fe80000100800 */
[----:B------:R-:W-:Y:S01]  /*114460*/  STL [R1+0x579c], R44 ;  /* 0x00579c2c01007387 */ /* 0x000fe20000100800 */
[----:B---3--:R-:W-:-:S04]  /*114470*/  LOP3.LUT R18, R58, 0xffff, RZ, 0xc0, !PT ;  /* 0x0000ffff3a127812 */ /* 0x008fc800078ec0ff */
[----:B------:R-:W-:-:S04]  /*114480*/  PRMT R22, R17, 0x3340, R18 ;  /* 0x0000334011167816 */ /* 0x000fc80000000012 */
[----:B------:R-:W-:-:S05]  /*114490*/  PRMT R14, R22, 0x5410, R14 ;  /* 0x00005410160e7816 */ /* 0x000fca000000000e */
[----:B------:R0:W-:Y:S04]  /*1144a0*/  STL [R1+0x6c4], R14 ;  /* 0x0006c40e01007387 */ /* 0x0001e80000100800 */
[----:B------:R-:W3:Y:S04]  /*1144b0*/  LDL.LU R57, [R1+0x5170] ;  /* 0x0051700001397983 */ /* 0x000ee80000300800 */
[----:B------:R-:W4:Y:S01]  /*1144c0*/  LDL.LU R58, [R1+0x1dec] ;  /* 0x001dec00013a7983 */ /* 0x000f220000300800 */
[----:B------:R-:W-:-:S05]  /*1144d0*/  IADD3 R22, P1, PT, R12, R8, RZ ;  /* 0x000000080c167210 */ /* 0x000fca0007f3e0ff */
[----:B------:R-:W-:-:S05]  /*1144e0*/  IMAD.X R23, R13, 0x1, R11, P1 ;  /* 0x000000010d177824 */ /* 0x000fca00008e060b */
[----:B------:R1:W-:Y:S01]  /*1144f0*/  STL.64 [R1+0xce8], R22 ;  /* 0x000ce81601007387 */ /* 0x0003e20000100a00 */
[----:B------:R-:W-:Y:S02]  /*114500*/  SHF.R.U32.HI R17, RZ, 0x8, R17 ;  /* 0x00000008ff117819 */ /* 0x000fe40000011611 */
[----:B0-----:R-:W-:Y:S02]  /*114510*/  SHF.R.U32.HI R14, RZ, 0x8, R18 ;  /* 0x00000008ff0e7819 */ /* 0x001fe40000011612 */
[----:B-1----:R-:W-:-:S05]  /*114520*/  IADD3 R22, P1, PT, R12, R9, RZ ;  /* 0x000000090c167210 */ /* 0x002fca0007f3e0ff */
[----:B------:R-:W-:Y:S01]  /*114530*/  IMAD.X R23, R13, 0x1, R10, P1 ;  /* 0x000000010d177824 */ /* 0x000fe200008e060a */
[----:B------:R-:W-:Y:S02]  /*114540*/  SHF.R.U32.HI R13, RZ, 0x8, R16 ;  /* 0x00000008ff0d7819 */ /* 0x000fe40000011610 */
[----:B------:R-:W-:Y:S02]  /*114550*/  LOP3.LUT R17, R17, 0xffff, RZ, 0xc0, !PT ;  /* 0x0000ffff11117812 */ /* 0x000fe400078ec0ff */
[----:B------:R-:W-:Y:S02]  /*114560*/  LOP3.LUT R13, R13, 0xffff, RZ, 0xc0, !PT ;  /* 0x0000ffff0d0d7812 */ /* 0x000fe400078ec0ff */
[----:B------:R-:W-:Y:S02]  /*114570*/  LOP3.LUT R14, R14, 0xffff, RZ, 0xc0, !PT ;  /* 0x0000ffff0e0e7812 */ /* 0x000fe400078ec0ff */
[----:B------:R-:W-:Y:S02]  /*114580*/  PRMT R13, R13, 0x3340, R0 ;  /* 0x000033400d0d7816 */ /* 0x000fe40000000000 */
[----:B------:R-:W-:Y:S01]  /*114590*/  PRMT R44, R17, 0x3340, R14 ;  /* 0x00003340112c7816 */ /* 0x000fe2000000000e */
[----:B------:R-:W-:Y:S04]  /*1145a0*/  STL.64 [R1+0xd00], R22 ;  /* 0x000d001601007387 */ /* 0x000fe80000100a00 */
[----:B------:R0:W-:Y:S01]  /*1145b0*/  STL [R1+0xf8], R13 ;  /* 0x0000f80d01007387 */ /* 0x0001e20000100800 */
[----:B------:R-:W-:-:S02]  /*1145c0*/  LOP3.LUT R37, R43, 0xffff, RZ, 0xc0, !PT ;  /* 0x0000ffff2b257812 */ /* 0x000fc400078ec0ff */
[----:B--2---:R-:W-:Y:S02]  /*1145d0*/  LOP3.LUT R17, R31, 0xffff, RZ, 0xc0, !PT ;  /* 0x0000ffff1f117812 */ /* 0x004fe400078ec0ff */
[----:B------:R-:W-:Y:S02]  /*1145e0*/  LOP3.LUT R18, R55, 0xffff, RZ, 0xc0, !PT ;  /* 0x0000ffff37127812 */ /* 0x000fe400078ec0ff */
[----:B------:R-:W-:Y:S02]  /*1145f0*/  LOP3.LUT R16, R56, 0xffff, RZ, 0xc0, !PT ;  /* 0x0000ffff38107812 */ /* 0x000fe400078ec0ff */
[----:B0-----:R-:W-:Y:S02]  /*114600*/  PRMT R13, R18, 0x3340, R0 ;  /* 0x00003340120d7816 */ /* 0x001fe40000000000 */
[----:B------:R-:W-:-:S04]  /*114610*/  PRMT R14, R17, 0x3340, R16 ;  /* 0x00003340110e7816 */ /* 0x000fc80000000010 */
[----:B------:R-:W-:-:S05]  /*114620*/  PRMT R14, R14, 0x5410, R13 ;  /* 0x000054100e0e7816 */ /* 0x000fca000000000d */
[----:B------:R0:W-:Y:S04]  /*114630*/  STL [R1+0x68c], R14 ;  /* 0x00068c0e01007387 */ /* 0x0001e80000100800 */
[----:B------:R-:W2:Y:S04]  /*114640*/  LDL.LU R30, [R1+0x5434] ;  /* 0x00543400011e7983 */ /* 0x000ea80000300800 */
[----:B------:R-:W2:Y:S04]  /*114650*/  LDL.LU R31, [R1+0x1cfc] ;  /* 0x001cfc00011f7983 */ /* 0x000ea80000300800 */
[----:B------:R-:W2:Y:S01]  /*114660*/  LDL.LU R56, [R1+0x2068] ;  /* 0x0020680001387983 */ /* 0x000ea20000300800 */
[----:B------:R-:W-:-:S02]  /*114670*/  SHF.R.U32.HI R13, RZ, 0x8, R19 ;  /* 0x00000008ff0d7819 */ /* 0x000fc40000011613 */
[----:B0-----:R-:W-:Y:S02]  /*114680*/  SHF.R.U32.HI R14, RZ, 0x8, R17 ;  /* 0x00000008ff0e7819 */ /* 0x001fe40000011611 */
[----:B------:R-:W-:Y:S02]  /*114690*/  SHF.R.U32.HI R17, RZ, 0x8, R16 ;  /* 0x00000008ff117819 */ /* 0x000fe40000011610 */
[----:B------:R-:W-:Y:S02]  /*1146a0*/  LOP3.LUT R13, R13, 0xffff, RZ, 0xc0, !PT ;  /* 0x0000ffff0d0d7812 */ /* 0x000fe400078ec0ff */
[----:B------:R-:W-:Y:S02]  /*1146b0*/  LOP3.LUT R16, R14, 0xffff, RZ, 0xc0, !PT ;  /* 0x0000ffff0e107812 */ /* 0x000fe400078ec0ff */
[----:B------:R-:W-:Y:S02]  /*1146c0*/  LOP3.LUT R14, R17, 0xffff, RZ, 0xc0, !PT ;  /* 0x0000ffff110e7812 */ /* 0x000fe400078ec0ff */
[----:B------:R-:W-:-:S02]  /*1146d0*/  PRMT R17, R13, 0x3340, R0 ;  /* 0x000033400d117816 */ /* 0x000fc40000000000 */
[----:B------:R-:W-:-:S03]  /*1146e0*/  PRMT R13, R16, 0x3340, R14 ;  /* 0x00003340100d7816 */ /* 0x000fc6000000000e */
[----:B------:R-:W-:Y:S04]  /*1146f0*/  STL [R1+0xf4], R17 ;  /* 0x0000f41101007387 */ /* 0x000fe80000100800 */
[----:B------:R-:W2:Y:S04]  /*114700*/  LDL.LU R43, [R1+0x58c4] ;  /* 0x0058c400012b7983 */ /* 0x000ea80000300800 */
[----:B------:R0:W-:Y:S02]  /*114710*/  STL [R1+0x4f0], R13 ;  /* 0x0004f00d01007387 */ /* 0x0001e40000100800 */
[----:B0-----:R-:W-:-:S02]  /*114720*/  PRMT R13, R37, 0x3340, R0 ;  /* 0x00003340250d7816 */ /* 0x001fc40000000000 */
[----:B---3--:R-:W-:Y:S02]  /*114730*/  LOP3.LUT R16, R57, 0xffff, RZ, 0xc0, !PT ;  /* 0x0000ffff39107812 */ /* 0x008fe400078ec0ff */
[----:B----4-:R-:W-:-:S04]  /*114740*/  LOP3.LUT R17, R58, 0xffff, RZ, 0xc0, !PT ;  /* 0x0000ffff3a117812 */ /* 0x010fc800078ec0ff */
[----:B------:R-:W-:-:S04]  /*114750*/  PRMT R14, R16, 0x3340, R17 ;  /* 0x00003340100e7816 */ /* 0x000fc80000000011 */
[----:B------:R-:W-:-:S05]  /*114760*/  PRMT R14, R14, 0x5410, R13 ;  /* 0x000054100e0e7816 */ /* 0x000fca000000000d */
[----:B------:R0:W-:Y:S04]  /*114770*/  STL [R1+0x688], R14 ;  /* 0x0006880e01007387 */ /* 0x0001e80000100800 */
[----:B------:R-:W3:Y:S04]  /*114780*/  LDL.LU R55, [R1+0x5438] ;  /* 0x0054380001377983 */ /* 0x000ee80000300800 */
[----:B------:R-:W4:Y:S04]  /*114790*/  LDL.LU R57, [R1+0x1d18] ;  /* 0x001d180001397983 */ /* 0x000f280000300800 */
[----:B------:R-:W4:Y:S01]  /*1147a0*/  LDL.LU R58, [R1+0x209c] ;  /* 0x00209c00013a7983 */ /* 0x000f220000300800 */
[----:B------:R-:W-:Y:S01]  /*1147b0*/  VIADD R12, R12, UR6 ;  /* 0x000000060c0c7c36 */ /* 0x000fe20008000000 */
[----:B------:R-:W-:Y:S01]  /*1147c0*/  SHF.R.U32.HI R16, RZ, 0x8, R16 ;  /* 0x00000008ff107819 */ /* 0x000fe20000011610 */
[----:B------:R-:W1:Y:S01]  /*1147d0*/  LDCU UR6, c[0x0][0x3b8] ;  /* 0x00007700ff0677ac */ /* 0x000e620008000800 */
[----:B------:R-:W-:-:S02]  /*1147e0*/  SHF.R.U32.HI R17, RZ, 0x8, R17 ;  /* 0x00000008ff117819 */ /* 0x000fc40000011611 */
[----:B0-----:R-:W-:Y:S02]  /*1147f0*/  SHF.R.U32.HI R14, RZ, 0x8, R18 ;  /* 0x00000008ff0e7819 */ /* 0x001fe40000011612 */
        /* <DEDUP_REMOVED lines=8> */
[----:B------:R0:W-:Y:S04]  /*114880*/  STL.64 [R1+0xce0], R22 ;  /* 0x000ce01601007387 */ /* 0x0001e80000100a00 */
[----:B------:R-:W-:Y:S04]  /*114890*/  STL [R1+0x572c], R36 ;  /* 0x00572c2401007387 */ /* 0x000fe80000100800 */
[----:B------:R1:W-:Y:S04]  /*1148a0*/  STL [R1+0xf0], R14 ;  /* 0x0000f00e01007387 */ /* 0x0003e80000100800 */
[----:B------:R-:W4:Y:S04]  /*1148b0*/  LDL.LU R28, [R1+0x51a8] ;  /* 0x0051a800011c7983 */ /* 0x000f280000300800 */
[----:B------:R-:W4:Y:S01]  /*1148c0*/  LDL.LU R29, [R1+0x1c3c] ;  /* 0x001c3c00011d7983 */ /* 0x000f220000300800 */
[----:B0-----:R-:W-:-:S05]  /*1148d0*/  IADD3 R22, P1, PT, R12, R6, RZ ;  /* 0x000000060c167210 */ /* 0x001fca0007f3e0ff */
[----:B------:R-:W-:Y:S01]  /*1148e0*/  IMAD.X R23, R13, 0x1, R7, P1 ;  /* 0x000000010d177824 */ /* 0x000fe200008e0607 */
[----:B--2---:R-:W-:Y:S02]  /*1148f0*/  LOP3.LUT R17, R30, 0xffff, RZ, 0xc0, !PT ;  /* 0x0000ffff1e117812 */ /* 0x004fe400078ec0ff */
[----:B------:R-:W-:Y:S02]  /*114900*/  LOP3.LUT R16, R31, 0xffff, RZ, 0xc0, !PT ;  /* 0x0000ffff1f107812 */ /* 0x000fe400078ec0ff */
[----:B------:R-:W-:Y:S02]  /*114910*/  LOP3.LUT R18, R56, 0xffff, RZ, 0xc0, !PT ;  /* 0x0000ffff38127812 */ /* 0x000fe400078ec0ff */
[----:B-1----:R-:W-:Y:S02]  /*114920*/  PRMT R14, R16, 0x3340, R0 ;  /* 0x00003340100e7816 */ /* 0x002fe40000000000 */
[----:B------:R-:W-:-:S04]  /*114930*/  PRMT R19, R17, 0x3340, R18 ;  /* 0x0000334011137816 */ /* 0x000fc80000000012 */
[----:B------:R-:W-:-:S05]  /*114940*/  PRMT R14, R19, 0x5410, R14 ;  /* 0x00005410130e7816 */ /* 0x000fca000000000e */
[----:B------:R0:W-:Y:S04]  /*114950*/  STL [R1+0x684], R14 ;  /* 0x0006840e01007387 */ /* 0x0001e80000100800 */
[----:B------:R-:W2:Y:S01]  /*114960*/  LDL.LU R56, [R1+0x1e1c] ;  /* 0x001e1c0001387983 */ /* 0x000ea20000300800 */
[----:B------:R-:W-:Y:S02]  /*114970*/  SHF.R.U32.HI R17, RZ, 0x8, R17 ;  /* 0x00000008ff117819 */ /* 0x000fe40000011611 */
[----:B0-----:R-:W-:Y:S02]  /*114980*/  SHF.R.U32.HI R14, RZ, 0x8, R18 ;  /* 0x00000008ff0e7819 */ /* 0x001fe40000011612 */
[----:B------:R-:W-:Y:S02]  /*114990*/  SHF.R.U32.HI R16, RZ, 0x8, R16 ;  /* 0x00000008ff107819 */ /* 0x000fe40000011610 */
[----:B------:R-:W-:-:S02]  /*1149a0*/  LOP3.LUT R17, R17, 0xffff, RZ, 0xc0, !PT ;  /* 0x0000ffff11117812 */ /* 0x000fc400078ec0ff */
[----:B------:R-:W-:Y:S02]  /*1149b0*/  LOP3.LUT R14, R14, 0xffff, RZ, 0xc0, !PT ;  /* 0x0000ffff0e0e7812 */ /* 0x000fe400078ec0ff */
[----:B------:R-:W-:Y:S02]  /*1149c0*/  LOP3.LUT R16, R16, 0xffff, RZ, 0xc0, !PT ;  /* 0x0000ffff10107812 */ /* 0x000fe400078ec0ff */
[----:B------:R-:W-:Y:S01]  /*1149d0*/  PRMT R18, R17, 0x3340, R14 ;  /* 0x0000334011127816 */ /* 0x000fe2000000000e */
[----:B------:R-:W-:Y:S01]  /*1149e0*/  STL.64 [R1+0xcf8], R22 ;  /* 0x000cf81601007387 */ /* 0x000fe20000100a00 */
[----:B------:R-:W-:-:S03]  /*1149f0*/  PRMT R14, R16, 0x3340, R0 ;  /* 0x00003340100e7816 */ /* 0x000fc60000000000 */
[----:B------:R0:W-:Y:S04]  /*114a00*/  STL [R1+0x4e8], R18 ;  /* 0x0004e81201007387 */ /* 0x0001e80000100800 */
[----:B------:R1:W-:Y:S01]  /*114a10*/  STL [R1+0xec], R14 ;  /* 0x0000ec0e01007387 */ /* 0x0003e20000100800 */
[----:B---3--:R-:W-:Y:S02]  /*114a20*/  LOP3.LUT R17, R55, 0xffff, RZ, 0xc0, !PT ;  /* 0x0000ffff37117812 */ /* 0x008fe400078ec0ff */
[----:B----4-:R-:W-:Y:S02]  /*114a30*/  LOP3.LUT R16, R57, 0xffff, RZ, 0xc0, !PT ;  /* 0x0000ffff39107812 */ /* 0x010fe400078ec0ff */
[----:B0-----:R-:W-:Y:S02]  /*114a40*/  LOP3.LUT R18, R58, 0xffff, RZ, 0xc0, !PT ;  /* 0x0000ffff3a127812 */ /* 0x001fe400078ec0ff */
[----:B-1----:R-:W-:-:S02]  /*114a50*/  PRMT R14, R16, 0x3340, R0 ;  /* 0x00003340100e7816 */ /* 0x002fc40000000000 */
[----:B------:R-:W-:-:S04]  /*114a60*/  PRMT R19, R17, 0x3340, R18 ;  /* 0x0000334011137816 */ /* 0x000fc80000000012 */
[----:B------:R-:W-:-:S05]  /*114a70*/  PRMT R14, R19, 0x5410, R14 ;  /* 0x00005410130e7816 */ /* 0x000fca000000000e */
[----:B------:R0:W-:Y:S04]  /*114a80*/  STL [R1+0x680], R14 ;  /* 0x0006800e01007387 */ /* 0x0001e80000100800 */
[----:B------:R-:W3:Y:S01]  /*114a90*/  LDL.LU R58, [R1+0x5454] ;  /* 0x00545400013a7983 */ /* 0x000ee20000300800 */
[----:B------:R-:W-:Y:S02]  /*114aa0*/  IADD3 R22, P1, PT, R12, R8, RZ ;  /* 0x000000080c167210 */ /* 0x000fe40007f3e0ff */
[----:B------:R-:W-:Y:S01]  /*114ab0*/  SHF.R.U32.HI R17, RZ, 0x8, R17 ;  /* 0x00000008ff117819 */ /* 0x000fe20000011611 */
[----:B------:R-:W4:Y:S01]  /*114ac0*/  LDL.LU R30, [R1+0x1d28] ;  /* 0x001d2800011e7983 */ /* 0x000f220000300800 */
[----:B0-----:R-:W-:Y:S01]  /*114ad0*/  SHF.R.U32.HI R14, RZ, 0x8, R18 ;  /* 0x00000008ff0e7819 */ /* 0x001fe20000011612 */
[----:B------:R-:W-:Y:S01]  /*114ae0*/  IMAD.X R23, R13, 0x1, R11, P1 ;  /* 0x000000010d177824 */ /* 0x000fe200008e060b */
[----:B------:R-:W-:-:S02]  /*114af0*/  LOP3.LUT R17, R17, 0xffff, RZ, 0xc0, !PT ;  /* 0x0000ffff11117812 */ /* 0x000fc400078ec0ff */
[----:B------:R-:W-:Y:S02]  /*114b00*/  LOP3.LUT R14, R14, 0xffff, RZ, 0xc0, !PT ;  /* 0x0000ffff0e0e7812 */ /* 0x000fe400078ec0ff */
[----:B------:R-:W-:Y:S02]  /*114b10*/  STL.64 [R1+0xd18], R22 ;  /* 0x000d181601007387 */ /* 0x000fe40000100a00 */
[----:B------:R-:W-:Y:S02]  /*114b20*/  PRMT R14, R17, 0x3340, R14 ;  /* 0x00003340110e7816 */ /* 0x000fe4000000000e */
[----:B------:R-:W4:Y:S01]  /*114b30*/  LDL.LU R31, [R1+0x20ec] ;  /* 0x0020ec00011f7983 */ /* 0x000f220000300800 */
[----:B------:R-:W-:-:S03]  /*114b40*/  LOP3.LUT R19, R28, 0xffff, RZ, 0xc0, !PT ;  /* 0x0000ffff1c137812 */ /* 0x000fc600078ec0ff */
[----:B------:R-:W4:Y:S01]  /*114b50*/  LDL.LU R55, [R1+0x51bc] ;  /* 0x0051bc0001377983 */ /* 0x000f220000300800 */
[----:B------:R-:W-:-:S03]  /*114b60*/  LOP3.LUT R17, R29, 0xffff, RZ, 0xc0, !PT ;  /* 0x0000ffff1d117812 */ /* 0x000fc600078ec0ff */
[----:B------:R-:W4:Y:S04]  /*114b70*/  LDL.LU R57, [R1+0x1e3c] ;  /* 0x001e3c0001397983 */ /* 0x000f280000300800 */
[----:B------:R0:W-:Y:S02]  /*114b80*/  STL [R1+0x4ec], R14 ;  /* 0x0004ec0e01007387 */ /* 0x0001e40000100800 */
[----:B0-----:R-:W-:Y:S02]  /*114b90*/  PRMT R14, R17, 0x3340, R0 ;  /* 0x00003340110e7816 */ /* 0x001fe40000000000 */
[----:B------:R-:W-:Y:S02]  /*114ba0*/  LOP3.LUT R32, R43, 0xffff, RZ, 0xc0, !PT ;  /* 0x0000ffff2b207812 */ /* 0x000fe400078ec0ff */
[----:B--2---:R-:W-:-:S04]  /*114bb0*/  LOP3.LUT R18, R56, 0xffff, RZ, 0xc0, !PT ;  /* 0x0000ffff38127812 */ /* 0x004fc800078ec0ff */
[----:B------:R-:W-:-:S04]  /*114bc0*/  PRMT R22, R19, 0x3340, R18 ;  /* 0x0000334013167816 */ /* 0x000fc80000000012 */
[----:B------:R-:W-:Y:S02]  /*114bd0*/  PRMT R14, R22, 0x5410, R14 ;  /* 0x00005410160e7816 */ /* 0x000fe4000000000e */
[----:B------:R-:W-:-:S03]  /*114be0*/  IADD3 R22, P1, PT, R12, R9, RZ ;  /* 0x000000090c167210 */ /* 0x000fc60007f3e0ff */
[----:B------:R0:W-:Y:S02]  /*114bf0*/  STL [R1+0x67c], R14 ;  /* 0x00067c0e01007387 */ /* 0x0001e40000100800 */
[----:B------:R-:W-:Y:S01]  /*114c00*/  IMAD.X R23, R13, 0x1, R10, P1 ;  /* 0x000000010d177824 */ /* 0x000fe200008e060a */
[----:B------:R-:W-:Y:S02]  /*114c10*/  SHF.R.U32.HI R13, RZ, 0x8, R18 ;  /* 0x00000008ff0d7819 */ /* 0x000fe40000011612 */
[----:B0-----:R-:W-:Y:S02]  /*114c20*/  SHF.R.U32.HI R14, RZ, 0x8, R19 ;  /* 0x00000008ff0e7819 */ /* 0x001fe40000011613 */
        /* <DEDUP_REMOVED lines=8> */
[----:B------:R-:W-:Y:S01]  /*114cb0*/  STL.64 [R1+0xd28], R22 ;  /* 0x000d281601007387 */ /* 0x000fe20000100a00 */
[----:B------:R-:W-:-:S03]  /*114cc0*/  PRMT R13, R14, 0x3340, R0 ;  /* 0x000033400e0d7816 */ /* 0x000fc60000000000 */
[----:B------:R-:W-:Y:S04]  /*114cd0*/  STL [R1+0x4e4], R18 ;  /* 0x0004e41201007387 */ /* 0x000fe80000100800 */
[----:B------:R-:W2:Y:S04]  /*114ce0*/  LDL.LU R56, [R1+0x5458] ;  /* 0x0054580001387983 */ /* 0x000ea80000300800 */
[----:B------:R4:W-:Y:S04]  /*114cf0*/  STL [R1+0xe8], R16 ;  /* 0x0000e81001007387 */ /* 0x0009e80000100800 */
[----:B------:R0:W-:Y:S01]  /*114d00*/  STL [R1+0xe4], R13 ;  /* 0x0000e40d01007387 */ /* 0x0001e20000100800 */
[----:B---3--:R-:W-:-:S03]  /*114d10*/  LOP3.LUT R17, R58, 0xffff, RZ, 0xc0, !PT ;  /* 0x0000ffff3a117812 */ /* 0x008fc600078ec0ff */
[----:B------:R-:W3:Y:S04]  /*114d20*/  LDL.LU R58, [R1+0x212c] ;  /* 0x00212c00013a7983 */ /* 0x000ee80000300800 */
[----:B------:R-:W3:Y:S01]  /*114d30*/  LDL.LU R43, [R1+0x58c0] ;  /* 0x0058c000012b7983 */ /* 0x000ee20000300800 */
[----:B----4-:R-:W-:-:S04]  /*114d40*/  LOP3.LUT R16, R30, 0xffff, RZ, 0xc0, !PT ;  /* 0x0000ffff1e107812 */ /* 0x010fc800078ec0ff */
[----:B0-----:R-:W-:Y:S02]  /*114d50*/  PRMT R13, R16, 0x3340, R0 ;  /* 0x00003340100d7816 */ /* 0x001fe40000000000 */
[----:B------:R-:W-:-:S04]  /*114d60*/  LOP3.LUT R18, R31, 0xffff, RZ, 0xc0, !PT ;  /* 0x0000ffff1f127812 */ /* 0x000fc800078ec0ff */
[----:B------:R-:W-:Y:S02]  /*114d70*/  PRMT R14, R17, 0x3340, R18 ;  /* 0x00003340110e7816 */ /* 0x000fe40000000012 */
[----:B------:R-:W-:Y:S02]  /*114d80*/  LOP3.LUT R19, R55, 0xffff, RZ, 0xc0, !PT ;  /* 0x0000ffff37137812 */ /* 0x000fe400078ec0ff */
[----:B------:R-:W-:Y:S02]  /*114d90*/  PRMT R13, R14, 0x5410, R13 ;  /* 0x000054100e0d7816 */ /* 0x000fe4000000000d */
[----:B------:R-:W-:-:S03]  /*114da0*/  LOP3.LUT R22, R57, 0xffff, RZ, 0xc0, !PT ;  /* 0x0000ffff39167812 */ /* 0x000fc600078ec0ff */
[----:B------:R0:W-:Y:S01]  /*114db0*/  STL [R1+0x674], R13 ;  /* 0x0006740d01007387 */ /* 0x0001e20000100800 */
[----:B------:R-:W-:Y:S01]  /*114dc0*/  PRMT R14, R19, 0x3340, R22 ;  /* 0x00003340130e7816 */ /* 0x000fe20000000016 */
[----:B------:R-:W-:Y:S01]  /*114dd0*/  VIADD R12, R12, UR6 ;  /* 0x000000060c0c7c36 */ /* 0x000fe20008000000 */
[----:B0-----:R-:W-:Y:S01]  /*114de0*/  PRMT R13, R32, 0x3340, R0 ;  /* 0x00003340200d7816 */ /* 0x001fe20000000000 */
[----:B------:R-:W0:Y:S03]  /*114df0*/  LDCU UR6, c[0x0][0x3b8] ;  /* 0x00007700ff0677ac */ /* 0x000e260008000800 */
[----:B------:R-:W-:Y:S02]  /*114e00*/  PRMT R14, R14, 0x5410, R13 ;  /* 0x000054100e0e7816 */ /* 0x000fe4000000000d */
[----:B------:R-:W-:Y:S02]  /*114e10*/  SHF.R.S32.HI R13, RZ, 0x1f, R12 ;  /* 0x0000001fff0d7819 */ /* 0x000fe4000001140c */
[----:B------:R-:W-:Y:S01]  /*114e20*/  IADD3 R24, P1, PT, R12, R4, RZ ;  /* 0x000000040c187210 */ /* 0x000fe20007f3e0ff */
[----:B------:R1:W-:Y:S01]  /*114e30*/  STL [R1+0x678], R14 ;  /* 0x0006780e01007387 */ /* 0x0003e20000100800 */
[----:B------:R-:W-:-:S02]  /*114e40*/  SHF.R.U32.HI R19, RZ, 0x8, R19 ;  /* 0x00000008ff137819 */ /* 0x000fc40000011613 */
[----:B------:R-:W-:Y:S02]  /*114e50*/  SHF.R.U32.HI R17, RZ, 0x8, R17 ;  /* 0x00000008ff117819 */ /* 0x000fe40000011611 */
[----:B------:R-:W-:Y:S02]  /*114e60*/  SHF.R.U32.HI R18, RZ, 0x8, R18 ;  /* 0x00000008ff127819 */ /* 0x000fe40000011612 */
[----:B-1----:R-:W-:Y:S01]  /*114e70*/  SHF.R.U32.HI R14, RZ, 0x8, R22 ;  /* 0x00000008ff0e7819 */ /* 0x002fe20000011616 */
[----:B------:R-:W-:Y:S01]  /*114e80*/  IMAD.X R25, R13, 0x1, R5, P1 ;  /* 0x000000010d197824 */ /* 0x000fe200008e0605 */
[----:B------:R-:W-:Y:S02]  /*114e90*/  LOP3.LUT R19, R19, 0xffff, RZ, 0xc0, !PT ;  /* 0x0000ffff13137812 */ /* 0x000fe400078ec0ff */
[----:B------:R-:W-:Y:S02]  /*114ea0*/  LOP3.LUT R14, R14, 0xffff, RZ, 0xc0, !PT ;  /* 0x0000ffff0e0e7812 */ /* 0x000fe400078ec0ff */
[----:B------:R-:W-:-:S02]  /*114eb0*/  LOP3.LUT R17, R17, 0xffff, RZ, 0xc0, !PT ;  /* 0x0000ffff11117812 */ /* 0x000fc400078ec0ff */
[----:B------:R-:W-:Y:S02]  /*114ec0*/  LOP3.LUT R18, R18, 0xffff, RZ, 0xc0, !PT ;  /* 0x0000ffff12127812 */ /* 0x000fe400078ec0ff */
[----:B------:R-:W-:Y:S01]  /*114ed0*/  PRMT R61, R19, 0x3340, R14 ;  /* 0x00003340133d7816 */ /* 0x000fe2000000000e */
[----:B------:R-:W-:Y:S01]  /*114ee0*/  STL.64 [R1+0xd10], R24 ;  /* 0x000d101801007387 */ /* 0x000fe20000100a00 */
[----:B------:R-:W-:-:S03]  /*114ef0*/  PRMT R14, R17, 0x3340, R18 ;  /* 0x00003340110e7816 */ /* 0x000fc60000000012 */
[----:B------:R-:W4:Y:S04]  /*114f00*/  LDL.LU R31, [R1+0x5368] ;  /* 0x00536800011f7983 */ /* 0x000f280000300800 */
[----:B------:R-:W4:Y:S04]  /*114f10*/  LDL.LU R55, [R1+0x1c6c] ;  /* 0x001c6c0001377983 */ /* 0x000f280000300800 */
[----:B------:R-:W-:Y:S04]  /*114f20*/  STL [R1+0x5730], R61 ;  /* 0x0057303d01007387 */ /* 0x000fe80000100800 */
[----:B------:R1:W-:Y:S01]  /*114f30*/  STL [R1+0x4e0], R14 ;  /* 0x0004e00e01007387 */ /* 0x0003e20000100800 */
[----:B--2---:R-:W-:-:S02]  /*114f40*/  LOP3.LUT R18, R56, 0xffff, RZ, 0xc0, !PT ;  /* 0x0000ffff38127812 */ /* 0x004fc400078ec0ff */
[----:B---3--:R-:W-:Y:S02]  /*114f50*/  LOP3.LUT R19, R58, 0xffff, RZ, 0xc0, !PT ;  /* 0x0000ffff3a137812 */ /* 0x008fe400078ec0ff */
[----:B------:R-:W-:Y:S02]  /*114f60*/  LOP3.LUT R17, R43, 0xffff, RZ, 0xc0, !PT ;  /* 0x0000ffff2b117812 */ /* 0x000fe400078ec0ff */
[----:B------:R-:W2:Y:S01]  /*114f70*/  LDL.LU R43, [R1+0x58bc] ;  /* 0x0058bc00012b7983 */ /* 0x000ea20000300800 */
[----:B------:R-:W-:Y:S02]  /*114f80*/  PRMT R22, R18, 0x3340, R19 ;  /* 0x0000334012167816 */ /* 0x000fe40000000013 */
[----:B-1----:R-:W-:-:S04]  /*114f90*/  PRMT R14, R17, 0x3340, R0 ;  /* 0x00003340110e7816 */ /* 0x002fc80000000000 */
[----:B------:R-:W-:Y:S02]  /*114fa0*/  PRMT R14, R22, 0x5410, R14 ;  /* 0x00005410160e7816 */ /* 0x000fe4000000000e */
[----:B------:R-:W-:-:S05]  /*114fb0*/  IADD3 R22, P1, PT, R12, R6, RZ ;  /* 0x000000060c167210 */ /* 0x000fca0007f3e0ff */
[----:B------:R-:W-:Y:S01]  /*114fc0*/  IMAD.X R23, R13, 0x1, R7, P1 ;  /* 0x000000010d177824 */ /* 0x000fe200008e0607 */
[----:B------:R1:W-:Y:S04]  /*114fd0*/  STL [R1+0x670], R14 ;  /* 0x0006700e01007387 */ /* 0x0003e80000100800 */
[----:B------:R-:W3:Y:S04]  /*114fe0*/  LDL.LU R57, [R1+0x53ec] ;  /* 0x0053ec0001397983 */ /* 0x000ee80000300800 */
[----:B------:R0:W-:Y:S04]  /*114ff0*/  STL.64 [R1+0xd20], R22 ;  /* 0x000d201601007387 */ /* 0x0001e80000100a00 */
[----:B------:R-:W3:Y:S04]  /*115000*/  LDL.LU R56, [R1+0x1c7c] ;  /* 0x001c7c0001387983 */ /* 0x000ee80000300800 */
[----:B------:R-:W3:Y:S01]  /*115010*/  LDL.LU R58, [R1+0x1e7c] ;  /* 0x001e7c00013a7983 */ /* 0x000ee20000300800 */
[----:B------:R-:W-:-:S02]  /*115020*/  SHF.R.U32.HI R18, RZ, 0x8, R18 ;  /* 0x00000008ff127819 */ /* 0x000fc40000011612 */
[----:B-1----:R-:W-:Y:S02]  /*115030*/  SHF.R.U32.HI R14, RZ, 0x8, R19 ;  /* 0x00000008ff0e7819 */ /* 0x002fe40000011613 */
[----:B------:R-:W-:Y:S02]  /*115040*/  SHF.R.U32.HI R17, RZ, 0x8, R17 ;  /* 0x00000008ff117819 */ /* 0x000fe40000011611 */
[----:B------:R-:W-:Y:S02]  /*115050*/  LOP3.LUT R18, R18, 0xffff, RZ, 0xc0, !PT ;  /* 0x0000ffff12127812 */ /* 0x000fe400078ec0ff */
[----:B------:R-:W-:Y:S02]  /*115060*/  LOP3.LUT R14, R14, 0xffff, RZ, 0xc0, !PT ;  /* 0x0000ffff0e0e7812 */ /* 0x000fe400078ec0ff */
[----:B------:R-:W-:Y:S02]  /*115070*/  LOP3.LUT R17, R17, 0xffff, RZ, 0xc0, !PT ;  /* 0x0000ffff11117812 */ /* 0x000fe400078ec0ff */
[----:B0-----:R-:W-:-:S02]  /*115080*/  PRMT R22, R18, 0x3340, R14 ;  /* 0x0000334012167816 */ /* 0x001fc4000000000e */
[----:B------:R-:W-:Y:S02]  /*115090*/  PRMT R14, R17, 0x3340, R0 ;  /* 0x00003340110e7816 */ /* 0x000fe40000000000 */
[----:B------:R-:W-:Y:S01]  /*1150a0*/  IADD3 R18, P1, PT, R12, R8, RZ ;  /* 0x000000080c127210 */ /* 0x000fe20007f3e0ff */
[----:B------:R-:W-:Y:S04]  /*1150b0*/  STL [R1+0x4b4], R22 ;  /* 0x0004b41601007387 */ /* 0x000fe80000100800 */
[----:B------:R0:W-:Y:S01]  /*1150c0*/  STL [R1+0xe0], R14 ;  /* 0x0000e00e01007387 */ /* 0x0001e20000100800 */
[----:B------:R-:W-:Y:S01]  /*1150d0*/  IMAD.X R19, R13, 0x1, R11, P1 ;  /* 0x000000010d137824 */ /* 0x000fe200008e060b */
[----:B0-----:R-:W-:-:S04]  /*1150e0*/  SHF.R.U32.HI R14, RZ, 0x8, R16 ;  /* 0x00000008ff0e7819 */ /* 0x001fc80000011610 */
[----:B------:R-:W-:Y:S01]  /*1150f0*/  LOP3.LUT R14, R14, 0xffff, RZ, 0xc0, !PT ;  /* 0x0000ffff0e0e7812 */ /* 0x000fe200078ec0ff */
[----:B------:R0:W-:Y:S01]  /*115100*/  STL.64 [R1+0xd38], R18 ;  /* 0x000d381201007387 */ /* 0x0001e20000100a00 */
[----:B----4-:R-:W-:Y:S02]  /*115110*/  LOP3.LUT R17, R31, 0xffff, RZ, 0xc0, !PT ;  /* 0x0000ffff1f117812 */ /* 0x010fe400078ec0ff */
[----:B------:R-:W-:-:S05]  /*115120*/  PRMT R14, R14, 0x3340, R0 ;  /* 0x000033400e0e7816 */ /* 0x000fca0000000000 */
[----:B------:R1:W-:Y:S01]  /*115130*/  STL [R1+0xdc], R14 ;  /* 0x0000dc0e01007387 */ /* 0x0003e20000100800 */
[----:B0-----:R-:W-:-:S03]  /*115140*/  LOP3.LUT R19, R55, 0xffff, RZ, 0xc0, !PT ;  /* 0x0000ffff37137812 */ /* 0x001fc600078ec0ff */
[----:B------:R-:W4:Y:S01]  /*115150*/  LDL.LU R30, [R1+0x1d68] ;  /* 0x001d6800011e7983 */ /* 0x000f220000300800 */
[----:B------:R-:W-:-:S03]  /*115160*/  IADD3 R22, P1, PT, R12, R9, RZ ;  /* 0x000000090c167210 */ /* 0x000fc60007f3e0ff */
[----:B------:R-:W4:Y:S01]  /*115170*/  LDL.LU R31, [R1+0x5464] ;  /* 0x00546400011f7983 */ /* 0x000f220000300800 */
[----:B-1----:R-:W-:-:S03]  /*115180*/  PRMT R14, R19, 0x3340, R0 ;  /* 0x00003340130e7816 */ /* 0x002fc60000000000 */
[----:B------:R-:W4:Y:S01]  /*115190*/  LDL.LU R55, [R1+0x2198] ;  /* 0x0021980001377983 */ /* 0x000f220000300800 */
[----:B------:R-:W-:Y:S01]  /*1151a0*/  IMAD.X R23, R13, 0x1, R10, P1 ;  /* 0x000000010d177824 */ /* 0x000fe200008e060a */
[----:B--2---:R-:W-:-:S04]  /*1151b0*/  LOP3.LUT R16, R43, 0xffff, RZ, 0xc0, !PT ;  /* 0x0000ffff2b107812 */ /* 0x004fc800078ec0ff */
[----:B------:R-:W-:-:S04]  /*1151c0*/  PRMT R18, R17, 0x3340, R16 ;  /* 0x0000334011127816 */ /* 0x000fc80000000010 */
[----:B------:R-:W-:Y:S02]  /*1151d0*/  PRMT R14, R18, 0x5410, R14 ;  /* 0x00005410120e7816 */ /* 0x000fe4000000000e */
[----:B------:R-:W-:-:S03]  /*1151e0*/  SHF.R.U32.HI R13, RZ, 0x8, R16 ;  /* 0x00000008ff0d7819 */ /* 0x000fc60000011610 */
[----:B------:R0:W-:Y:S01]  /*1151f0*/  STL [R1+0x64c], R14 ;  /* 0x00064c0e01007387 */ /* 0x0001e20000100800 */
[----:B------:R-:W-:Y:S02]  /*115200*/  LOP3.LUT R13, R13, 0xffff, RZ, 0xc0, !PT ;  /* 0x0000ffff0d0d7812 */ /* 0x000fe400078ec0ff */
[----:B0-----:R-:W-:Y:S02]  /*115210*/  SHF.R.U32.HI R14, RZ, 0x8, R17 ;  /* 0x00000008ff0e7819 */ /* 0x001fe40000011611 */
[----:B---3--:R-:W-:Y:S02]  /*115220*/  LOP3.LUT R18, R57, 0xffff, RZ, 0xc0, !PT ;  /* 0x0000ffff39127812 */ /* 0x008fe400078ec0ff */
[----:B------:R-:W-:Y:S02]  /*115230*/  LOP3.LUT R14, R14, 0xffff, RZ, 0xc0, !PT ;  /* 0x0000ffff0e0e7812 */ /* 0x000fe400078ec0ff */
[----:B------:R-:W-:Y:S02]  /*115240*/  LOP3.LUT R16, R56, 0xffff, RZ, 0xc0, !PT ;  /* 0x0000ffff38107812 */ /* 0x000fe400078ec0ff */
[----:B------:R-:W-:-:S02]  /*115250*/  LOP3.LUT R17, R58, 0xffff, RZ, 0xc0, !PT ;  /* 0x0000ffff3a117812 */ /* 0x000fc400078ec0ff */
[----:B------:R-:W-:Y:S02]  /*115260*/  PRMT R43, R14, 0x3340, R13 ;  /* 0x000033400e2b7816 */ /* 0x000fe4000000000d */
[----:B------:R-:W-:Y:S02]  /*115270*/  PRMT R13, R16, 0x3340, R0 ;  /* 0x00003340100d7816 */ /* 0x000fe40000000000 */
[----:B------:R-:W-:Y:S01]  /*115280*/  PRMT R14, R18, 0x3340, R17 ;  /* 0x00003340120e7816 */ /* 0x000fe20000000011 */
[----:B------:R-:W-:Y:S03]  /*115290*/  STL.64 [R1+0xd58], R22 ;  /* 0x000d581601007387 */ /* 0x000fe60000100a00 */
[----:B------:R-:W-:Y:S01]  /*1152a0*/  PRMT R13, R14, 0x5410, R13 ;  /* 0x000054100e0d7816 */ /* 0x000fe2000000000d */
[----:B------:R-:W-:Y:S04]  /*1152b0*/  STL [R1+0x5794], R43 ;  /* 0x0057942b01007387 */ /* 0x000fe80000100800 */
[----:B------:R0:W-:Y:S04]  /*1152c0*/  STL [R1+0x648], R13 ;  /* 0x0006480d01007387 */ /* 0x0001e80000100800 */
[----:B------:R-:W2:Y:S04]  /*1152d0*/  LDL.LU R57, [R1+0x5468] ;  /* 0x0054680001397983 */ /* 0x000ea80000300800 */
        /* <DEDUP_REMOVED lines=9> */
[----:B------:R-:W-:Y:S01]  /*115370*/  PRMT R13, R16, 0x3340, R0 ;  /* 0x00003340100d7816 */ /* 0x000fe20000000000 */
[----:B------:R-:W-:Y:S01]  /*115380*/  VIADD R12, R12, UR6 ;  /* 0x000000060c0c7c36 */ /* 0x000fe20008000000 */
[----:B------:R-:W0:Y:S03]  /*115390*/  LDCU UR6, c[0x0][0x3b8] ;  /* 0x00007700ff0677ac */ /* 0x000e260008000800 */
[----:B------:R1:W-:Y:S01]  /*1153a0*/  STL [R1+0xd8], R13 ;  /* 0x0000d80d01007387 */ /* 0x0003e20000100800 */
[----:B----4-:R-:W-:Y:S02]  /*1153b0*/  LOP3.LUT R16, R30, 0xffff, RZ, 0xc0, !PT ;  /* 0x0000ffff1e107812 */ /* 0x010fe400078ec0ff */
[----:B------:R-:W-:Y:S02]  /*1153c0*/  LOP3.LUT R17, R31, 0xffff, RZ, 0xc0, !PT ;  /* 0x0000ffff1f117812 */ /* 0x000fe400078ec0ff */
[----:B------:R-:W-:-:S02]  /*1153d0*/  LOP3.LUT R18, R55, 0xffff, RZ, 0xc0, !PT ;  /* 0x0000ffff37127812 */ /* 0x000fc400078ec0ff */
[----:B-1----:R-:W-:Y:S02]  /*1153e0*/  PRMT R13, R16, 0x3340, R0 ;  /* 0x00003340100d7816 */ /* 0x002fe40000000000 */
[----:B------:R-:W-:-:S04]  /*1153f0*/  PRMT R14, R17, 0x3340, R18 ;  /* 0x00003340110e7816 */ /* 0x000fc80000000012 */
[----:B------:R-:W-:Y:S02]  /*115400*/  PRMT R14, R14, 0x5410, R13 ;  /* 0x000054100e0e7816 */ /* 0x000fe4000000000d */
[----:B------:R-:W-:Y:S02]  /*115410*/  SHF.R.S32.HI R13, RZ, 0x1f, R12 ;  /* 0x0000001fff0d7819 */ /* 0x000fe4000001140c */
[----:B------:R-:W-:Y:S01]  /*115420*/  IADD3 R22, P1, PT, R12, R4, RZ ;  /* 0x000000040c167210 */ /* 0x000fe20007f3e0ff */
[----:B------:R1:W-:Y:S01]  /*115430*/  STL [R1+0x644], R14 ;  /* 0x0006440e01007387 */ /* 0x0003e20000100800 */
[----:B------:R-:W-:-:S03]  /*115440*/  SHF.R.U32.HI R17, RZ, 0x8, R17 ;  /* 0x00000008ff117819 */ /* 0x000fc60000011611 */
[----:B------:R-:W-:Y:S01]  /*115450*/  IMAD.X R23, R13, 0x1, R5, P1 ;  /* 0x000000010d177824 */ /* 0x000fe200008e0605 */
[----:B------:R-:W-:Y:S02]  /*115460*/  SHF.R.U32.HI R18, RZ, 0x8, R18 ;  /* 0x00000008ff127819 */ /* 0x000fe40000011612 */
[----:B-1----:R-:W-:Y:S02]  /*115470*/  SHF.R.U32.HI R14, RZ, 0x8, R19 ;  /* 0x00000008ff0e7819 */ /* 0x002fe40000011613 */
[----:B------:R-:W-:Y:S02]  /*115480*/  STL.64 [R1+0xd30], R22 ;  /* 0x000d301601007387 */ /* 0x000fe40000100a00 */
[----:B------:R-:W-:Y:S02]  /*115490*/  LOP3.LUT R14, R14, 0xffff, RZ, 0xc0, !PT ;  /* 0x0000ffff0e0e7812 */ /* 0x000fe400078ec0ff */
[----:B------:R-:W4:Y:S01]  /*1154a0*/  LDL.LU R30, [R1+0x5410] ;  /* 0x00541000011e7983 */ /* 0x000f220000300800 */
[----:B------:R-:W-:-:S02]  /*1154b0*/  LOP3.LUT R17, R17, 0xffff, RZ, 0xc0, !PT ;  /* 0x0000ffff11117812 */ /* 0x000fc400078ec0ff */
[----:B------:R-:W-:Y:S01]  /*1154c0*/  LOP3.LUT R18, R18, 0xffff, RZ, 0xc0, !PT ;  /* 0x0000ffff12127812 */ /* 0x000fe200078ec0ff */
[----:B------:R-:W4:Y:S01]  /*1154d0*/  LDL.LU R31, [R1+0x1cb8] ;  /* 0x001cb800011f7983 */ /* 0x000f220000300800 */
[----:B------:R-:W-:-:S03]  /*1154e0*/  PRMT R19, R14, 0x3340, R0 ;  /* 0x000033400e137816 */ /* 0x000fc60000000000 */
[----:B------:R-:W4:Y:S01]  /*1154f0*/  LDL.LU R55, [R1+0x1f8c] ;  /* 0x001f8c0001377983 */ /* 0x000f220000300800 */
[----:B------:R-:W-:-:S03]  /*115500*/  PRMT R14, R17, 0x3340, R18 ;  /* 0x00003340110e7816 */ /* 0x000fc60000000012 */
[----:B------:R1:W-:Y:S04]  /*115510*/  STL [R1+0xd4], R19 ;  /* 0x0000d41301007387 */ /* 0x0003e80000100800 */
[----:B------:R0:W-:Y:S01]  /*115520*/  STL [R1+0x4b0], R14 ;  /* 0x0004b00e01007387 */ /* 0x0001e20000100800 */
[----:B--2---:R-:W-:Y:S02]  /*115530*/  LOP3.LUT R18, R57, 0xffff, RZ, 0xc0, !PT ;  /* 0x0000ffff39127812 */ /* 0x004fe400078ec0ff */
[----:B---3--:R-:W-:Y:S02]  /*115540*/  LOP3.LUT R17, R56, 0xffff, RZ, 0xc0, !PT ;  /* 0x0000ffff38117812 */ /* 0x008fe400078ec0ff */
[----:B-1----:R-:W-:Y:S02]  /*115550*/  LOP3.LUT R19, R58, 0xffff, RZ, 0xc0, !PT ;  /* 0x0000ffff3a137812 */ /* 0x002fe400078ec0ff */
[----:B0-----:R-:W-:-:S02]  /*115560*/  PRMT R14, R17, 0x3340, R0 ;  /* 0x00003340110e7816 */ /* 0x001fc40000000000 */
[----:B------:R-:W-:-:S04]  /*115570*/  PRMT R22, R18, 0x3340, R19 ;  /* 0x0000334012167816 */ /* 0x000fc80000000013 */
[----:B------:R-:W-:Y:S02]  /*115580*/  PRMT R14, R22, 0x5410, R14 ;  /* 0x00005410160e7816 */ /* 0x000fe4000000000e */
[----:B------:R-:W-:-:S03]  /*115590*/  IADD3 R22, P1, PT, R12, R6, RZ ;  /* 0x000000060c167210 */ /* 0x000fc60007f3e0ff */
[----:B------:R0:W-:Y:S02]  /*1155a0*/  STL [R1+0x640], R14 ;  /* 0x0006400e01007387 */ /* 0x0001e40000100800 */
[----:B------:R-:W-:Y:S02]  /*1155b0*/  IMAD.X R23, R13, 0x1, R7, P1 ;  /* 0x000000010d177824 */ /* 0x000fe400008e0607 */
[----:B------:R-:W2:Y:S04]  /*1155c0*/  LDL.LU R57, [R1+0x5414] ;  /* 0x0054140001397983 */ /* 0x000ea80000300800 */
[----:B------:R-:W3:Y:S04]  /*1155d0*/  LDL.LU R56, [R1+0x1cbc] ;  /* 0x001cbc0001387983 */ /* 0x000ee80000300800 */
[----:B------:R1:W-:Y:S04]  /*1155e0*/  STL.64 [R1+0xd50], R22 ;  /* 0x000d501601007387 */ /* 0x0003e80000100a00 */
[----:B------:R-:W3:Y:S01]  /*1155f0*/  LDL.LU R58, [R1+0x1f98] ;  /* 0x001f9800013a7983 */ /* 0x000ee20000300800 */
[----:B------:R-:W-:-:S02]  /*115600*/  SHF.R.U32.HI R18, RZ, 0x8, R18 ;  /* 0x00000008ff127819 */ /* 0x000fc40000011612 */
[----:B0-----:R-:W-:Y:S02]  /*115610*/  SHF.R.U32.HI R14, RZ, 0x8, R19 ;  /* 0x00000008ff0e7819 */ /* 0x001fe40000011613 */
[----:B------:R-:W-:Y:S02]  /*115620*/  SHF.R.U32.HI R17, RZ, 0x8, R17 ;  /* 0x00000008ff117819 */ /* 0x000fe40000011611 */
[----:B------:R-:W-:Y:S02]  /*115630*/  LOP3.LUT R18, R18, 0xffff, RZ, 0xc0, !PT ;  /* 0x0000ffff12127812 */ /* 0x000fe400078ec0ff */
[----:B------:R-:W-:Y:S02]  /*115640*/  LOP3.LUT R14, R14, 0xffff, RZ, 0xc0, !PT ;  /* 0x0000ffff0e0e7812 */ /* 0x000fe400078ec0ff */
[----:B------:R-:W-:Y:S02]  /*115650*/  LOP3.LUT R17, R17, 0xffff, RZ, 0xc0, !PT ;  /* 0x0000ffff11117812 */ /* 0x000fe400078ec0ff */
[----:B-1----:R-:W-:-:S02]  /*115660*/  PRMT R22, R18, 0x3340, R14 ;  /* 0x0000334012167816 */ /* 0x002fc4000000000e */
        /* <DEDUP_REMOVED lines=9> */
[----:B------:R-:W-:Y:S02]  /*115700*/  PRMT R14, R14, 0x3340, R0 ;  /* 0x000033400e0e7816 */ /* 0x000fe40000000000 */
[----:B------:R-:W-:-:S03]  /*115710*/  LOP3.LUT R16, R55, 0xffff, RZ, 0xc0, !PT ;  /* 0x0000ffff37107812 */ /* 0x000fc600078ec0ff */
[----:B------:R1:W-:Y:S01]  /*115720*/  STL [R1+0xcc], R14 ;  /* 0x0000cc0e01007387 */ /* 0x0003e20000100800 */
[----:B0-----:R-:W-:-:S03]  /*115730*/  LOP3.LUT R18, R31, 0xffff, RZ, 0xc0, !PT ;  /* 0x0000ffff1f127812 */ /* 0x001fc600078ec0ff */
[----:B------:R-:W4:Y:S01]  /*115740*/  LDL.LU R25, [R1+0x1d8c] ;  /* 0x001d8c0001197983 */ /* 0x000f220000300800 */
[----:B------:R-:W-:Y:S02]  /*115750*/  PRMT R19, R17, 0x3340, R16 ;  /* 0x0000334011137816 */ /* 0x000fe40000000010 */
[----:B------:R-:W-:Y:S01]  /*115760*/  IADD3 R22, P1, PT, R12, R9, RZ ;  /* 0x000000090c167210 */ /* 0x000fe20007f3e0ff */
[----:B------:R-:W4:Y:S01]  /*115770*/  LDL.LU R28, [R1+0x5474] ;  /* 0x00547400011c7983 */ /* 0x000f220000300800 */
[----:B-1----:R-:W-:-:S04]  /*115780*/  PRMT R14, R18, 0x3340, R0 ;  /* 0x00003340120e7816 */ /* 0x002fc80000000000 */
[----:B------:R-:W-:Y:S01]  /*115790*/  PRMT R14, R19, 0x5410, R14 ;  /* 0x00005410130e7816 */ /* 0x000fe2000000000e */
[----:B------:R-:W-:Y:S01]  /*1157a0*/  IMAD.X R23, R13, 0x1, R10, P1 ;  /* 0x000000010d177824 */ /* 0x000fe200008e060a */
[----:B------:R-:W-:-:S03]  /*1157b0*/  SHF.R.U32.HI R13, RZ, 0x8, R16 ;  /* 0x00000008ff0d7819 */ /* 0x000fc60000011610 */
[----:B------:R0:W-:Y:S01]  /*1157c0*/  STL [R1+0x63c], R14 ;  /* 0x00063c0e01007387 */ /* 0x0001e20000100800 */
[----:B------:R-:W-:-:S03]  /*1157d0*/  LOP3.LUT R13, R13, 0xffff, RZ, 0xc0, !PT ;  /* 0x0000ffff0d0d7812 */ /* 0x000fc600078ec0ff */
[----:B------:R-:W4:Y:S01]  /*1157e0*/  LDL.LU R29, [R1+0x4c94] ;  /* 0x004c9400011d7983 */ /* 0x000f220000300800 */
[----:B0-----:R-:W-:-:S04]  /*1157f0*/  SHF.R.U32.HI R14, RZ, 0x8, R17 ;  /* 0x00000008ff0e7819 */ /* 0x001fc80000011611 */
[----:B------:R-:W-:-:S04]  /*115800*/  LOP3.LUT R14, R14, 0xffff, RZ, 0xc0, !PT ;  /* 0x0000ffff0e0e7812 */ /* 0x000fc800078ec0ff */
[----:B------:R-:W-:Y:S01]  /*115810*/  PRMT R13, R14, 0x3340, R13 ;  /* 0x000033400e0d7816 */ /* 0x000fe2000000000d */
[----:B------:R-:W-:Y:S04]  /*115820*/  STL.64 [R1+0xd88], R22 ;  /* 0x000d881601007387 */ /* 0x000fe80000100a00 */
[----:B------:R0:W-:Y:S01]  /*115830*/  STL [R1+0x49c], R13 ;  /* 0x00049c0d01007387 */ /* 0x0001e20000100800 */
[----:B--2---:R-:W-:Y:S02]  /*115840*/  LOP3.LUT R16, R57, 0xffff, RZ, 0xc0, !PT ;  /* 0x0000ffff39107812 */ /* 0x004fe400078ec0ff */
[----:B---3--:R-:W-:-:S04]  /*115850*/  LOP3.LUT R34, R56, 0xffff, RZ, 0xc0, !PT ;  /* 0x0000ffff38227812 */ /* 0x008fc800078ec0ff */
[----:B0-----:R-:W-:Y:S02]  /*115860*/  PRMT R13, R34, 0x3340, R0 ;  /* 0x00003340220d7816 */ /* 0x001fe40000000000 */
[----:B------:R-:W-:-:S04]  /*115870*/  LOP3.LUT R17, R58, 0xffff, RZ, 0xc0, !PT ;  /* 0x0000ffff3a117812 */ /* 0x000fc800078ec0ff */
[----:B------:R-:W-:-:S04]  /*115880*/  PRMT R14, R16, 0x3340, R17 ;  /* 0x00003340100e7816 */ /* 0x000fc80000000011 */
[----:B------:R-:W-:-:S05]  /*115890*/  PRMT R14, R14, 0x5410, R13 ;  /* 0x000054100e0e7816 */ /* 0x000fca000000000d */
[----:B------:R0:W-:Y:S04]  /*1158a0*/  STL [R1+0x638], R14 ;  /* 0x0006380e01007387 */ /* 0x0001e80000100800 */
[----:B------:R-:W2:Y:S04]  /*1158b0*/  LDL.LU R30, [R1+0x5478] ;  /* 0x00547800011e7983 */ /* 0x000ea80000300800 */
[----:B------:R-:W3:Y:S04]  /*1158c0*/  LDL.LU R31, [R1+0x1dc8] ;  /* 0x001dc800011f7983 */ /* 0x000ee80000300800 */
        /* <DEDUP_REMOVED lines=11> */
[----:B------:R-:W-:Y:S02]  /*115980*/  PRMT R13, R13, 0x3340, R0 ;  /* 0x000033400d0d7816 */ /* 0x000fe40000000000 */
[----:B----4-:R-:W-:Y:S02]  /*115990*/  LOP3.LUT R16, R25, 0xffff, RZ, 0xc0, !PT ;  /* 0x0000ffff19107812 */ /* 0x010fe400078ec0ff */
[----:B------:R-:W-:Y:S01]  /*1159a0*/  LOP3.LUT R17, R28, 0xffff, RZ, 0xc0, !PT ;  /* 0x0000ffff1c117812 */ /* 0x000fe200078ec0ff */
[----:B------:R-:W-:Y:S04]  /*1159b0*/  STL [R1+0x5734], R39 ;  /* 0x0057342701007387 */ /* 0x000fe80000100800 */
[----:B------:R0:W-:Y:S01]  /*1159c0*/  STL [R1+0xc8], R13 ;  /* 0x0000c80d01007387 */ /* 0x0001e20000100800 */
[----:B------:R-:W-:-:S02]  /*1159d0*/  LOP3.LUT R18, R29, 0xffff, RZ, 0xc0, !PT ;  /* 0x0000ffff1d127812 */ /* 0x000fc400078ec0ff */
[----:B0-----:R-:W-:Y:S02]  /*1159e0*/  PRMT R13, R16, 0x3340, R0 ;  /* 0x00003340100d7816 */ /* 0x001fe40000000000 */
[----:B------:R-:W-:Y:S01]  /*1159f0*/  PRMT R14, R17, 0x3340, R18 ;  /* 0x00003340110e7816 */ /* 0x000fe20000000012 */
[----:B------:R-:W-:Y:S01]  /*115a00*/  VIADD R12, R12, UR6 ;  /* 0x000000060c0c7c36 */ /* 0x000fe20008000000 */
[----:B------:R-:W-:Y:S01]  /*115a10*/  SHF.R.U32.HI R17, RZ, 0x8, R17 ;  /* 0x00000008ff117819 */ /* 0x000fe20000011611 */
[----:B------:R-:W0:Y:S01]  /*115a20*/  LDCU UR6, c[0x0][0x3b8] ;  /* 0x00007700ff0677ac */ /* 0x000e220008000800 */
[----:B------:R-:W-:Y:S02]  /*115a30*/  PRMT R14, R14, 0x5410, R13 ;  /* 0x000054100e0e7816 */ /* 0x000fe4000000000d */
[----:B------:R-:W-:Y:S02]  /*115a40*/  SHF.R.S32.HI R13, RZ, 0x1f, R12 ;  /* 0x0000001fff0d7819 */ /* 0x000fe4000001140c */
[----:B------:R-:W-:Y:S01]  /*115a50*/  IADD3 R22, P1, PT, R12, R4, RZ ;  /* 0x000000040c167210 */ /* 0x000fe20007f3e0ff */
[----:B------:R1:W-:Y:S01]  /*115a60*/  STL [R1+0x634], R14 ;  /* 0x0006340e01007387 */ /* 0x0003e20000100800 */
[----:B------:R-:W-:-:S02]  /*115a70*/  SHF.R.U32.HI R16, RZ, 0x8, R16 ;  /* 0x00000008ff107819 */ /* 0x000fc40000011610 */
[----:B------:R-:W-:Y:S01]  /*115a80*/  LOP3.LUT R17, R17, 0xffff, RZ, 0xc0, !PT ;  /* 0x0000ffff11117812 */ /* 0x000fe200078ec0ff */
[----:B------:R-:W-:Y:S01]  /*115a90*/  IMAD.X R23, R13, 0x1, R5, P1 ;  /* 0x000000010d177824 */ /* 0x000fe200008e0605 */
[----:B------:R-:W-:Y:S02]  /*115aa0*/  LOP3.LUT R16, R16, 0xffff, RZ, 0xc0, !PT ;  /* 0x0000ffff10107812 */ /* 0x000fe400078ec0ff */
[----:B-1----:R-:W-:-:S04]  /*115ab0*/  SHF.R.U32.HI R14, RZ, 0x8, R18 ;  /* 0x00000008ff0e7819 */ /* 0x002fc80000011612 */
[----:B------:R-:W-:Y:S01]  /*115ac0*/  LOP3.LUT R14, R14, 0xffff, RZ, 0xc0, !PT ;  /* 0x0000ffff0e0e7812 */ /* 0x000fe200078ec0ff */
[----:B------:R2:W-:Y:S03]  /*115ad0*/  STL.64 [R1+0xd68], R22 ;  /* 0x000d681601007387 */ /* 0x0005e60000100a00 */
[----:B------:R-:W-:Y:S02]  /*115ae0*/  PRMT R17, R17, 0x3340, R14 ;  /* 0x0000334011117816 */ /* 0x000fe4000000000e */
[----:B------:R-:W-:-:S03]  /*115af0*/  PRMT R14, R16, 0x3340, R0 ;  /* 0x00003340100e7816 */ /* 0x000fc60000000000 */
[----:B------:R-:W-:Y:S04]  /*115b00*/  STL [R1+0x494], R17 ;  /* 0x0004941101007387 */ /* 0x000fe80000100800 */
[----:B------:R1:W-:Y:S01]  /*115b10*/  STL [R1+0xc4], R14 ;  /* 0x0000c40e01007387 */ /* 0x0003e20000100800 */
[----:B--2---:R-:W-:Y:S02]  /*115b20*/  LOP3.LUT R22, R30, 0xffff, RZ, 0xc0, !PT ;  /* 0x0000ffff1e167812 */ /* 0x004fe400078ec0ff */
[----:B---3--:R-:W-:Y:S02]  /*115b30*/  LOP3.LUT R16, R31, 0xffff, RZ, 0xc0, !PT ;  /* 0x0000ffff1f107812 */ /* 0x008fe400078ec0ff */
[----:B------:R-:W2:Y:S01]  /*115b40*/  LDL.LU R31, [R1+0x2b8] ;  /* 0x0002b800011f7983 */ /* 0x000ea20000300800 */
[----:B------:R-:W-:-:S02]  /*115b50*/  LOP3.LUT R23, R55, 0xffff, RZ, 0xc0, !PT ;  /* 0x0000ffff37177812 */ /* 0x000fc400078ec0ff */
[----:B-1----:R-:W-:Y:S02]  /*115b60*/  PRMT R14, R16, 0x3340, R0 ;  /* 0x00003340100e7816 */ /* 0x002fe40000000000 */
[----:B------:R-:W-:Y:S02]  /*115b70*/  PRMT R24, R22, 0x3340, R23 ;  /* 0x0000334016187816 */ /* 0x000fe40000000017 */
[----:B------:R-:W-:Y:S02]  /*115b80*/  LOP3.LUT R18, R57, 0xffff, RZ, 0xc0, !PT ;  /* 0x0000ffff39127812 */ /* 0x000fe400078ec0ff */
[----:B------:R-:W-:Y:S02]  /*115b90*/  LOP3.LUT R17, R56, 0xffff, RZ, 0xc0, !PT ;  /* 0x0000ffff38117812 */ /* 0x000fe400078ec0ff */
[----:B------:R-:W2:Y:S01]  /*115ba0*/  LDL.LU R56, [R1+0x550] ;  /* 0x0005500001387983 */ /* 0x000ea20000300800 */
[----:B------:R-:W-:Y:S02]  /*115bb0*/  LOP3.LUT R19, R58, 0xffff, RZ, 0xc0, !PT ;  /* 0x0000ffff3a137812 */ /* 0x000fe400078ec0ff */
[----:B------:R-:W-:-:S02]  /*115bc0*/  PRMT R25, R24, 0x5410, R14 ;  /* 0x0000541018197816 */ /* 0x000fc4000000000e */
[----:B------:R-:W-:Y:S02]  /*115bd0*/  PRMT R14, R17, 0x3340, R0 ;  /* 0x00003340110e7816 */ /* 0x000fe40000000000 */
[----:B------:R-:W-:-:S04]  /*115be0*/  PRMT R24, R18, 0x3340, R19 ;  /* 0x0000334012187816 */ /* 0x000fc80000000013 */
[----:B------:R-:W-:Y:S02]  /*115bf0*/  PRMT R14, R24, 0x5410, R14 ;  /* 0x00005410180e7816 */ /* 0x000fe4000000000e */
[----:B------:R-:W-:Y:S01]  /*115c00*/  IADD3 R24, P1, PT, R12, R6, RZ ;  /* 0x000000060c187210 */ /* 0x000fe20007f3e0ff */
[----:B------:R1:W-:Y:S04]  /*115c10*/  STL [R1+0x630], R25 ;  /* 0x0006301901007387 */ /* 0x0003e80000100800 */
[----:B------:R3:W-:Y:S04]  /*115c20*/  STL [R1+0x62c], R14 ;  /* 0x00062c0e01007387 */ /* 0x0007e80000100800 */
[----:B------:R-:W4:Y:S01]  /*115c30*/  LDL.LU R55, [R1+0x5430] ;  /* 0x0054300001377983 */ /* 0x000f220000300800 */
[----:B-1----:R-:W-:-:S03]  /*115c40*/  IMAD.X R25, R13, 0x1, R7, P1 ;  /* 0x000000010d197824 */ /* 0x002fc600008e0607 */
[----:B------:R-:W4:Y:S04]  /*115c50*/  LDL.LU R57, [R1+0x1cec] ;  /* 0x001cec0001397983 */ /* 0x000f280000300800 */
[----:B------:R-:W-:Y:S04]  /*115c60*/  STL.64 [R1+0xd80], R24 ;  /* 0x000d801801007387 */ /* 0x000fe80000100a00 */
[----:B------:R-:W4:Y:S01]  /*115c70*/  LDL.LU R58, [R1+0x202c] ;  /* 0x00202c00013a7983 */ /* 0x000f220000300800 */
[----:B------:R-:W-:Y:S02]  /*115c80*/  SHF.R.U32.HI R22, RZ, 0x8, R22 ;  /* 0x00000008ff167819 */ /* 0x000fe40000011616 */
[----:B---3--:R-:W-:-:S02]  /*115c90*/  SHF.R.U32.HI R14, RZ, 0x8, R23 ;  /* 0x00000008ff0e7819 */ /* 0x008fc40000011617 */
[----:B------:R-:W-:Y:S02]  /*115ca0*/  SHF.R.U32.HI R18, RZ, 0x8, R18 ;  /* 0x00000008ff127819 */ /* 0x000fe40000011612 */
[----:B------:R-:W-:Y:S02]  /*115cb0*/  SHF.R.U32.HI R19, RZ, 0x8, R19 ;  /* 0x00000008ff137819 */ /* 0x000fe40000011613 */
[----:B------:R-:W-:Y:S02]  /*115cc0*/  LOP3.LUT R22, R22, 0xffff, RZ, 0xc0, !PT ;  /* 0x0000ffff16167812 */ /* 0x000fe400078ec0ff */
[----:B------:R-:W-:Y:S02]  /*115cd0*/  LOP3.LUT R14, R14, 0xffff, RZ, 0xc0, !PT ;  /* 0x0000ffff0e0e7812 */ /* 0x000fe400078ec0ff */
[----:B------:R-:W-:Y:S02]  /*115ce0*/  LOP3.LUT R18, R18, 0xffff, RZ, 0xc0, !PT ;  /* 0x0000ffff12127812 */ /* 0x000fe400078ec0ff */
[----:B------:R-:W-:-:S02]  /*115cf0*/  LOP3.LUT R19, R19, 0xffff, RZ, 0xc0, !PT ;  /* 0x0000ffff13137812 */ /* 0x000fc400078ec0ff */
[----:B------:R-:W-:Y:S02]  /*115d00*/  PRMT R22, R22, 0x3340, R14 ;  /* 0x0000334016167816 */ /* 0x000fe4000000000e */
[----:B------:R-:W-:Y:S02]  /*115d10*/  PRMT R14, R18, 0x3340, R19 ;  /* 0x00003340120e7816 */ /* 0x000fe40000000013 */
[----:B------:R-:W-:Y:S01]  /*115d20*/  IADD3 R18, P1, PT, R12, R8, RZ ;  /* 0x000000080c127210 */ /* 0x000fe20007f3e0ff */
[----:B------:R-:W-:Y:S04]  /*115d30*/  STL [R1+0x490], R22 ;  /* 0x0004901601007387 */ /* 0x000fe80000100800 */
[----:B------:R-:W-:Y:S01]  /*115d40*/  IMAD.X R19, R13, 0x1, R11, P1 ;  /* 0x000000010d137824 */ /* 0x000fe200008e060b */
[----:B------:R1:W-:Y:S04]  /*115d50*/  STL [R1+0x46c], R14 ;  /* 0x00046c0e01007387 */ /* 0x0003e80000100800 */
[----:B------:R3:W-:Y:S01]  /*115d60*/  STL.64 [R1+0xd08], R18 ;  /* 0x000d081201007387 */ /* 0x0007e20000100a00 */
[----:B-1----:R-:W-:-:S02]  /*115d70*/  SHF.R.U32.HI R14, RZ, 0x8, R17 ;  /* 0x00000008ff0e7819 */ /* 0x002fc40000011611 */
[----:B---3--:R-:W-:Y:S02]  /*115d80*/  IADD3 R18, P1, PT, R12, R9, RZ ;  /* 0x000000090c127210 */ /* 0x008fe40007f3e0ff */
[----:B------:R-:W-:-:S03]  /*115d90*/  LOP3.LUT R14, R14, 0xffff, RZ, 0xc0, !PT ;  /* 0x0000ffff0e0e7812 */ /* 0x000fc600078ec0ff */
[----:B------:R-:W-:Y:S01]  /*115da0*/  IMAD.X R19, R13, 0x1, R10, P1 ;  /* 0x000000010d137824 */ /* 0x000fe200008e060a */
[----:B------:R-:W-:Y:S02]  /*115db0*/  SHF.R.U32.HI R13, RZ, 0x8, R16 ;  /* 0x00000008ff0d7819 */ /* 0x000fe40000011610 */
[----:B------:R-:W-:Y:S02]  /*115dc0*/  PRMT R14, R14, 0x3340, R0 ;  /* 0x000033400e0e7816 */ /* 0x000fe40000000000 */
[----:B------:R-:W-:-:S03]  /*115dd0*/  LOP3.LUT R13, R13, 0xffff, RZ, 0xc0, !PT ;  /* 0x0000ffff0d0d7812 */ /* 0x000fc600078ec0ff */
[----:B------:R1:W-:Y:S04]  /*115de0*/  STL [R1+0xc0], R14 ;  /* 0x0000c00e01007387 */ /* 0x0003e80000100800 */
[----:B------:R3:W-:Y:S04]  /*115df0*/  STL.64 [R1+0xcd8], R18 ;  /* 0x000cd81201007387 */ /* 0x0007e80000100a00 */
[----:B------:R-:W4:Y:S01]  /*115e00*/  LDL.LU R22, [R1+0x2bc] ;  /* 0x0002bc0001167983 */ /* 0x000f220000300800 */
[----:B-1----:R-:W-:-:S05]  /*115e10*/  PRMT R14, R13, 0x3340, R0 ;  /* 0x000033400d0e7816 */ /* 0x002fca0000000000 */
[----:B------:R-:W-:Y:S04]  /*115e20*/  STL [R1+0xbc], R14 ;  /* 0x0000bc0e01007387 */ /* 0x000fe80000100800 */
[----:B------:R-:W4:Y:S01]  /*115e30*/  LDL.LU R23, [R1+0x754] ;  /* 0x0007540001177983 */ /* 0x000f220000300800 */
[----:B--2---:R-:W-:-:S05]  /*115e40*/  PRMT R13, R56, 0x5410, R31 ;  /* 0x00005410380d7816 */ /* 0x004fca000000001f */
[----:B------:R1:W-:Y:S04]  /*115e50*/  STL [R1+0x1bdc], R13 ;  /* 0x001bdc0d01007387 */ /* 0x0003e80000100800 */
[----:B---3--:R-:W2:Y:S04]  /*115e60*/  LDL.LU R18, [R1+0x2b4] ;  /* 0x0002b40001127983 */ /* 0x008ea80000300800 */
[----:B------:R-:W2:Y:S04]  /*115e70*/  LDL.LU R19, [R1+0x468] ;  /* 0x0004680001137983 */ /* 0x000ea80000300800 */
[----:B------:R-:W3:Y:S04]  /*115e80*/  LDL.LU R17, [R1+0x5484] ;  /* 0x0054840001117983 */ /* 0x000ee80000300800 */
[----:B------:R-:W3:Y:S04]  /*115e90*/  LDL.LU R16, [R1+0x1dfc] ;  /* 0x001dfc0001107983 */ /* 0x000ee80000300800 */
[----:B------:R-:W3:Y:S01]  /*115ea0*/  LDL.LU R56, [R1+0x4cf8] ;  /* 0x004cf80001387983 */ /* 0x000ee20000300800 */
[----:B----4-:R-:W-:-:S02]  /*115eb0*/  LOP3.LUT R25, R55, 0xffff, RZ, 0xc0, !PT ;  /* 0x0000ffff37197812 */ /* 0x010fc400078ec0ff */
[----:B------:R-:W-:Y:S02]  /*115ec0*/  LOP3.LUT R36, R57, 0xffff, RZ, 0xc0, !PT ;  /* 0x0000ffff39247812 */ /* 0x000fe400078ec0ff */
[----:B------:R-:W-:Y:S02]  /*115ed0*/  LOP3.LUT R24, R58, 0xffff, RZ, 0xc0, !PT ;  /* 0x0000ffff3a187812 */ /* 0x000fe400078ec0ff */
[----:B-1----:R-:W-:Y:S02]  /*115ee0*/  PRMT R13, R36, 0x3340, R0 ;  /* 0x00003340240d7816 */ /* 0x002fe40000000000 */
[----:B------:R-:W-:-:S04]  /*115ef0*/  PRMT R14, R25, 0x3340, R24 ;  /* 0x00003340190e7816 */ /* 0x000fc80000000018 */
[----:B------:R-:W-:-:S05]  /*115f00*/  PRMT R26, R14, 0x5410, R13 ;  /* 0x000054100e1a7816 */ /* 0x000fca000000000d */
[----:B------:R-:W-:Y:S04]  /*115f10*/  STL [R1+0x628], R26 ;  /* 0x0006281a01007387 */ /* 0x000fe80000100800 */
[----:B------:R-:W4:Y:S01]  /*115f20*/  LDL.LU R58, [R1+0x2b0] ;  /* 0x0002b000013a7983 */ /* 0x000f220000300800 */
[----:B------:R-:W-:Y:S02]  /*115f30*/  SHF.R.U32.HI R14, RZ, 0x8, R25 ;  /* 0x00000008ff0e7819 */ /* 0x000fe40000011619 */
[----:B------:R-:W-:Y:S01]  /*115f40*/  SHF.R.U32.HI R13, RZ, 0x8, R24 ;  /* 0x00000008ff0d7819 */ /* 0x000fe20000011618 */
[----:B0-----:R-:W-:Y:S01]  /*115f50*/  VIADD R12, R12, UR6 ;  /* 0x000000060c0c7c36 */ /* 0x001fe20008000000 */
[----:B------:R-:W-:Y:S01]  /*115f60*/  LOP3.LUT R14, R14, 0xffff, RZ, 0xc0, !PT ;  /* 0x0000ffff0e0e7812 */ /* 0x000fe200078ec0ff */
[----:B------:R-:W0:Y:S01]  /*115f70*/  LDCU UR6, c[0x0][0x3b8] ;  /* 0x00007700ff0677ac */ /* 0x000e220008000800 */
[----:B------:R-:W-:-:S02]  /*115f80*/  LOP3.LUT R13, R13, 0xffff, RZ, 0xc0, !PT ;  /* 0x0000ffff0d0d7812 */ /* 0x000fc400078ec0ff */
[----:B------:R-:W-:Y:S02]  /*115f90*/  IADD3 R24, P1, PT, R12, R4, RZ ;  /* 0x000000040c187210 */ /* 0x000fe40007f3e0ff */
[----:B------:R-:W-:Y:S02]  /*115fa0*/  PRMT R35, R14, 0x3340, R13 ;  /* 0x000033400e237816 */ /* 0x000fe4000000000d */
[----:B------:R-:W-:-:S05]  /*115fb0*/  SHF.R.S32.HI R13, RZ, 0x1f, R12 ;  /* 0x0000001fff0d7819 */ /* 0x000fca000001140c */
[----:B------:R-:W-:Y:S01]  /*115fc0*/  IMAD.X R25, R13, 0x1, R5, P1 ;  /* 0x000000010d197824 */ /* 0x000fe200008e0605 */
[----:B------:R-:W-:Y:S04]  /*115fd0*/  STL [R1+0x5738], R35 ;  /* 0x0057382301007387 */ /* 0x000fe80000100800 */
[----:B------:R1:W-:Y:S04]  /*115fe0*/  STL.64 [R1+0xdc8], R24 ;  /* 0x000dc81801007387 */ /* 0x0003e80000100a00 */
[----:B-1----:R-:W4:Y:S04]  /*115ff0*/  LDL.LU R24, [R1+0x29c] ;  /* 0x00029c0001187983 */ /* 0x002f280000300800 */
[----:B------:R-:W4:Y:S04]  /*116000*/  LDL.LU R25, [R1+0x73c] ;  /* 0x00073c0001197983 */ /* 0x000f280000300800 */
[----:B------:R-:W4:Y:S04]  /*116010*/  LDL.LU R28, [R1+0x298] ;  /* 0x00029800011c7983 */ /* 0x000f280000300800 */
[----:B------:R-:W4:Y:S04]  /*116020*/  LDL.LU R29, [R1+0x738] ;  /* 0x00073800011d7983 */ /* 0x000f280000300800 */
[----:B------:R-:W4:Y:S04]  /*116030*/  LDL.LU R30, [R1+0xb4] ;  /* 0x0000b400011e7983 */ /* 0x000f280000300800 */
[----:B------:R-:W4:Y:S01]  /*116040*/  LDL.LU R31, [R1+0x464] ;  /* 0x00046400011f7983 */ /* 0x000f220000300800 */
[----:B------:R-:W-:-:S03]  /*116050*/  PRMT R22, R23, 0x5410, R22 ;  /* 0x0000541017167816 */ /* 0x000fc60000000016 */
[----:B------:R-:W4:Y:S04]  /*116060*/  LDL.LU R55, [R1+0x1d0c] ;  /* 0x001d0c0001377983 */ /* 0x000f280000300800 */
[----:B------:R-:W4:Y:S04]  /*116070*/  LDL.LU R57, [R1+0x5448] ;  /* 0x0054480001397983 */ /* 0x000f280000300800 */
[----:B------:R1:W-:Y:S02]  /*116080*/  STL [R1+0x1bcc], R22 ;  /* 0x001bcc1601007387 */ /* 0x0003e40000100800 */
[----:B-1----:R-:W-:-:S05]  /*116090*/  IADD3 R22, P1, PT, R12, R6, RZ ;  /* 0x000000060c167210 */ /* 0x002fca0007f3e0ff */
[----:B------:R-:W-:Y:S01]  /*1160a0*/  IMAD.X R23, R13, 0x1, R7, P1 ;  /* 0x000000010d177824 */ /* 0x000fe200008e0607 */
[----:B--2---:R-:W-:Y:S02]  /*1160b0*/  PRMT R14, R19, 0x5410, R18 ;  /* 0x00005410130e7816 */ /* 0x004fe40000000012 */
[----:B---3--:R-:W-:-:S03]  /*1160c0*/  LOP3.LUT R17, R17, 0xffff, RZ, 0xc0, !PT ;  /* 0x0000ffff11117812 */ /* 0x008fc600078ec0ff */
[----:B------:R1:W-:Y:S01]  /*1160d0*/  STL [R1+0x1bd8], R14 ;  /* 0x001bd80e01007387 */ /* 0x0003e20000100800 */
[----:B------:R-:W-:Y:S02]  /*1160e0*/  LOP3.LUT R16, R16, 0xffff, RZ, 0xc0, !PT ;  /* 0x0000ffff10107812 */ /* 0x000fe400078ec0ff */
[----:B------:R-:W-:Y:S02]  /*1160f0*/  LOP3.LUT R18, R56, 0xffff, RZ, 0xc0, !PT ;  /* 0x0000ffff38127812 */ /* 0x000fe400078ec0ff */
[----:B-1----:R-:W-:Y:S02]  /*116100*/  PRMT R14, R16, 0x3340, R0 ;  /* 0x00003340100e7816 */ /* 0x002fe40000000000 */
[----:B------:R-:W-:-:S04]  /*116110*/  PRMT R19, R17, 0x3340, R18 ;  /* 0x0000334011137816 */ /* 0x000fc80000000012 */
[----:B------:R-:W-:Y:S02]  /*116120*/  PRMT R14, R19, 0x5410, R14 ;  /* 0x00005410130e7816 */ /* 0x000fe4000000000e */
[----:B------:R-:W-:-:S03]  /*116130*/  SHF.R.U32.HI R17, RZ, 0x8, R17 ;  /* 0x00000008ff117819 */ /* 0x000fc60000011611 */
[----:B------:R1:W-:Y:S01]  /*116140*/  STL [R1+0x624], R14 ;  /* 0x0006240e01007387 */ /* 0x0003e20000100800 */
[----:B------:R-:W-:Y:S02]  /*116150*/  LOP3.LUT R17, R17, 0xffff, RZ, 0xc0, !PT ;  /* 0x0000ffff11117812 */ /* 0x000fe400078ec0ff */
[----:B-1----:R-:W-:-:S04]  /*116160*/  SHF.R.U32.HI R14, RZ, 0x8, R18 ;  /* 0x00000008ff0e7819 */ /* 0x002fc80000011612 */
[----:B------:R-:W-:Y:S01]  /*116170*/  LOP3.LUT R14, R14, 0xffff, RZ, 0xc0, !PT ;  /* 0x0000ffff0e0e7812 */ /* 0x000fe200078ec0ff */
[----:B------:R-:W-:Y:S03]  /*116180*/  STL.64 [R1+0xdd8], R22 ;  /* 0x000dd81601007387 */ /* 0x000fe60000100a00 */
[----:B------:R-:W-:Y:S02]  /*116190*/  PRMT R17, R17, 0x3340, R14 ;  /* 0x0000334011117816 */ /* 0x000fe4000000000e */
[----:B----4-:R-:W-:Y:S02]  /*1161a0*/  PRMT R14, R42, 0x5410, R58 ;  /* 0x000054102a0e7816 */ /* 0x010fe4000000003a */
[----:B------:R-:W2:Y:S04]  /*1161b0*/  LDL.LU R42, [R1+0x58b8] ;  /* 0x0058b800012a7983 */ /* 0x000ea80000300800 */
[----:B------:R-:W-:Y:S04]  /*1161c0*/  STL [R1+0x468], R17 ;  /* 0x0004681101007387 */ /* 0x000fe80000100800 */
[----:B------:R1:W-:Y:S04]  /*1161d0*/  STL [R1+0x1bbc], R14 ;  /* 0x001bbc0e01007387 */ /* 0x0003e80000100800 */
[----:B------:R-:W3:Y:S04]  /*1161e0*/  LDL.LU R56, [R1+0x25c] ;  /* 0x00025c0001387983 */ /* 0x000ee80000300800 */
[----:B------:R-:W3:Y:S01]  /*1161f0*/  LDL.LU R58, [R1+0x61c] ;  /* 0x00061c00013a7983 */ /* 0x000ee20000300800 */
[----:B------:R-:W-:-:S02]  /*116200*/  IADD3 R18, P1, PT, R12, R8, RZ ;  /* 0x000000080c127210 */ /* 0x000fc40007f3e0ff */
[----:B-1----:R-:W-:-:S03]  /*116210*/  SHF.R.U32.HI R14, RZ, 0x8, R16 ;  /* 0x00000008ff0e7819 */ /* 0x002fc60000011610 */
[----:B------:R-:W-:Y:S01]  /*116220*/  IMAD.X R19, R13, 0x1, R11, P1 ;  /* 0x000000010d137824 */ /* 0x000fe200008e060b */
[----:B------:R-:W-:Y:S02]  /*116230*/  LOP3.LUT R14, R14, 0xffff, RZ, 0xc0, !PT ;  /* 0x0000ffff0e0e7812 */ /* 0x000fe400078ec0ff */
[----:B------:R-:W-:Y:S02]  /*116240*/  IADD3 R16, P1, PT, R12, R9, RZ ;  /* 0x000000090c107210 */ /* 0x000fe40007f3e0ff */
[----:B------:R-:W-:-:S03]  /*116250*/  PRMT R14, R14, 0x3340, R0 ;  /* 0x000033400e0e7816 */ /* 0x000fc60000000000 */
[----:B------:R-:W-:Y:S01]  /*116260*/  IMAD.X R17, R13, 0x1, R10, P1 ;  /* 0x000000010d117824 */ /* 0x000fe200008e060a */
[----:B------:R-:W-:Y:S04]  /*116270*/  STL.64 [R1+0xe00], R18 ;  /* 0x000e001201007387 */ /* 0x000fe80000100a00 */
[----:B------:R1:W-:Y:S04]  /*116280*/  STL [R1+0xb8], R14 ;  /* 0x0000b80e01007387 */ /* 0x0003e80000100800 */
[----:B------:R4:W-:Y:S01]  /*116290*/  STL.64 [R1+0xe18], R16 ;  /* 0x000e181001007387 */ /* 0x0009e20000100a00 */
[----:B-1----:R-:W-:-:S02]  /*1162a0*/  PRMT R14, R29, 0x5410, R28 ;  /* 0x000054101d0e7816 */ /* 0x002fc4000000001c */
[----:B------:R-:W-:Y:S02]  /*1162b0*/  PRMT R13, R31, 0x5410, R30 ;  /* 0x000054101f0d7816 */ /* 0x000fe4000000001e */
[----:B----4-:R-:W-:Y:S02]  /*1162c0*/  PRMT R16, R25, 0x5410, R24 ;  /* 0x0000541019107816 */ /* 0x010fe40000000018 */
[----:B------:R-:W-:Y:S02]  /*1162d0*/  LOP3.LUT R29, R55, 0xffff, RZ, 0xc0, !PT ;  /* 0x0000ffff371d7812 */ /* 0x000fe400078ec0ff */
[----:B------:R-:W-:Y:S01]  /*1162e0*/  LOP3.LUT R17, R57, 0xffff, RZ, 0xc0, !PT ;  /* 0x0000ffff39117812 */ /* 0x000fe200078ec0ff */
[----:B------:R-:W-:Y:S04]  /*1162f0*/  STL [R1+0x1bb8], R16 ;  /* 0x001bb81001007387 */ /* 0x000fe80000100800 */
[----:B------:R-:W-:Y:S04]  /*116300*/  STL [R1+0x1bc8], R14 ;  /* 0x001bc80e01007387 */ /* 0x000fe80000100800 */
[----:B------:R1:W-:Y:S04]  /*116310*/  STL [R1+0x744], R13 ;  /* 0x0007440d01007387 */ /* 0x0003e80000100800 */
[----:B------:R-:W4:Y:S04]  /*116320*/  LDL.LU R26, [R1+0x260] ;  /* 0x00026000011a7983 */ /* 0x000f280000300800 */
[----:B------:R-:W4:Y:S01]  /*116330*/  LDL.LU R27, [R1+0x734] ;  /* 0x00073400011b7983 */ /* 0x000f220000300800 */
[----:B-1----:R-:W-:Y:S01]  /*116340*/  PRMT R13, R29, 0x3340, R0 ;  /* 0x000033401d0d7816 */ /* 0x002fe20000000000 */
[----:B0-----:R-:W-:Y:S01]  /*116350*/  VIADD R12, R12, UR6 ;  /* 0x000000060c0c7c36 */ /* 0x001fe20008000000 */
[----:B------:R-:W0:Y:S04]  /*116360*/  LDCU UR6, c[0x0][0x3b8] ;  /* 0x00007700ff0677ac */ /* 0x000e280008000800 */
[----:B------:R-:W-:-:S02]  /*116370*/  IADD3 R30, P1, PT, R12, R4, RZ ;  /* 0x000000040c1e7210 */ /* 0x000fc40007f3e0ff */
[----:B--2---:R-:W-:-:S04]  /*116380*/  LOP3.LUT R24, R42, 0xffff, RZ, 0xc0, !PT ;  /* 0x0000ffff2a187812 */ /* 0x004fc800078ec0ff */
[----:B------:R-:W-:-:S04]  /*116390*/  PRMT R14, R17, 0x3340, R24 ;  /* 0x00003340110e7816 */ /* 0x000fc80000000018 */
[----:B------:R-:W-:-:S05]  /*1163a0*/  PRMT R13, R14, 0x5410, R13 ;  /* 0x000054100e0d7816 */ /* 0x000fca000000000d */
[----:B------:R1:W-:Y:S04]  /*1163b0*/  STL [R1+0x620], R13 ;  /* 0x0006200d01007387 */ /* 0x0003e80000100800 */
[----:B------:R-:W2:Y:S04]  /*1163c0*/  LDL.LU R22, [R1+0x254] ;  /* 0x0002540001167983 */ /* 0x000ea80000300800 */
[----:B------:R-:W2:Y:S04]  /*1163d0*/  LDL.LU R23, [R1+0x460] ;  /* 0x0004600001177983 */ /* 0x000ea80000300800 */
[----:B------:R-:W2:Y:S04]  /*1163e0*/  LDL.LU R18, [R1+0x5498] ;  /* 0x0054980001127983 */ /* 0x000ea80000300800 */
[----:B------:R-:W2:Y:S04]  /*1163f0*/  LDL.LU R19, [R1+0x1e2c] ;  /* 0x001e2c0001137983 */ /* 0x000ea80000300800 */
[----:B------:R-:W2:Y:S01]  /*116400*/  LDL.LU R16, [R1+0x4d38] ;  /* 0x004d380001107983 */ /* 0x000ea20000300800 */
[----:B-1----:R-:W-:-:S02]  /*116410*/  SHF.R.S32.HI R13, RZ, 0x1f, R12 ;  /* 0x0000001fff0d7819 */ /* 0x002fc4000001140c */
[----:B------:R-:W-:Y:S02]  /*116420*/  SHF.R.U32.HI R17, RZ, 0x8, R17 ;  /* 0x00000008ff117819 */ /* 0x000fe40000011611 */
[----:B------:R-:W-:Y:S01]  /*116430*/  SHF.R.U32.HI R14, RZ, 0x8, R24 ;  /* 0x00000008ff0e7819 */ /* 0x000fe20000011618 */
[----:B------:R-:W-:Y:S01]  /*116440*/  IMAD.X R31, R13, 0x1, R5, P1 ;  /* 0x000000010d1f7824 */ /* 0x000fe200008e0605 */
[----:B------:R-:W-:Y:S02]  /*116450*/  LOP3.LUT R17, R17, 0xffff, RZ, 0xc0, !PT ;  /* 0x0000ffff11117812 */ /* 0x000fe400078ec0ff */
[----:B------:R-:W-:Y:S02]  /*116460*/  LOP3.LUT R14, R14, 0xffff, RZ, 0xc0, !PT ;  /* 0x0000ffff0e0e7812 */ /* 0x000fe400078ec0ff */
[----:B------:R-:W-:Y:S02]  /*116470*/  IADD3 R24, P1, PT, R12, R6, RZ ;  /* 0x000000060c187210 */ /* 0x000fe40007f3e0ff */
[----:B------:R-:W-:-:S02]  /*116480*/  PRMT R42, R17, 0x3340, R14 ;  /* 0x00003340112a7816 */ /* 0x000fc4000000000e */
[----:B---3--:R-:W-:Y:S01]  /*116490*/  PRMT R14, R58, 0x5410, R56 ;  /* 0x000054103a0e7816 */ /* 0x008fe20000000038 */
[----:B------:R-:W-:Y:S01]  /*1164a0*/  IMAD.X R25, R13, 0x1, R7, P1 ;  /* 0x000000010d197824 */ /* 0x000fe200008e0607 */
[----:B------:R-:W-:Y:S04]  /*1164b0*/  STL.64 [R1+0xdf8], R30 ;  /* 0x000df81e01007387 */ /* 0x000fe80000100a00 */
[----:B------:R-:W-:Y:S04]  /*1164c0*/  STL [R1+0x1bac], R14 ;  /* 0x001bac0e01007387 */ /* 0x000fe80000100800 */
[----:B------:R-:W3:Y:S04]  /*1164d0*/  LDL.LU R17, [R1+0x258] ;  /* 0x0002580001117983 */ /* 0x000ee80000300800 */
[----:B------:R1:W-:Y:S04]  /*1164e0*/  STL.64 [R1+0xe10], R24 ;  /* 0x000e101801007387 */ /* 0x0003e80000100a00 */
[----:B-1----:R-:W3:Y:S04]  /*1164f0*/  LDL.LU R24, [R1+0x730] ;  /* 0x0007300001187983 */ /* 0x002ee80000300800 */
[----:B------:R-:W3:Y:S04]  /*116500*/  LDL.LU R25, [R1+0xa8] ;  /* 0x0000a80001197983 */ /* 0x000ee80000300800 */
[----:B------:R-:W3:Y:S01]  /*116510*/  LDL.LU R28, [R1+0x538] ;  /* 0x00053800011c7983 */ /* 0x000ee20000300800 */
[----:B------:R-:W-:-:S03]  /*116520*/  SHF.R.U32.HI R14, RZ, 0x8, R29 ;  /* 0x00000008ff0e7819 */ /* 0x000fc6000001161d */
[----:B------:R-:W3:Y:S04]  /*116530*/  LDL.LU R29, [R1+0xb0] ;  /* 0x0000b000011d7983 */ /* 0x000ee80000300800 */
[----:B------:R-:W3:Y:S04]  /*116540*/  LDL.LU R30, [R1+0x618] ;  /* 0x00061800011e7983 */ /* 0x000ee80000300800 */
[----:B------:R-:W3:Y:S04]  /*116550*/  LDL.LU R31, [R1+0xa4] ;  /* 0x0000a400011f7983 */ /* 0x000ee80000300800 */
[----:B------:R-:W3:Y:S04]  /*116560*/  LDL.LU R55, [R1+0x434] ;  /* 0x0004340001377983 */ /* 0x000ee80000300800 */
[----:B------:R-:W3:Y:S04]  /*116570*/  LDL.LU R58, [R1+0x545c] ;  /* 0x00545c00013a7983 */ /* 0x000ee80000300800 */
[----:B------:R-:W3:Y:S04]  /*116580*/  LDL.LU R57, [R1+0x1d2c] ;  /* 0x001d2c0001397983 */ /* 0x000ee80000300800 */
[----:B------:R-:W3:Y:S01]  /*116590*/  LDL.LU R56, [R1+0x2108] ;  /* 0x0021080001387983 */ /* 0x000ee20000300800 */
[----:B------:R-:W-:-:S04]  /*1165a0*/  LOP3.LUT R14, R14, 0xffff, RZ, 0xc0, !PT ;  /* 0x0000ffff0e0e7812 */ /* 0x000fc800078ec0ff */
[----:B------:R-:W-:-:S05]  /*1165b0*/  PRMT R14, R14, 0x3340, R0 ;  /* 0x000033400e0e7816 */ /* 0x000fca0000000000 */
[----:B------:R4:W-:Y:S02]  /*1165c0*/  STL [R1+0xb4], R14 ;  /* 0x0000b40e01007387 */ /* 0x0009e40000100800 */
[----:B----4-:R-:W-:Y:S02]  /*1165d0*/  PRMT R14, R27, 0x5410, R26 ;  /* 0x000054101b0e7816 */ /* 0x010fe4000000001a */
[----:B------:R-:W-:-:S05]  /*1165e0*/  IADD3 R26, P1, PT, R12, R8, RZ ;  /* 0x000000080c1a7210 */ /* 0x000fca0007f3e0ff */
[----:B------:R-:W-:Y:S01]  /*1165f0*/  IMAD.X R27, R13, 0x1, R11, P1 ;  /* 0x000000010d1b7824 */ /* 0x000fe200008e060b */
[----:B------:R2:W-:Y:S04]  /*116600*/  STL [R1+0x740], R14 ;  /* 0x0007400e01007387 */ /* 0x0005e80000100800 */
[----:B------:R1:W-:Y:S01]  /*116610*/  STL.64 [R1+0xe28], R26 ;  /* 0x000e281a01007387 */ /* 0x0003e20000100a00 */
[----:B--2---:R-:W-:Y:S02]  /*116620*/  PRMT R14, R23, 0x5410, R22 ;  /* 0x00005410170e7816 */ /* 0x004fe40000000016 */
[----:B------:R-:W-:-:S03]  /*116630*/  LOP3.LUT R18, R18, 0xffff, RZ, 0xc0, !PT ;  /* 0x0000ffff12127812 */ /* 0x000fc600078ec0ff */
[----:B------:R2:W-:Y:S01]  /*116640*/  STL [R1+0x750], R14 ;  /* 0x0007500e01007387 */ /* 0x0005e20000100800 */
[----:B-1----:R-:W-:Y:S02]  /*116650*/  LOP3.LUT R26, R19, 0xffff, RZ, 0xc0, !PT ;  /* 0x0000ffff131a7812 */ /* 0x002fe400078ec0ff */
[----:B------:R-:W-:Y:S02]  /*116660*/  LOP3.LUT R16, R16, 0xffff, RZ, 0xc0, !PT ;  /* 0x0000ffff10107812 */ /* 0x000fe400078ec0ff */
[----:B--2---:R-:W-:Y:S02]  /*116670*/  PRMT R14, R26, 0x3340, R0 ;  /* 0x000033401a0e7816 */ /* 0x004fe40000000000 */
        /* <DEDUP_REMOVED lines=8> */
[----:B------:R-:W-:Y:S01]  /*116700*/  LOP3.LUT R14, R14, 0xffff, RZ, 0xc0, !PT ;  /* 0x0000ffff0e0e7812 */ /* 0x000fe200078ec0ff */
[----:B0-----:R-:W-:Y:S01]  /*116710*/  VIADD R12, R12, UR6 ;  /* 0x000000060c0c7c36 */ /* 0x001fe20008000000 */
[----:B------:R-:W-:Y:S01]  /*116720*/  STL.64 [R1+0xe40], R22 ;  /* 0x000e401601007387 */ /* 0x000fe20000100a00 */
[----:B------:R-:W0:Y:S01]  /*116730*/  LDCU UR6, c[0x0][0x3b8] ;  /* 0x00007700ff0677ac */ /* 0x000e220008000800 */
[----:B------:R-:W-:Y:S02]  /*116740*/  PRMT R14, R14, 0x3340, R13 ;  /* 0x000033400e0e7816 */ /* 0x000fe4000000000d */
[----:B------:R-:W-:-:S03]  /*116750*/  IADD3 R16, P1, PT, R12, R4, RZ ;  /* 0x000000040c107210 */ /* 0x000fc60007f3e0ff */
[----:B------:R1:W-:Y:S01]  /*116760*/  STL [R1+0x460], R14 ;  /* 0x0004600e01007387 */ /* 0x0003e20000100800 */
[----:B---3--:R-:W-:-:S05]  /*116770*/  PRMT R13, R24, 0x5410, R17 ;  /* 0x00005410180d7816 */ /* 0x008fca0000000011 */
[----:B------:R2:W-:Y:S01]  /*116780*/  STL [R1+0x73c], R13 ;  /* 0x00073c0d01007387 */ /* 0x0005e20000100800 */
[----:B-1----:R-:W-:Y:S02]  /*116790*/  PRMT R14, R28, 0x5410, R25 ;  /* 0x000054101c0e7816 */ /* 0x002fe40000000019 */
[----:B--2---:R-:W-:-:S03]  /*1167a0*/  SHF.R.S32.HI R13, RZ, 0x1f, R12 ;  /* 0x0000001fff0d7819 */ /* 0x004fc6000001140c */
[----:B------:R1:W-:Y:S02]  /*1167b0*/  STL [R1+0x868], R14 ;  /* 0x0008680e01007387 */ /* 0x0003e40000100800 */
[----:B------:R-:W-:-:S05]  /*1167c0*/  IMAD.X R17, R13, 0x1, R5, P1 ;  /* 0x000000010d117824 */ /* 0x000fca00008e0605 */
[----:B------:R2:W-:Y:S01]  /*1167d0*/  STL.64 [R1+0xe20], R16 ;  /* 0x000e201001007387 */ /* 0x0005e20000100a00 */
[----:B-1----:R-:W-:Y:S02]  /*1167e0*/  PRMT R14, R55, 0x5410, R31 ;  /* 0x00005410370e7816 */ /* 0x002fe4000000001f */
[----:B------:R-:W-:Y:S02]  /*1167f0*/  LOP3.LUT R22, R58, 0xffff, RZ, 0xc0, !PT ;  /* 0x0000ffff3a167812 */ /* 0x000fe400078ec0ff */
[----:B--2---:R-:W-:-:S05]  /*116800*/  PRMT R16, R30, 0x5410, R29 ;  /* 0x000054101e107816 */ /* 0x004fca000000001d */
[----:B------:R1:W-:Y:S04]  /*116810*/  STL [R1+0x748], R16 ;  /* 0x0007481001007387 */ /* 0x0003e80000100800 */
[----:B------:R-:W2:Y:S04]  /*116820*/  LDL.LU R31, [R1+0xac] ;  /* 0x0000ac00011f7983 */ /* 0x000ea80000300800 */
[----:B------:R3:W-:Y:S04]  /*116830*/  STL [R1+0x74c], R14 ;  /* 0x00074c0e01007387 */ /* 0x0007e80000100800 */
[----:B------:R-:W2:Y:S04]  /*116840*/  LDL.LU R58, [R1+0x6fc] ;  /* 0x0006fc00013a7983 */ /* 0x000ea80000300800 */
[----:B------:R-:W4:Y:S04]  /*116850*/  LDL.LU R23, [R1+0xa0] ;  /* 0x0000a00001177983 */ /* 0x000f280000300800 */
[----:B------:R-:W4:Y:S04]  /*116860*/  LDL.LU R18, [R1+0x6f8] ;  /* 0x0006f80001127983 */ /* 0x000f280000300800 */
[----:B------:R-:W4:Y:S04]  /*116870*/  LDL.LU R19, [R1+0x9c] ;  /* 0x00009c0001137983 */ /* 0x000f280000300800 */
[----:B-1----:R-:W4:Y:S01]  /*116880*/  LDL.LU R16, [R1+0x614] ;  /* 0x0006140001107983 */ /* 0x002f220000300800 */
[----:B------:R-:W-:-:S03]  /*116890*/  LOP3.LUT R39, R57, 0xffff, RZ, 0xc0, !PT ;  /* 0x0000ffff39277812 */ /* 0x000fc600078ec0ff */
[----:B------:R-:W4:Y:S01]  /*1168a0*/  LDL.LU R17, [R1+0x54a8] ;  /* 0x0054a80001117983 */ /* 0x000f220000300800 */
[----:B------:R-:W-:-:S03]  /*1168b0*/  LOP3.LUT R24, R56, 0xffff, RZ, 0xc0, !PT ;  /* 0x0000ffff38187812 */ /* 0x000fc600078ec0ff */
[----:B------:R-:W4:Y:S04]  /*1168c0*/  LDL.LU R25, [R1+0x1e48] ;  /* 0x001e480001197983 */ /* 0x000f280000300800 */
[----:B------:R-:W4:Y:S01]  /*1168d0*/  LDL.LU R28, [R1+0x4d78] ;  /* 0x004d7800011c7983 */ /* 0x000f220000300800 */
[----:B---3--:R-:W-:Y:S02]  /*1168e0*/  PRMT R14, R39, 0x3340, R0 ;  /* 0x00003340270e7816 */ /* 0x008fe40000000000 */
[----:B------:R-:W-:-:S04]  /*1168f0*/  PRMT R27, R22, 0x3340, R24 ;  /* 0x00003340161b7816 */ /* 0x000fc80000000018 */
[----:B------:R-:W-:Y:S02]  /*116900*/  PRMT R14, R27, 0x5410, R14 ;  /* 0x000054101b0e7816 */ /* 0x000fe4000000000e */
[----:B------:R-:W-:-:S03]  /*116910*/  IADD3 R56, P1, PT, R12, R6, RZ ;  /* 0x000000060c387210 */ /* 0x000fc60007f3e0ff */
[----:B------:R1:W-:Y:S01]  /*116920*/  STL [R1+0x618], R14 ;  /* 0x0006180e01007387 */ /* 0x0003e20000100800 */
[----:B------:R-:W-:Y:S02]  /*116930*/  SHF.R.U32.HI R24, RZ, 0x8, R24 ;  /* 0x00000008ff187819 */ /* 0x000fe40000011618 */
[----:B------:R-:W-:Y:S01]  /*116940*/  SHF.R.U32.HI R22, RZ, 0x8, R22 ;  /* 0x00000008ff167819 */ /* 0x000fe20000011616 */
[----:B------:R-:W-:Y:S01]  /*116950*/  IMAD.X R57, R13, 0x1, R7, P1 ;  /* 0x000000010d397824 */ /* 0x000fe200008e0607 */
[----:B-1----:R-:W-:Y:S02]  /*116960*/  SHF.R.U32.HI R14, RZ, 0x8, R26 ;  /* 0x00000008ff0e7819 */ /* 0x002fe4000001161a */
[----:B------:R-:W-:Y:S02]  /*116970*/  LOP3.LUT R24, R24, 0xffff, RZ, 0xc0, !PT ;  /* 0x0000ffff18187812 */ /* 0x000fe400078ec0ff */
[----:B------:R-:W-:Y:S02]  /*116980*/  LOP3.LUT R14, R14, 0xffff, RZ, 0xc0, !PT ;  /* 0x0000ffff0e0e7812 */ /* 0x000fe400078ec0ff */
[----:B------:R-:W-:-:S02]  /*116990*/  LOP3.LUT R22, R22, 0xffff, RZ, 0xc0, !PT ;  /* 0x0000ffff16167812 */ /* 0x000fc400078ec0ff */
[----:B------:R-:W-:Y:S01]  /*1169a0*/  PRMT R14, R14, 0x3340, R0 ;  /* 0x000033400e0e7816 */ /* 0x000fe20000000000 */
[----:B------:R1:W-:Y:S01]  /*1169b0*/  STL.64 [R1+0xe38], R56 ;  /* 0x000e383801007387 */ /* 0x0003e20000100a00 */
[----:B------:R-:W-:-:S03]  /*1169c0*/  PRMT R61, R22, 0x3340, R24 ;  /* 0x00003340163d7816 */ /* 0x000fc60000000018 */
[----:B-1----:R-:W3:Y:S04]  /*1169d0*/  LDL.LU R57, [R1+0x58b4] ;  /* 0x0058b40001397983 */ /* 0x002ee80000300800 */
[----:B------:R-:W3:Y:S04]  /*1169e0*/  LDL.LU R24, [R1+0x98] ;  /* 0x0000980001187983 */ /* 0x000ee80000300800 */
[----:B------:R2:W-:Y:S04]  /*1169f0*/  STL [R1+0xb0], R14 ;  /* 0x0000b00e01007387 */ /* 0x0005e80000100800 */
[----:B------:R-:W3:Y:S04]  /*116a00*/  LDL.LU R29, [R1+0x610] ;  /* 0x00061000011d7983 */ /* 0x000ee80000300800 */
[----:B------:R-:W3:Y:S04]  /*116a10*/  LDL.LU R30, [R1+0x94] ;  /* 0x00009400011e7983 */ /* 0x000ee80000300800 */
[----:B------:R-:W3:Y:S04]  /*116a20*/  LDL.LU R55, [R1+0x6f4] ;  /* 0x0006f40001377983 */ /* 0x000ee80000300800 */
[----:B------:R-:W3:Y:S04]  /*116a30*/  LDL.LU R56, [R1+0x54b0] ;  /* 0x0054b00001387983 */ /* 0x000ee80000300800 */
[----:B------:R-:W-:Y:S01]  /*116a40*/  STL [R1+0x573c], R61 ;  /* 0x00573c3d01007387 */ /* 0x000fe20000100800 */
[----:B------:R-:W-:-:S05]  /*116a50*/  IADD3 R26, P1, PT, R12, R8, RZ ;  /* 0x000000080c1a7210 */ /* 0x000fca0007f3e0ff */
[----:B------:R-:W-:Y:S01]  /*116a60*/  IMAD.X R27, R13, 0x1, R11, P1 ;  /* 0x000000010d1b7824 */ /* 0x000fe200008e060b */
[----:B--2---:R-:W-:Y:S02]  /*116a70*/  PRMT R14, R58, 0x5410, R31 ;  /* 0x000054103a0e7816 */ /* 0x004fe4000000001f */
[----:B------:R-:W2:Y:S04]  /*116a80*/  LDL.LU R31, [R1+0x1e68] ;  /* 0x001e6800011f7983 */ /* 0x000ea80000300800 */
[----:B------:R-:W2:Y:S04]  /*116a90*/  LDL.LU R58, [R1+0x4d94] ;  /* 0x004d9400013a7983 */ /* 0x000ea80000300800 */
[----:B------:R1:W-:Y:S04]  /*116aa0*/  STL.64 [R1+0xe50], R26 ;  /* 0x000e501a01007387 */ /* 0x0003e80000100a00 */
[----:B------:R4:W-:Y:S01]  /*116ab0*/  STL [R1+0x754], R14 ;  /* 0x0007540e01007387 */ /* 0x0009e20000100800 */
[----:B-1----:R-:W-:-:S02]  /*116ac0*/  IADD3 R26, P1, PT, R12, R9, RZ ;  /* 0x000000090c1a7210 */ /* 0x002fc40007f3e0ff */
[----:B----4-:R-:W-:-:S03]  /*116ad0*/  PRMT R14, R18, 0x5410, R23 ;  /* 0x00005410120e7816 */ /* 0x010fc60000000017 */
[----:B------:R-:W-:Y:S01]  /*116ae0*/  IMAD.X R27, R13, 0x1, R10, P1 ;  /* 0x000000010d1b7824 */ /* 0x000fe200008e060a */
[----:B------:R-:W-:Y:S02]  /*116af0*/  PRMT R13, R16, 0x5410, R19 ;  /* 0x00005410100d7816 */ /* 0x000fe40000000013 */
[----:B------:R-:W-:Y:S02]  /*116b00*/  LOP3.LUT R18, R17, 0xffff, RZ, 0xc0, !PT ;  /* 0x0000ffff11127812 */ /* 0x000fe400078ec0ff */
[----:B------:R-:W-:Y:S01]  /*116b10*/  LOP3.LUT R16, R25, 0xffff, RZ, 0xc0, !PT ;  /* 0x0000ffff19107812 */ /* 0x000fe200078ec0ff */
[----:B------:R-:W-:Y:S01]  /*116b20*/  STL.64 [R1+0xe70], R26 ;  /* 0x000e701a01007387 */ /* 0x000fe20000100a00 */
[----:B------:R-:W-:-:S03]  /*116b30*/  LOP3.LUT R17, R28, 0xffff, RZ, 0xc0, !PT ;  /* 0x0000ffff1c117812 */ /* 0x000fc600078ec0ff */
[----:B------:R1:W-:Y:S04]  /*116b40*/  STL [R1+0x758], R14 ;  /* 0x0007580e01007387 */ /* 0x0003e80000100800 */
[----:B------:R4:W-:Y:S04]  /*116b50*/  STL [R1+0x760], R13 ;  /* 0x0007600d01007387 */ /* 0x0009e80000100800 */
[----:B------:R-:W2:Y:S01]  /*116b60*/  LDL.LU R25, [R1+0x90] ;  /* 0x0000900001197983 */ /* 0x000ea20000300800 */
[----:B-1----:R-:W-:-:S03]  /*116b70*/  PRMT R14, R18, 0x3340, R17 ;  /* 0x00003340120e7816 */ /* 0x002fc60000000011 */
[----:B------:R-:W2:Y:S01]  /*116b80*/  LDL.LU R28, [R1+0x6f0] ;  /* 0x0006f000011c7983 */ /* 0x000ea20000300800 */
[----:B----4-:R-:W-:-:S04]  /*116b90*/  PRMT R13, R16, 0x3340, R0 ;  /* 0x00003340100d7816 */ /* 0x010fc80000000000 */
[----:B------:R-:W-:Y:S02]  /*116ba0*/  PRMT R13, R14, 0x5410, R13 ;  /* 0x000054100e0d7816 */ /* 0x000fe4000000000d */
[----:B------:R-:W-:-:S03]  /*116bb0*/  SHF.R.U32.HI R14, RZ, 0x8, R18 ;  /* 0x00000008ff0e7819 */ /* 0x000fc60000011612 */
[----:B------:R1:W-:Y:S01]  /*116bc0*/  STL [R1+0x614], R13 ;  /* 0x0006140d01007387 */ /* 0x0003e20000100800 */
[----:B------:R-:W-:Y:S01]  /*116bd0*/  LOP3.LUT R14, R14, 0xffff, RZ, 0xc0, !PT ;  /* 0x0000ffff0e0e7812 */ /* 0x000fe200078ec0ff */
[----:B0-----:R-:W-:Y:S01]  /*116be0*/  VIADD R12, R12, UR6 ;  /* 0x000000060c0c7c36 */ /* 0x001fe20008000000 */
[----:B------:R-:W0:Y:S01]  /*116bf0*/  LDCU UR6, c[0x0][0x3b8] ;  /* 0x00007700ff0677ac */ /* 0x000e220008000800 */
[----:B-1----:R-:W-:-:S04]  /*116c00*/  SHF.R.U32.HI R13, RZ, 0x8, R17 ;  /* 0x00000008ff0d7819 */ /* 0x002fc80000011611 */
[----:B------:R-:W-:Y:S02]  /*116c10*/  LOP3.LUT R13, R13, 0xffff, RZ, 0xc0, !PT ;  /* 0x0000ffff0d0d7812 */ /* 0x000fe400078ec0ff */
[----:B------:R-:W-:Y:S02]  /*116c20*/  IADD3 R18, P1, PT, R12, R4, RZ ;  /* 0x000000040c127210 */ /* 0x000fe40007f3e0ff */
[----:B------:R-:W-:Y:S02]  /*116c30*/  PRMT R14, R14, 0x3340, R13 ;  /* 0x000033400e0e7816 */ /* 0x000fe4000000000d */
[----:B------:R-:W-:Y:S02]  /*116c40*/  SHF.R.S32.HI R13, RZ, 0x1f, R12 ;  /* 0x0000001fff0d7819 */ /* 0x000fe4000001140c */
[----:B---3--:R-:W-:-:S03]  /*116c50*/  PRMT R17, R29, 0x5410, R24 ;  /* 0x000054101d117816 */ /* 0x008fc60000000018 */
[----:B------:R-:W-:Y:S01]  /*116c60*/  IMAD.X R19, R13, 0x1, R5, P1 ;  /* 0x000000010d137824 */ /* 0x000fe200008e0605 */
[----:B------:R1:W-:Y:S04]  /*116c70*/  STL [R1+0x44c], R14 ;  /* 0x00044c0e01007387 */ /* 0x0003e80000100800 */
[----:B------:R3:W-:Y:S01]  /*116c80*/  STL.64 [R1+0xe48], R18 ;  /* 0x000e481201007387 */ /* 0x0007e20000100a00 */
[----:B-1----:R-:W-:-:S03]  /*116c90*/  PRMT R14, R55, 0x5410, R30 ;  /* 0x00005410370e7816 */ /* 0x002fc6000000001e */
[----:B------:R2:W-:Y:S04]  /*116ca0*/  STL [R1+0x764], R17 ;  /* 0x0007641101007387 */ /* 0x0005e80000100800 */
[----:B------:R-:W4:Y:S04]  /*116cb0*/  LDL.LU R29, [R1+0x8c] ;  /* 0x00008c00011d7983 */ /* 0x000f280000300800 */
[----:B------:R1:W-:Y:S04]  /*116cc0*/  STL [R1+0x75c], R14 ;  /* 0x00075c0e01007387 */ /* 0x0003e80000100800 */
[----:B------:R-:W4:Y:S01]  /*116cd0*/  LDL.LU R30, [R1+0x6b8] ;  /* 0x0006b800011e7983 */ /* 0x000f220000300800 */
[----:B---3--:R-:W-:-:S03]  /*116ce0*/  LOP3.LUT R18, R56, 0xffff, RZ, 0xc0, !PT ;  /* 0x0000ffff38127812 */ /* 0x008fc600078ec0ff */
[----:B------:R-:W3:Y:S04]  /*116cf0*/  LDL.LU R55, [R1+0x88] ;  /* 0x0000880001377983 */ /* 0x000ee80000300800 */
[----:B------:R-:W3:Y:S01]  /*116d00*/  LDL.LU R56, [R1+0x6bc] ;  /* 0x0006bc0001387983 */ /* 0x000ee20000300800 */
[----:B--2---:R-:W-:Y:S02]  /*116d10*/  LOP3.LUT R17, R31, 0xffff, RZ, 0xc0, !PT ;  /* 0x0000ffff1f117812 */ /* 0x004fe400078ec0ff */
[----:B------:R-:W-:Y:S02]  /*116d20*/  LOP3.LUT R19, R58, 0xffff, RZ, 0xc0, !PT ;  /* 0x0000ffff3a137812 */ /* 0x000fe400078ec0ff */
[----:B-1----:R-:W-:Y:S02]  /*116d30*/  PRMT R14, R17, 0x3340, R0 ;  /* 0x00003340110e7816 */ /* 0x002fe40000000000 */
[----:B------:R-:W-:-:S04]  /*116d40*/  PRMT R22, R18, 0x3340, R19 ;  /* 0x0000334012167816 */ /* 0x000fc80000000013 */
[----:B------:R-:W-:-:S05]  /*116d50*/  PRMT R14, R22, 0x5410, R14 ;  /* 0x00005410160e7816 */ /* 0x000fca000000000e */
[----:B------:R1:W-:Y:S04]  /*116d60*/  STL [R1+0x610], R14 ;  /* 0x0006100e01007387 */ /* 0x0003e80000100800 */
[----:B------:R-:W2:Y:S04]  /*116d70*/  LDL.LU R31, [R1+0x84] ;  /* 0x00008400011f7983 */ /* 0x000ea80000300800 */
[----:B------:R-:W2:Y:S01]  /*116d80*/  LDL.LU R58, [R1+0x65c] ;  /* 0x00065c00013a7983 */ /* 0x000ea20000300800 */
[----:B------:R-:W-:Y:S02]  /*116d90*/  IADD3 R22, P1, PT, R12, R6, RZ ;  /* 0x000000060c167210 */ /* 0x000fe40007f3e0ff */
[----:B------:R-:W-:-:S02]  /*116da0*/  SHF.R.U32.HI R18, RZ, 0x8, R18 ;  /* 0x00000008ff127819 */ /* 0x000fc40000011612 */
[----:B-1----:R-:W-:Y:S01]  /*116db0*/  SHF.R.U32.HI R14, RZ, 0x8, R19 ;  /* 0x00000008ff0e7819 */ /* 0x002fe20000011613 */
[----:B------:R-:W-:Y:S01]  /*116dc0*/  IMAD.X R23, R13, 0x1, R7, P1 ;  /* 0x000000010d177824 */ /* 0x000fe200008e0607 */
[----:B------:R-:W-:Y:S02]  /*116dd0*/  LOP3.LUT R18, R18, 0xffff, RZ, 0xc0, !PT ;  /* 0x0000ffff12127812 */ /* 0x000fe400078ec0ff */
[----:B------:R-:W-:Y:S02]  /*116de0*/  LOP3.LUT R14, R14, 0xffff, RZ, 0xc0, !PT ;  /* 0x0000ffff0e0e7812 */ /* 0x000fe400078ec0ff */
[----:B------:R1:W-:Y:S02]  /*116df0*/  STL.64 [R1+0xe68], R22 ;  /* 0x000e681601007387 */ /* 0x0003e40000100a00 */
[----:B-1----:R-:W-:Y:S02]  /*116e00*/  PRMT R22, R18, 0x3340, R14 ;  /* 0x0000334012167816 */ /* 0x002fe4000000000e */
[----:B------:R-:W-:-:S02]  /*116e10*/  IADD3 R18, P1, PT, R12, R8, RZ ;  /* 0x000000080c127210 */ /* 0x000fc40007f3e0ff */
[----:B------:R-:W-:Y:S01]  /*116e20*/  PRMT R14, R28, 0x5410, R25 ;  /* 0x000054101c0e7816 */ /* 0x000fe20000000019 */
[----:B------:R1:W-:Y:S02]  /*116e30*/  STL [R1+0x448], R22 ;  /* 0x0004481601007387 */ /* 0x0003e40000100800 */
[----:B------:R-:W-:Y:S02]  /*116e40*/  IMAD.X R19, R13, 0x1, R11, P1 ;  /* 0x000000010d137824 */ /* 0x000fe400008e060b */
[----:B------:R0:W-:Y:S04]  /*116e50*/  STL [R1+0x76c], R14 ;  /* 0x00076c0e01007387 */ /* 0x0001e80000100800 */
[----:B------:R-:W2:Y:S04]  /*116e60*/  LDL.LU R27, [R1+0x74] ;  /* 0x00007400011b7983 */ /* 0x000ea80000300800 */
[----:B-1----:R-:W2:Y:S04]  /*116e70*/  LDL.LU R22, [R1+0x6b4] ;  /* 0x0006b40001167983 */ /* 0x002ea80000300800 */
[----:B------:R1:W-:Y:S01]  /*116e80*/  STL.64 [R1+0xe80], R18 ;  /* 0x000e801201007387 */ /* 0x0003e20000100a00 */
[----:B0-----:R-:W-:-:S03]  /*116e90*/  SHF.R.U32.HI R14, RZ, 0x8, R17 ;  /* 0x00000008ff0e7819 */ /* 0x001fc60000011611 */
[----:B-1----:R-:W2:Y:S04]  /*116ea0*/  LDL.LU R19, [R1+0x546c] ;  /* 0x00546c0001137983 */ /* 0x002ea80000300800 */
[----:B------:R-:W2:Y:S04]  /*116eb0*/  LDL.LU R18, [R1+0x1d6c] ;  /* 0x001d6c0001127983 */ /* 0x000ea80000300800 */
[----:B------:R-:W2:Y:S01]  /*116ec0*/  LDL.LU R23, [R1+0x21a8] ;  /* 0x0021a80001177983 */ /* 0x000ea20000300800 */
[----:B------:R-:W-:Y:S02]  /*116ed0*/  LOP3.LUT R14, R14, 0xffff, RZ, 0xc0, !PT ;  /* 0x0000ffff0e0e7812 */ /* 0x000fe400078ec0ff */
[----:B------:R-:W-:-:S02]  /*116ee0*/  IADD3 R24, P1, PT, R12, R9, RZ ;  /* 0x000000090c187210 */ /* 0x000fc40007f3e0ff */
[----:B------:R-:W-:-:S03]  /*116ef0*/  PRMT R14, R14, 0x3340, R0 ;  /* 0x000033400e0e7816 */ /* 0x000fc60000000000 */
[----:B------:R-:W-:Y:S02]  /*116f00*/  IMAD.X R25, R13, 0x1, R10, P1 ;  /* 0x000000010d197824 */ /* 0x000fe400008e060a */
[----:B------:R3:W-:Y:S04]  /*116f10*/  STL [R1+0xac], R14 ;  /* 0x0000ac0e01007387 */ /* 0x0007e80000100800 */
[----:B------:R-:W-:Y:S01]  /*116f20*/  STL.64 [R1+0xe30], R24 ;  /* 0x000e301801007387 */ /* 0x000fe20000100a00 */
[----:B----4-:R-:W-:-:S05]  /*116f30*/  PRMT R17, R30, 0x5410, R29 ;  /* 0x000054101e117816 */ /* 0x010fca000000001d */
[----:B------:R-:W-:Y:S01]  /*116f40*/  STL [R1+0x780], R17 ;  /* 0x0007801101007387 */ /* 0x000fe20000100800 */
[----:B---3--:R-:W-:-:S03]  /*116f50*/  PRMT R14, R56, 0x5410, R55 ;  /* 0x00005410380e7816 */ /* 0x008fc60000000037 */
[----:B------:R-:W3:Y:S04]  /*116f60*/  LDL.LU R55, [R1+0x78] ;  /* 0x0000780001377983 */ /* 0x000ee80000300800 */
[----:B------:R-:W3:Y:S01]  /*116f70*/  LDL.LU R56, [R1+0x658] ;  /* 0x0006580001387983 */ /* 0x000ee20000300800 */
[----:B------:R-:W-:Y:S01]  /*116f80*/  SHF.R.U32.HI R13, RZ, 0x8, R16 ;  /* 0x00000008ff0d7819 */ /* 0x000fe20000011610 */
[----:B------:R-:W-:Y:S01]  /*116f90*/  VIADD R12, R12, UR6 ;  /* 0x000000060c0c7c36 */ /* 0x000fe20008000000 */
[----:B------:R-:W0:Y:S02]  /*116fa0*/  LDCU UR6, c[0x0][0x3b8] ;  /* 0x00007700ff0677ac */ /* 0x000e240008000800 */
[----:B------:R-:W-:Y:S01]  /*116fb0*/  LOP3.LUT R13, R13, 0xffff, RZ, 0xc0, !PT ;  /* 0x0000ffff0d0d7812 */ /* 0x000fe200078ec0ff */
[----:B------:R1:W-:Y:S01]  /*116fc0*/  STL [R1+0x768], R14 ;  /* 0x0007680e01007387 */ /* 0x0003e20000100800 */
[----:B------:R-:W-:-:S02]  /*116fd0*/  IADD3 R16, P1, PT, R12, R4, RZ ;  /* 0x000000040c107210 */ /* 0x000fc40007f3e0ff */
[----:B-1----:R-:W-:Y:S02]  /*116fe0*/  PRMT R14, R13, 0x3340, R0 ;  /* 0x000033400d0e7816 */ /* 0x002fe40000000000 */
[----:B------:R-:W-:-:S03]  /*116ff0*/  SHF.R.S32.HI R13, RZ, 0x1f, R12 ;  /* 0x0000001fff0d7819 */ /* 0x000fc6000001140c */
[----:B------:R-:W-:Y:S02]  /*117000*/  STL [R1+0xa8], R14 ;  /* 0x0000a80e01007387 */ /* 0x000fe40000100800 */
[----:B------:R-:W-:-:S05]  /*117010*/  IMAD.X R17, R13, 0x1, R5, P1 ;  /* 0x000000010d117824 */ /* 0x000fca00008e0605 */
[----:B------:R1:W-:Y:S04]  /*117020*/  STL.64 [R1+0xe90], R16 ;  /* 0x000e901001007387 */ /* 0x0003e80000100a00 */
[----:B-1----:R-:W4:Y:S04]  /*117030*/  LDL.LU R16, [R1+0x80] ;  /* 0x0000800001107983 */ /* 0x002f280000300800 */
[----:B------:R-:W4:Y:S01]  /*117040*/  LDL.LU R17, [R1+0x6b0] ;  /* 0x0006b00001117983 */ /* 0x000f220000300800 */
[----:B--2---:R-:W-:-:S05]  /*117050*/  PRMT R14, R58, 0x5410, R31 ;  /* 0x000054103a0e7816 */ /* 0x004fca000000001f */
[----:B------:R1:W-:Y:S04]  /*117060*/  STL [R1+0x78c], R14 ;  /* 0x00078c0e01007387 */ /* 0x0003e80000100800 */
[----:B------:R-:W2:Y:S04]  /*117070*/  LDL.LU R24, [R1+0x7c] ;  /* 0x00007c0001187983 */ /* 0x000ea80000300800 */
[----:B------:R-:W2:Y:S04]  /*117080*/  LDL.LU R25, [R1+0x654] ;  /* 0x0006540001197983 */ /* 0x000ea80000300800 */
[----:B------:R-:W2:Y:S04]  /*117090*/  LDL.LU R28, [R1+0x70] ;  /* 0x00007000011c7983 */ /* 0x000ea80000300800 */
[----:B------:R-:W2:Y:S04]  /*1170a0*/  LDL.LU R29, [R1+0x5f8] ;  /* 0x0005f800011d7983 */ /* 0x000ea80000300800 */
[----:B------:R-:W2:Y:S04]  /*1170b0*/  LDL.LU R30, [R1+0x1d7c] ;  /* 0x001d7c00011e7983 */ /* 0x000ea80000300800 */
[----:B------:R-:W2:Y:S04]  /*1170c0*/  LDL.LU R31, [R1+0x5470] ;  /* 0x00547000011f7983 */ /* 0x000ea80000300800 */
[----:B------:R-:W2:Y:S01]  /*1170d0*/  LDL.LU R58, [R1+0x21e8] ;  /* 0x0021e800013a7983 */ /* 0x000ea20000300800 */
[----:B-1----:R-:W-:-:S05]  /*1170e0*/  PRMT R14, R22, 0x5410, R27 ;  /* 0x00005410160e7816 */ /* 0x002fca000000001b */
[----:B------:R1:W-:Y:S01]  /*1170f0*/  STL [R1+0x77c], R14 ;  /* 0x00077c0e01007387 */ /* 0x0003e20000100800 */
[----:B------:R-:W-:Y:S02]  /*117100*/  LOP3.LUT R19, R19, 0xffff, RZ, 0xc0, !PT ;  /* 0x0000ffff13137812 */ /* 0x000fe400078ec0ff */
[----:B------:R-:W-:Y:S02]  /*117110*/  LOP3.LUT R18, R18, 0xffff, RZ, 0xc0, !PT ;  /* 0x0000ffff12127812 */ /* 0x000fe400078ec0ff */
        /* <DEDUP_REMOVED lines=11> */
[----:B------:R-:W-:Y:S02]  /*1171d0*/  PRMT R19, R19, 0x3340, R14 ;  /* 0x0000334013137816 */ /* 0x000fe4000000000e */
[----:B---3--:R-:W-:Y:S01]  /*1171e0*/  PRMT R14, R56, 0x5410, R55 ;  /* 0x00005410380e7816 */ /* 0x008fe20000000037 */
[----:B------:R-:W-:Y:S04]  /*1171f0*/  STL.64 [R1+0xe98], R26 ;  /* 0x000e981a01007387 */ /* 0x000fe80000100a00 */
[----:B------:R-:W-:Y:S04]  /*117200*/  STL [R1+0x414], R19 ;  /* 0x0004141301007387 */ /* 0x000fe80000100800 */
[----:B------:R1:W-:Y:S04]  /*117210*/  STL [R1+0x7b4], R14 ;  /* 0x0007b40e01007387 */ /* 0x0003e80000100800 */
[----:B------:R-:W3:Y:S04]  /*117220*/  LDL.LU R55, [R1+0x6c] ;  /* 0x00006c0001377983 */ /* 0x000ee80000300800 */
[----:B------:R-:W3:Y:S01]  /*117230*/  LDL.LU R56, [R1+0x5fc] ;  /* 0x0005fc0001387983 */ /* 0x000ee20000300800 */
[----:B------:R-:W-:-:S02]  /*117240*/  IADD3 R22, P1, PT, R12, R8, RZ ;  /* 0x000000080c167210 */ /* 0x000fc40007f3e0ff */
[----:B-1----:R-:W-:-:S04]  /*117250*/  SHF.R.U32.HI R14, RZ, 0x8, R18 ;  /* 0x00000008ff0e7819 */ /* 0x002fc80000011612 */
[----:B------:R-:W-:Y:S01]  /*117260*/  LOP3.LUT R14, R14, 0xffff, RZ, 0xc0, !PT ;  /* 0x0000ffff0e0e7812 */ /* 0x000fe200078ec0ff */
[C---:B------:R-:W-:Y:S01]  /*117270*/  IMAD.X R23, R13.reuse, 0x1, R11, P1 ;  /* 0x000000010d177824 */ /* 0x040fe200008e060b */
[----:B------:R-:W-:Y:S02]  /*117280*/  IADD3 R18, P1, PT, R12, R9, RZ ;  /* 0x000000090c127210 */ /* 0x000fe40007f3e0ff */
[----:B------:R-:W-:Y:S02]  /*117290*/  PRMT R14, R14, 0x3340, R0 ;  /* 0x000033400e0e7816 */ /* 0x000fe40000000000 */
[----:B------:R-:W-:Y:S01]  /*1172a0*/  STL.64 [R1+0xea8], R22 ;  /* 0x000ea81601007387 */ /* 0x000fe20000100a00 */
[----:B------:R-:W-:-:S03]  /*1172b0*/  IMAD.X R19, R13, 0x1, R10, P1 ;  /* 0x000000010d137824 */ /* 0x000fc600008e060a */
[----:B------:R2:W-:Y:S04]  /*1172c0*/  STL [R1+0xa4], R14 ;  /* 0x0000a40e01007387 */ /* 0x0005e80000100800 */
[----:B------:R-:W-:Y:S01]  /*1172d0*/  STL.64 [R1+0xea0], R18 ;  /* 0x000ea01201007387 */ /* 0x000fe20000100a00 */
[----:B----4-:R-:W-:-:S05]  /*1172e0*/  PRMT R16, R17, 0x5410, R16 ;  /* 0x0000541011107816 */ /* 0x010fca0000000010 */
[----:B------:R1:W-:Y:S01]  /*1172f0*/  STL [R1+0x784], R16 ;  /* 0x0007841001007387 */ /* 0x0003e20000100800 */
[----:B--2---:R-:W-:Y:S02]  /*117300*/  PRMT R14, R25, 0x5410, R24 ;  /* 0x00005410190e7816 */ /* 0x004fe40000000018 */
[----:B------:R-:W-:-:S03]  /*117310*/  PRMT R13, R29, 0x5410, R28 ;  /* 0x000054101d0d7816 */ /* 0x000fc6000000001c */
[----:B------:R-:W-:Y:S04]  /*117320*/  STL [R1+0x790], R14 ;  /* 0x0007900e01007387 */ /* 0x000fe80000100800 */
[----:B------:R2:W-:Y:S04]  /*117330*/  STL [R1+0x798], R13 ;  /* 0x0007980d01007387 */ /* 0x0005e80000100800 */
[----:B------:R-:W4:Y:S04]  /*117340*/  LDL.LU R26, [R1+0x68] ;  /* 0x00006800011a7983 */ /* 0x000f280000300800 */
[----:B------:R-:W4:Y:S01]  /*117350*/  LDL.LU R27, [R1+0x5f4] ;  /* 0x0005f400011b7983 */ /* 0x000f220000300800 */
[----:B------:R-:W-:-:S03]  /*117360*/  LOP3.LUT R17, R58, 0xffff, RZ, 0xc0, !PT ;  /* 0x0000ffff3a117812 */ /* 0x000fc600078ec0ff */
[----:B------:R-:W4:Y:S04]  /*117370*/  LDL.LU R22, [R1+0x64] ;  /* 0x0000640001167983 */ /* 0x000f280000300800 */
[----:B------:R-:W4:Y:S01]  /*117380*/  LDL.LU R58, [R1+0x408] ;  /* 0x00040800013a7983 */ /* 0x000f220000300800 */
[----:B------:R-:W-:Y:S02]  /*117390*/  LOP3.LUT R28, R30, 0xffff, RZ, 0xc0, !PT ;  /* 0x0000ffff1e1c7812 */ /* 0x000fe400078ec0ff */
[----:B-1----:R-:W-:Y:S02]  /*1173a0*/  LOP3.LUT R16, R31, 0xffff, RZ, 0xc0, !PT ;  /* 0x0000ffff1f107812 */ /* 0x002fe400078ec0ff */
[----:B--2---:R-:W-:Y:S02]  /*1173b0*/  PRMT R13, R28, 0x3340, R0 ;  /* 0x000033401c0d7816 */ /* 0x004fe40000000000 */
[----:B------:R-:W-:-:S04]  /*1173c0*/  PRMT R14, R16, 0x3340, R17 ;  /* 0x00003340100e7816 */ /* 0x000fc80000000011 */
[----:B------:R-:W-:Y:S01]  /*1173d0*/  PRMT R13, R14, 0x5410, R13 ;  /* 0x000054100e0d7816 */ /* 0x000fe2000000000d */
[----:B0-----:R-:W-:Y:S01]  /*1173e0*/  VIADD R12, R12, UR6 ;  /* 0x000000060c0c7c36 */ /* 0x001fe20008000000 */
[----:B------:R-:W-:Y:S01]  /*1173f0*/  SHF.R.U32.HI R16, RZ, 0x8, R16 ;  /* 0x00000008ff107819 */ /* 0x000fe20000011610 */
[----:B------:R-:W0:Y:S02]  /*117400*/  LDCU UR6, c[0x0][0x3b8] ;  /* 0x00007700ff0677ac */ /* 0x000e240008000800 */
[----:B------:R1:W-:Y:S01]  /*117410*/  STL [R1+0x5e8], R13 ;  /* 0x0005e80d01007387 */ /* 0x0003e20000100800 */
[----:B------:R-:W-:-:S03]  /*117420*/  IADD3 R24, P1, PT, R12, R4, RZ ;  /* 0x000000040c187210 */ /* 0x000fc60007f3e0ff */
[----:B------:R-:W2:Y:S04]  /*117430*/  LDL.LU R19, [R1+0x54d4] ;  /* 0x0054d40001137983 */ /* 0x000ea80000300800 */
[----:B------:R-:W2:Y:S01]  /*117440*/  LDL.LU R23, [R1+0x1f9c] ;  /* 0x001f9c0001177983 */ /* 0x000ea20000300800 */
[----:B-1----:R-:W-:-:S03]  /*117450*/  SHF.R.S32.HI R13, RZ, 0x1f, R12 ;  /* 0x0000001fff0d7819 */ /* 0x002fc6000001140c */
[----:B------:R-:W2:Y:S01]  /*117460*/  LDL.LU R18, [R1+0x4e00] ;  /* 0x004e000001127983 */ /* 0x000ea20000300800 */
[----:B------:R-:W-:Y:S01]  /*117470*/  SHF.R.U32.HI R14, RZ, 0x8, R17 ;  /* 0x00000008ff0e7819 */ /* 0x000fe20000011611 */
[----:B------:R-:W-:Y:S01]  /*117480*/  IMAD.X R25, R13, 0x1, R5, P1 ;  /* 0x000000010d197824 */ /* 0x000fe200008e0605 */
[----:B------:R-:W-:Y:S02]  /*117490*/  LOP3.LUT R16, R16, 0xffff, RZ, 0xc0, !PT ;  /* 0x0000ffff10107812 */ /* 0x000fe400078ec0ff */
[----:B------:R-:W-:Y:S02]  /*1174a0*/  LOP3.LUT R14, R14, 0xffff, RZ, 0xc0, !PT ;  /* 0x0000ffff0e0e7812 */ /* 0x000fe400078ec0ff */
[----:B------:R1:W-:Y:S02]  /*1174b0*/  STL.64 [R1+0xdf0], R24 ;  /* 0x000df01801007387 */ /* 0x0003e40000100a00 */
[----:B-1----:R-:W-:Y:S02]  /*1174c0*/  PRMT R24, R16, 0x3340, R14 ;  /* 0x0000334010187816 */ /* 0x002fe4000000000e */
[----:B------:R-:W-:-:S05]  /*1174d0*/  IADD3 R16, P1, PT, R12, R6, RZ ;  /* 0x000000060c107210 */ /* 0x000fca0007f3e0ff */
[----:B------:R-:W-:Y:S01]  /*1174e0*/  IMAD.X R17, R13, 0x1, R7, P1 ;  /* 0x000000010d117824 */ /* 0x000fe200008e0607 */
[----:B------:R-:W-:Y:S01]  /*1174f0*/  STL [R1+0x410], R24 ;  /* 0x0004101801007387 */ /* 0x000fe20000100800 */
[----:B---3--:R-:W-:-:S05]  /*117500*/  PRMT R14, R56, 0x5410, R55 ;  /* 0x00005410380e7816 */ /* 0x008fca0000000037 */
[----:B------:R1:W-:Y:S04]  /*117510*/  STL [R1+0x788], R14 ;  /* 0x0007880e01007387 */ /* 0x0003e80000100800 */
[----:B------:R3:W-:Y:S01]  /*117520*/  STL.64 [R1+0xdc0], R16 ;  /* 0x000dc01001007387 */ /* 0x0007e20000100a00 */
[----:B-1----:R-:W-:-:S03]  /*117530*/  SHF.R.U32.HI R14, RZ, 0x8, R28 ;  /* 0x00000008ff0e7819 */ /* 0x002fc6000001161c */
[----:B---3--:R-:W3:Y:S04]  /*117540*/  LDL.LU R16, [R1+0x60] ;  /* 0x0000600001107983 */ /* 0x008ee80000300800 */
[----:B------:R-:W3:Y:S01]  /*117550*/  LDL.LU R17, [R1+0x5dc] ;  /* 0x0005dc0001117983 */ /* 0x000ee20000300800 */
[----:B------:R-:W-:-:S03]  /*117560*/  LOP3.LUT R14, R14, 0xffff, RZ, 0xc0, !PT ;  /* 0x0000ffff0e0e7812 */ /* 0x000fc600078ec0ff */
[----:B------:R-:W3:Y:S04]  /*117570*/  LDL.LU R24, [R1+0x5c] ;  /* 0x00005c0001187983 */ /* 0x000ee80000300800 */
[----:B------:R-:W3:Y:S01]  /*117580*/  LDL.LU R25, [R1+0x5d8] ;  /* 0x0005d80001197983 */ /* 0x000ee20000300800 */
[----:B------:R-:W-:-:S03]  /*117590*/  PRMT R14, R14, 0x3340, R0 ;  /* 0x000033400e0e7816 */ /* 0x000fc60000000000 */
[----:B------:R-:W3:Y:S04]  /*1175a0*/  LDL.LU R28, [R1+0x58] ;  /* 0x00005800011c7983 */ /* 0x000ee80000300800 */
[----:B------:R-:W3:Y:S04]  /*1175b0*/  LDL.LU R29, [R1+0x400] ;  /* 0x00040000011d7983 */ /* 0x000ee80000300800 */
[----:B------:R4:W-:Y:S04]  /*1175c0*/  STL [R1+0xa0], R14 ;  /* 0x0000a00e01007387 */ /* 0x0009e80000100800 */
[----:B------:R-:W3:Y:S04]  /*1175d0*/  LDL.LU R30, [R1+0x48] ;  /* 0x00004800011e7983 */ /* 0x000ee80000300800 */
[----:B------:R-:W3:Y:S04]  /*1175e0*/  LDL.LU R31, [R1+0x5d4] ;  /* 0x0005d400011f7983 */ /* 0x000ee80000300800 */
[----:B------:R-:W3:Y:S04]  /*1175f0*/  LDL.LU R55, [R1+0x547c] ;  /* 0x00547c0001377983 */ /* 0x000ee80000300800 */
[----:B------:R-:W3:Y:S01]  /*117600*/  LDL.LU R56, [R1+0x1da8] ;  /* 0x001da80001387983 */ /* 0x000ee20000300800 */
[----:B----4-:R-:W-:-:S05]  /*117610*/  PRMT R14, R27, 0x5410, R26 ;  /* 0x000054101b0e7816 */ /* 0x010fca000000001a */
[----:B------:R1:W-:Y:S02]  /*117620*/  STL [R1+0x794], R14 ;  /* 0x0007940e01007387 */ /* 0x0003e40000100800 */
[----:B-1----:R-:W-:Y:S02]  /*117630*/  PRMT R14, R58, 0x5410, R22 ;  /* 0x000054103a0e7816 */ /* 0x002fe40000000016 */
[----:B------:R-:W4:Y:S01]  /*117640*/  LDL.LU R58, [R1+0x4c9c] ;  /* 0x004c9c00013a7983 */ /* 0x000f220000300800 */
[----:B------:R-:W-:-:S05]  /*117650*/  IADD3 R26, P1, PT, R12, R8, RZ ;  /* 0x000000080c1a7210 */ /* 0x000fca0007f3e0ff */
[----:B------:R-:W-:Y:S01]  /*117660*/  IMAD.X R27, R13, 0x1, R11, P1 ;  /* 0x000000010d1b7824 */ /* 0x000fe200008e060b */
[----:B--2---:R-:W-:-:S04]  /*117670*/  LOP3.LUT R19, R19, 0xffff, RZ, 0xc0, !PT ;  /* 0x0000ffff13137812 */ /* 0x004fc800078ec0ff */
[----:B------:R-:W-:Y:S01]  /*117680*/  STL.64 [R1+0xdb8], R26 ;  /* 0x000db81a01007387 */ /* 0x000fe20000100a00 */
[----:B------:R-:W-:-:S03]  /*117690*/  LOP3.LUT R23, R23, 0xffff, RZ, 0xc0, !PT ;  /* 0x0000ffff17177812 */ /* 0x000fc600078ec0ff */
[----:B------:R1:W-:Y:S01]  /*1176a0*/  STL [R1+0x7a0], R14 ;  /* 0x0007a00e01007387 */ /* 0x0003e20000100800 */
[----:B------:R-:W-:-:S04]  /*1176b0*/  LOP3.LUT R18, R18, 0xffff, RZ, 0xc0, !PT ;  /* 0x0000ffff12127812 */ /* 0x000fc800078ec0ff */
[----:B------:R-:W-:Y:S02]  /*1176c0*/  PRMT R22, R19, 0x3340, R18 ;  /* 0x0000334013167816 */ /* 0x000fe40000000012 */
[----:B-1----:R-:W-:Y:S02]  /*1176d0*/  PRMT R14, R23, 0x3340, R0 ;  /* 0x00003340170e7816 */ /* 0x002fe40000000000 */
        /* <DEDUP_REMOVED lines=9> */
[----:B------:R-:W-:Y:S01]  /*117770*/  STL.64 [R1+0xda8], R26 ;  /* 0x000da81a01007387 */ /* 0x000fe20000100a00 */
[----:B0-----:R-:W-:Y:S01]  /*117780*/  VIADD R12, R12, UR6 ;  /* 0x000000060c0c7c36 */ /* 0x001fe20008000000 */
[----:B------:R-:W0:Y:S02]  /*117790*/  LDCU UR6, c[0x0][0x3b8] ;  /* 0x00007700ff0677ac */ /* 0x000e240008000800 */
[----:B------:R1:W-:Y:S01]  /*1177a0*/  STL [R1+0x408], R13 ;  /* 0x0004080d01007387 */ /* 0x0003e20000100800 */
[----:B---3--:R-:W-:-:S05]  /*1177b0*/  PRMT R14, R17, 0x5410, R16 ;  /* 0x00005410110e7816 */ /* 0x008fca0000000010 */
[----:B------:R-:W-:Y:S01]  /*1177c0*/  STL [R1+0x79c], R14 ;  /* 0x00079c0e01007387 */ /* 0x000fe20000100800 */
[----:B-1----:R-:W-:-:S03]  /*1177d0*/  PRMT R13, R25, 0x5410, R24 ;  /* 0x00005410190d7816 */ /* 0x002fc60000000018 */
[----:B------:R-:W2:Y:S01]  /*1177e0*/  LDL.LU R19, [R1+0x44] ;  /* 0x0000440001137983 */ /* 0x000ea20000300800 */
[----:B------:R-:W-:-:S03]  /*1177f0*/  IADD3 R24, P1, PT, R12, R4, RZ ;  /* 0x000000040c187210 */ /* 0x000fc60007f3e0ff */
[----:B------:R-:W2:Y:S04]  /*117800*/  LDL.LU R17, [R1+0x5bc] ;  /* 0x0005bc0001117983 */ /* 0x000ea80000300800 */
[----:B------:R1:W-:Y:S01]  /*117810*/  STL [R1+0x734], R13 ;  /* 0x0007340d01007387 */ /* 0x0003e20000100800 */
[----:B------:R-:W-:Y:S02]  /*117820*/  PRMT R16, R29, 0x5410, R28 ;  /* 0x000054101d107816 */ /* 0x000fe4000000001c */
[----:B-1----:R-:W-:Y:S02]  /*117830*/  SHF.R.S32.HI R13, RZ, 0x1f, R12 ;  /* 0x0000001fff0d7819 */ /* 0x002fe4000001140c */
[----:B------:R-:W-:-:S03]  /*117840*/  PRMT R14, R31, 0x5410, R30 ;  /* 0x000054101f0e7816 */ /* 0x000fc6000000001e */
[----:B------:R-:W-:-:S05]  /*117850*/  IMAD.X R25, R13, 0x1, R5, P1 ;  /* 0x000000010d197824 */ /* 0x000fca00008e0605 */
[----:B------:R1:W-:Y:S04]  /*117860*/  STL.64 [R1+0xcb8], R24 ;  /* 0x000cb81801007387 */ /* 0x0003e80000100a00 */
[----:B------:R3:W-:Y:S04]  /*117870*/  STL [R1+0x738], R16 ;  /* 0x0007381001007387 */ /* 0x0007e80000100800 */
[----:B------:R0:W-:Y:S04]  /*117880*/  STL [R1+0x730], R14 ;  /* 0x0007300e01007387 */ /* 0x0001e80000100800 */
[----:B-1----:R-:W2:Y:S04]  /*117890*/  LDL.LU R24, [R1+0x54] ;  /* 0x0000540001187983 */ /* 0x002ea80000300800 */
[----:B------:R-:W2:Y:S04]  /*1178a0*/  LDL.LU R25, [R1+0x5d0] ;  /* 0x0005d00001197983 */ /* 0x000ea80000300800 */
[----:B------:R-:W2:Y:S04]  /*1178b0*/  LDL.LU R28, [R1+0x38] ;  /* 0x00003800011c7983 */ /* 0x000ea80000300800 */
[----:B------:R-:W2:Y:S04]  /*1178c0*/  LDL.LU R29, [R1+0x5b4] ;  /* 0x0005b400011d7983 */ /* 0x000ea80000300800 */
[----:B------:R-:W2:Y:S01]  /*1178d0*/  LDL.LU R30, [R1+0x40] ;  /* 0x00004000011e7983 */ /* 0x000ea20000300800 */
[----:B------:R-:W-:-:S03]  /*1178e0*/  LOP3.LUT R18, R55, 0xffff, RZ, 0xc0, !PT ;  /* 0x0000ffff37127812 */ /* 0x000fc600078ec0ff */
[----:B------:R-:W2:Y:S04]  /*1178f0*/  LDL.LU R31, [R1+0x2c] ;  /* 0x00002c00011f7983 */ /* 0x000ea80000300800 */
[----:B------:R-:W2:Y:S01]  /*117900*/  LDL.LU R55, [R1+0x3fc] ;  /* 0x0003fc0001377983 */ /* 0x000ea20000300800 */
[----:B---3--:R-:W-:-:S03]  /*117910*/  LOP3.LUT R16, R56, 0xffff, RZ, 0xc0, !PT ;  /* 0x0000ffff38107812 */ /* 0x008fc600078ec0ff */
[----:B------:R-:W3:Y:S01]  /*117920*/  LDL.LU R56, [R1+0x54dc] ;  /* 0x0054dc0001387983 */ /* 0x000ee20000300800 */
[----:B----4-:R-:W-:-:S03]  /*117930*/  LOP3.LUT R22, R58, 0xffff, RZ, 0xc0, !PT ;  /* 0x0000ffff3a167812 */ /* 0x010fc600078ec0ff */
[----:B------:R-:W4:Y:S01]  /*117940*/  LDL.LU R58, [R1+0x2008] ;  /* 0x00200800013a7983 */ /* 0x000f220000300800 */
[----:B0-----:R-:W-:Y:S02]  /*117950*/  PRMT R14, R16, 0x3340, R0 ;  /* 0x00003340100e7816 */ /* 0x001fe40000000000 */
        /* <DEDUP_REMOVED lines=8> */
[----:B0-----:R-:W-:Y:S02]  /*1179e0*/  SHF.R.U32.HI R14, RZ, 0x8, R23 ;  /* 0x00000008ff0e7819 */ /* 0x001fe40000011617 */
[----:B------:R-:W-:Y:S02]  /*1179f0*/  LOP3.LUT R22, R22, 0xffff, RZ, 0xc0, !PT ;  /* 0x0000ffff16167812 */ /* 0x000fe400078ec0ff */
[----:B------:R-:W-:Y:S01]  /*117a00*/  LOP3.LUT R14, R14, 0xffff, RZ, 0xc0, !PT ;  /* 0x0000ffff0e0e7812 */ /* 0x000fe200078ec0ff */
[----:B------:R0:W-:Y:S03]  /*117a10*/  STL.64 [R1+0xa40], R26 ;  /* 0x000a401a01007387 */ /* 0x0001e60000100a00 */
[----:B0-----:R-:W-:-:S02]  /*117a20*/  PRMT R26, R14, 0x3340, R0 ;  /* 0x000033400e1a7816 */ /* 0x001fc40000000000 */
[----:B------:R-:W-:Y:S02]  /*117a30*/  PRMT R14, R18, 0x3340, R22 ;  /* 0x00003340120e7816 */ /* 0x000fe40000000016 */
[C---:B------:R-:W-:Y:S01]  /*117a40*/  IADD3 R22, P1, PT, R12.reuse, R8, RZ ;  /* 0x000000080c167210 */ /* 0x040fe20007f3e0ff */
[----:B------:R-:W-:Y:S04]  /*117a50*/  STL [R1+0x9c], R26 ;  /* 0x00009c1a01007387 */ /* 0x000fe80000100800 */
[----:B------:R-:W-:Y:S01]  /*117a60*/  IMAD.X R23, R13, 0x1, R11, P1 ;  /* 0x000000010d177824 */ /* 0x000fe200008e060b */
[C---:B------:R-:W-:Y:S01]  /*117a70*/  IADD3 R18, P1, PT, R12.reuse, R9, RZ ;  /* 0x000000090c127210 */ /* 0x040fe20007f3e0ff */
[----:B------:R2:W-:Y:S04]  /*117a80*/  STL [R1+0x400], R14 ;  /* 0x0004000e01007387 */ /* 0x0005e80000100800 */
[----:B------:R-:W-:Y:S01]  /*117a90*/  STL.64 [R1+0x9b0], R22 ;  /* 0x0009b01601007387 */ /* 0x000fe20000100a00 */
[----:B------:R-:W-:Y:S01]  /*117aa0*/  VIADD R12, R12, UR6 ;  /* 0x000000060c0c7c36 */ /* 0x000fe20008000000 */
[----:B------:R-:W0:Y:S01]  /*117ab0*/  LDCU UR6, c[0x0][0x3b8] ;  /* 0x00007700ff0677ac */ /* 0x000e220008000800 */
[----:B--2---:R-:W-:Y:S01]  /*117ac0*/  PRMT R14, R17, 0x5410, R19 ;  /* 0x00005410110e7816 */ /* 0x004fe20000000013 */
[----:B------:R-:W-:Y:S01]  /*117ad0*/  IMAD.X R19, R13, 0x1, R10, P1 ;  /* 0x000000010d137824 */ /* 0x000fe200008e060a */
[----:B------:R-:W-:-:S04]  /*117ae0*/  SHF.R.U32.HI R13, RZ, 0x8, R16 ;  /* 0x00000008ff0d7819 */ /* 0x000fc80000011610 */
[----:B------:R-:W-:Y:S01]  /*117af0*/  LOP3.LUT R13, R13, 0xffff, RZ, 0xc0, !PT ;  /* 0x0000ffff0d0d7812 */ /* 0x000fe200078ec0ff */
[----:B------:R1:W-:Y:S01]  /*117b00*/  STL [R1+0x708], R14 ;  /* 0x0007080e01007387 */ /* 0x0003e20000100800 */
[----:B------:R-:W-:-:S03]  /*117b10*/  IADD3 R16, P1, PT, R12, R4, RZ ;  /* 0x000000040c107210 */ /* 0x000fc60007f3e0ff */
[----:B------:R-:W-:Y:S01]  /*117b20*/  STL.64 [R1+0x970], R18 ;  /* 0x0009701201007387 */ /* 0x000fe20000100a00 */
[----:B-1----:R-:W-:-:S05]  /*117b30*/  PRMT R14, R13, 0x3340, R0 ;  /* 0x000033400d0e7816 */ /* 0x002fca0000000000 */
[----:B------:R1:W-:Y:S01]  /*117b40*/  STL [R1+0x98], R14 ;  /* 0x0000980e01007387 */ /* 0x0003e20000100800 */
[----:B------:R-:W-:-:S05]  /*117b50*/  PRMT R13, R25, 0x5410, R24 ;  /* 0x00005410190d7816 */ /* 0x000fca0000000018 */
[----:B------:R2:W-:Y:S01]  /*117b60*/  STL [R1+0x700], R13 ;  /* 0x0007000d01007387 */ /* 0x0005e20000100800 */
[----:B-1----:R-:W-:Y:S02]  /*117b70*/  PRMT R14, R29, 0x5410, R28 ;  /* 0x000054101d0e7816 */ /* 0x002fe4000000001c */
[----:B--2---:R-:W-:-:S03]  /*117b80*/  SHF.R.S32.HI R13, RZ, 0x1f, R12 ;  /* 0x0000001fff0d7819 */ /* 0x004fc6000001140c */
[----:B------:R-:W-:Y:S02]  /*117b90*/  STL [R1+0x704], R14 ;  /* 0x0007040e01007387 */ /* 0x000fe40000100800 */
[----:B------:R-:W-:-:S05]  /*117ba0*/  IMAD.X R17, R13, 0x1, R5, P1 ;  /* 0x000000010d117824 */ /* 0x000fca00008e0605 */
[----:B------:R1:W-:Y:S02]  /*117bb0*/  STL.64 [R1+0x958], R16 ;  /* 0x0009581001007387 */ /* 0x0003e40000100a00 */
[----:B-1----:R-:W-:Y:S02]  /*117bc0*/  PRMT R16, R41, 0x5410, R30 ;  /* 0x0000541029107816 */ /* 0x002fe4000000001e */
[----:B------:R-:W2:Y:S01]  /*117bd0*/  LDL.LU R41, [R1+0x58b0] ;  /* 0x0058b00001297983 */ /* 0x000ea20000300800 */
[----:B------:R-:W-:-:S03]  /*117be0*/  PRMT R14, R55, 0x5410, R31 ;  /* 0x00005410370e7816 */ /* 0x000fc6000000001f */
[----:B------:R1:W-:Y:S04]  /*117bf0*/  STL [R1+0x6fc], R16 ;  /* 0x0006fc1001007387 */ /* 0x0003e80000100800 */
[----:B------:R0:W-:Y:S04]  /*117c00*/  STL [R1+0x6f8], R14 ;  /* 0x0006f80e01007387 */ /* 0x0001e80000100800 */
[----:B------:R-:W2:Y:S04]  /*117c10*/  LDL.LU R22, [R1+0x3c] ;  /* 0x00003c0001167983 */ /* 0x000ea80000300800 */
[----:B------:R-:W2:Y:S04]  /*117c20*/  LDL.LU R23, [R1+0x5b0] ;  /* 0x0005b00001177983 */ /* 0x000ea80000300800 */
[----:B------:R-:W2:Y:S01]  /*117c30*/  LDL.LU R38, [R1+0x34] ;  /* 0x0000340001267983 */ /* 0x000ea20000300800 */
[----:B---3--:R-:W-:-:S03]  /*117c40*/  LOP3.LUT R25, R56, 0xffff, RZ, 0xc0, !PT ;  /* 0x0000ffff38197812 */ /* 0x008fc600078ec0ff */
[----:B------:R-:W3:Y:S04]  /*117c50*/  LDL.LU R18, [R1+0x59c] ;  /* 0x00059c0001127983 */ /* 0x000ee80000300800 */
[----:B------:R-:W3:Y:S04]  /*117c60*/  LDL.LU R19, [R1+0x20] ;  /* 0x0000200001137983 */ /* 0x000ee80000300800 */
[----:B-1----:R-:W3:Y:S04]  /*117c70*/  LDL.LU R16, [R1+0x444] ;  /* 0x0004440001107983 */ /* 0x002ee80000300800 */
[----:B------:R-:W3:Y:S04]  /*117c80*/  LDL.LU R17, [R1+0x5488] ;  /* 0x0054880001117983 */ /* 0x000ee80000300800 */
[----:B------:R-:W3:Y:S01]  /*117c90*/  LDL.LU R56, [R1+0x1de8] ;  /* 0x001de80001387983 */ /* 0x000ee20000300800 */
[----:B----4-:R-:W-:-:S03]  /*117ca0*/  LOP3.LUT R24, R58, 0xffff, RZ, 0xc0, !PT ;  /* 0x0000ffff3a187812 */ /* 0x010fc600078ec0ff */
[----:B------:R-:W4:Y:S01]  /*117cb0*/  LDL.LU R58, [R1+0x4ce8] ;  /* 0x004ce800013a7983 */ /* 0x000f220000300800 */
[----:B0-----:R-:W-:Y:S02]  /*117cc0*/  PRMT R14, R24, 0x3340, R0 ;  /* 0x00003340180e7816 */ /* 0x001fe40000000000 */
[----:B------:R-:W-:Y:S02]  /*117cd0*/  IADD3 R28, P1, PT, R12, R6, RZ ;  /* 0x000000060c1c7210 */ /* 0x000fe40007f3e0ff */
[----:B------:R-:W-:-:S03]  /*117ce0*/  SHF.R.U32.HI R24, RZ, 0x8, R24 ;  /* 0x00000008ff187819 */ /* 0x000fc60000011618 */
[----:B------:R-:W-:Y:S01]  /*117cf0*/  IMAD.X R29, R13, 0x1, R7, P1 ;  /* 0x000000010d1d7824 */ /* 0x000fe200008e0607 */
[----:B------:R-:W-:Y:S02]  /*117d00*/  LOP3.LUT R24, R24, 0xffff, RZ, 0xc0, !PT ;  /* 0x0000ffff18187812 */ /* 0x000fe400078ec0ff */
[----:B--2---:R-:W-:-:S04]  /*117d10*/  LOP3.LUT R26, R41, 0xffff, RZ, 0xc0, !PT ;  /* 0x0000ffff291a7812 */ /* 0x004fc800078ec0ff */
[----:B------:R-:W-:-:S04]  /*117d20*/  PRMT R27, R25, 0x3340, R26 ;  /* 0x00003340191b7816 */ /* 0x000fc8000000001a */
[----:B------:R-:W-:Y:S02]  /*117d30*/  PRMT R14, R27, 0x5410, R14 ;  /* 0x000054101b0e7816 */ /* 0x000fe4000000000e */
[----:B------:R-:W-:-:S03]  /*117d40*/  SHF.R.U32.HI R25, RZ, 0x8, R25 ;  /* 0x00000008ff197819 */ /* 0x000fc60000011619 */
[----:B------:R0:W-:Y:S01]  /*117d50*/  STL [R1+0x5dc], R14 ;  /* 0x0005dc0e01007387 */ /* 0x0001e20000100800 */
[----:B------:R-:W-:Y:S02]  /*117d60*/  LOP3.LUT R25, R25, 0xffff, RZ, 0xc0, !PT ;  /* 0x0000ffff19197812 */ /* 0x000fe400078ec0ff */
[----:B0-----:R-:W-:-:S04]  /*117d70*/  SHF.R.U32.HI R14, RZ, 0x8, R26 ;  /* 0x00000008ff0e7819 */ /* 0x001fc8000001161a */
[----:B------:R-:W-:Y:S01]  /*117d80*/  LOP3.LUT R14, R14, 0xffff, RZ, 0xc0, !PT ;  /* 0x0000ffff0e0e7812 */ /* 0x000fe200078ec0ff */
[----:B------:R0:W-:Y:S03]  /*117d90*/  STL.64 [R1+0x950], R28 ;  /* 0x0009501c01007387 */ /* 0x0001e60000100a00 */
[----:B------:R-:W-:Y:S02]  /*117da0*/  PRMT R41, R25, 0x3340, R14 ;  /* 0x0000334019297816 */ /* 0x000fe4000000000e */
[----:B------:R-:W-:Y:S02]  /*117db0*/  PRMT R14, R24, 0x3340, R0 ;  /* 0x00003340180e7816 */ /* 0x000fe40000000000 */
[----:B------:R-:W2:Y:S01]  /*117dc0*/  LDL.LU R24, [R1+0x28] ;  /* 0x0000280001187983 */ /* 0x000ea20000300800 */
[----:B------:R-:W-:-:S03]  /*117dd0*/  IADD3 R26, P1, PT, R12, R8, RZ ;  /* 0x000000080c1a7210 */ /* 0x000fc60007f3e0ff */
[----:B------:R-:W2:Y:S04]  /*117de0*/  LDL.LU R25, [R1+0x3d0] ;  /* 0x0003d00001197983 */ /* 0x000ea80000300800 */
[----:B------:R1:W-:Y:S01]  /*117df0*/  STL [R1+0x94], R14 ;  /* 0x0000940e01007387 */ /* 0x0003e20000100800 */
[----:B------:R-:W-:-:S03]  /*117e00*/  IMAD.X R27, R13, 0x1, R11, P1 ;  /* 0x000000010d1b7824 */ /* 0x000fc600008e060b */
[----:B0-----:R-:W2:Y:S04]  /*117e10*/  LDL.LU R28, [R1+0x24] ;  /* 0x00002400011c7983 */ /* 0x001ea80000300800 */
[----:B------:R-:W2:Y:S01]  /*117e20*/  LDL.LU R29, [R1+0x590] ;  /* 0x00059000011d7983 */ /* 0x000ea20000300800 */
[----:B-1----:R-:W-:-:S03]  /*117e30*/  PRMT R14, R23, 0x5410, R22 ;  /* 0x00005410170e7816 */ /* 0x002fc60000000016 */
[----:B------:R-:W2:Y:S01]  /*117e40*/  LDL.LU R30, [R1+0x54f4] ;  /* 0x0054f400011e7983 */ /* 0x000ea20000300800 */
[----:B------:R-:W-:-:S03]  /*117e50*/  IADD3 R22, P1, PT, R12, R9, RZ ;  /* 0x000000090c167210 */ /* 0x000fc60007f3e0ff */
[----:B------:R-:W2:Y:S04]  /*117e60*/  LDL.LU R31, [R1+0x205c] ;  /* 0x00205c00011f7983 */ /* 0x000ea80000300800 */
[----:B------:R-:W2:Y:S01]  /*117e70*/  LDL.LU R55, [R1+0x4f7c] ;  /* 0x004f7c0001377983 */ /* 0x000ea20000300800 */
[----:B------:R-:W-:-:S03]  /*117e80*/  IMAD.X R23, R13, 0x1, R10, P1 ;  /* 0x000000010d177824 */ /* 0x000fc600008e060a */
[----:B------:R0:W-:Y:S01]  /*117e90*/  STL.64 [R1+0x938], R26 ;  /* 0x0009381a01007387 */ /* 0x0001e20000100a00 */
[----:B---3--:R-:W-:Y:S02]  /*117ea0*/  PRMT R13, R16, 0x5410, R19 ;  /* 0x00005410100d7816 */ /* 0x008fe40000000013 */
[----:B------:R-:W-:Y:S02]  /*117eb0*/  LOP3.LUT R17, R17, 0xffff, RZ, 0xc0, !PT ;  /* 0x0000ffff11117812 */ /* 0x000fe400078ec0ff */
[----:B------:R-:W-:Y:S01]  /*117ec0*/  LOP3.LUT R61, R56, 0xffff, RZ, 0xc0, !PT ;  /* 0x0000ffff383d7812 */ /* 0x000fe200078ec0ff */
[----:B0-----:R-:W3:Y:S04]  /*117ed0*/  LDL.LU.64 R26, [R1+0x58a8] ;  /* 0x0058a800011a7983 */ /* 0x001ee80000300a00 */
[----:B------:R0:W-:Y:S04]  /*117ee0*/  STL [R1+0x6f4], R14 ;  /* 0x0006f40e01007387 */ /* 0x0001e80000100800 */
[----:B------:R1:W-:Y:S01]  /*117ef0*/  STL.64 [R1+0x930], R22 ;  /* 0x0009301601007387 */ /* 0x0003e20000100a00 */
[----:B0-----:R-:W-:-:S03]  /*117f00*/  PRMT R14, R18, 0x5410, R38 ;  /* 0x00005410120e7816 */ /* 0x001fc60000000026 */
[----:B-1----:R-:W3:Y:S04]  /*117f10*/  LDL.LU.64 R22, [R1+0x58a0] ;  /* 0x0058a00001167983 */ /* 0x002ee80000300a00 */
[----:B------:R-:W-:Y:S04]  /*117f20*/  STL [R1+0x6f0], R14 ;  /* 0x0006f00e01007387 */ /* 0x000fe80000100800 */
[----:B------:R0:W-:Y:S04]  /*117f30*/  STL [R1+0x6c0], R13 ;  /* 0x0006c00d01007387 */ /* 0x0001e80000100800 */
[----:B------:R-:W3:Y:S01]  /*117f40*/  LDL.LU R56, [R1+0x18] ;  /* 0x0000180001387983 */ /* 0x000ee20000300800 */
[----:B0-----:R-:W-:-:S02]  /*117f50*/  PRMT R13, R61, 0x3340, R0 ;  /* 0x000033403d0d7816 */ /* 0x001fc40000000000 */
[----:B----4-:R-:W-:-:S04]  /*117f60*/  LOP3.LUT R16, R58, 0xffff, RZ, 0xc0, !PT ;  /* 0x0000ffff3a107812 */ /* 0x010fc800078ec0ff */
[----:B------:R-:W-:-:S04]  /*117f70*/  PRMT R14, R17, 0x3340, R16 ;  /* 0x00003340110e7816 */ /* 0x000fc80000000010 */
[----:B------:R-:W-:-:S05]  /*117f80*/  PRMT R13, R14, 0x5410, R13 ;  /* 0x000054100e0d7816 */ /* 0x000fca000000000d */
[----:B------:R0:W-:Y:S04]  /*117f90*/  STL [R1+0x5d8], R13 ;  /* 0x0005d80d01007387 */ /* 0x0001e80000100800 */
[----:B------:R-:W3:Y:S01]  /*117fa0*/  LDL.LU R58, [R1+0x584] ;  /* 0x00058400013a7983 */ /* 0x000ee20000300800 */
[----:B------:R-:W-:Y:S01]  /*117fb0*/  SHF.R.U32.HI R14, RZ, 0x8, R17 ;  /* 0x00000008ff0e7819 */ /* 0x000fe20000011611 */
[----:B------:R-:W-:Y:S01]  /*117fc0*/  VIADD R12, R12, UR6 ;  /* 0x000000060c0c7c36 */ /* 0x000fe20008000000 */
[----:B------:R-:W1:Y:S01]  /*117fd0*/  LDCU UR6, c[0x0][0x3b8] ;  /* 0x00007700ff0677ac */ /* 0x000e620008000800 */
[----:B0-----:R-:W-:Y:S02]  /*117fe0*/  SHF.R.U32.HI R13, RZ, 0x8, R16 ;  /* 0x00000008ff0d7819 */ /* 0x001fe40000011610 */
[----:B------:R-:W-:-:S02]  /*117ff0*/  LOP3.LUT R14, R14, 0xffff, RZ, 0xc0, !PT ;  /* 0x0000ffff0e0e7812 */ /* 0x000fc400078ec0ff */
[----:B------:R-:W-:Y:S02]  /*118000*/  LOP3.LUT R13, R13, 0xffff, RZ, 0xc0, !PT ;  /* 0x0000ffff0d0d7812 */ /* 0x000fe400078ec0ff */
[----:B------:R-:W-:Y:S02]  /*118010*/  IADD3 R16, P1, PT, R12, R4, RZ ;  /* 0x000000040c107210 */ /* 0x000fe40007f3e0ff */
[----:B------:R-:W-:Y:S02]  /*118020*/  PRMT R35, R14, 0x3340, R13 ;  /* 0x000033400e237816 */ /* 0x000fe4000000000d */
[----:B------:R-:W-:-:S05]  /*118030*/  SHF.R.S32.HI R13, RZ, 0x1f, R12 ;  /* 0x0000001fff0d7819 */ /* 0x000fca000001140c */
[----:B------:R-:W-:Y:S01]  /*118040*/  IMAD.X R17, R13, 0x1, R5, P1 ;  /* 0x000000010d117824 */ /* 0x000fe200008e0605 */
[----:B------:R-:W-:Y:S04]  /*118050*/  STL [R1+0x5740], R35 ;  /* 0x0057402301007387 */ /* 0x000fe80000100800 */
[----:B------:R2:W-:Y:S02]  /*118060*/  STL.64 [R1+0x918], R16 ;  /* 0x0009181001007387 */ /* 0x0005e40000100a00 */
[----:B--2---:R-:W-:-:S05]  /*118070*/  PRMT R16, R25, 0x5410, R24 ;  /* 0x0000541019107816 */ /* 0x004fca0000000018 */
[----:B------:R0:W-:Y:S01]  /*118080*/  STL [R1+0x6bc], R16 ;  /* 0x0006bc1001007387 */ /* 0x0001e20000100800 */
[----:B------:R-:W-:Y:S02]  /*118090*/  PRMT R14, R29, 0x5410, R28 ;  /* 0x000054101d0e7816 */ /* 0x000fe4000000001c */
[----:B------:R-:W-:-:S03]  /*1180a0*/  LOP3.LUT R17, R30, 0xffff, RZ, 0xc0, !PT ;  /* 0x0000ffff1e117812 */ /* 0x000fc600078ec0ff */
[----:B------:R2:W-:Y:S01]  /*1180b0*/  STL [R1+0x6b8], R14 ;  /* 0x0006b80e01007387 */ /* 0x0005e20000100800 */
[----:B0-----:R-:W-:-:S03]  /*1180c0*/  LOP3.LUT R16, R31, 0xffff, RZ, 0xc0, !PT ;  /* 0x0000ffff1f107812 */ /* 0x001fc600078ec0ff */
[----:B------:R-:W4:Y:S01]  /*1180d0*/  LDL.LU R45, [R1+0x10] ;  /* 0x00001000012d7983 */ /* 0x000f220000300800 */
[----:B------:R-:W-:-:S03]  /*1180e0*/  LOP3.LUT R18, R55, 0xffff, RZ, 0xc0, !PT ;  /* 0x0000ffff37127812 */ /* 0x000fc600078ec0ff */
[----:B------:R-:W4:Y:S01]  /*1180f0*/  LDL.LU R24, [R1+0x580] ;  /* 0x0005800001187983 */ /* 0x000f220000300800 */
[----:B--2---:R-:W-:Y:S02]  /*118100*/  PRMT R14, R16, 0x3340, R0 ;  /* 0x00003340100e7816 */ /* 0x004fe40000000000 */
[----:B------:R-:W-:Y:S01]  /*118110*/  PRMT R19, R17, 0x3340, R18 ;  /* 0x0000334011137816 */ /* 0x000fe20000000012 */
[----:B------:R-:W2:Y:S03]  /*118120*/  LDL.LU R25, [R1+0x55c] ;  /* 0x00055c0001197983 */ /* 0x000ea60000300800 */
[----:B------:R-:W-:Y:S01]  /*118130*/  PRMT R14, R19, 0x5410, R14 ;  /* 0x00005410130e7816 */ /* 0x000fe2000000000e */
[----:B------:R-:W2:Y:S01]  /*118140*/  LDL.LU R38, [R1] ;  /* 0x0000000001267983 */ /* 0x000ea20000300800 */
[----:B------:R-:W-:-:S03]  /*118150*/  SHF.R.U32.HI R17, RZ, 0x8, R17 ;  /* 0x00000008ff117819 */ /* 0x000fc60000011611 */
[----:B------:R-:W2:Y:S01]  /*118160*/  LDL.LU R28, [R1+0x578] ;  /* 0x00057800011c7983 */ /* 0x000ea20000300800 */
[----:B------:R-:W-:-:S03]  /*118170*/  IADD3 R30, P1, PT, R12, R6, RZ ;  /* 0x000000060c1e7210 */ /* 0x000fc60007f3e0ff */
[----:B------:R0:W-:Y:S01]  /*118180*/  STL [R1+0x5d4], R14 ;  /* 0x0005d40e01007387 */ /* 0x0001e20000100800 */
[----:B------:R-:W-:Y:S01]  /*118190*/  LOP3.LUT R17, R17, 0xffff, RZ, 0xc0, !PT ;  /* 0x0000ffff11117812 */ /* 0x000fe200078ec0ff */
[----:B------:R-:W-:Y:S02]  /*1181a0*/  IMAD.X R31, R13, 0x1, R7, P1 ;  /* 0x000000010d1f7824 */ /* 0x000fe400008e0607 */
[----:B------:R-:W2:Y:S01]  /*1181b0*/  LDL.LU R29, [R1+0x424] ;  /* 0x00042400011d7983 */ /* 0x000ea20000300800 */
[----:B0-----:R-:W-:-:S04]  /*1181c0*/  SHF.R.U32.HI R14, RZ, 0x8, R18 ;  /* 0x00000008ff0e7819 */ /* 0x001fc80000011612 */
[----:B------:R-:W-:Y:S01]  /*1181d0*/  LOP3.LUT R14, R14, 0xffff, RZ, 0xc0, !PT ;  /* 0x0000ffff0e0e7812 */ /* 0x000fe200078ec0ff */
[----:B------:R0:W-:Y:S03]  /*1181e0*/  STL.64 [R1+0x910], R30 ;  /* 0x0009101e01007387 */ /* 0x0001e60000100a00 */
[----:B------:R-:W-:Y:S01]  /*1181f0*/  PRMT R17, R17, 0x3340, R14 ;  /* 0x0000334011117816 */ /* 0x000fe2000000000e */
[----:B------:R-:W2:Y:S01]  /*118200*/  LDL.LU R55, [R1+0x5500] ;  /* 0x0055000001377983 */ /* 0x000ea20000300800 */
[----:B------:R-:W-:-:S03]  /*118210*/  IADD3 R18, P1, PT, R12, R8, RZ ;  /* 0x000000080c127210 */ /* 0x000fc60007f3e0ff */
[----:B------:R-:W-:Y:S02]  /*118220*/  STL [R1+0x3d0], R17 ;  /* 0x0003d01101007387 */ /* 0x000fe40000100800 */
[----:B------:R-:W-:Y:S01]  /*118230*/  IMAD.X R19, R13, 0x1, R11, P1 ;  /* 0x000000010d137824 */ /* 0x000fe200008e060b */
[----:B---3--:R-:W-:Y:S02]  /*118240*/  PRMT R14, R58, 0x5410, R56 ;  /* 0x000054103a0e7816 */ /* 0x008fe40000000038 */
[----:B------:R-:W3:Y:S04]  /*118250*/  LDL.LU R56, [R1+0x20bc] ;  /* 0x0020bc0001387983 */ /* 0x000ee80000300800 */
[----:B------:R1:W-:Y:S04]  /*118260*/  STL [R1+0x6b4], R14 ;  /* 0x0006b40e01007387 */ /* 0x0003e80000100800 */
[----:B------:R-:W4:Y:S04]  /*118270*/  LDL.LU R35, [R1+0x4fa4] ;  /* 0x004fa40001237983 */ /* 0x000f280000300800 */
[----:B0-----:R-:W4:Y:S01]  /*118280*/  LDL.LU R30, [R1+0x54a0] ;  /* 0x0054a000011e7983 */ /* 0x001f220000300800 */
[----:B-1----:R-:W-:-:S03]  /*118290*/  SHF.R.U32.HI R14, RZ, 0x8, R16 ;  /* 0x00000008ff0e7819 */ /* 0x002fc60000011610 */
[----:B------:R-:W4:Y:S01]  /*1182a0*/  LDL.LU R58, [R1+0x1e38] ;  /* 0x001e3800013a7983 */ /* 0x000f220000300800 */
[----:B------:R-:W-:-:S03]  /*1182b0*/  LOP3.LUT R14, R14, 0xffff, RZ, 0xc0, !PT ;  /* 0x0000ffff0e0e7812 */ /* 0x000fc600078ec0ff */
[----:B------:R0:W-:Y:S01]  /*1182c0*/  STL.64 [R1+0x8f8], R18 ;  /* 0x0008f81201007387 */ /* 0x0001e20000100a00 */
[----:B------:R-:W-:Y:S02]  /*1182d0*/  IADD3 R16, P1, PT, R12, R9, RZ ;  /* 0x000000090c107210 */ /* 0x000fe40007f3e0ff */
[----:B------:R-:W-:Y:S01]  /*1182e0*/  PRMT R17, R14, 0x3340, R0 ;  /* 0x000033400e117816 */ /* 0x000fe20000000000 */
[----:B0-----:R-:W4:Y:S04]  /*1182f0*/  LDL.LU.64 R18, [R1+0x5898] ;  /* 0x0058980001127983 */ /* 0x001f280000300a00 */
[----:B------:R-:W4:Y:S04]  /*118300*/  LDL.LU R31, [R1+0x4d40] ;  /* 0x004d4000011f7983 */ /* 0x000f280000300800 */
[----:B------:R-:W4:Y:S04]  /*118310*/  LDL.LU R14, [R1+0x57c] ;  /* 0x00057c00010e7983 */ /* 0x000f280000300800 */
[----:B------:R0:W-:Y:S02]  /*118320*/  STL [R1+0x90], R17 ;  /* 0x0000901101007387 */ /* 0x0001e40000100800 */
[----:B0-----:R-:W-:-:S05]  /*118330*/  IMAD.X R17, R13, 0x1, R10, P1 ;  /* 0x000000010d117824 */ /* 0x001fca00008e060a */
[----:B------:R0:W-:Y:S04]  /*118340*/  STL.64 [R1+0x8f0], R16 ;  /* 0x0008f01001007387 */ /* 0x0001e80000100a00 */
[----:B0-----:R-:W4:Y:S04]  /*118350*/  LDL.LU.64 R16, [R1+0x5890] ;  /* 0x0058900001107983 */ /* 0x001f280000300a00 */
[----:B------:R-:W4:Y:S01]  /*118360*/  LDL.LU R13, [R1+0x14] ;  /* 0x00001400010d7983 */ /* 0x000f220000300800 */
[----:B------:R-:W-:Y:S01]  /*118370*/  VIADD R12, R12, UR6 ;  /* 0x000000060c0c7c36 */ /* 0x000fe20008000000 */
[----:B------:R-:W-:Y:S01]  /*118380*/  LOP3.LUT R15, R15, 0xffff, RZ, 0xc0, !PT ;  /* 0x0000ffff0f0f7812 */ /* 0x000fe200078ec0ff */
[----:B------:R-:W0:Y:S03]  /*118390*/  LDCU UR6, c[0x0][0x3b8] ;  /* 0x00007700ff0677ac */ /* 0x000e260008000800 */
[----:B------:R-:W-:-:S02]  /*1183a0*/  PRMT R15, R15, 0x3340, R0 ;  /* 0x000033400f0f7816 */ /* 0x000fc40000000000 */
[----:B------:R-:W-:-:S04]  /*1183b0*/  LOP3.LUT R59, R59, 0xffff, RZ, 0xc0, !PT ;  /* 0x0000ffff3b3b7812 */ /* 0x000fc800078ec0ff */
[----:B------:R-:W-:Y:S02]  /*1183c0*/  PRMT R59, R59, 0x3340, R0 ;  /* 0x000033403b3b7816 */ /* 0x000fe40000000000 */
[----:B--2---:R-:W-:Y:S02]  /*1183d0*/  LOP3.LUT R55, R55, 0xffff, RZ, 0xc0, !PT ;  /* 0x0000ffff37377812 */ /* 0x004fe400078ec0ff */
[----:B---3--:R-:W-:Y:S02]  /*1183e0*/  LOP3.LUT R56, R56, 0xffff, RZ, 0xc0, !PT ;  /* 0x0000ffff38387812 */ /* 0x008fe400078ec0ff */
[----:B----4-:R-:W-:Y:S02]  /*1183f0*/  LOP3.LUT R58, R58, 0xffff, RZ, 0xc0, !PT ;  /* 0x0000ffff3a3a7812 */ /* 0x010fe400078ec0ff */
[----:B------:R-:W-:Y:S02]  /*118400*/  PRMT R13, R14, 0x5410, R13 ;  /* 0x000054100e0d7816 */ /* 0x000fe4000000000d */
[----:B------:R-:W-:-:S03]  /*118410*/  PRMT R14, R24, 0x5410, R45 ;  /* 0x00005410180e7816 */ /* 0x000fc6000000002d */
[----:B------:R1:W-:Y:S01]  /*118420*/  STL [R1+0x6b0], R13 ;  /* 0x0006b00d01007387 */ /* 0x0003e20000100800 */
[----:B------:R-:W-:Y:S02]  /*118430*/  IADD3 R24, P1, PT, R12, R4, RZ ;  /* 0x000000040c187210 */ /* 0x000fe40007f3e0ff */
[----:B-1----:R-:W-:Y:S02]  /*118440*/  PRMT R13, R25, 0x5410, R15 ;  /* 0x00005410190d7816 */ /* 0x002fe4000000000f */
[----:B------:R-:W-:Y:S01]  /*118450*/  SHF.R.S32.HI R15, RZ, 0x1f, R12 ;  /* 0x0000001fff0f7819 */ /* 0x000fe2000001140c */
[----:B------:R1:W-:Y:S04]  /*118460*/  STL [R1+0x6ac], R14 ;  /* 0x0006ac0e01007387 */ /* 0x0003e80000100800 */
[----:B------:R-:W-:Y:S01]  /*118470*/  IMAD.X R25, R15, 0x1, R5, P1 ;  /* 0x000000010f197824 */ /* 0x000fe200008e0605 */
[----:B------:R0:W-:Y:S01]  /*118480*/  STL [R1+0x6a8], R13 ;  /* 0x0006a80d01007387 */ /* 0x0001e20000100800 */
[----:B-1----:R-:W-:-:S02]  /*118490*/  PRMT R14, R28, 0x5410, R38 ;  /* 0x000054101c0e7816 */ /* 0x002fc40000000026 */
[----:B------:R-:W-:Y:S01]  /*1184a0*/  PRMT R28, R29, 0x5410, R57 ;  /* 0x000054101d1c7816 */ /* 0x000fe20000000039 */
[----:B------:R1:W-:Y:S01]  /*1184b0*/  STL.64 [R1+0x8d8], R24 ;  /* 0x0008d81801007387 */ /* 0x0003e20000100a00 */
[----:B0-----:R-:W-:Y:S01]  /*1184c0*/  VIADD R13, R12, UR6 ;  /* 0x000000060c0d7c36 */ /* 0x001fe20008000000 */
[----:B------:R-:W-:Y:S01]  /*1184d0*/  LOP3.LUT R57, R31, 0xffff, RZ, 0xc0, !PT ;  /* 0x0000ffff1f397812 */ /* 0x000fe200078ec0ff */
[----:B------:R-:W0:Y:S01]  /*1184e0*/  LDCU UR6, c[0x0][0x398] ;  /* 0x00007300ff0677ac */ /* 0x000e220008000800 */
[----:B-1----:R-:W2:Y:S04]  /*1184f0*/  LDL.LU.64 R24, [R1+0x5888] ;  /* 0x0058880001187983 */ /* 0x002ea80000300a00 */
[----:B------:R1:W-:Y:S04]  /*118500*/  STL [R1+0x6a0], R14 ;  /* 0x0006a00e01007387 */ /* 0x0003e80000100800 */
[----:B------:R3:W-:Y:S01]  /*118510*/  STL [R1+0x6a4], R28 ;  /* 0x0006a41c01007387 */ /* 0x0007e20000100800 */
[----:B-1----:R-:W-:-:S02]  /*118520*/  SHF.R.S32.HI R14, RZ, 0x1f, R13 ;  /* 0x0000001fff0e7819 */ /* 0x002fc4000001140d */
[----:B---3--:R-:W-:-:S05]  /*118530*/  IADD3 R28, P1, PT, R13, R4, RZ ;  /* 0x000000040d1c7210 */ /* 0x008fca0007f3e0ff */
[----:B------:R-:W-:Y:S01]  /*118540*/  IMAD.X R29, R14, 0x1, R5, P1 ;  /* 0x000000010e1d7824 */ /* 0x000fe200008e0605 */
[----:B------:R-:W-:Y:S02]  /*118550*/  PRMT R5, R2, 0x5410, R59 ;  /* 0x0000541002057816 */ /* 0x000fe4000000003b */
[----:B------:R-:W-:Y:S02]  /*118560*/  LOP3.LUT R59, R35, 0xffff, RZ, 0xc0, !PT ;  /* 0x0000ffff233b7812 */ /* 0x000fe400078ec0ff */
[----:B------:R1:W-:Y:S01]  /*118570*/  STL.64 [R1+0x8d0], R28 ;  /* 0x0008d01c01007387 */ /* 0x0003e20000100a00 */
[----:B------:R-:W-:Y:S02]  /*118580*/  PRMT R4, R56, 0x3340, R4 ;  /* 0x0000334038047816 */ /* 0x000fe40000000004 */
[----:B------:R-:W-:Y:S01]  /*118590*/  LOP3.LUT R35, R30, 0xffff, RZ, 0xc0, !PT ;  /* 0x0000ffff1e237812 */ /* 0x000fe200078ec0ff */
[----:B-1----:R-:W3:Y:S04]  /*1185a0*/  LDL.LU.64 R28, [R1+0x5880] ;  /* 0x00588000011c7983 */ /* 0x002ee80000300a00 */
[----:B------:R-:W4:Y:S04]  /*1185b0*/  LDL.LU R2, [R1+0x5878] ;  /* 0x0058780001027983 */ /* 0x000f280000300800 */
[----:B------:R-:W2:Y:S04]  /*1185c0*/  LDL.LU R45, [R1+0x1d4c] ;  /* 0x001d4c00012d7983 */ /* 0x000ea80000300800 */
[----:B------:R-:W3:Y:S04]  /*1185d0*/  LDL.LU R38, [R1+0x83c] ;  /* 0x00083c0001267983 */ /* 0x000ee80000300800 */
[----:B------:R1:W-:Y:S02]  /*1185e0*/  STL [R1+0x66c], R5 ;  /* 0x00066c0501007387 */ /* 0x0003e40000100800 */
[----:B-1----:R-:W-:-:S04]  /*1185f0*/  PRMT R5, R55, 0x3340, R59 ;  /* 0x0000334037057816 */ /* 0x002fc8000000003b */
[----:B------:R-:W-:Y:S02]  /*118600*/  PRMT R30, R5, 0x5410, R4 ;  /* 0x00005410051e7816 */ /* 0x000fe40000000004 */
[----:B------:R-:W-:Y:S02]  /*118610*/  PRMT R4, R58, 0x3340, R0 ;  /* 0x000033403a047816 */ /* 0x000fe40000000000 */
[----:B------:R-:W-:Y:S01]  /*118620*/  PRMT R5, R35, 0x3340, R57 ;  /* 0x0000334023057816 */ /* 0x000fe20000000039 */
[----:B------:R1:W-:Y:S03]  /*118630*/  STL [R1+0x5d0], R30 ;  /* 0x0005d01e01007387 */ /* 0x0003e60000100800 */
[----:B-1----:R-:W-:Y:S02]  /*118640*/  PRMT R30, R5, 0x5410, R4 ;  /* 0x00005410051e7816 */ /* 0x002fe40000000004 */
[----:B------:R-:W3:Y:S04]  /*118650*/  LDL.LU R4, [R1+0x565c] ;  /* 0x00565c0001047983 */ /* 0x000ee80000300800 */
[----:B------:R-:W3:Y:S04]  /*118660*/  LDL.LU R5, [R1+0x5698] ;  /* 0x0056980001057983 */ /* 0x000ee80000300800 */
[----:B------:R1:W-:Y:S02]  /*118670*/  STL [R1+0x59c], R30 ;  /* 0x00059c1e01007387 */ /* 0x0003e40000100800 */
[----:B-1----:R-:W-:-:S05]  /*118680*/  IADD3 R30, P1, PT, R12, R6, RZ ;  /* 0x000000060c1e7210 */ /* 0x002fca0007f3e0ff */
[----:B------:R-:W-:-:S05]  /*118690*/  IMAD.X R31, R15, 0x1, R7, P1 ;  /* 0x000000010f1f7824 */ /* 0x000fca00008e0607 */
[----:B------:R1:W-:Y:S02]  /*1186a0*/  STL.64 [R1+0x8b8], R30 ;  /* 0x0008b81e01007387 */ /* 0x0003e40000100a00 */
[----:B-1----:R-:W-:Y:S02]  /*1186b0*/  IADD3 R30, P1, PT, R13, R6, RZ ;  /* 0x000000060d1e7210 */ /* 0x002fe40007f3e0ff */
[----:B------:R-:W3:Y:S03]  /*1186c0*/  LDL.LU R6, [R1+0x5664] ;  /* 0x0056640001067983 */ /* 0x000ee60000300800 */
[----:B------:R-:W-:Y:S02]  /*1186d0*/  IMAD.X R31, R14, 0x1, R7, P1 ;  /* 0x000000010e1f7824 */ /* 0x000fe400008e0607 */
[----:B------:R-:W3:Y:S04]  /*1186e0*/  LDL.LU R7, [R1+0x56a0] ;  /* 0x0056a00001077983 */ /* 0x000ee80000300800 */
[----:B------:R1:W-:Y:S02]  /*1186f0*/  STL.64 [R1+0x8b0], R30 ;  /* 0x0008b01e01007387 */ /* 0x0003e40000100a00 */
[----:B-1----:R-:W-:-:S05]  /*118700*/  IADD3 R30, P1, PT, R12, R8, RZ ;  /* 0x000000080c1e7210 */ /* 0x002fca0007f3e0ff */
[----:B------:R-:W-:-:S05]  /*118710*/  IMAD.X R31, R15, 0x1, R11, P1 ;  /* 0x000000010f1f7824 */ /* 0x000fca00008e060b */
[----:B------:R1:W-:Y:S02]  /*118720*/  STL.64 [R1+0x898], R30 ;  /* 0x0008981e01007387 */ /* 0x0003e40000100a00 */
[C---:B-1----:R-:W-:Y:S02]  /*118730*/  IADD3 R30, P1, PT, R13.reuse, R8, RZ ;  /* 0x000000080d1e7210 */ /* 0x042fe40007f3e0ff */
[----:B------:R-:W3:Y:S03]  /*118740*/  LDL.LU R8, [R1+0x569c] ;  /* 0x00569c0001087983 */ /* 0x000ee60000300800 */
[----:B------:R-:W-:Y:S02]  /*118750*/  IMAD.X R31, R14, 0x1, R11, P1 ;  /* 0x000000010e1f7824 */ /* 0x000fe400008e060b */
[----:B------:R-:W3:Y:S04]  /*118760*/  LDL.LU R11, [R1+0x5660] ;  /* 0x00566000010b7983 */ /* 0x000ee80000300800 */
[----:B------:R1:W-:Y:S02]  /*118770*/  STL.64 [R1+0x890], R30 ;  /* 0x0008901e01007387 */ /* 0x0003e40000100a00 */
[----:B-1----:R-:W-:-:S05]  /*118780*/  IADD3 R30, P1, PT, R13, R9, RZ ;  /* 0x000000090d1e7210 */ /* 0x002fca0007f3e0ff */
[----:B------:R-:W-:-:S05]  /*118790*/  IMAD.X R31, R14, 0x1, R10, P1 ;  /* 0x000000010e1f7824 */ /* 0x000fca00008e060a */
[----:B------:R1:W-:Y:S02]  /*1187a0*/  STL.64 [R1+0x878], R30 ;  /* 0x0008781e01007387 */ /* 0x0003e40000100a00 */
[----:B-1----:R-:W-:Y:S02]  /*1187b0*/  IADD3 R30, P1, PT, R12, R9, RZ ;  /* 0x000000090c1e7210 */ /* 0x002fe40007f3e0ff */
[----:B------:R-:W3:Y:S03]  /*1187c0*/  LDL.LU R12, [R1+0x85c] ;  /* 0x00085c00010c7983 */ /* 0x000ee60000300800 */
[----:B------:R-:W-:-:S05]  /*1187d0*/  IMAD.X R31, R15, 0x1, R10, P1 ;  /* 0x000000010f1f7824 */ /* 0x000fca00008e060a */
[----:B------:R1:W-:Y:S04]  /*1187e0*/  STL.64 [R1+0x870], R30 ;  /* 0x0008701e01007387 */ /* 0x0003e80000100a00 */
[----:B-1----:R-:W3:Y:S01]  /*1187f0*/  LDL.LU.64 R30, [R1+0x5870] ;  /* 0x00587000011e7983 */ /* 0x002ee20000300a00 */
[----:B--2---:R-:W-:Y:S02]  /*118800*/  LOP3.LUT R45, R45, 0xffff, RZ, 0xc0, !PT ;  /* 0x0000ffff2d2d7812 */ /* 0x004fe400078ec0ff */
[----:B----4-:R-:W-:Y:S02]  /*118810*/  LOP3.LUT R2, R2, 0xffff, RZ, 0xc0, !PT ;  /* 0x0000ffff02027812 */ /* 0x010fe400078ec0ff */
[--C-:B---3--:R-:W-:Y:S02]  /*118820*/  PRMT R4, R4, 0x3340, R0.reuse ;  /* 0x0000334004047816 */ /* 0x108fe40000000000 */
[----:B------:R-:W-:-:S02]  /*118830*/  PRMT R5, R5, 0x3340, R0 ;  /* 0x0000334005057816 */ /* 0x000fc40000000000 */
[----:B------:R-:W-:Y:S02]  /*118840*/  PRMT R7, R7, 0x3340, R8 ;  /* 0x0000334007077816 */ /* 0x000fe40000000008 */
[----:B------:R-:W-:Y:S02]  /*118850*/  PRMT R8, R38, 0x5410, R4 ;  /* 0x0000541026087816 */ /* 0x000fe40000000004 */
[----:B------:R-:W-:Y:S02]  /*118860*/  PRMT R4, R45, 0x3340, R0 ;  /* 0x000033402d047816 */ /* 0x000fe40000000000 */
[----:B------:R-:W-:Y:S01]  /*118870*/  PRMT R6, R6, 0x3340, R11 ;  /* 0x0000334006067816 */ /* 0x000fe2000000000b */
[----:B------:R-:W-:Y:S03]  /*118880*/  STL [R1+0x7c8], R8 ;  /* 0x0007c80801007387 */ /* 0x000fe60000100800 */
[----:B------:R-:W-:Y:S01]  /*118890*/  PRMT R4, R6, 0x5410, R4 ;  /* 0x0000541006047816 */ /* 0x000fe20000000004 */
[----:B------:R-:W2:Y:S04]  /*1188a0*/  LDL.LU R15, [R1+0x4] ;  /* 0x00000400010f7983 */ /* 0x000ea80000300800 */
[----:B------:R-:W2:Y:S04]  /*1188b0*/  LDL.LU R10, [R1+0x53c] ;  /* 0x00053c00010a7983 */ /* 0x000ea80000300800 */
[----:B------:R1:W-:Y:S04]  /*1188c0*/  STL [R1+0x83c], R4 ;  /* 0x00083c0401007387 */ /* 0x0003e80000100800 */
[----:B------:R-:W3:Y:S04]  /*1188d0*/  LDL.LU R9, [R1+0x2fc] ;  /* 0x0002fc0001097983 */ /* 0x000ee80000300800 */
[----:B------:R-:W4:Y:S01]  /*1188e0*/  LDL.LU R14, [R1+0x2d0] ;  /* 0x0002d000010e7983 */ /* 0x000f220000300800 */
[----:B-1----:R-:W-:-:S03]  /*1188f0*/  PRMT R4, R2, 0x3340, R0 ;  /* 0x0000334002047816 */ /* 0x002fc60000000000 */
[----:B------:R-:W2:Y:S01]  /*118900*/  LDL.LU R8, [R1+0x54b4] ;  /* 0x0054b40001087983 */ /* 0x000ea20000300800 */
[----:B------:R-:W-:-:S03]  /*118910*/  PRMT R4, R7, 0x5410, R4 ;  /* 0x0000541007047816 */ /* 0x000fc60000000004 */
[----:B------:R-:W2:Y:S04]  /*118920*/  LDL.LU R13, [R1+0x1e58] ;  /* 0x001e5800010d7983 */ /* 0x000ea80000300800 */
[----:B------:R-:W2:Y:S04]  /*118930*/  LDL.LU R11, [R1+0x4d80] ;  /* 0x004d8000010b7983 */ /* 0x000ea80000300800 */
[----:B------:R-:W2:Y:S01]  /*118940*/  LDL.LU R38, [R1+0x5518] ;  /* 0x0055180001267983 */ /* 0x000ea20000300800 */
[----:B------:R-:W-:Y:S02]  /*118950*/  PRMT R6, R12, 0x5410, R5 ;  /* 0x000054100c067816 */ /* 0x000fe40000000005 */
[----:B------:R-:W-:-:S03]  /*118960*/  SHF.R.U32.HI R5, RZ, 0x8, R55 ;  /* 0x00000008ff057819 */ /* 0x000fc60000011637 */
[----:B------:R1:W-:Y:S04]  /*118970*/  STL [R1+0x85c], R6 ;  /* 0x00085c0601007387 */ /* 0x0003e80000100800 */
[----:B------:R-:W2:Y:S04]  /*118980*/  LDL.LU R55, [R1+0x5868] ;  /* 0x0058680001377983 */ /* 0x000ea80000300800 */
[----:B------:R0:W-:Y:S01]  /*118990*/  STL [R1+0x86c], R4 ;  /* 0x00086c0401007387 */ /* 0x0001e20000100800 */
[----:B------:R-:W-:Y:S02]  /*1189a0*/  SHF.R.U32.HI R7, RZ, 0x8, R35 ;  /* 0x00000008ff077819 */ /* 0x000fe40000011623 */
[----:B-1----:R-:W-:Y:S01]  /*1189b0*/  SHF.R.U32.HI R6, RZ, 0x8, R57 ;  /* 0x00000008ff067819 */ /* 0x002fe20000011639 */
[----:B------:R-:W2:Y:S01]  /*1189c0*/  LDL.LU R12, [R1+0x214c] ;  /* 0x00214c00010c7983 */ /* 0x000ea20000300800 */
[----:B------:R-:W-:-:S02]  /*1189d0*/  LOP3.LUT R5, R5, 0xffff, RZ, 0xc0, !PT ;  /* 0x0000ffff05057812 */ /* 0x000fc400078ec0ff */
[----:B0-----:R-:W-:Y:S02]  /*1189e0*/  SHF.R.U32.HI R4, RZ, 0x8, R59 ;  /* 0x00000008ff047819 */ /* 0x001fe4000001163b */
[----:B------:R-:W-:Y:S01]  /*1189f0*/  LOP3.LUT R7, R7, 0xffff, RZ, 0xc0, !PT ;  /* 0x0000ffff07077812 */ /* 0x000fe200078ec0ff */
[----:B------:R-:W2:Y:S01]  /*118a00*/  LDL.LU R59, [R1+0x558] ;  /* 0x00055800013b7983 */ /* 0x000ea20000300800 */
[----:B------:R-:W-:Y:S02]  /*118a10*/  LOP3.LUT R4, R4, 0xffff, RZ, 0xc0, !PT ;  /* 0x0000ffff04047812 */ /* 0x000fe400078ec0ff */
[----:B------:R-:W-:Y:S01]  /*118a20*/  LOP3.LUT R6, R6, 0xffff, RZ, 0xc0, !PT ;  /* 0x0000ffff06067812 */ /* 0x000fe200078ec0ff */
[----:B------:R-:W2:Y:S01]  /*118a30*/  LDL.LU R35, [R1+0x5008] ;  /* 0x0050080001237983 */ /* 0x000ea20000300800 */
[----:B------:R-:W-:Y:S02]  /*118a40*/  PRMT R4, R5, 0x3340, R4 ;  /* 0x0000334005047816 */ /* 0x000fe40000000004 */
[----:B------:R-:W-:Y:S01]  /*118a50*/  PRMT R6, R7, 0x3340, R6 ;  /* 0x0000334007067816 */ /* 0x000fe20000000006 */
[----:B------:R-:W2:Y:S04]  /*118a60*/  LDL.LU R57, [R1+0x8] ;  /* 0x0000080001397983 */ /* 0x000ea80000300800 */
[----:B------:R-:W2:Y:S04]  /*118a70*/  LDL.LU R5, [R1+0xc] ;  /* 0x00000c0001057983 */ /* 0x000ea80000300800 */
[----:B------:R0:W-:Y:S04]  /*118a80*/  STL [R1+0x2f4], R4 ;  /* 0x0002f40401007387 */ /* 0x0001e80000100800 */
[----:B0-----:R-:W2:Y:S04]  /*118a90*/  LDL.LU R4, [R1+0x548] ;  /* 0x0005480001047983 */ /* 0x001ea80000300800 */
[----:B------:R-:W3:Y:S04]  /*118aa0*/  LDL.LU R7, [R1+0x1c] ;  /* 0x00001c0001077983 */ /* 0x000ee80000300800 */
[----:B------:R0:W-:Y:S04]  /*118ab0*/  STL [R1+0x2f0], R6 ;  /* 0x0002f00601007387 */ /* 0x0001e80000100800 */
[----:B0-----:R-:W3:Y:S01]  /*118ac0*/  LDL.LU R6, [R1+0x574] ;  /* 0x0005740001067983 */ /* 0x001ee20000300800 */
[----:B--2---:R-:W-:-:S02]  /*118ad0*/  PRMT R5, R4, 0x5410, R5 ;  /* 0x0000541004057816 */ /* 0x004fc40000000005 */
[----:B------:R-:W-:Y:S02]  /*118ae0*/  SHF.R.U32.HI R4, RZ, 0x8, R58 ;  /* 0x00000008ff047819 */ /* 0x000fe4000001163a */
[----:B---3--:R-:W-:-:S05]  /*118af0*/  PRMT R6, R6, 0x5410, R7 ;  /* 0x0000541006067816 */ /* 0x008fca0000000007 */
[----:B------:R-:W-:Y:S04]  /*118b00*/  STL [R1+0x664], R6 ;  /* 0x0006640601007387 */ /* 0x000fe80000100800 */
[----:B------:R-:W2:Y:S04]  /*118b10*/  LDL.LU R58, [R1+0x5864] ;  /* 0x00586400013a7983 */ /* 0x000ea80000300800 */
[----:B------:R0:W-:Y:S02]  /*118b20*/  STL [R1+0x668], R5 ;  /* 0x0006680501007387 */ /* 0x0001e40000100800 */
[----:B0-----:R-:W-:-:S02]  /*118b30*/  SHF.R.U32.HI R5, RZ, 0x8, R56 ;  /* 0x00000008ff057819 */ /* 0x001fc40000011638 */
[----:B------:R-:W4:Y:S01]  /*118b40*/  LDL.LU R56, [R1+0x5860] ;  /* 0x0058600001387983 */ /* 0x000f220000300800 */
[----:B------:R-:W-:Y:S02]  /*118b50*/  LOP3.LUT R4, R4, 0xffff, RZ, 0xc0, !PT ;  /* 0x0000ffff04047812 */ /* 0x000fe400078ec0ff */
[----:B------:R-:W-:Y:S02]  /*118b60*/  LOP3.LUT R5, R5, 0xffff, RZ, 0xc0, !PT ;  /* 0x0000ffff05057812 */ /* 0x000fe400078ec0ff */
[--C-:B------:R-:W-:Y:S02]  /*118b70*/  PRMT R6, R4, 0x3340, R0.reuse ;  /* 0x0000334004067816 */ /* 0x100fe40000000000 */
[----:B------:R-:W-:Y:S02]  /*118b80*/  PRMT R5, R5, 0x3340, R0 ;  /* 0x0000334005057816 */ /* 0x000fe40000000000 */
[----:B------:R-:W-:Y:S01]  /*118b90*/  PRMT R4, R59, 0x5410, R57 ;  /* 0x000054103b047816 */ /* 0x000fe20000000039 */
[----:B------:R0:W-:Y:S04]  /*118ba0*/  STL [R1+0x8c], R6 ;  /* 0x00008c0601007387 */ /* 0x0001e80000100800 */
[----:B------:R-:W-:Y:S01]  /*118bb0*/  STL [R1+0x88], R5 ;  /* 0x0000880501007387 */ /* 0x000fe20000100800 */
[----:B0-----:R-:W-:-:S03]  /*118bc0*/  PRMT R6, R10, 0x5410, R15 ;  /* 0x000054100a067816 */ /* 0x001fc6000000000f */
[----:B------:R-:W-:Y:S01]  /*118bd0*/  STL [R1+0x660], R4 ;  /* 0x0006600401007387 */ /* 0x000fe20000100800 */
[----:B------:R-:W-:Y:S02]  /*118be0*/  LOP3.LUT R8, R8, 0xffff, RZ, 0xc0, !PT ;  /* 0x0000ffff08087812 */ /* 0x000fe400078ec0ff */
[----:B------:R-:W-:Y:S01]  /*118bf0*/  LOP3.LUT R15, R13, 0xffff, RZ, 0xc0, !PT ;  /* 0x0000ffff0d0f7812 */ /* 0x000fe200078ec0ff */
[----:B------:R0:W-:Y:S01]  /*118c00*/  STL [R1+0x65c], R6 ;  /* 0x00065c0601007387 */ /* 0x0001e20000100800 */
[----:B------:R-:W-:Y:S02]  /*118c10*/  LOP3.LUT R10, R12, 0xffff, RZ, 0xc0, !PT ;  /* 0x0000ffff0c0a7812 */ /* 0x000fe400078ec0ff */
[----:B------:R-:W-:Y:S02]  /*118c20*/  LOP3.LUT R7, R35, 0xffff, RZ, 0xc0, !PT ;  /* 0x0000ffff23077812 */ /* 0x000fe400078ec0ff */
[----:B0-----:R-:W-:Y:S02]  /*118c30*/  LOP3.LUT R6, R11, 0xffff, RZ, 0xc0, !PT ;  /* 0x0000ffff0b067812 */ /* 0x001fe400078ec0ff */
[----:B--2---:R-:W-:-:S02]  /*118c40*/  PRMT R5, R9, 0x5410, R58 ;  /* 0x0000541009057816 */ /* 0x004fc4000000003a */
[----:B------:R-:W-:-:S03]  /*118c50*/  LOP3.LUT R9, R38, 0xffff, RZ, 0xc0, !PT ;  /* 0x0000ffff26097812 */ /* 0x000fc600078ec0ff */
[----:B------:R0:W-:Y:S01]  /*118c60*/  STL [R1+0x658], R5 ;  /* 0x0006580501007387 */ /* 0x0001e20000100800 */
[----:B----4-:R-:W-:Y:S02]  /*118c70*/  PRMT R4, R14, 0x5410, R56 ;  /* 0x000054100e047816 */ /* 0x010fe40000000038 */
[----:B0-----:R-:W-:-:S03]  /*118c80*/  PRMT R5, R8, 0x3340, R6 ;  /* 0x0000334008057816 */ /* 0x001fc60000000006 */
[----:B------:R0:W-:Y:S04]  /*118c90*/  STL [R1+0x654], R4 ;  /* 0x0006540401007387 */ /* 0x0001e80000100800 */
[----:B------:R-:W2:Y:S04]  /*118ca0*/  LDL.LU R14, [R1+0x4ac] ;  /* 0x0004ac00010e7983 */ /* 0x000ea80000300800 */
[----:B------:R-:W3:Y:S01]  /*118cb0*/  LDL.LU R13, [R1+0x5520] ;  /* 0x00552000010d7983 */ /* 0x000ee20000300800 */
[----:B0-----:R-:W-:-:S03]  /*118cc0*/  PRMT R4, R15, 0x3340, R0 ;  /* 0x000033400f047816 */ /* 0x001fc60000000000 */
[----:B------:R-:W4:Y:S01]  /*118cd0*/  LDL.LU R11, [R1+0x2188] ;  /* 0x00218800010b7983 */ /* 0x000f220000300800 */
[----:B------:R-:W-:Y:S02]  /*118ce0*/  PRMT R12, R5, 0x5410, R4 ;  /* 0x00005410050c7816 */ /* 0x000fe40000000004 */
[----:B------:R-:W-:Y:S01]  /*118cf0*/  PRMT R4, R10, 0x3340, R0 ;  /* 0x000033400a047816 */ /* 0x000fe20000000000 */
[----:B------:R-:W2:Y:S01]  /*118d00*/  LDL.LU R38, [R1+0x5024] ;  /* 0x0050240001267983 */ /* 0x000ea20000300800 */
[----:B------:R-:W-:-:S04]  /*118d10*/  PRMT R5, R9, 0x3340, R7 ;  /* 0x0000334009057816 */ /* 0x000fc80000000007 */
[----:B------:R-:W-:Y:S01]  /*118d20*/  PRMT R4, R5, 0x5410, R4 ;  /* 0x0000541005047816 */ /* 0x000fe20000000004 */
[----:B------:R-:W-:Y:S04]  /*118d30*/  STL [R1+0x590], R12 ;  /* 0x0005900c01007387 */ /* 0x000fe80000100800 */
[----:B------:R-:W2:Y:S01]  /*118d40*/  LDL.LU R56, [R1+0x498] ;  /* 0x0004980001387983 */ /* 0x000ea20000300800 */
[----:B------:R-:W-:-:S03]  /*118d50*/  SHF.R.U32.HI R5, RZ, 0x8, R8 ;  /* 0x00000008ff057819 */ /* 0x000fc60000011608 */
[----:B------:R-:W2:Y:S04]  /*118d60*/  LDL.LU R58, [R1+0x2f8] ;  /* 0x0002f800013a7983 */ /* 0x000ea80000300800 */
[----:B------:R0:W-:Y:S01]  /*118d70*/  STL [R1+0x584], R4 ;  /* 0x0005840401007387 */ /* 0x0001e20000100800 */
[----:B------:R-:W-:Y:S02]  /*118d80*/  SHF.R.U32.HI R9, RZ, 0x8, R9 ;  /* 0x00000008ff097819 */ /* 0x000fe40000011609 */
[----:B------:R-:W-:Y:S01]  /*118d90*/  LOP3.LUT R5, R5, 0xffff, RZ, 0xc0, !PT ;  /* 0x0000ffff05057812 */ /* 0x000fe200078ec0ff */
[----:B------:R-:W2:Y:S04]  /*118da0*/  LDL.LU R57, [R1+0x54c4] ;  /* 0x0054c40001397983 */ /* 0x000ea80000300800 */
[----:B------:R-:W2:Y:S01]  /*118db0*/  LDL.LU R59, [R1+0x1e8c] ;  /* 0x001e8c00013b7983 */ /* 0x000ea20000300800 */
[----:B0-----:R-:W-:-:S03]  /*118dc0*/  SHF.R.U32.HI R4, RZ, 0x8, R6 ;  /* 0x00000008ff047819 */ /* 0x001fc60000011606 */
[----:B------:R-:W2:Y:S01]  /*118dd0*/  LDL.LU R12, [R1+0x4dc4] ;  /* 0x004dc400010c7983 */ /* 0x000ea20000300800 */
[----:B------:R-:W-:Y:S02]  /*118de0*/  LOP3.LUT R4, R4, 0xffff, RZ, 0xc0, !PT ;  /* 0x0000ffff04047812 */ /* 0x000fe400078ec0ff */
[----:B------:R-:W-:Y:S01]  /*118df0*/  SHF.R.U32.HI R6, RZ, 0x8, R7 ;  /* 0x00000008ff067819 */ /* 0x000fe20000011607 */
[----:B------:R-:W2:Y:S01]  /*118e00*/  LDL.LU R8, [R1+0x4a8] ;  /* 0x0004a80001087983 */ /* 0x000ea20000300800 */
[----:B------:R-:W-:Y:S02]  /*118e10*/  LOP3.LUT R7, R9, 0xffff, RZ, 0xc0, !PT ;  /* 0x0000ffff09077812 */ /* 0x000fe400078ec0ff */
[----:B------:R-:W-:Y:S01]  /*118e20*/  PRMT R35, R5, 0x3340, R4 ;  /* 0x0000334005237816 */ /* 0x000fe20000000004 */
[----:B------:R-:W4:Y:S04]  /*118e30*/  LDL.LU R9, [R1+0x458] ;  /* 0x0004580001097983 */ /* 0x000f280000300800 */
[----:B------:R-:W4:Y:S01]  /*118e40*/  LDL.LU R4, [R1+0x4b8] ;  /* 0x0004b80001047983 */ /* 0x000f220000300800 */
[----:B------:R-:W-:-:S02]  /*118e50*/  LOP3.LUT R54, R54, 0xffff, RZ, 0xc0, !PT ;  /* 0x0000ffff36367812 */ /* 0x000fc400078ec0ff */
[----:B------:R-:W-:Y:S02]  /*118e60*/  LOP3.LUT R6, R6, 0xffff, RZ, 0xc0, !PT ;  /* 0x0000ffff06067812 */ /* 0x000fe400078ec0ff */
[----:B------:R-:W-:Y:S02]  /*118e70*/  LOP3.LUT R53, R53, 0xffff, RZ, 0xc0, !PT ;  /* 0x0000ffff35357812 */ /* 0x000fe400078ec0ff */
[----:B------:R-:W-:Y:S02]  /*118e80*/  PRMT R54, R54, 0x3340, R0 ;  /* 0x0000334036367816 */ /* 0x000fe40000000000 */
[----:B------:R-:W-:Y:S02]  /*118e90*/  PRMT R7, R7, 0x3340, R6 ;  /* 0x0000334007077816 */ /* 0x000fe40000000006 */
[----:B------:R-:W-:Y:S01]  /*118ea0*/  PRMT R53, R53, 0x3340, R0 ;  /* 0x0000334035357816 */ /* 0x000fe20000000000 */
[----:B------:R-:W-:Y:S04]  /*118eb0*/  STL [R1+0x5748], R35 ;  /* 0x0057482301007387 */ /* 0x000fe80000100800 */
[----:B------:R3:W-:Y:S02]  /*118ec0*/  STL [R1+0x2d0], R7 ;  /* 0x0002d00701007387 */ /* 0x0007e40000100800 */
[----:B---3--:R-:W-:-:S02]  /*118ed0*/  LOP3.LUT R7, R13, 0xffff, RZ, 0xc0, !PT ;  /* 0x0000ffff0d077812 */ /* 0x008fc400078ec0ff */
[----:B--2---:R-:W-:Y:S02]  /*118ee0*/  PRMT R5, R8, 0x5410, R54 ;  /* 0x0000541008057816 */ /* 0x004fe40000000036 */
[----:B----4-:R-:W-:Y:S02]  /*118ef0*/  LOP3.LUT R8, R11, 0xffff, RZ, 0xc0, !PT ;  /* 0x0000ffff0b087812 */ /* 0x010fe400078ec0ff */
[----:B------:R-:W-:Y:S02]  /*118f00*/  PRMT R6, R4, 0x5410, R55 ;  /* 0x0000541004067816 */ /* 0x000fe40000000037 */
[----:B------:R-:W-:-:S03]  /*118f10*/  PRMT R4, R14, 0x5410, R53 ;  /* 0x000054100e047816 */ /* 0x000fc60000000035 */
[----:B------:R0:W-:Y:S04]  /*118f20*/  STL [R1+0x608], R6 ;  /* 0x0006080601007387 */ /* 0x0001e80000100800 */
[----:B------:R1:W-:Y:S01]  /*118f30*/  STL [R1+0x60c], R5 ;  /* 0x00060c0501007387 */ /* 0x0003e20000100800 */
[----:B0-----:R-:W-:-:S03]  /*118f40*/  LOP3.LUT R6, R38, 0xffff, RZ, 0xc0, !PT ;  /* 0x0000ffff26067812 */ /* 0x001fc600078ec0ff */
[----:B------:R0:W-:Y:S01]  /*118f50*/  STL [R1+0x604], R4 ;  /* 0x0006040401007387 */ /* 0x0001e20000100800 */
[----:B-1----:R-:W-:-:S03]  /*118f60*/  PRMT R5, R7, 0x3340, R6 ;  /* 0x0000334007057816 */ /* 0x002fc60000000006 */
[----:B------:R-:W2:Y:S04]  /*118f70*/  LDL.LU R14, [R1+0x454] ;  /* 0x00045400010e7983 */ /* 0x000ea80000300800 */
[----:B------:R-:W3:Y:S01]  /*118f80*/  LDL.LU R13, [R1+0x54cc] ;  /* 0x0054cc00010d7983 */ /* 0x000ee20000300800 */
[----:B0-----:R-:W-:-:S04]  /*118f90*/  PRMT R4, R8, 0x3340, R0 ;  /* 0x0000334008047816 */ /* 0x001fc80000000000 */
[----:B------:R-:W-:-:S05]  /*118fa0*/  PRMT R4, R5, 0x5410, R4 ;  /* 0x0000541005047816 */ /* 0x000fca0000000004 */
[----:B------:R0:W-:Y:S04]  /*118fb0*/  STL [R1+0x580], R4 ;  /* 0x0005800401007387 */ /* 0x0001e80000100800 */
[----:B------:R-:W4:Y:S04]  /*118fc0*/  LDL.LU R11, [R1+0x1e9c] ;  /* 0x001e9c00010b7983 */ /* 0x000f280000300800 */
[----:B------:R-:W4:Y:S01]  /*118fd0*/  LDL.LU R38, [R1+0x4dd4] ;  /* 0x004dd40001267983 */ /* 0x000f220000300800 */
[----:B------:R-:W-:Y:S02]  /*118fe0*/  SHF.R.U32.HI R7, RZ, 0x8, R7 ;  /* 0x00000008ff077819 */ /* 0x000fe40000011607 */
[----:B0-----:R-:W-:-:S02]  /*118ff0*/  SHF.R.U32.HI R4, RZ, 0x8, R10 ;  /* 0x00000008ff047819 */ /* 0x001fc4000001160a */
[----:B------:R-:W-:Y:S02]  /*119000*/  SHF.R.U32.HI R5, RZ, 0x8, R6 ;  /* 0x00000008ff057819 */ /* 0x000fe40000011606 */
[----:B------:R-:W-:Y:S02]  /*119010*/  LOP3.LUT R4, R4, 0xffff, RZ, 0xc0, !PT ;  /* 0x0000ffff04047812 */ /* 0x000fe400078ec0ff */
[----:B------:R-:W-:Y:S02]  /*119020*/  LOP3.LUT R6, R7, 0xffff, RZ, 0xc0, !PT ;  /* 0x0000ffff07067812 */ /* 0x000fe400078ec0ff */
[----:B------:R-:W-:Y:S02]  /*119030*/  LOP3.LUT R5, R5, 0xffff, RZ, 0xc0, !PT ;  /* 0x0000ffff05057812 */ /* 0x000fe400078ec0ff */
[----:B------:R-:W-:Y:S02]  /*119040*/  PRMT R7, R4, 0x3340, R0 ;  /* 0x0000334004077816 */ /* 0x000fe40000000000 */
[----:B------:R-:W-:-:S02]  /*119050*/  PRMT R4, R6, 0x3340, R5 ;  /* 0x0000334006047816 */ /* 0x000fc40000000005 */
[----:B------:R-:W-:Y:S01]  /*119060*/  PRMT R6, R9, 0x5410, R31 ;  /* 0x0000541009067816 */ /* 0x000fe2000000001f */
[----:B------:R0:W-:Y:S01]  /*119070*/  STL [R1+0x84], R7 ;  /* 0x0000840701007387 */ /* 0x0001e20000100800 */
[----:B------:R-:W-:-:S03]  /*119080*/  PRMT R5, R56, 0x5410, R30 ;  /* 0x0000541038057816 */ /* 0x000fc6000000001e */
[----:B------:R1:W-:Y:S01]  /*119090*/  STL [R1+0x2c8], R4 ;  /* 0x0002c80401007387 */ /* 0x0003e20000100800 */
[----:B------:R-:W-:-:S03]  /*1190a0*/  LOP3.LUT R9, R59, 0xffff, RZ, 0xc0, !PT ;  /* 0x0000ffff3b097812 */ /* 0x000fc600078ec0ff */
[----:B------:R1:W-:Y:S01]  /*1190b0*/  STL [R1+0x600], R6 ;  /* 0x0006000601007387 */ /* 0x0003e20000100800 */
[----:B0-----:R-:W-:Y:S02]  /*1190c0*/  LOP3.LUT R7, R57, 0xffff, RZ, 0xc0, !PT ;  /* 0x0000ffff39077812 */ /* 0x001fe400078ec0ff */
[----:B-1----:R-:W-:Y:S01]  /*1190d0*/  PRMT R4, R58, 0x5410, R28 ;  /* 0x000054103a047816 */ /* 0x002fe2000000001c */
[----:B------:R0:W-:Y:S01]  /*1190e0*/  STL [R1+0x5f8], R5 ;  /* 0x0005f80501007387 */ /* 0x0001e20000100800 */
[----:B------:R-:W-:-:S03]  /*1190f0*/  LOP3.LUT R6, R12, 0xffff, RZ, 0xc0, !PT ;  /* 0x0000ffff0c067812 */ /* 0x000fc600078ec0ff */
[----:B------:R1:W-:Y:S04]  /*119100*/  STL [R1+0x5fc], R4 ;  /* 0x0005fc0401007387 */ /* 0x0003e80000100800 */
[----:B------:R-:W4:Y:S01]  /*119110*/  LDL.LU R56, [R1+0x304] ;  /* 0x0003040001387983 */ /* 0x000f220000300800 */
[----:B0-----:R-:W-:-:S03]  /*119120*/  PRMT R5, R7, 0x3340, R6 ;  /* 0x0000334007057816 */ /* 0x001fc60000000006 */
[----:B------:R-:W4:Y:S01]  /*119130*/  LDL.LU R57, [R1+0x5534] ;  /* 0x0055340001397983 */ /* 0x000f220000300800 */
[----:B-1----:R-:W-:-:S04]  /*119140*/  PRMT R4, R9, 0x3340, R0 ;  /* 0x0000334009047816 */ /* 0x002fc80000000000 */
[----:B------:R-:W-:-:S05]  /*119150*/  PRMT R4, R5, 0x5410, R4 ;  /* 0x0000541005047816 */ /* 0x000fca0000000004 */
[----:B------:R0:W-:Y:S04]  /*119160*/  STL [R1+0x55c], R4 ;  /* 0x00055c0401007387 */ /* 0x0001e80000100800 */
[----:B------:R-:W4:Y:S04]  /*119170*/  LDL.LU R59, [R1+0x2208] ;  /* 0x00220800013b7983 */ /* 0x000f280000300800 */
[----:B------:R-:W4:Y:S01]  /*119180*/  LDL.LU R12, [R1+0x506c] ;  /* 0x00506c00010c7983 */ /* 0x000f220000300800 */
[----:B0-----:R-:W-:Y:S02]  /*119190*/  SHF.R.U32.HI R4, RZ, 0x8, R8 ;  /* 0x00000008ff047819 */ /* 0x001fe40000011608 */
[----:B------:R-:W-:-:S02]  /*1191a0*/  SHF.R.U32.HI R7, RZ, 0x8, R7 ;  /* 0x00000008ff077819 */ /* 0x000fc40000011607 */
[----:B------:R-:W-:Y:S02]  /*1191b0*/  SHF.R.U32.HI R5, RZ, 0x8, R6 ;  /* 0x00000008ff057819 */ /* 0x000fe40000011606 */
[----:B------:R-:W-:Y:S02]  /*1191c0*/  LOP3.LUT R4, R4, 0xffff, RZ, 0xc0, !PT ;  /* 0x0000ffff04047812 */ /* 0x000fe400078ec0ff */
[----:B------:R-:W-:Y:S02]  /*1191d0*/  LOP3.LUT R6, R7, 0xffff, RZ, 0xc0, !PT ;  /* 0x0000ffff07067812 */ /* 0x000fe400078ec0ff */
[----:B------:R-:W-:Y:S02]  /*1191e0*/  LOP3.LUT R5, R5, 0xffff, RZ, 0xc0, !PT ;  /* 0x0000ffff05057812 */ /* 0x000fe400078ec0ff */
[----:B------:R-:W-:Y:S02]  /*1191f0*/  PRMT R7, R4, 0x3340, R0 ;  /* 0x0000334004077816 */ /* 0x000fe40000000000 */
[----:B------:R-:W-:-:S03]  /*119200*/  PRMT R5, R6, 0x3340, R5 ;  /* 0x0000334006057816 */ /* 0x000fc60000000005 */
[----:B------:R3:W-:Y:S04]  /*119210*/  STL [R1+0x80], R7 ;  /* 0x0000800701007387 */ /* 0x0007e80000100800 */
[----:B------:R-:W-:Y:S01]  /*119220*/  STL [R1+0x2c4], R5 ;  /* 0x0002c40501007387 */ /* 0x000fe20000100800 */
[----:B--2---:R-:W-:Y:S02]  /*119230*/  PRMT R4, R14, 0x5410, R29 ;  /* 0x000054100e047816 */ /* 0x004fe4000000001d */
[----:B---3--:R-:W-:-:S03]  /*119240*/  LOP3.LUT R7, R13, 0xffff, RZ, 0xc0, !PT ;  /* 0x0000ffff0d077812 */ /* 0x008fc600078ec0ff */
[----:B------:R0:W-:Y:S04]  /*119250*/  STL [R1+0x5f4], R4 ;  /* 0x0005f40401007387 */ /* 0x0001e80000100800 */
[----:B------:R-:W2:Y:S04]  /*119260*/  LDL.LU R58, [R1+0x300] ;  /* 0x00030000013a7983 */ /* 0x000ea80000300800 */
[----:B------:R-:W3:Y:S01]  /*119270*/  LDL.LU R13, [R1+0x553c] ;  /* 0x00553c00010d7983 */ /* 0x000ee20000300800 */
[----:B----4-:R-:W-:Y:S02]  /*119280*/  LOP3.LUT R14, R11, 0xffff, RZ, 0xc0, !PT ;  /* 0x0000ffff0b0e7812 */ /* 0x010fe400078ec0ff */
[----:B------:R-:W-:-:S02]  /*119290*/  LOP3.LUT R6, R38, 0xffff, RZ, 0xc0, !PT ;  /* 0x0000ffff26067812 */ /* 0x000fc400078ec0ff */
[----:B0-----:R-:W-:Y:S02]  /*1192a0*/  PRMT R4, R14, 0x3340, R0 ;  /* 0x000033400e047816 */ /* 0x001fe40000000000 */
[----:B------:R-:W-:-:S04]  /*1192b0*/  PRMT R5, R7, 0x3340, R6 ;  /* 0x0000334007057816 */ /* 0x000fc80000000006 */
[----:B------:R-:W-:-:S05]  /*1192c0*/  PRMT R4, R5, 0x5410, R4 ;  /* 0x0000541005047816 */ /* 0x000fca0000000004 */
[----:B------:R0:W-:Y:S04]  /*1192d0*/  STL [R1+0x558], R4 ;  /* 0x0005580401007387 */ /* 0x0001e80000100800 */
[----:B------:R-:W4:Y:S04]  /*1192e0*/  LDL.LU R11, [R1+0x222c] ;  /* 0x00222c00010b7983 */ /* 0x000f280000300800 */
[----:B------:R-:W4:Y:S01]  /*1192f0*/  LDL.LU R38, [R1+0x5078] ;  /* 0x0050780001267983 */ /* 0x000f220000300800 */
[----:B------:R-:W-:Y:S02]  /*119300*/  SHF.R.U32.HI R7, RZ, 0x8, R7 ;  /* 0x00000008ff077819 */ /* 0x000fe40000011607 */
[----:B------:R-:W-:-:S02]  /*119310*/  SHF.R.U32.HI R5, RZ, 0x8, R6 ;  /* 0x00000008ff057819 */ /* 0x000fc40000011606 */
[----:B0-----:R-:W-:Y:S02]  /*119320*/  SHF.R.U32.HI R4, RZ, 0x8, R9 ;  /* 0x00000008ff047819 */ /* 0x001fe40000011609 */
[----:B------:R-:W-:Y:S02]  /*119330*/  LOP3.LUT R6, R7, 0xffff, RZ, 0xc0, !PT ;  /* 0x0000ffff07067812 */ /* 0x000fe400078ec0ff */
[----:B------:R-:W-:Y:S02]  /*119340*/  LOP3.LUT R5, R5, 0xffff, RZ, 0xc0, !PT ;  /* 0x0000ffff05057812 */ /* 0x000fe400078ec0ff */
[----:B------:R-:W-:Y:S02]  /*119350*/  LOP3.LUT R4, R4, 0xffff, RZ, 0xc0, !PT ;  /* 0x0000ffff04047812 */ /* 0x000fe400078ec0ff */
[----:B------:R-:W-:Y:S02]  /*119360*/  PRMT R35, R6, 0x3340, R5 ;  /* 0x0000334006237816 */ /* 0x000fe40000000005 */
[----:B------:R-:W-:-:S03]  /*119370*/  PRMT R4, R4, 0x3340, R0 ;  /* 0x0000334004047816 */ /* 0x000fc60000000000 */
[----:B------:R-:W-:Y:S04]  /*119380*/  STL [R1+0x5750], R35 ;  /* 0x0057502301007387 */ /* 0x000fe80000100800 */
[----:B------:R0:W-:Y:S01]  /*119390*/  STL [R1+0x7c], R4 ;  /* 0x00007c0401007387 */ /* 0x0001e20000100800 */
[----:B------:R-:W-:Y:S02]  /*1193a0*/  LOP3.LUT R8, R57, 0xffff, RZ, 0xc0, !PT ;  /* 0x0000ffff39087812 */ /* 0x000fe400078ec0ff */
[----:B0-----:R-:W-:-:S05]  /*1193b0*/  PRMT R4, R56, 0x5410, R25 ;  /* 0x0000541038047816 */ /* 0x001fca0000000019 */
[----:B------:R0:W-:Y:S01]  /*1193c0*/  STL [R1+0x5cc], R4 ;  /* 0x0005cc0401007387 */ /* 0x0001e20000100800 */
[----:B------:R-:W-:-:S03]  /*1193d0*/  LOP3.LUT R6, R59, 0xffff, RZ, 0xc0, !PT ;  /* 0x0000ffff3b067812 */ /* 0x000fc600078ec0ff */
[----:B------:R-:W4:Y:S01]  /*1193e0*/  LDL.LU R57, [R1+0x54d8] ;  /* 0x0054d80001397983 */ /* 0x000f220000300800 */
[----:B------:R-:W-:-:S03]  /*1193f0*/  LOP3.LUT R7, R12, 0xffff, RZ, 0xc0, !PT ;  /* 0x0000ffff0c077812 */ /* 0x000fc600078ec0ff */
[----:B------:R-:W4:Y:S04]  /*119400*/  LDL.LU R59, [R1+0x1fac] ;  /* 0x001fac00013b7983 */ /* 0x000f280000300800 */
[----:B------:R-:W4:Y:S01]  /*119410*/  LDL.LU R12, [R1+0x4e14] ;  /* 0x004e1400010c7983 */ /* 0x000f220000300800 */
[----:B0-----:R-:W-:Y:S02]  /*119420*/  PRMT R4, R6, 0x3340, R0 ;  /* 0x0000334006047816 */ /* 0x001fe40000000000 */
[----:B------:R-:W-:Y:S02]  /*119430*/  PRMT R5, R8, 0x3340, R7 ;  /* 0x0000334008057816 */ /* 0x000fe40000000007 */
[----:B------:R-:W-:Y:S02]  /*119440*/  SHF.R.U32.HI R6, RZ, 0x8, R6 ;  /* 0x00000008ff067819 */ /* 0x000fe40000011606 */
[----:B------:R-:W-:-:S02]  /*119450*/  PRMT R9, R5, 0x5410, R4 ;  /* 0x0000541005097816 */ /* 0x000fc40000000004 */
[----:B------:R-:W-:Y:S02]  /*119460*/  SHF.R.U32.HI R5, RZ, 0x8, R8 ;  /* 0x00000008ff057819 */ /* 0x000fe40000011608 */
[----:B------:R-:W-:Y:S02]  /*119470*/  SHF.R.U32.HI R4, RZ, 0x8, R7 ;  /* 0x00000008ff047819 */ /* 0x000fe40000011607 */
[----:B------:R-:W-:Y:S02]  /*119480*/  LOP3.LUT R5, R5, 0xffff, RZ, 0xc0, !PT ;  /* 0x0000ffff05057812 */ /* 0x000fe400078ec0ff */
[----:B------:R-:W-:Y:S02]  /*119490*/  LOP3.LUT R4, R4, 0xffff, RZ, 0xc0, !PT ;  /* 0x0000ffff04047812 */ /* 0x000fe400078ec0ff */
[----:B------:R-:W-:Y:S02]  /*1194a0*/  LOP3.LUT R6, R6, 0xffff, RZ, 0xc0, !PT ;  /* 0x0000ffff06067812 */ /* 0x000fe400078ec0ff */
[----:B------:R-:W-:-:S02]  /*1194b0*/  PRMT R7, R5, 0x3340, R4 ;  /* 0x0000334005077816 */ /* 0x000fc40000000004 */
[----:B------:R-:W-:Y:S01]  /*1194c0*/  PRMT R5, R6, 0x3340, R0 ;  /* 0x0000334006057816 */ /* 0x000fe20000000000 */
[----:B------:R-:W-:Y:S04]  /*1194d0*/  STL [R1+0x548], R9 ;  /* 0x0005480901007387 */ /* 0x000fe80000100800 */
[----:B------:R0:W-:Y:S04]  /*1194e0*/  STL [R1+0x2bc], R7 ;  /* 0x0002bc0701007387 */ /* 0x0001e80000100800 */
[----:B------:R-:W-:Y:S01]  /*1194f0*/  STL [R1+0x78], R5 ;  /* 0x0000780501007387 */ /* 0x000fe20000100800 */
[----:B--2---:R-:W-:-:S02]  /*119500*/  PRMT R4, R58, 0x5410, R16 ;  /* 0x000054103a047816 */ /* 0x004fc40000000010 */
[----:B---3--:R-:W-:-:S03]  /*119510*/  LOP3.LUT R8, R13, 0xffff, RZ, 0xc0, !PT ;  /* 0x0000ffff0d087812 */ /* 0x008fc600078ec0ff */
[----:B------:R1:W-:Y:S04]  /*119520*/  STL [R1+0x5c8], R4 ;  /* 0x0005c80401007387 */ /* 0x0003e80000100800 */
[----:B------:R-:W2:Y:S01]  /*119530*/  LDL.LU R13, [R1+0x54e0] ;  /* 0x0054e000010d7983 */ /* 0x000ea20000300800 */
[----:B----4-:R-:W-:-:S03]  /*119540*/  LOP3.LUT R6, R11, 0xffff, RZ, 0xc0, !PT ;  /* 0x0000ffff0b067812 */ /* 0x010fc600078ec0ff */
[----:B------:R-:W3:Y:S01]  /*119550*/  LDL.LU R11, [R1+0x1fb8] ;  /* 0x001fb800010b7983 */ /* 0x000ee20000300800 */
[----:B0-----:R-:W-:-:S03]  /*119560*/  LOP3.LUT R7, R38, 0xffff, RZ, 0xc0, !PT ;  /* 0x0000ffff26077812 */ /* 0x001fc600078ec0ff */
[----:B------:R-:W4:Y:S01]  /*119570*/  LDL.LU R38, [R1+0x4e20] ;  /* 0x004e200001267983 */ /* 0x000f220000300800 */
[----:B-1----:R-:W-:Y:S02]  /*119580*/  PRMT R4, R6, 0x3340, R0 ;  /* 0x0000334006047816 */ /* 0x002fe40000000000 */
[--C-:B------:R-:W-:Y:S02]  /*119590*/  PRMT R5, R8, 0x3340, R7.reuse ;  /* 0x0000334008057816 */ /* 0x100fe40000000007 */
[----:B------:R-:W-:Y:S02]  /*1195a0*/  SHF.R.U32.HI R6, RZ, 0x8, R6 ;  /* 0x00000008ff067819 */ /* 0x000fe40000011606 */
[----:B------:R-:W-:Y:S02]  /*1195b0*/  PRMT R9, R5, 0x5410, R4 ;  /* 0x0000541005097816 */ /* 0x000fe40000000004 */
[----:B------:R-:W-:Y:S02]  /*1195c0*/  SHF.R.U32.HI R5, RZ, 0x8, R8 ;  /* 0x00000008ff057819 */ /* 0x000fe40000011608 */
[----:B------:R-:W-:-:S02]  /*1195d0*/  SHF.R.U32.HI R4, RZ, 0x8, R7 ;  /* 0x00000008ff047819 */ /* 0x000fc40000011607 */
[----:B------:R-:W-:Y:S02]  /*1195e0*/  LOP3.LUT R5, R5, 0xffff, RZ, 0xc0, !PT ;  /* 0x0000ffff05057812 */ /* 0x000fe400078ec0ff */
[----:B------:R-:W-:Y:S02]  /*1195f0*/  LOP3.LUT R4, R4, 0xffff, RZ, 0xc0, !PT ;  /* 0x0000ffff04047812 */ /* 0x000fe400078ec0ff */
[----:B------:R-:W-:Y:S02]  /*119600*/  LOP3.LUT R6, R6, 0xffff, RZ, 0xc0, !PT ;  /* 0x0000ffff06067812 */ /* 0x000fe400078ec0ff */
[----:B------:R-:W-:Y:S02]  /*119610*/  PRMT R5, R5, 0x3340, R4 ;  /* 0x0000334005057816 */ /* 0x000fe40000000004 */
[----:B------:R-:W-:Y:S01]  /*119620*/  PRMT R4, R6, 0x3340, R0 ;  /* 0x0000334006047816 */ /* 0x000fe20000000000 */
[----:B------:R-:W-:Y:S04]  /*119630*/  STL [R1+0x544], R9 ;  /* 0x0005440901007387 */ /* 0x000fe80000100800 */
[----:B------:R-:W-:Y:S04]  /*119640*/  STL [R1+0x2b8], R5 ;  /* 0x0002b80501007387 */ /* 0x000fe80000100800 */
[----:B------:R0:W-:Y:S04]  /*119650*/  STL [R1+0x74], R4 ;  /* 0x0000740401007387 */ /* 0x0001e80000100800 */
[----:B------:R-:W4:Y:S04]  /*119660*/  LDL.LU R54, [R1+0x554c] ;  /* 0x00554c0001367983 */ /* 0x000f280000300800 */
[----:B------:R-:W4:Y:S01]  /*119670*/  LDL.LU R55, [R1+0x4cc0] ;  /* 0x004cc00001377983 */ /* 0x000f220000300800 */
[----:B------:R-:W-:-:S02]  /*119680*/  LOP3.LUT R8, R57, 0xffff, RZ, 0xc0, !PT ;  /* 0x0000ffff39087812 */ /* 0x000fc400078ec0ff */
[----:B------:R-:W-:Y:S02]  /*119690*/  LOP3.LUT R6, R59, 0xffff, RZ, 0xc0, !PT ;  /* 0x0000ffff3b067812 */ /* 0x000fe400078ec0ff */
[----:B------:R-:W-:Y:S02]  /*1196a0*/  LOP3.LUT R7, R12, 0xffff, RZ, 0xc0, !PT ;  /* 0x0000ffff0c077812 */ /* 0x000fe400078ec0ff */
[----:B0-----:R-:W-:Y:S02]  /*1196b0*/  PRMT R4, R6, 0x3340, R0 ;  /* 0x0000334006047816 */ /* 0x001fe40000000000 */
[----:B------:R-:W-:-:S04]  /*1196c0*/  PRMT R5, R8, 0x3340, R7 ;  /* 0x0000334008057816 */ /* 0x000fc80000000007 */
[----:B------:R-:W-:-:S05]  /*1196d0*/  PRMT R4, R5, 0x5410, R4 ;  /* 0x0000541005047816 */ /* 0x000fca0000000004 */
[----:B------:R0:W-:Y:S04]  /*1196e0*/  STL [R1+0x540], R4 ;  /* 0x0005400401007387 */ /* 0x0001e80000100800 */
[----:B------:R-:W4:Y:S01]  /*1196f0*/  LDL.LU R56, [R1+0x50b0] ;  /* 0x0050b00001387983 */ /* 0x000f220000300800 */
[----:B------:R-:W-:Y:S02]  /*119700*/  SHF.R.U32.HI R5, RZ, 0x8, R8 ;  /* 0x00000008ff057819 */ /* 0x000fe40000011608 */
[----:B------:R-:W-:Y:S02]  /*119710*/  SHF.R.U32.HI R6, RZ, 0x8, R6 ;  /* 0x00000008ff067819 */ /* 0x000fe40000011606 */
[----:B0-----:R-:W-:Y:S02]  /*119720*/  SHF.R.U32.HI R4, RZ, 0x8, R7 ;  /* 0x00000008ff047819 */ /* 0x001fe40000011607 */
[----:B------:R-:W-:-:S02]  /*119730*/  LOP3.LUT R5, R5, 0xffff, RZ, 0xc0, !PT ;  /* 0x0000ffff05057812 */ /* 0x000fc400078ec0ff */
[----:B------:R-:W-:Y:S02]  /*119740*/  LOP3.LUT R4, R4, 0xffff, RZ, 0xc0, !PT ;  /* 0x0000ffff04047812 */ /* 0x000fe400078ec0ff */
[----:B------:R-:W-:Y:S02]  /*119750*/  LOP3.LUT R6, R6, 0xffff, RZ, 0xc0, !PT ;  /* 0x0000ffff06067812 */ /* 0x000fe400078ec0ff */
[----:B------:R-:W-:Y:S02]  /*119760*/  PRMT R5, R5, 0x3340, R4 ;  /* 0x0000334005057816 */ /* 0x000fe40000000004 */
[----:B------:R-:W-:-:S03]  /*119770*/  PRMT R4, R6, 0x3340, R0 ;  /* 0x0000334006047816 */ /* 0x000fc60000000000 */
[----:B------:R-:W-:Y:S04]  /*119780*/  STL [R1+0x2b4], R5 ;  /* 0x0002b40501007387 */ /* 0x000fe80000100800 */
[----:B------:R0:W-:Y:S04]  /*119790*/  STL [R1+0x70], R4 ;  /* 0x0000700401007387 */ /* 0x0001e80000100800 */
[----:B------:R-:W4:Y:S04]  /*1197a0*/  LDL.LU R58, [R1+0x404] ;  /* 0x00040400013a7983 */ /* 0x000f280000300800 */
[----:B------:R-:W4:Y:S01]  /*1197b0*/  LDL.LU R57, [R1+0x5550] ;  /* 0x0055500001397983 */ /* 0x000f220000300800 */
[----:B--2---:R-:W-:-:S02]  /*1197c0*/  LOP3.LUT R8, R13, 0xffff, RZ, 0xc0, !PT ;  /* 0x0000ffff0d087812 */ /* 0x004fc400078ec0ff */
[----:B---3--:R-:W-:Y:S02]  /*1197d0*/  LOP3.LUT R6, R11, 0xffff, RZ, 0xc0, !PT ;  /* 0x0000ffff0b067812 */ /* 0x008fe400078ec0ff */
[----:B------:R-:W2:Y:S04]  /*1197e0*/  LDL.LU R11, [R1+0x4ccc] ;  /* 0x004ccc00010b7983 */ /* 0x000ea80000300800 */
[----:B------:R-:W3:Y:S04]  /*1197f0*/  LDL.LU R59, [R1+0x50bc] ;  /* 0x0050bc00013b7983 */ /* 0x000ee80000300800 */
[----:B------:R-:W2:Y:S04]  /*119800*/  LDL.LU R12, [R1+0x54ec] ;  /* 0x0054ec00010c7983 */ /* 0x000ea80000300800 */
[----:B------:R-:W2:Y:S01]  /*119810*/  LDL.LU R13, [R1+0x2028] ;  /* 0x00202800010d7983 */ /* 0x000ea20000300800 */
[----:B----4-:R-:W-:-:S03]  /*119820*/  LOP3.LUT R7, R38, 0xffff, RZ, 0xc0, !PT ;  /* 0x0000ffff26077812 */ /* 0x010fc600078ec0ff */
[----:B------:R-:W4:Y:S01]  /*119830*/  LDL.LU R38, [R1+0x4e54] ;  /* 0x004e540001267983 */ /* 0x000f220000300800 */
[----:B0-----:R-:W-:Y:S02]  /*119840*/  PRMT R4, R6, 0x3340, R0 ;  /* 0x0000334006047816 */ /* 0x001fe40000000000 */
[----:B------:R-:W-:-:S04]  /*119850*/  PRMT R5, R8, 0x3340, R7 ;  /* 0x0000334008057816 */ /* 0x000fc80000000007 */
[----:B------:R-:W-:Y:S02]  /*119860*/  PRMT R4, R5, 0x5410, R4 ;  /* 0x0000541005047816 */ /* 0x000fe40000000004 */
[----:B------:R-:W-:-:S03]  /*119870*/  SHF.R.U32.HI R5, RZ, 0x8, R8 ;  /* 0x00000008ff057819 */ /* 0x000fc60000011608 */
[----:B------:R0:W-:Y:S01]  /*119880*/  STL [R1+0x53c], R4 ;  /* 0x00053c0401007387 */ /* 0x0001e20000100800 */
[----:B------:R-:W-:Y:S02]  /*119890*/  SHF.R.U32.HI R6, RZ, 0x8, R6 ;  /* 0x00000008ff067819 */ /* 0x000fe40000011606 */
[----:B------:R-:W-:Y:S02]  /*1198a0*/  LOP3.LUT R5, R5, 0xffff, RZ, 0xc0, !PT ;  /* 0x0000ffff05057812 */ /* 0x000fe400078ec0ff */
[----:B------:R-:W-:Y:S02]  /*1198b0*/  LOP3.LUT R6, R6, 0xffff, RZ, 0xc0, !PT ;  /* 0x0000ffff06067812 */ /* 0x000fe400078ec0ff */
[----:B0-----:R-:W-:-:S04]  /*1198c0*/  SHF.R.U32.HI R4, RZ, 0x8, R7 ;  /* 0x00000008ff047819 */ /* 0x001fc80000011607 */
[----:B------:R-:W-:-:S04]  /*1198d0*/  LOP3.LUT R4, R4, 0xffff, RZ, 0xc0, !PT ;  /* 0x0000ffff04047812 */ /* 0x000fc800078ec0ff */
[----:B------:R-:W-:Y:S02]  /*1198e0*/  PRMT R5, R5, 0x3340, R4 ;  /* 0x0000334005057816 */ /* 0x000fe40000000004 */
[----:B------:R-:W-:Y:S02]  /*1198f0*/  PRMT R4, R6, 0x3340, R0 ;  /* 0x0000334006047816 */ /* 0x000fe40000000000 */
[----:B------:R-:W-:Y:S02]  /*119900*/  LOP3.LUT R8, R54, 0xffff, RZ, 0xc0, !PT ;  /* 0x0000ffff36087812 */ /* 0x000fe400078ec0ff */
[----:B------:R-:W-:Y:S01]  /*119910*/  LOP3.LUT R6, R55, 0xffff, RZ, 0xc0, !PT ;  /* 0x0000ffff37067812 */ /* 0x000fe200078ec0ff */
[----:B------:R-:W-:Y:S04]  /*119920*/  STL [R1+0x2b0], R5 ;  /* 0x0002b00501007387 */ /* 0x000fe80000100800 */
[----:B------:R0:W-:Y:S01]  /*119930*/  STL [R1+0x6c], R4 ;  /* 0x00006c0401007387 */ /* 0x0001e20000100800 */
[----:B------:R-:W-:-:S02]  /*119940*/  LOP3.LUT R7, R56, 0xffff, RZ, 0xc0, !PT ;  /* 0x0000ffff38077812 */ /* 0x000fc400078ec0ff */
[----:B0-----:R-:W-:Y:S02]  /*119950*/  PRMT R4, R6, 0x3340, R0 ;  /* 0x0000334006047816 */ /* 0x001fe40000000000 */
        /* <DEDUP_REMOVED lines=10> */
[----:B------:R0:W-:Y:S01]  /*119a00*/  STL [R1+0x4b8], R9 ;  /* 0x0004b80901007387 */ /* 0x0001e20000100800 */
[----:B------:R-:W-:-:S03]  /*119a10*/  PRMT R4, R58, 0x5410, R24 ;  /* 0x000054103a047816 */ /* 0x000fc60000000018 */
[----:B------:R3:W-:Y:S04]  /*119a20*/  STL [R1+0x2ac], R7 ;  /* 0x0002ac0701007387 */ /* 0x0007e80000100800 */
[----:B------:R-:W-:Y:S04]  /*119a30*/  STL [R1+0x68], R5 ;  /* 0x0000680501007387 */ /* 0x000fe80000100800 */
[----:B------:R1:W-:Y:S04]  /*119a40*/  STL [R1+0x5c4], R4 ;  /* 0x0005c40401007387 */ /* 0x0003e80000100800 */
[----:B------:R-:W4:Y:S04]  /*119a50*/  LDL.LU R31, [R1+0x40c] ;  /* 0x00040c00011f7983 */ /* 0x000f280000300800 */
[----:B------:R-:W4:Y:S04]  /*119a60*/  LDL.LU R53, [R1+0x43c] ;  /* 0x00043c0001357983 */ /* 0x000f280000300800 */
[----:B------:R-:W4:Y:S01]  /*119a70*/  LDL.LU R54, [R1+0x54f8] ;  /* 0x0054f80001367983 */ /* 0x000f220000300800 */
[----:B0-----:R-:W-:-:S02]  /*119a80*/  LOP3.LUT R9, R57, 0xffff, RZ, 0xc0, !PT ;  /* 0x0000ffff39097812 */ /* 0x001fc400078ec0ff */
[----:B--2---:R-:W-:Y:S02]  /*119a90*/  LOP3.LUT R10, R13, 0xffff, RZ, 0xc0, !PT ;  /* 0x0000ffff0d0a7812 */ /* 0x004fe400078ec0ff */
[----:B------:R-:W2:Y:S04]  /*119aa0*/  LDL.LU R13, [R1+0x2048] ;  /* 0x00204800010d7983 */ /* 0x000ea80000300800 */
[----:B------:R-:W2:Y:S04]  /*119ab0*/  LDL.LU R55, [R1+0x4e6c] ;  /* 0x004e6c0001377983 */ /* 0x000ea80000300800 */
[----:B------:R-:W2:Y:S04]  /*119ac0*/  LDL.LU R56, [R1+0x5560] ;  /* 0x0055600001387983 */ /* 0x000ea80000300800 */
[----:B------:R-:W2:Y:S04]  /*119ad0*/  LDL.LU R58, [R1+0x4d08] ;  /* 0x004d0800013a7983 */ /* 0x000ea80000300800 */
[----:B------:R-:W2:Y:S01]  /*119ae0*/  LDL.LU R57, [R1+0x50dc] ;  /* 0x0050dc0001397983 */ /* 0x000ea20000300800 */
[----:B------:R-:W-:-:S02]  /*119af0*/  LOP3.LUT R11, R11, 0xffff, RZ, 0xc0, !PT ;  /* 0x0000ffff0b0b7812 */ /* 0x000fc400078ec0ff */
[----:B---3--:R-:W-:Y:S02]  /*119b00*/  LOP3.LUT R7, R59, 0xffff, RZ, 0xc0, !PT ;  /* 0x0000ffff3b077812 */ /* 0x008fe400078ec0ff */
[----:B-1----:R-:W-:Y:S02]  /*119b10*/  PRMT R4, R11, 0x3340, R0 ;  /* 0x000033400b047816 */ /* 0x002fe40000000000 */
[----:B------:R-:W-:Y:S02]  /*119b20*/  PRMT R5, R9, 0x3340, R7 ;  /* 0x0000334009057816 */ /* 0x000fe40000000007 */
[----:B------:R-:W-:Y:S02]  /*119b30*/  LOP3.LUT R8, R12, 0xffff, RZ, 0xc0, !PT ;  /* 0x0000ffff0c087812 */ /* 0x000fe400078ec0ff */
[----:B------:R-:W-:Y:S02]  /*119b40*/  PRMT R5, R5, 0x5410, R4 ;  /* 0x0000541005057816 */ /* 0x000fe40000000004 */
[----:B----4-:R-:W-:-:S02]  /*119b50*/  LOP3.LUT R6, R38, 0xffff, RZ, 0xc0, !PT ;  /* 0x0000ffff26067812 */ /* 0x010fc400078ec0ff */
[----:B------:R-:W-:Y:S01]  /*119b60*/  PRMT R4, R10, 0x3340, R0 ;  /* 0x000033400a047816 */ /* 0x000fe20000000000 */
[----:B------:R0:W-:Y:S02]  /*119b70*/  STL [R1+0x4ac], R5 ;  /* 0x0004ac0501007387 */ /* 0x0001e40000100800 */
[----:B0-----:R-:W-:-:S04]  /*119b80*/  PRMT R5, R8, 0x3340, R6 ;  /* 0x0000334008057816 */ /* 0x001fc80000000006 */
[----:B------:R-:W-:Y:S02]  /*119b90*/  PRMT R4, R5, 0x5410, R4 ;  /* 0x0000541005047816 */ /* 0x000fe40000000004 */
[----:B------:R-:W-:-:S03]  /*119ba0*/  SHF.R.U32.HI R5, RZ, 0x8, R9 ;  /* 0x00000008ff057819 */ /* 0x000fc60000011609 */
[----:B------:R0:W-:Y:S01]  /*119bb0*/  STL [R1+0x4a8], R4 ;  /* 0x0004a80401007387 */ /* 0x0001e20000100800 */
[----:B------:R-:W-:Y:S02]  /*119bc0*/  LOP3.LUT R5, R5, 0xffff, RZ, 0xc0, !PT ;  /* 0x0000ffff05057812 */ /* 0x000fe400078ec0ff */
[----:B------:R-:W-:Y:S02]  /*119bd0*/  SHF.R.U32.HI R8, RZ, 0x8, R8 ;  /* 0x00000008ff087819 */ /* 0x000fe40000011608 */
[----:B0-----:R-:W-:Y:S02]  /*119be0*/  SHF.R.U32.HI R4, RZ, 0x8, R7 ;  /* 0x00000008ff047819 */ /* 0x001fe40000011607 */
[----:B------:R-:W-:Y:S02]  /*119bf0*/  SHF.R.U32.HI R6, RZ, 0x8, R6 ;  /* 0x00000008ff067819 */ /* 0x000fe40000011606 */
[----:B------:R-:W-:Y:S02]  /*119c00*/  LOP3.LUT R4, R4, 0xffff, RZ, 0xc0, !PT ;  /* 0x0000ffff04047812 */ /* 0x000fe400078ec0ff */
[----:B------:R-:W-:-:S02]  /*119c10*/  LOP3.LUT R7, R8, 0xffff, RZ, 0xc0, !PT ;  /* 0x0000ffff08077812 */ /* 0x000fc400078ec0ff */
[----:B------:R-:W-:Y:S02]  /*119c20*/  PRMT R5, R5, 0x3340, R4 ;  /* 0x0000334005057816 */ /* 0x000fe40000000004 */
[----:B------:R-:W-:Y:S02]  /*119c30*/  LOP3.LUT R6, R6, 0xffff, RZ, 0xc0, !PT ;  /* 0x0000ffff06067812 */ /* 0x000fe400078ec0ff */
[----:B------:R-:W-:Y:S01]  /*119c40*/  SHF.R.U32.HI R4, RZ, 0x8, R10 ;  /* 0x00000008ff047819 */ /* 0x000fe2000001160a */
[----:B------:R0:W-:Y:S01]  /*119c50*/  STL [R1+0x2a8], R5 ;  /* 0x0002a80501007387 */ /* 0x0001e20000100800 */
[----:B------:R-:W-:Y:S02]  /*119c60*/  PRMT R6, R7, 0x3340, R6 ;  /* 0x0000334007067816 */ /* 0x000fe40000000006 */
[----:B------:R-:W-:Y:S02]  /*119c70*/  LOP3.LUT R4, R4, 0xffff, RZ, 0xc0, !PT ;  /* 0x0000ffff04047812 */ /* 0x000fe400078ec0ff */
[----:B0-----:R-:W-:Y:S01]  /*119c80*/  SHF.R.U32.HI R5, RZ, 0x8, R11 ;  /* 0x00000008ff057819 */ /* 0x001fe2000001160b */
[----:B------:R0:W-:Y:S03]  /*119c90*/  STL [R1+0x2a4], R6 ;  /* 0x0002a40601007387 */ /* 0x0001e60000100800 */
[----:B------:R-:W-:Y:S01]  /*119ca0*/  LOP3.LUT R5, R5, 0xffff, RZ, 0xc0, !PT ;  /* 0x0000ffff05057812 */ /* 0x000fe200078ec0ff */
[----:B------:R-:W3:Y:S01]  /*119cb0*/  LDL.LU R59, [R1+0x5564] ;  /* 0x00556400013b7983 */ /* 0x000ee20000300800 */
[----:B0-----:R-:W-:-:S02]  /*119cc0*/  PRMT R6, R4, 0x3340, R0 ;  /* 0x0000334004067816 */ /* 0x001fc40000000000 */
[----:B------:R-:W-:-:S03]  /*119cd0*/  PRMT R4, R5, 0x3340, R0 ;  /* 0x0000334005047816 */ /* 0x000fc60000000000 */
[----:B------:R-:W-:Y:S04]  /*119ce0*/  STL [R1+0x64], R6 ;  /* 0x0000640601007387 */ /* 0x000fe80000100800 */
[----:B------:R-:W4:Y:S04]  /*119cf0*/  LDL.LU R12, [R1+0x4d1c] ;  /* 0x004d1c00010c7983 */ /* 0x000f280000300800 */
[----:B------:R0:W-:Y:S04]  /*119d00*/  STL [R1+0x60], R4 ;  /* 0x0000600401007387 */ /* 0x0001e80000100800 */
[----:B------:R-:W4:Y:S01]  /*119d10*/  LDL.LU R38, [R1+0x50f0] ;  /* 0x0050f00001267983 */ /* 0x000f220000300800 */
[----:B------:R-:W-:-:S04]  /*119d20*/  LOP3.LUT R20, R20, 0xffff, RZ, 0xc0, !PT ;  /* 0x0000ffff14147812 */ /* 0x000fc800078ec0ff */
[----:B------:R-:W-:Y:S02]  /*119d30*/  PRMT R20, R20, 0x3340, R0 ;  /* 0x0000334014147816 */ /* 0x000fe40000000000 */
[----:B0-----:R-:W-:Y:S02]  /*119d40*/  PRMT R4, R53, 0x5410, R17 ;  /* 0x0000541035047816 */ /* 0x001fe40000000011 */
[----:B------:R-:W-:Y:S02]  /*119d50*/  PRMT R5, R31, 0x5410, R20 ;  /* 0x000054101f057816 */ /* 0x000fe40000000014 */
[----:B------:R-:W-:-:S03]  /*119d60*/  LOP3.LUT R8, R54, 0xffff, RZ, 0xc0, !PT ;  /* 0x0000ffff36087812 */ /* 0x000fc600078ec0ff */
[----:B------:R-:W-:Y:S04]  /*119d70*/  STL [R1+0x5c0], R5 ;  /* 0x0005c00501007387 */ /* 0x000fe80000100800 */
[----:B------:R0:W-:Y:S01]  /*119d80*/  STL [R1+0x5bc], R4 ;  /* 0x0005bc0401007387 */ /* 0x0001e20000100800 */
[----:B--2---:R-:W-:Y:S02]  /*119d90*/  LOP3.LUT R13, R13, 0xffff, RZ, 0xc0, !PT ;  /* 0x0000ffff0d0d7812 */ /* 0x004fe400078ec0ff */
[----:B------:R-:W-:Y:S02]  /*119da0*/  LOP3.LUT R6, R55, 0xffff, RZ, 0xc0, !PT ;  /* 0x0000ffff37067812 */ /* 0x000fe400078ec0ff */
[----:B0-----:R-:W-:Y:S02]  /*119db0*/  PRMT R4, R13, 0x3340, R0 ;  /* 0x000033400d047816 */ /* 0x001fe40000000000 */
[----:B------:R-:W-:-:S02]  /*119dc0*/  PRMT R5, R8, 0x3340, R6 ;  /* 0x0000334008057816 */ /* 0x000fc40000000006 */
[----:B------:R-:W-:Y:S02]  /*119dd0*/  LOP3.LUT R9, R56, 0xffff, RZ, 0xc0, !PT ;  /* 0x0000ffff38097812 */ /* 0x000fe400078ec0ff */
[----:B------:R-:W-:Y:S02]  /*119de0*/  LOP3.LUT R10, R58, 0xffff, RZ, 0xc0, !PT ;  /* 0x0000ffff3a0a7812 */ /* 0x000fe400078ec0ff */
[----:B------:R-:W-:Y:S02]  /*119df0*/  LOP3.LUT R7, R57, 0xffff, RZ, 0xc0, !PT ;  /* 0x0000ffff39077812 */ /* 0x000fe400078ec0ff */
        /* <DEDUP_REMOVED lines=8> */
[----:B------:R-:W2:Y:S01]  /*119e80*/  LDL.LU R57, [R1+0x4fa8] ;  /* 0x004fa80001397983 */ /* 0x000ea20000300800 */
        /* <DEDUP_REMOVED lines=12> */
[----:B---3--:R-:W-:-:S03]  /*119f50*/  LOP3.LUT R7, R59, 0xffff, RZ, 0xc0, !PT ;  /* 0x0000ffff3b077812 */ /* 0x008fc600078ec0ff */
[----:B------:R-:W3:Y:S01]  /*119f60*/  LDL.LU R59, [R1+0x5510] ;  /* 0x00551000013b7983 */ /* 0x000ee20000300800 */
[----:B----4-:R-:W-:-:S03]  /*119f70*/  LOP3.LUT R8, R12, 0xffff, RZ, 0xc0, !PT ;  /* 0x0000ffff0c087812 */ /* 0x010fc600078ec0ff */
[----:B------:R-:W4:Y:S01]  /*119f80*/  LDL.LU R12, [R1+0x20dc] ;  /* 0x0020dc00010c7983 */ /* 0x000f220000300800 */
[----:B------:R-:W-:-:S03]  /*119f90*/  LOP3.LUT R6, R38, 0xffff, RZ, 0xc0, !PT ;  /* 0x0000ffff26067812 */ /* 0x000fc600078ec0ff */
[----:B------:R-:W4:Y:S01]  /*119fa0*/  LDL.LU R38, [R1+0x4fbc] ;  /* 0x004fbc0001267983 */ /* 0x000f220000300800 */
[----:B0-----:R-:W-:Y:S02]  /*119fb0*/  PRMT R4, R8, 0x3340, R0 ;  /* 0x0000334008047816 */ /* 0x001fe40000000000 */
[----:B------:R-:W-:-:S04]  /*119fc0*/  PRMT R5, R7, 0x3340, R6 ;  /* 0x0000334007057816 */ /* 0x000fc80000000006 */
[----:B------:R-:W-:Y:S02]  /*119fd0*/  PRMT R5, R5, 0x5410, R4 ;  /* 0x0000541005057816 */ /* 0x000fe40000000004 */
[----:B------:R-:W-:Y:S02]  /*119fe0*/  SHF.R.U32.HI R4, RZ, 0x8, R10 ;  /* 0x00000008ff047819 */ /* 0x000fe4000001160a */
[----:B------:R-:W-:Y:S01]  /*119ff0*/  SHF.R.U32.HI R7, RZ, 0x8, R7 ;  /* 0x00000008ff077819 */ /* 0x000fe20000011607 */
[----:B------:R0:W-:Y:S01]  /*11a000*/  STL [R1+0x458], R5 ;  /* 0x0004580501007387 */ /* 0x0001e20000100800 */
[----:B------:R-:W-:Y:S02]  /*11a010*/  LOP3.LUT R4, R4, 0xffff, RZ, 0xc0, !PT ;  /* 0x0000ffff04047812 */ /* 0x000fe400078ec0ff */
[----:B0-----:R-:W-:Y:S02]  /*11a020*/  SHF.R.U32.HI R5, RZ, 0x8, R6 ;  /* 0x00000008ff057819 */ /* 0x001fe40000011606 */
[----:B------:R-:W-:-:S02]  /*11a030*/  LOP3.LUT R6, R7, 0xffff, RZ, 0xc0, !PT ;  /* 0x0000ffff07067812 */ /* 0x000fc400078ec0ff */
[----:B------:R-:W-:Y:S02]  /*11a040*/  LOP3.LUT R5, R5, 0xffff, RZ, 0xc0, !PT ;  /* 0x0000ffff05057812 */ /* 0x000fe400078ec0ff */
[----:B------:R-:W-:Y:S02]  /*11a050*/  PRMT R9, R4, 0x3340, R0 ;  /* 0x0000334004097816 */ /* 0x000fe40000000000 */
[----:B------:R-:W-:-:S03]  /*11a060*/  PRMT R4, R6, 0x3340, R5 ;  /* 0x0000334006047816 */ /* 0x000fc60000000005 */
[----:B------:R0:W-:Y:S04]  /*11a070*/  STL [R1+0x5c], R9 ;  /* 0x00005c0901007387 */ /* 0x0001e80000100800 */
[----:B------:R1:W-:Y:S04]  /*11a080*/  STL [R1+0x29c], R4 ;  /* 0x00029c0401007387 */ /* 0x0003e80000100800 */
[----:B------:R-:W4:Y:S01]  /*11a090*/  LDL.LU R55, [R1+0x556c] ;  /* 0x00556c0001377983 */ /* 0x000f220000300800 */
[----:B--2---:R-:W-:-:S03]  /*11a0a0*/  LOP3.LUT R7, R56, 0xffff, RZ, 0xc0, !PT ;  /* 0x0000ffff38077812 */ /* 0x004fc600078ec0ff */
[----:B------:R-:W2:Y:S01]  /*11a0b0*/  LDL.LU R56, [R1+0x4d5c] ;  /* 0x004d5c0001387983 */ /* 0x000ea20000300800 */
[----:B------:R-:W-:-:S03]  /*11a0c0*/  LOP3.LUT R6, R57, 0xffff, RZ, 0xc0, !PT ;  /* 0x0000ffff39067812 */ /* 0x000fc600078ec0ff */
[----:B------:R-:W2:Y:S01]  /*11a0d0*/  LDL.LU R57, [R1+0x5128] ;  /* 0x0051280001397983 */ /* 0x000ea20000300800 */
[----:B0-----:R-:W-:Y:S02]  /*11a0e0*/  LOP3.LUT R9, R58, 0xffff, RZ, 0xc0, !PT ;  /* 0x0000ffff3a097812 */ /* 0x001fe400078ec0ff */
[----:B------:R-:W-:Y:S02]  /*11a0f0*/  PRMT R5, R7, 0x3340, R6 ;  /* 0x0000334007057816 */ /* 0x000fe40000000006 */
[----:B-1----:R-:W-:-:S04]  /*11a100*/  PRMT R4, R9, 0x3340, R0 ;  /* 0x0000334009047816 */ /* 0x002fc80000000000 */
        /* <DEDUP_REMOVED lines=10> */
[----:B------:R-:W-:Y:S04]  /*11a1b0*/  STL [R1+0x58], R8 ;  /* 0x0000580801007387 */ /* 0x000fe80000100800 */
[----:B------:R0:W-:Y:S04]  /*11a1c0*/  STL [R1+0x298], R4 ;  /* 0x0002980401007387 */ /* 0x0001e80000100800 */
[----:B------:R-:W2:Y:S01]  /*11a1d0*/  LDL.LU R58, [R1+0x5574] ;  /* 0x00557400013a7983 */ /* 0x000ea20000300800 */
[----:B---3--:R-:W-:-:S03]  /*11a1e0*/  LOP3.LUT R7, R59, 0xffff, RZ, 0xc0, !PT ;  /* 0x0000ffff3b077812 */ /* 0x008fc600078ec0ff */
[----:B------:R-:W3:Y:S01]  /*11a1f0*/  LDL.LU R59, [R1+0x4d6c] ;  /* 0x004d6c00013b7983 */ /* 0x000ee20000300800 */
[----:B----4-:R-:W-:-:S03]  /*11a200*/  LOP3.LUT R6, R38, 0xffff, RZ, 0xc0, !PT ;  /* 0x0000ffff26067812 */ /* 0x010fc600078ec0ff */
[----:B------:R-:W4:Y:S01]  /*11a210*/  LDL.LU R38, [R1+0x5140] ;  /* 0x0051400001267983 */ /* 0x000f220000300800 */
[----:B------:R-:W-:Y:S02]  /*11a220*/  LOP3.LUT R12, R12, 0xffff, RZ, 0xc0, !PT ;  /* 0x0000ffff0c0c7812 */ /* 0x000fe400078ec0ff */
[----:B------:R-:W-:Y:S02]  /*11a230*/  PRMT R5, R7, 0x3340, R6 ;  /* 0x0000334007057816 */ /* 0x000fe40000000006 */
[----:B0-----:R-:W-:-:S04]  /*11a240*/  PRMT R4, R12, 0x3340, R0 ;  /* 0x000033400c047816 */ /* 0x001fc80000000000 */
[----:B------:R-:W-:Y:S02]  /*11a250*/  PRMT R5, R5, 0x5410, R4 ;  /* 0x0000541005057816 */ /* 0x000fe40000000004 */
[----:B------:R-:W-:-:S03]  /*11a260*/  SHF.R.U32.HI R7, RZ, 0x8, R7 ;  /* 0x00000008ff077819 */ /* 0x000fc60000011607 */
[----:B------:R0:W-:Y:S01]  /*11a270*/  STL [R1+0x450], R5 ;  /* 0x0004500501007387 */ /* 0x0001e20000100800 */
[----:B------:R-:W-:-:S04]  /*11a280*/  SHF.R.U32.HI R4, RZ, 0x8, R9 ;  /* 0x00000008ff047819 */ /* 0x000fc80000011609 */
[----:B------:R-:W-:Y:S02]  /*11a290*/  LOP3.LUT R4, R4, 0xffff, RZ, 0xc0, !PT ;  /* 0x0000ffff04047812 */ /* 0x000fe400078ec0ff */
[----:B0-----:R-:W-:Y:S02]  /*11a2a0*/  SHF.R.U32.HI R5, RZ, 0x8, R6 ;  /* 0x00000008ff057819 */ /* 0x001fe40000011606 */
[----:B------:R-:W-:Y:S02]  /*11a2b0*/  LOP3.LUT R6, R7, 0xffff, RZ, 0xc0, !PT ;  /* 0x0000ffff07067812 */ /* 0x000fe400078ec0ff */
[----:B------:R-:W-:Y:S02]  /*11a2c0*/  LOP3.LUT R5, R5, 0xffff, RZ, 0xc0, !PT ;  /* 0x0000ffff05057812 */ /* 0x000fe400078ec0ff */
[----:B------:R-:W-:Y:S02]  /*11a2d0*/  PRMT R4, R4, 0x3340, R0 ;  /* 0x0000334004047816 */ /* 0x000fe40000000000 */
[----:B------:R-:W-:-:S05]  /*11a2e0*/  PRMT R35, R6, 0x3340, R5 ;  /* 0x0000334006237816 */ /* 0x000fca0000000005 */
[----:B------:R-:W-:Y:S01]  /*11a2f0*/  STL [R1+0x5760], R35 ;  /* 0x0057602301007387 */ /* 0x000fe20000100800 */
[----:B------:R-:W-:-:S03]  /*11a300*/  LOP3.LUT R8, R55, 0xffff, RZ, 0xc0, !PT ;  /* 0x0000ffff37087812 */ /* 0x000fc600078ec0ff */
[----:B------:R0:W-:Y:S04]  /*11a310*/  STL [R1+0x48], R4 ;  /* 0x0000480401007387 */ /* 0x0001e80000100800 */
[----:B------:R-:W4:Y:S01]  /*11a320*/  LDL.LU R30, [R1+0x5524] ;  /* 0x00552400011e7983 */ /* 0x000f220000300800 */
[----:B--2---:R-:W-:-:S03]  /*11a330*/  LOP3.LUT R6, R56, 0xffff, RZ, 0xc0, !PT ;  /* 0x0000ffff38067812 */ /* 0x004fc600078ec0ff */
[----:B------:R-:W2:Y:S01]  /*11a340*/  LDL.LU R56, [R1+0x2148] ;  /* 0x0021480001387983 */ /* 0x000ea20000300800 */
[----:B0-----:R-:W-:Y:S02]  /*11a350*/  PRMT R4, R6, 0x3340, R0 ;  /* 0x0000334006047816 */ /* 0x001fe40000000000 */
[----:B------:R-:W-:-:S04]  /*11a360*/  LOP3.LUT R7, R57, 0xffff, RZ, 0xc0, !PT ;  /* 0x0000ffff39077812 */ /* 0x000fc800078ec0ff */
        /* <DEDUP_REMOVED lines=12> */
[----:B------:R-:W-:Y:S01]  /*11a430*/  PRMT R4, R40, 0x5410, R19 ;  /* 0x0000541028047816 */ /* 0x000fe20000000013 */
[----:B------:R-:W-:Y:S04]  /*11a440*/  STL [R1+0x270], R7 ;  /* 0x0002700701007387 */ /* 0x000fe80000100800 */
[----:B------:R-:W2:Y:S04]  /*11a450*/  LDL.LU R40, [R1+0x585c] ;  /* 0x00585c0001287983 */ /* 0x000ea80000300800 */
[----:B------:R-:W-:Y:S04]  /*11a460*/  STL [R1+0x44], R5 ;  /* 0x0000440501007387 */ /* 0x000fe80000100800 */
[----:B------:R0:W-:Y:S04]  /*11a470*/  STL [R1+0x5b8], R4 ;  /* 0x0005b80401007387 */ /* 0x0001e80000100800 */
[----:B------:R-:W2:Y:S04]  /*11a480*/  LDL.LU R31, [R1+0x514] ;  /* 0x00051400011f7983 */ /* 0x000ea80000300800 */
[----:B------:R-:W2:Y:S01]  /*11a490*/  LDL.LU R53, [R1+0x51c] ;  /* 0x00051c0001357983 */ /* 0x000ea20000300800 */
[----:B------:R-:W-:-:S02]  /*11a4a0*/  LOP3.LUT R8, R58, 0xffff, RZ, 0xc0, !PT ;  /* 0x0000ffff3a087812 */ /* 0x000fc400078ec0ff */
[----:B---3--:R-:W-:-:S04]  /*11a4b0*/  LOP3.LUT R6, R59, 0xffff, RZ, 0xc0, !PT ;  /* 0x0000ffff3b067812 */ /* 0x008fc800078ec0ff */
[----:B0-----:R-:W-:Y:S02]  /*11a4c0*/  PRMT R4, R6, 0x3340, R0 ;  /* 0x0000334006047816 */ /* 0x001fe40000000000 */
[----:B----4-:R-:W-:-:S04]  /*11a4d0*/  LOP3.LUT R7, R38, 0xffff, RZ, 0xc0, !PT ;  /* 0x0000ffff26077812 */ /* 0x010fc800078ec0ff */
[----:B------:R-:W-:-:S04]  /*11a4e0*/  PRMT R5, R8, 0x3340, R7 ;  /* 0x0000334008057816 */ /* 0x000fc80000000007 */
[----:B------:R-:W-:-:S05]  /*11a4f0*/  PRMT R4, R5, 0x5410, R4 ;  /* 0x0000541005047816 */ /* 0x000fca0000000004 */
[----:B------:R0:W-:Y:S04]  /*11a500*/  STL [R1+0x43c], R4 ;  /* 0x00043c0401007387 */ /* 0x0001e80000100800 */
[----:B------:R-:W3:Y:S04]  /*11a510*/  LDL.LU R54, [R1+0x5178] ;  /* 0x0051780001367983 */ /* 0x000ee80000300800 */
[----:B------:R-:W4:Y:S04]  /*11a520*/  LDL.LU R55, [R1+0x4da0] ;  /* 0x004da00001377983 */ /* 0x000f280000300800 */
[----:B------:R-:W4:Y:S04]  /*11a530*/  LDL.LU R58, [R1+0x510] ;  /* 0x00051000013a7983 */ /* 0x000f280000300800 */
[----:B------:R-:W4:Y:S01]  /*11a540*/  LDL.LU R59, [R1+0x5530] ;  /* 0x00553000013b7983 */ /* 0x000f220000300800 */
[----:B------:R-:W-:-:S02]  /*11a550*/  SHF.R.U32.HI R5, RZ, 0x8, R8 ;  /* 0x00000008ff057819 */ /* 0x000fc40000011608 */
[----:B0-----:R-:W-:Y:S01]  /*11a560*/  SHF.R.U32.HI R4, RZ, 0x8, R7 ;  /* 0x00000008ff047819 */ /* 0x001fe20000011607 */
[----:B------:R-:W4:Y:S01]  /*11a570*/  LDL.LU R38, [R1+0x5014] ;  /* 0x0050140001267983 */ /* 0x000f220000300800 */
[----:B------:R-:W-:Y:S02]  /*11a580*/  SHF.R.U32.HI R6, RZ, 0x8, R6 ;  /* 0x00000008ff067819 */ /* 0x000fe40000011606 */
[----:B------:R-:W-:Y:S02]  /*11a590*/  LOP3.LUT R5, R5, 0xffff, RZ, 0xc0, !PT ;  /* 0x0000ffff05057812 */ /* 0x000fe400078ec0ff */
[----:B------:R-:W-:Y:S02]  /*11a5a0*/  LOP3.LUT R4, R4, 0xffff, RZ, 0xc0, !PT ;  /* 0x0000ffff04047812 */ /* 0x000fe400078ec0ff */
[----:B------:R-:W-:Y:S02]  /*11a5b0*/  LOP3.LUT R6, R6, 0xffff, RZ, 0xc0, !PT ;  /* 0x0000ffff06067812 */ /* 0x000fe400078ec0ff */
[----:B------:R-:W-:-:S02]  /*11a5c0*/  PRMT R5, R5, 0x3340, R4 ;  /* 0x0000334005057816 */ /* 0x000fc40000000004 */
[----:B------:R-:W-:Y:S02]  /*11a5d0*/  PRMT R4, R6, 0x3340, R0 ;  /* 0x0000334006047816 */ /* 0x000fe40000000000 */
[----:B------:R-:W-:Y:S01]  /*11a5e0*/  LOP3.LUT R8, R30, 0xffff, RZ, 0xc0, !PT ;  /* 0x0000ffff1e087812 */ /* 0x000fe200078ec0ff */
[----:B------:R-:W-:Y:S04]  /*11a5f0*/  STL [R1+0x268], R5 ;  /* 0x0002680501007387 */ /* 0x000fe80000100800 */
[----:B------:R0:W-:Y:S01]  /*11a600*/  STL [R1+0x40], R4 ;  /* 0x0000400401007387 */ /* 0x0001e20000100800 */
[----:B--2---:R-:W-:-:S04]  /*11a610*/  LOP3.LUT R6, R56, 0xffff, RZ, 0xc0, !PT ;  /* 0x0000ffff38067812 */ /* 0x004fc800078ec0ff */
[----:B0-----:R-:W-:Y:S02]  /*11a620*/  PRMT R4, R6, 0x3340, R0 ;  /* 0x0000334006047816 */ /* 0x001fe40000000000 */
[----:B------:R-:W-:-:S04]  /*11a630*/  SHF.R.U32.HI R6, RZ, 0x8, R6 ;  /* 0x00000008ff067819 */ /* 0x000fc80000011606 */
[----:B------:R-:W-:Y:S02]  /*11a640*/  LOP3.LUT R6, R6, 0xffff, RZ, 0xc0, !PT ;  /* 0x0000ffff06067812 */ /* 0x000fe400078ec0ff */
[----:B------:R-:W-:-:S04]  /*11a650*/  LOP3.LUT R7, R57, 0xffff, RZ, 0xc0, !PT ;  /* 0x0000ffff39077812 */ /* 0x000fc800078ec0ff */
[----:B------:R-:W-:-:S04]  /*11a660*/  PRMT R5, R8, 0x3340, R7 ;  /* 0x0000334008057816 */ /* 0x000fc80000000007 */
[----:B------:R-:W-:Y:S02]  /*11a670*/  PRMT R9, R5, 0x5410, R4 ;  /* 0x0000541005097816 */ /* 0x000fe40000000004 */
[----:B------:R-:W-:Y:S02]  /*11a680*/  SHF.R.U32.HI R5, RZ, 0x8, R8 ;  /* 0x00000008ff057819 */ /* 0x000fe40000011608 */
[----:B------:R-:W-:Y:S02]  /*11a690*/  SHF.R.U32.HI R4, RZ, 0x8, R7 ;  /* 0x00000008ff047819 */ /* 0x000fe40000011607 */
[----:B------:R-:W-:Y:S02]  /*11a6a0*/  LOP3.LUT R5, R5, 0xffff, RZ, 0xc0, !PT ;  /* 0x0000ffff05057812 */ /* 0x000fe400078ec0ff */
[----:B------:R-:W-:Y:S01]  /*11a6b0*/  LOP3.LUT R4, R4, 0xffff, RZ, 0xc0, !PT ;  /* 0x0000ffff04047812 */ /* 0x000fe200078ec0ff */
[----:B------:R-:W-:Y:S03]  /*11a6c0*/  STL [R1+0x40c], R9 ;  /* 0x00040c0901007387 */ /* 0x000fe60000100800 */
[----:B------:R-:W-:Y:S01]  /*11a6d0*/  PRMT R5, R5, 0x3340, R4 ;  /* 0x0000334005057816 */ /* 0x000fe20000000004 */
[----:B------:R-:W2:Y:S01]  /*11a6e0*/  LDL.LU R56, [R1+0x5580] ;  /* 0x0055800001387983 */ /* 0x000ea20000300800 */
[----:B------:R-:W-:-:S03]  /*11a6f0*/  PRMT R4, R6, 0x3340, R0 ;  /* 0x0000334006047816 */ /* 0x000fc60000000000 */
[----:B------:R0:W-:Y:S04]  /*11a700*/  STL [R1+0x264], R5 ;  /* 0x0002640501007387 */ /* 0x0001e80000100800 */
[----:B------:R-:W2:Y:S04]  /*11a710*/  LDL.LU R57, [R1+0x5198] ;  /* 0x0051980001397983 */ /* 0x000ea80000300800 */
[----:B------:R1:W-:Y:S01]  /*11a720*/  STL [R1+0x3c], R4 ;  /* 0x00003c0401007387 */ /* 0x0003e20000100800 */
[----:B0-----:R-:W-:Y:S02]  /*11a730*/  PRMT R5, R31, 0x5410, R23 ;  /* 0x000054101f057816 */ /* 0x001fe40000000017 */
[----:B------:R-:W-:-:S02]  /*11a740*/  LOP3.LUT R11, R40, 0xffff, RZ, 0xc0, !PT ;  /* 0x0000ffff280b7812 */ /* 0x000fc400078ec0ff */
[----:B-1----:R-:W-:Y:S01]  /*11a750*/  PRMT R4, R53, 0x5410, R18 ;  /* 0x0000541035047816 */ /* 0x002fe20000000012 */
[----:B------:R-:W-:Y:S04]  /*11a760*/  STL [R1+0x5b4], R5 ;  /* 0x0005b40501007387 */ /* 0x000fe80000100800 */
[----:B------:R0:W-:Y:S04]  /*11a770*/  STL [R1+0x5b0], R4 ;  /* 0x0005b00401007387 */ /* 0x0001e80000100800 */
[----:B------:R-:W2:Y:S01]  /*11a780*/  LDL.LU R40, [R1+0x5858] ;  /* 0x0058580001287983 */ /* 0x000ea20000300800 */
[----:B---3--:R-:W-:-:S02]  /*11a790*/  LOP3.LUT R7, R54, 0xffff, RZ, 0xc0, !PT ;  /* 0x0000ffff36077812 */ /* 0x008fc400078ec0ff */
[----:B----4-:R-:W-:Y:S02]  /*11a7a0*/  LOP3.LUT R10, R55, 0xffff, RZ, 0xc0, !PT ;  /* 0x0000ffff370a7812 */ /* 0x010fe400078ec0ff */
[----:B------:R-:W-:Y:S02]  /*11a7b0*/  LOP3.LUT R9, R58, 0xffff, RZ, 0xc0, !PT ;  /* 0x0000ffff3a097812 */ /* 0x000fe400078ec0ff */
[----:B0-----:R-:W-:Y:S02]  /*11a7c0*/  PRMT R4, R10, 0x3340, R0 ;  /* 0x000033400a047816 */ /* 0x001fe40000000000 */
[----:B------:R-:W-:-:S04]  /*11a7d0*/  PRMT R5, R9, 0x3340, R7 ;  /* 0x0000334009057816 */ /* 0x000fc80000000007 */
[----:B------:R-:W-:Y:S02]  /*11a7e0*/  PRMT R16, R5, 0x5410, R4 ;  /* 0x0000541005107816 */ /* 0x000fe40000000004 */
[----:B------:R-:W-:-:S03]  /*11a7f0*/  LOP3.LUT R8, R59, 0xffff, RZ, 0xc0, !PT ;  /* 0x0000ffff3b087812 */ /* 0x000fc600078ec0ff */
[----:B------:R-:W-:Y:S04]  /*11a800*/  STL [R1+0x30c], R16 ;  /* 0x00030c1001007387 */ /* 0x000fe80000100800 */
[----:B------:R-:W3:Y:S04]  /*11a810*/  LDL.LU R58, [R1+0x5538] ;  /* 0x00553800013a7983 */ /* 0x000ee80000300800 */
[----:B------:R-:W4:Y:S01]  /*11a820*/  LDL.LU R59, [R1+0x21cc] ;  /* 0x0021cc00013b7983 */ /* 0x000f220000300800 */
[----:B------:R-:W-:Y:S02]  /*11a830*/  LOP3.LUT R6, R38, 0xffff, RZ, 0xc0, !PT ;  /* 0x0000ffff26067812 */ /* 0x000fe400078ec0ff */
[----:B------:R-:W-:-:S02]  /*11a840*/  PRMT R4, R11, 0x3340, R0 ;  /* 0x000033400b047816 */ /* 0x000fc40000000000 */
[----:B------:R-:W-:-:S04]  /*11a850*/  PRMT R5, R8, 0x3340, R6 ;  /* 0x0000334008057816 */ /* 0x000fc80000000006 */
[----:B------:R-:W-:Y:S02]  /*11a860*/  PRMT R4, R5, 0x5410, R4 ;  /* 0x0000541005047816 */ /* 0x000fe40000000004 */
[----:B------:R-:W-:-:S03]  /*11a870*/  SHF.R.U32.HI R5, RZ, 0x8, R8 ;  /* 0x00000008ff057819 */ /* 0x000fc60000011608 */
[----:B------:R0:W-:Y:S01]  /*11a880*/  STL [R1+0x404], R4 ;  /* 0x0004040401007387 */ /* 0x0001e20000100800 */
[----:B------:R-:W-:Y:S02]  /*11a890*/  SHF.R.U32.HI R9, RZ, 0x8, R9 ;  /* 0x00000008ff097819 */ /* 0x000fe40000011609 */
[----:B------:R-:W-:Y:S02]  /*11a8a0*/  LOP3.LUT R5, R5, 0xffff, RZ, 0xc0, !PT ;  /* 0x0000ffff05057812 */ /* 0x000fe400078ec0ff */
[----:B0-----:R-:W-:Y:S02]  /*11a8b0*/  SHF.R.U32.HI R4, RZ, 0x8, R6 ;  /* 0x00000008ff047819 */ /* 0x001fe40000011606 */
[----:B------:R-:W-:Y:S02]  /*11a8c0*/  SHF.R.U32.HI R6, RZ, 0x8, R7 ;  /* 0x00000008ff067819 */ /* 0x000fe40000011607 */
[----:B------:R-:W-:Y:S02]  /*11a8d0*/  LOP3.LUT R4, R4, 0xffff, RZ, 0xc0, !PT ;  /* 0x0000ffff04047812 */ /* 0x000fe400078ec0ff */
[----:B------:R-:W-:-:S02]  /*11a8e0*/  LOP3.LUT R7, R9, 0xffff, RZ, 0xc0, !PT ;  /* 0x0000ffff09077812 */ /* 0x000fc400078ec0ff */
[----:B------:R-:W-:Y:S02]  /*11a8f0*/  LOP3.LUT R6, R6, 0xffff, RZ, 0xc0, !PT ;  /* 0x0000ffff06067812 */ /* 0x000fe400078ec0ff */
[----:B------:R-:W-:Y:S02]  /*11a900*/  PRMT R35, R5, 0x3340, R4 ;  /* 0x0000334005237816 */ /* 0x000fe40000000004 */
[----:B------:R-:W-:-:S03]  /*11a910*/  PRMT R38, R7, 0x3340, R6 ;  /* 0x0000334007267816 */ /* 0x000fc60000000006 */
[----:B------:R-:W-:Y:S04]  /*11a920*/  STL [R1+0x576c], R35 ;  /* 0x00576c2301007387 */ /* 0x000fe80000100800 */
[----:B------:R-:W-:Y:S01]  /*11a930*/  STL [R1+0x5778], R38 ;  /* 0x0057782601007387 */ /* 0x000fe20000100800 */
[----:B--2---:R-:W-:Y:S02]  /*11a940*/  LOP3.LUT R7, R56, 0xffff, RZ, 0xc0, !PT ;  /* 0x0000ffff38077812 */ /* 0x004fe400078ec0ff */
[----:B------:R-:W-:Y:S02]  /*11a950*/  LOP3.LUT R6, R57, 0xffff, RZ, 0xc0, !PT ;  /* 0x0000ffff39067812 */ /* 0x000fe400078ec0ff */
[----:B------:R-:W-:Y:S02]  /*11a960*/  LOP3.LUT R8, R40, 0xffff, RZ, 0xc0, !PT ;  /* 0x0000ffff28087812 */ /* 0x000fe400078ec0ff */
[----:B------:R-:W2:Y:S04]  /*11a970*/  LDL.LU R40, [R1+0x5854] ;  /* 0x0058540001287983 */ /* 0x000ea80000300800 */
[----:B------:R-:W2:Y:S04]  /*11a980*/  LDL.LU R55, [R1+0x5540] ;  /* 0x0055400001377983 */ /* 0x000ea80000300800 */
[----:B------:R-:W2:Y:S04]  /*11a990*/  LDL.LU R56, [R1+0x21ec] ;  /* 0x0021ec0001387983 */ /* 0x000ea80000300800 */
[----:B------:R-:W2:Y:S01]  /*11a9a0*/  LDL.LU R57, [R1+0x5054] ;  /* 0x0050540001397983 */ /* 0x000ea20000300800 */
[----:B------:R-:W-:-:S02]  /*11a9b0*/  PRMT R4, R8, 0x3340, R0 ;  /* 0x0000334008047816 */ /* 0x000fc40000000000 */
        /* <DEDUP_REMOVED lines=12> */
[----:B------:R0:W-:Y:S01]  /*11aa80*/  STL [R1+0x258], R4 ;  /* 0x0002580401007387 */ /* 0x0001e20000100800 */
[----:B----4-:R-:W-:-:S03]  /*11aa90*/  LOP3.LUT R9, R59, 0xffff, RZ, 0xc0, !PT ;  /* 0x0000ffff3b097812 */ /* 0x010fc600078ec0ff */
[----:B------:R-:W4:Y:S01]  /*11aaa0*/  LDL.LU R59, [R1+0x568] ;  /* 0x00056800013b7983 */ /* 0x000f220000300800 */
[----:B---3--:R-:W-:Y:S02]  /*11aab0*/  LOP3.LUT R7, R58, 0xffff, RZ, 0xc0, !PT ;  /* 0x0000ffff3a077812 */ /* 0x008fe400078ec0ff */
[----:B0-----:R-:W-:Y:S02]  /*11aac0*/  PRMT R4, R9, 0x3340, R0 ;  /* 0x0000334009047816 */ /* 0x001fe40000000000 */
[----:B--2---:R-:W-:-:S04]  /*11aad0*/  LOP3.LUT R6, R40, 0xffff, RZ, 0xc0, !PT ;  /* 0x0000ffff28067812 */ /* 0x004fc800078ec0ff */
[----:B------:R-:W-:-:S04]  /*11aae0*/  PRMT R5, R7, 0x3340, R6 ;  /* 0x0000334007057816 */ /* 0x000fc80000000006 */
[----:B------:R-:W-:Y:S02]  /*11aaf0*/  PRMT R5, R5, 0x5410, R4 ;  /* 0x0000541005057816 */ /* 0x000fe40000000004 */
[----:B------:R-:W-:Y:S02]  /*11ab00*/  SHF.R.U32.HI R4, RZ, 0x8, R8 ;  /* 0x00000008ff047819 */ /* 0x000fe40000011608 */
[----:B------:R-:W-:Y:S01]  /*11ab10*/  SHF.R.U32.HI R7, RZ, 0x8, R7 ;  /* 0x00000008ff077819 */ /* 0x000fe20000011607 */
[----:B------:R0:W-:Y:S01]  /*11ab20*/  STL [R1+0x304], R5 ;  /* 0x0003040501007387 */ /* 0x0001e20000100800 */
[----:B------:R-:W-:Y:S02]  /*11ab30*/  LOP3.LUT R4, R4, 0xffff, RZ, 0xc0, !PT ;  /* 0x0000ffff04047812 */ /* 0x000fe400078ec0ff */
[----:B------:R-:W-:Y:S01]  /*11ab40*/  LOP3.LUT R8, R55, 0xffff, RZ, 0xc0, !PT ;  /* 0x0000ffff37087812 */ /* 0x000fe200078ec0ff */
[----:B------:R-:W2:Y:S01]  /*11ab50*/  LDL.LU R58, [R1+0x570] ;  /* 0x00057000013a7983 */ /* 0x000ea20000300800 */
[----:B0-----:R-:W-:-:S02]  /*11ab60*/  SHF.R.U32.HI R5, RZ, 0x8, R6 ;  /* 0x00000008ff057819 */ /* 0x001fc40000011606 */
[----:B------:R-:W-:Y:S02]  /*11ab70*/  LOP3.LUT R6, R7, 0xffff, RZ, 0xc0, !PT ;  /* 0x0000ffff07067812 */ /* 0x000fe400078ec0ff */
[----:B------:R-:W-:Y:S02]  /*11ab80*/  LOP3.LUT R5, R5, 0xffff, RZ, 0xc0, !PT ;  /* 0x0000ffff05057812 */ /* 0x000fe400078ec0ff */
[----:B------:R-:W-:Y:S02]  /*11ab90*/  PRMT R4, R4, 0x3340, R0 ;  /* 0x0000334004047816 */ /* 0x000fe40000000000 */
[----:B------:R-:W-:Y:S02]  /*11aba0*/  PRMT R40, R6, 0x3340, R5 ;  /* 0x0000334006287816 */ /* 0x000fe40000000005 */
[----:B------:R-:W-:Y:S02]  /*11abb0*/  LOP3.LUT R6, R56, 0xffff, RZ, 0xc0, !PT ;  /* 0x0000ffff38067812 */ /* 0x000fe400078ec0ff */
[----:B------:R-:W-:Y:S01]  /*11abc0*/  LOP3.LUT R7, R57, 0xffff, RZ, 0xc0, !PT ;  /* 0x0000ffff39077812 */ /* 0x000fe200078ec0ff */
[----:B------:R0:W-:Y:S03]  /*11abd0*/  STL [R1+0x34], R4 ;  /* 0x0000340401007387 */ /* 0x0001e60000100800 */
[----:B------:R-:W-:-:S02]  /*11abe0*/  PRMT R5, R8, 0x3340, R7 ;  /* 0x0000334008057816 */ /* 0x000fc40000000007 */
[----:B0-----:R-:W-:-:S04]  /*11abf0*/  PRMT R4, R6, 0x3340, R0 ;  /* 0x0000334006047816 */ /* 0x001fc80000000000 */
[----:B------:R-:W-:Y:S02]  /*11ac00*/  PRMT R10, R5, 0x5410, R4 ;  /* 0x00005410050a7816 */ /* 0x000fe40000000004 */
[----:B------:R-:W-:Y:S02]  /*11ac10*/  SHF.R.U32.HI R5, RZ, 0x8, R8 ;  /* 0x00000008ff057819 */ /* 0x000fe40000011608 */
[----:B------:R-:W-:Y:S02]  /*11ac20*/  SHF.R.U32.HI R4, RZ, 0x8, R7 ;  /* 0x00000008ff047819 */ /* 0x000fe40000011607 */
[----:B------:R-:W-:Y:S02]  /*11ac30*/  LOP3.LUT R5, R5, 0xffff, RZ, 0xc0, !PT ;  /* 0x0000ffff05057812 */ /* 0x000fe400078ec0ff */
[----:B------:R-:W-:Y:S01]  /*11ac40*/  LOP3.LUT R4, R4, 0xffff, RZ, 0xc0, !PT ;  /* 0x0000ffff04047812 */ /* 0x000fe200078ec0ff */
[----:B------:R-:W-:Y:S03]  /*11ac50*/  STL [R1+0x5770], R40 ;  /* 0x0057702801007387 */ /* 0x000fe60000100800 */
[----:B------:R-:W-:Y:S01]  /*11ac60*/  PRMT R5, R5, 0x3340, R4 ;  /* 0x0000334005057816 */ /* 0x000fe20000000004 */
[----:B------:R-:W-:Y:S01]  /*11ac70*/  STL [R1+0x300], R10 ;  /* 0x0003000a01007387 */ /* 0x000fe20000100800 */
[----:B------:R-:W-:-:S02]  /*11ac80*/  SHF.R.U32.HI R6, RZ, 0x8, R6 ;  /* 0x00000008ff067819 */ /* 0x000fc40000011606 */
[----:B------:R-:W-:Y:S01]  /*11ac90*/  SHF.R.U32.HI R4, RZ, 0x8, R9 ;  /* 0x00000008ff047819 */ /* 0x000fe20000011609 */
[----:B------:R0:W-:Y:S01]  /*11aca0*/  STL [R1+0x254], R5 ;  /* 0x0002540501007387 */ /* 0x0001e20000100800 */
[----:B------:R-:W-:Y:S02]  /*11acb0*/  LOP3.LUT R6, R6, 0xffff, RZ, 0xc0, !PT ;  /* 0x0000ffff06067812 */ /* 0x000fe400078ec0ff */
[----:B------:R-:W-:Y:S02]  /*11acc0*/  LOP3.LUT R4, R4, 0xffff, RZ, 0xc0, !PT ;  /* 0x0000ffff04047812 */ /* 0x000fe400078ec0ff */
[--C-:B------:R-:W-:Y:S02]  /*11acd0*/  PRMT R6, R6, 0x3340, R0.reuse ;  /* 0x0000334006067816 */ /* 0x100fe40000000000 */
[----:B0-----:R-:W-:Y:S02]  /*11ace0*/  SHF.R.U32.HI R5, RZ, 0x8, R11 ;  /* 0x00000008ff057819 */ /* 0x001fe4000001160b */
[----:B------:R-:W-:-:S02]  /*11acf0*/  PRMT R35, R4, 0x3340, R0 ;  /* 0x0000334004237816 */ /* 0x000fc40000000000 */
[----:B------:R-:W-:Y:S01]  /*11ad00*/  LOP3.LUT R5, R5, 0xffff, RZ, 0xc0, !PT ;  /* 0x0000ffff05057812 */ /* 0x000fe200078ec0ff */
[----:B------:R-:W-:Y:S03]  /*11ad10*/  STL [R1+0x2c], R6 ;  /* 0x00002c0601007387 */ /* 0x000fe60000100800 */
[----:B------:R-:W-:Y:S01]  /*11ad20*/  PRMT R5, R5, 0x3340, R0 ;  /* 0x0000334005057816 */ /* 0x000fe20000000000 */
[----:B------:R-:W-:Y:S01]  /*11ad30*/  STL [R1+0x5774], R35 ;  /* 0x0057742301007387 */ /* 0x000fe20000100800 */
[----:B----4-:R-:W-:-:S03]  /*11ad40*/  PRMT R4, R59, 0x5410, R22 ;  /* 0x000054103b047816 */ /* 0x010fc60000000016 */
[----:B------:R-:W3:Y:S04]  /*11ad50*/  LDL.LU R57, [R1+0x520] ;  /* 0x0005200001397983 */ /* 0x000ee80000300800 */
[----:B------:R0:W-:Y:S04]  /*11ad60*/  STL [R1+0x24], R5 ;  /* 0x0000240501007387 */ /* 0x0001e80000100800 */
[----:B------:R-:W4:Y:S04]  /*11ad70*/  LDL.LU R59, [R1+0x564] ;  /* 0x00056400013b7983 */ /* 0x000f280000300800 */
[----:B------:R1:W-:Y:S01]  /*11ad80*/  STL [R1+0x57c], R4 ;  /* 0x00057c0401007387 */ /* 0x0003e20000100800 */
[----:B0-----:R-:W-:-:S02]  /*11ad90*/  SHF.R.U32.HI R5, RZ, 0x8, R13 ;  /* 0x00000008ff057819 */ /* 0x001fc4000001160d */
[----:B-1----:R-:W-:Y:S02]  /*11ada0*/  SHF.R.U32.HI R4, RZ, 0x8, R12 ;  /* 0x00000008ff047819 */ /* 0x002fe4000001160c */
[----:B------:R-:W-:Y:S02]  /*11adb0*/  LOP3.LUT R5, R5, 0xffff, RZ, 0xc0, !PT ;  /* 0x0000ffff05057812 */ /* 0x000fe400078ec0ff */
[----:B------:R-:W-:Y:S02]  /*11adc0*/  LOP3.LUT R4, R4, 0xffff, RZ, 0xc0, !PT ;  /* 0x0000ffff04047812 */ /* 0x000fe400078ec0ff */
[--C-:B------:R-:W-:Y:S02]  /*11add0*/  PRMT R5, R5, 0x3340, R0.reuse ;  /* 0x0000334005057816 */ /* 0x100fe40000000000 */
[----:B------:R-:W-:-:S05]  /*11ade0*/  PRMT R4, R4, 0x3340, R0 ;  /* 0x0000334004047816 */ /* 0x000fca0000000000 */
[----:B------:R0:W-:Y:S04]  /*11adf0*/  STL [R1+0x20], R4 ;  /* 0x0000200401007387 */ /* 0x0001e80000100800 */
[----:B------:R1:W-:Y:S01]  /*11ae00*/  STL [R1+0x1c], R5 ;  /* 0x00001c0501007387 */ /* 0x0003e20000100800 */
[----:B0-----:R-:W-:Y:S02]  /*11ae10*/  SHF.R.U32.HI R4, RZ, 0x8, R14 ;  /* 0x00000008ff047819 */ /* 0x001fe4000001160e */
[----:B-1----:R-:W-:Y:S02]  /*11ae20*/  SHF.R.U32.HI R5, RZ, 0x8, R15 ;  /* 0x00000008ff057819 */ /* 0x002fe4000001160f */
[----:B------:R-:W-:Y:S02]  /*11ae30*/  LOP3.LUT R4, R4, 0xffff, RZ, 0xc0, !PT ;  /* 0x0000ffff04047812 */ /* 0x000fe400078ec0ff */
[----:B------:R-:W-:-:S02]  /*11ae40*/  LOP3.LUT R5, R5, 0xffff, RZ, 0xc0, !PT ;  /* 0x0000ffff05057812 */ /* 0x000fc400078ec0ff */
[----:B------:R-:W-:Y:S02]  /*11ae50*/  PRMT R7, R4, 0x3340, R0 ;  /* 0x0000334004077816 */ /* 0x000fe40000000000 */
[----:B------:R-:W-:-:S04]  /*11ae60*/  SHF.R.U32.HI R4, RZ, 0x8, R61 ;  /* 0x00000008ff047819 */ /* 0x000fc8000001163d */
[----:B------:R-:W-:Y:S02]  /*11ae70*/  LOP3.LUT R4, R4, 0xffff, RZ, 0xc0, !PT ;  /* 0x0000ffff04047812 */ /* 0x000fe400078ec0ff */
[----:B------:R-:W-:Y:S02]  /*11ae80*/  LOP3.LUT R21, R21, 0xffff, RZ, 0xc0, !PT ;  /* 0x0000ffff15157812 */ /* 0x000fe400078ec0ff */
[----:B------:R-:W-:Y:S02]  /*11ae90*/  PRMT R61, R4, 0x3340, R0 ;  /* 0x00003340043d7816 */ /* 0x000fe40000000000 */
[----:B------:R-:W-:Y:S02]  /*11aea0*/  SHF.R.U32.HI R4, RZ, 0x8, R36 ;  /* 0x00000008ff047819 */ /* 0x000fe40000011624 */
[----:B------:R-:W-:Y:S02]  /*11aeb0*/  PRMT R21, R21, 0x3340, R0 ;  /* 0x0000334015157816 */ /* 0x000fe40000000000 */
[----:B------:R-:W-:-:S04]  /*11aec0*/  LOP3.LUT R4, R4, 0xffff, RZ, 0xc0, !PT ;  /* 0x0000ffff04047812 */ /* 0x000fc800078ec0ff */
[----:B------:R-:W-:Y:S02]  /*11aed0*/  PRMT R36, R4, 0x3340, R0 ;  /* 0x0000334004247816 */ /* 0x000fe40000000000 */
[----:B------:R-:W-:-:S04]  /*11aee0*/  SHF.R.U32.HI R4, RZ, 0x8, R32 ;  /* 0x00000008ff047819 */ /* 0x000fc80000011620 */
[----:B------:R-:W-:Y:S02]  /*11aef0*/  LOP3.LUT R4, R4, 0xffff, RZ, 0xc0, !PT ;  /* 0x0000ffff04047812 */ /* 0x000fe400078ec0ff */
[----:B------:R-:W-:Y:S02]  /*11af00*/  SHF.R.U32.HI R56, RZ, 0x8, R50 ;  /* 0x00000008ff387819 */ /* 0x000fe40000011632 */
[----:B------:R-:W-:Y:S02]  /*11af10*/  SHF.R.U32.HI R30, RZ, 0x8, R51 ;  /* 0x00000008ff1e7819 */ /* 0x000fe40000011633 */
[----:B------:R-:W-:Y:S02]  /*11af20*/  SHF.R.U32.HI R31, RZ, 0x8, R52 ;  /* 0x00000008ff1f7819 */ /* 0x000fe40000011634 */
[----:B------:R-:W-:Y:S02]  /*11af30*/  SHF.R.U32.HI R53, RZ, 0x8, R60 ;  /* 0x00000008ff357819 */ /* 0x000fe4000001163c */
[----:B------:R-:W-:-:S02]  /*11af40*/  SHF.R.U32.HI R29, RZ, 0x8, R33 ;  /* 0x00000008ff1d7819 */ /* 0x000fc40000011621 */
[----:B--2---:R-:W-:-:S05]  /*11af50*/  PRMT R6, R58, 0x5410, R26 ;  /* 0x000054103a067816 */ /* 0x004fca000000001a */
[----:B------:R0:W-:Y:S02]  /*11af60*/  STL [R1+0x574], R6 ;  /* 0x0005740601007387 */ /* 0x0001e40000100800 */
[----:B0-----:R-:W-:Y:S02]  /*11af70*/  PRMT R6, R5, 0x3340, R0 ;  /* 0x0000334005067816 */ /* 0x001fe40000000000 */
[----:B------:R-:W-:-:S04]  /*11af80*/  SHF.R.U32.HI R5, RZ, 0x8, R39 ;  /* 0x00000008ff057819 */ /* 0x000fc80000011627 */
[----:B------:R-:W-:-:S04]  /*11af90*/  LOP3.LUT R5, R5, 0xffff, RZ, 0xc0, !PT ;  /* 0x0000ffff05057812 */ /* 0x000fc800078ec0ff */
[----:B------:R-:W-:Y:S02]  /*11afa0*/  PRMT R39, R5, 0x3340, R0 ;  /* 0x0000334005277816 */ /* 0x000fe40000000000 */
[----:B------:R-:W-:-:S04]  /*11afb0*/  SHF.R.U32.HI R5, RZ, 0x8, R34 ;  /* 0x00000008ff057819 */ /* 0x000fc80000011622 */
[----:B------:R-:W-:Y:S01]  /*11afc0*/  LOP3.LUT R5, R5, 0xffff, RZ, 0xc0, !PT ;  /* 0x0000ffff05057812 */ /* 0x000fe200078ec0ff */
[----:B------:R-:W-:Y:S03]  /*11afd0*/  STL [R1+0x18], R7 ;  /* 0x0000180701007387 */ /* 0x000fe60000100800 */
[----:B------:R-:W-:Y:S01]  /*11afe0*/  PRMT R34, R5, 0x3340, R0 ;  /* 0x0000334005227816 */ /* 0x000fe20000000000 */
[----:B------:R3:W-:Y:S01]  /*11aff0*/  STL [R1+0x14], R6 ;  /* 0x0000140601007387 */ /* 0x0007e20000100800 */
[----:B------:R-:W-:-:S03]  /*11b000*/  SHF.R.U32.HI R58, RZ, 0x8, R49 ;  /* 0x00000008ff3a7819 */ /* 0x000fc60000011631 */
[----:B------:R-:W-:Y:S01]  /*11b010*/  STL [R1+0x5744], R61 ;  /* 0x0057443d01007387 */ /* 0x000fe20000100800 */
[----:B------:R-:W-:-:S03]  /*11b020*/  LOP3.LUT R58, R58, 0xffff, RZ, 0xc0, !PT ;  /* 0x0000ffff3a3a7812 */ /* 0x000fc600078ec0ff */
[----:B------:R-:W-:Y:S04]  /*11b030*/  STL [R1+0x574c], R39 ;  /* 0x00574c2701007387 */ /* 0x000fe80000100800 */
[----:B------:R-:W-:Y:S01]  /*11b040*/  STL [R1+0x5754], R36 ;  /* 0x0057542401007387 */ /* 0x000fe20000100800 */
[----:B------:R-:W-:-:S03]  /*11b050*/  PRMT R58, R58, 0x3340, R0 ;  /* 0x000033403a3a7816 */ /* 0x000fc60000000000 */
[----:B------:R-:W-:Y:S01]  /*11b060*/  STL [R1+0x575c], R34 ;  /* 0x00575c2201007387 */ /* 0x000fe20000100800 */
[----:B---3--:R-:W-:Y:S02]  /*11b070*/  PRMT R6, R57, 0x5410, R27 ;  /* 0x0000541039067816 */ /* 0x008fe4000000001b */
[----:B------:R-:W-:Y:S02]  /*11b080*/  SHF.R.U32.HI R57, RZ, 0x8, R48 ;  /* 0x00000008ff397819 */ /* 0x000fe40000011630 */
[----:B----4-:R-:W-:Y:S02]  /*11b090*/  PRMT R5, R59, 0x5410, R21 ;  /* 0x000054103b057816 */ /* 0x010fe40000000015 */
[----:B------:R-:W-:-:S04]  /*11b0a0*/  SHF.R.U32.HI R59, RZ, 0x8, R37 ;  /* 0x00000008ff3b7819 */ /* 0x000fc80000011625 */
[----:B------:R-:W-:Y:S02]  /*11b0b0*/  LOP3.LUT R59, R59, 0xffff, RZ, 0xc0, !PT ;  /* 0x0000ffff3b3b7812 */ /* 0x000fe400078ec0ff */
[--C-:B------:R-:W-:Y:S01]  /*11b0c0*/  PRMT R37, R4, 0x3340, R0.reuse ;  /* 0x0000334004257816 */ /* 0x100fe20000000000 */
[----:B------:R-:W-:Y:S01]  /*11b0d0*/  STL [R1+0x578], R6 ;  /* 0x0005780601007387 */ /* 0x000fe20000100800 */
[--C-:B------:R-:W-:Y:S02]  /*11b0e0*/  PRMT R59, R59, 0x3340, R0.reuse ;  /* 0x000033403b3b7816 */ /* 0x100fe40000000000 */
[----:B------:R-:W-:Y:S01]  /*11b0f0*/  LOP3.LUT R57, R57, 0xffff, RZ, 0xc0, !PT ;  /* 0x0000ffff39397812 */ /* 0x000fe200078ec0ff */
[----:B------:R-:W2:Y:S03]  /*11b100*/  LDL.LU R32, [R1+0x5850] ;  /* 0x0058500001207983 */ /* 0x000ea60000300800 */
[----:B------:R-:W-:Y:S01]  /*11b110*/  PRMT R57, R57, 0x3340, R0 ;  /* 0x0000334039397816 */ /* 0x000fe20000000000 */
[----:B------:R-:W-:Y:S04]  /*11b120*/  STL [R1+0x570], R5 ;  /* 0x0005700501007387 */ /* 0x000fe80000100800 */
[----:B------:R-:W-:Y:S04]  /*11b130*/  STL [R1+0x5764], R37 ;  /* 0x0057642501007387 */ /* 0x000fe80000100800 */
[----:B------:R-:W-:Y:S04]  /*11b140*/  STL [R1+0x577c], R59 ;  /* 0x00577c3b01007387 */ /* 0x000fe80000100800 */
[----:B------:R-:W3:Y:S04]  /*11b150*/  LDL.LU R48, [R1+0x50] ;  /* 0x0000500001307983 */ /* 0x000ee80000300800 */
[----:B------:R-:W3:Y:S04]  /*11b160*/  LDL.LU R49, [R1+0x1db8] ;  /* 0x001db80001317983 */ /* 0x000ee80000300800 */
[----:B------:R-:W-:Y:S04]  /*11b170*/  STL [R1+0x5780], R58 ;  /* 0x0057803a01007387 */ /* 0x000fe80000100800 */
[----:B------:R-:W-:Y:S04]  /*11b180*/  STL [R1+0x5784], R57 ;  /* 0x0057843901007387 */ /* 0x000fe80000100800 */
[----:B------:R-:W4:Y:S04]  /*11b190*/  LDL.LU R50, [R1+0x226c] ;  /* 0x00226c0001327983 */ /* 0x000f280000300800 */
[----:B------:R-:W4:Y:S04]  /*11b1a0*/  LDL.LU R51, [R1+0x4c] ;  /* 0x00004c0001337983 */ /* 0x000f280000300800 */
[----:B------:R-:W4:Y:S04]  /*11b1b0*/  LDL.LU R52, [R1+0x56c] ;  /* 0x00056c0001347983 */ /* 0x000f280000300800 */
[----:B------:R-:W4:Y:S04]  /*11b1c0*/  LDL.LU R60, [R1+0x30] ;  /* 0x00003000013c7983 */ /* 0x000f280000300800 */
[----:B------:R-:W4:Y:S01]  /*11b1d0*/  LDL.LU R33, [R1+0x584c] ;  /* 0x00584c0001217983 */ /* 0x000f220000300800 */
[----:B------:R-:W-:-:S03]  /*11b1e0*/  SHF.R.U32.HI R28, RZ, 0x8, R3 ;  /* 0x00000008ff1c7819 */ /* 0x000fc60000011603 */
[----:B------:R-:W4:Y:S01]  /*11b1f0*/  LDL.LU R3, [R1+0x5848] ;  /* 0x0058480001037983 */ /* 0x000f220000300800 */
[----:B--2---:R-:W-:-:S03]  /*11b200*/  SHF.R.U32.HI R27, RZ, 0x8, R32 ;  /* 0x00000008ff1b7819 */ /* 0x004fc60000011620 */
[----:B------:R-:W2:Y:S01]  /*11b210*/  LDL.LU R32, [R1+0x5844] ;  /* 0x0058440001207983 */ /* 0x000ea20000300800 */
[----:B---3--:R-:W-:-:S05]  /*11b220*/  PRMT R4, R49, 0x5410, R48 ;  /* 0x0000541031047816 */ /* 0x008fca0000000030 */
[----:B------:R0:W-:Y:S01]  /*11b230*/  STL [R1+0x568], R4 ;  /* 0x0005680401007387 */ /* 0x0001e20000100800 */
[----:B----4-:R-:W-:-:S03]  /*11b240*/  SHF.R.U32.HI R26, RZ, 0x8, R33 ;  /* 0x00000008ff1a7819 */ /* 0x010fc60000011621 */
[----:B------:R-:W3:Y:S01]  /*11b250*/  LDL.LU R33, [R1+0x5840] ;  /* 0x0058400001217983 */ /* 0x000ee20000300800 */
[----:B------:R-:W-:-:S03]  /*11b260*/  SHF.R.U32.HI R24, RZ, 0x8, R3 ;  /* 0x00000008ff187819 */ /* 0x000fc60000011603 */
[----:B------:R-:W4:Y:S01]  /*11b270*/  LDL.LU R3, [R1+0x583c] ;  /* 0x00583c0001037983 */ /* 0x000f220000300800 */
[----:B--2---:R-:W-:-:S03]  /*11b280*/  SHF.R.U32.HI R23, RZ, 0x8, R32 ;  /* 0x00000008ff177819 */ /* 0x004fc60000011620 */
[----:B------:R-:W2:Y:S01]  /*11b290*/  LDL.LU R32, [R1+0x5838] ;  /* 0x0058380001207983 */ /* 0x000ea20000300800 */
[----:B---3--:R-:W-:-:S03]  /*11b2a0*/  SHF.R.U32.HI R22, RZ, 0x8, R33 ;  /* 0x00000008ff167819 */ /* 0x008fc60000011621 */
[----:B------:R-:W3:Y:S01]  /*11b2b0*/  LDL.LU R33, [R1+0x5834] ;  /* 0x0058340001217983 */ /* 0x000ee20000300800 */
[----:B0-----:R-:W-:Y:S02]  /*11b2c0*/  PRMT R4, R52, 0x5410, R51 ;  /* 0x0000541034047816 */ /* 0x001fe40000000033 */
[----:B----4-:R-:W-:Y:S02]  /*11b2d0*/  SHF.R.U32.HI R21, RZ, 0x8, R3 ;  /* 0x00000008ff157819 */ /* 0x010fe40000011603 */
[----:B------:R-:W4:Y:S04]  /*11b2e0*/  LDL.LU R3, [R1+0x5830] ;  /* 0x0058300001037983 */ /* 0x000f280000300800 */
[----:B------:R2:W-:Y:S02]  /*11b2f0*/  STL [R1+0x56c], R4 ;  /* 0x00056c0401007387 */ /* 0x0005e40000100800 */
[----:B--2---:R-:W-:-:S02]  /*11b300*/  PRMT R4, R32, 0x5410, R60 ;  /* 0x0000541020047816 */ /* 0x004fc4000000003c */
[----:B------:R-:W2:Y:S04]  /*11b310*/  LDL.LU R32, [R1+0x582c] ;  /* 0x00582c0001207983 */ /* 0x000ea80000300800 */
[----:B------:R0:W-:Y:S01]  /*11b320*/  STL [R1+0x564], R4 ;  /* 0x0005640401007387 */ /* 0x0001e20000100800 */
[----:B---3--:R-:W-:-:S03]  /*11b330*/  SHF.R.U32.HI R20, RZ, 0x8, R33 ;  /* 0x00000008ff147819 */ /* 0x008fc60000011621 */
[----:B------:R-:W3:Y:S01]  /*11b340*/  LDL.LU R33, [R1+0x5828] ;  /* 0x0058280001217983 */ /* 0x000ee20000300800 */
[----:B----4-:R-:W-:-:S03]  /*11b350*/  SHF.R.U32.HI R19, RZ, 0x8, R3 ;  /* 0x00000008ff137819 */ /* 0x010fc60000011603 */
[----:B------:R-:W4:Y:S01]  /*11b360*/  LDL.LU R3, [R1+0x5824] ;  /* 0x0058240001037983 */ /* 0x000f220000300800 */
[----:B--2---:R-:W-:-:S03]  /*11b370*/  SHF.R.U32.HI R18, RZ, 0x8, R32 ;  /* 0x00000008ff127819 */ /* 0x004fc60000011620 */
[----:B------:R-:W0:Y:S01]  /*11b380*/  LDL.LU R32, [R1+0x5820] ;  /* 0x0058200001207983 */ /* 0x000e220000300800 */
[----:B---3--:R-:W-:-:S03]  /*11b390*/  SHF.R.U32.HI R17, RZ, 0x8, R33 ;  /* 0x00000008ff117819 */ /* 0x008fc60000011621 */
[----:B------:R-:W2:Y:S01]  /*11b3a0*/  LDL.LU R33, [R1+0x581c] ;  /* 0x00581c0001217983 */ /* 0x000ea20000300800 */
[----:B----4-:R-:W-:-:S03]  /*11b3b0*/  SHF.R.U32.HI R16, RZ, 0x8, R3 ;  /* 0x00000008ff107819 */ /* 0x010fc60000011603 */
[----:B------:R-:W3:Y:S01]  /*11b3c0*/  LDL.LU R3, [R1+0x5818] ;  /* 0x0058180001037983 */ /* 0x000ee20000300800 */
[----:B--2---:R-:W-:-:S03]  /*11b3d0*/  SHF.R.U32.HI R15, RZ, 0x8, R33 ;  /* 0x00000008ff0f7819 */ /* 0x004fc60000011621 */
[----:B------:R-:W2:Y:S01]  /*11b3e0*/  LDL.LU R33, [R1+0x5814] ;  /* 0x0058140001217983 */ /* 0x000ea20000300800 */
[----:B---3--:R-:W-:-:S03]  /*11b3f0*/  SHF.R.U32.HI R14, RZ, 0x8, R3 ;  /* 0x00000008ff0e7819 */ /* 0x008fc60000011603 */
        /* <DEDUP_REMOVED lines=9> */
[----:B0-----:R-:W-:Y:S02]  /*11b490*/  SHF.R.U32.HI R4, RZ, 0x8, R32 ;  /* 0x00000008ff047819 */ /* 0x001fe40000011620 */
[----:B--2---:R-:W-:Y:S02]  /*11b4a0*/  SHF.R.U32.HI R9, RZ, 0x8, R33 ;  /* 0x00000008ff097819 */ /* 0x004fe40000011621 */
[----:B------:R-:W2:Y:S01]  /*11b4b0*/  LDL.LU R33, [R1+0x57fc] ;  /* 0x0057fc0001217983 */ /* 0x000ea20000300800 */
[----:B------:R-:W-:Y:S02]  /*11b4c0*/  LOP3.LUT R4, R4, 0xffff, RZ, 0xc0, !PT ;  /* 0x0000ffff04047812 */ /* 0x000fe400078ec0ff */
[----:B---3--:R-:W-:Y:S01]  /*11b4d0*/  SHF.R.U32.HI R8, RZ, 0x8, R3 ;  /* 0x00000008ff087819 */ /* 0x008fe20000011603 */
[----:B------:R-:W3:Y:S01]  /*11b4e0*/  LDL.LU R32, [R1+0x57f8] ;  /* 0x0057f80001207983 */ /* 0x000ee20000300800 */
[----:B------:R-:W-:-:S05]  /*11b4f0*/  PRMT R4, R4, 0x3340, R0 ;  /* 0x0000334004047816 */ /* 0x000fca0000000000 */
[----:B------:R0:W-:Y:S04]  /*11b500*/  STL [R1+0x30], R4 ;  /* 0x0000300401007387 */ /* 0x0001e80000100800 */
[----:B------:R-:W0:Y:S01]  /*11b510*/  LDL.LU R3, [R1+0x57f4] ;  /* 0x0057f40001037983 */ /* 0x000e220000300800 */
[----:B------:R-:W-:Y:S02]  /*11b520*/  SHF.R.U32.HI R6, RZ, 0x8, R45 ;  /* 0x00000008ff067819 */ /* 0x000fe4000001162d */
[----:B------:R-:W-:-:S04]  /*11b530*/  SHF.R.U32.HI R2, RZ, 0x8, R2 ;  /* 0x00000008ff027819 */ /* 0x000fc80000011602 */
[----:B------:R-:W-:Y:S02]  /*11b540*/  LOP3.LUT R2, R2, 0xffff, RZ, 0xc0, !PT ;  /* 0x0000ffff02027812 */ /* 0x000fe400078ec0ff */
[----:B------:R-:W-:Y:S02]  /*11b550*/  SHF.R.U32.HI R55, RZ, 0x8, R46 ;  /* 0x00000008ff377819 */ /* 0x000fe4000001162e */
[----:B------:R-:W-:Y:S02]  /*11b560*/  PRMT R2, R2, 0x3340, R0 ;  /* 0x0000334002027816 */ /* 0x000fe40000000000 */
[----:B------:R-:W-:Y:S02]  /*11b570*/  SHF.R.U32.HI R54, RZ, 0x8, R47 ;  /* 0x00000008ff367819 */ /* 0x000fe4000001162f */
[----:B------:R-:W-:Y:S02]  /*11b580*/  SHF.R.U32.HI R25, RZ, 0x8, R50 ;  /* 0x00000008ff197819 */ /* 0x000fe40000011632 */
[----:B--2---:R-:W-:-:S02]  /*11b590*/  SHF.R.U32.HI R7, RZ, 0x8, R33 ;  /* 0x00000008ff077819 */ /* 0x004fc40000011621 */
[----:B------:R-:W2:Y:S04]  /*11b5a0*/  LDL.LU R33, [R1+0x57f0] ;  /* 0x0057f00001217983 */ /* 0x000ea80000300800 */
[----:B------:R-:W4:Y:S04]  /*11b5b0*/  LDL.LU R45, [R1+0x56bc] ;  /* 0x0056bc00012d7983 */ /* 0x000f280000300800 */
        /* <DEDUP_REMOVED lines=14> */
[----:B---3--:R-:W-:-:S03]  /*11b6a0*/  SHF.R.U32.HI R5, RZ, 0x8, R32 ;  /* 0x00000008ff057819 */ /* 0x008fc60000011620 */
[----:B------:R-:W3:Y:S01]  /*11b6b0*/  LDL.LU R36, [R1+0x4dc] ;  /* 0x0004dc0001247983 */ /* 0x000ee20000300800 */
[----:B0-----:R-:W-:-:S03]  /*11b6c0*/  SHF.R.U32.HI R4, RZ, 0x8, R3 ;  /* 0x00000008ff047819 */ /* 0x001fc60000011603 */
[----:B------:R-:W3:Y:S04]  /*11b6d0*/  LDL.LU R39, [R1+0x234] ;  /* 0x0002340001277983 */ /* 0x000ee80000300800 */
[----:B------:R-:W3:Y:S04]  /*11b6e0*/  LDL.LU R61, [R1+0x230] ;  /* 0x00023000013d7983 */ /* 0x000ee80000300800 */
[----:B------:R-:W3:Y:S04]  /*11b6f0*/  LDL.LU R38, [R1+0x4d4] ;  /* 0x0004d40001267983 */ /* 0x000ee80000300800 */
[----:B------:R-:W3:Y:S04]  /*11b700*/  LDL R32, [R1+0x128] ;  /* 0x0001280001207983 */ /* 0x000ee80000100800 */
[----:B------:R-:W3:Y:S04]  /*11b710*/  LDL R3, [R1+0x12c] ;  /* 0x00012c0001037983 */ /* 0x000ee80000100800 */
[----:B-1----:R-:W3:Y:S01]  /*11b720*/  LDL R2, [R1+0x130] ;  /* 0x0001300001027983 */ /* 0x002ee20000100800 */
[----:B--2---:R-:W-:-:S04]  /*11b730*/  SHF.R.U32.HI R33, RZ, 0x8, R33 ;  /* 0x00000008ff217819 */ /* 0x004fc80000011621 */
[----:B------:R-:W-:Y:S02]  /*11b740*/  LOP3.LUT R35, R33, 0xffff, RZ, 0xc0, !PT ;  /* 0x0000ffff21237812 */ /* 0x000fe400078ec0ff */
[----:B------:R-:W2:Y:S02]  /*11b750*/  LDL R33, [R1+0x124] ;  /* 0x0001240001217983 */ /* 0x000ea40000100800 */
[----:B------:R-:W-:Y:S02]  /*11b760*/  PRMT R40, R35, 0x3340, R0 ;  /* 0x0000334023287816 */ /* 0x000fe40000000000 */
[----:B----4-:R-:W-:-:S04]  /*11b770*/  SHF.R.U32.HI R35, RZ, 0x8, R45 ;  /* 0x00000008ff237819 */ /* 0x010fc8000001162d */
[----:B------:R-:W-:Y:S01]  /*11b780*/  LOP3.LUT R45, R35, 0xffff, RZ, 0xc0, !PT ;  /* 0x0000ffff232d7812 */ /* 0x000fe200078ec0ff */
[----:B------:R0:W-:Y:S03]  /*11b790*/  STL [R1+0x50], R40 ;  /* 0x0000502801007387 */ /* 0x0001e60000100800 */
[----:B------:R-:W-:Y:S01]  /*11b7a0*/  PRMT R45, R45, 0x3340, R0 ;  /* 0x000033402d2d7816 */ /* 0x000fe20000000000 */
[----:B------:R-:W4:Y:S01]  /*11b7b0*/  LDL.LU R35, [R1+0x22c] ;  /* 0x00022c0001237983 */ /* 0x000f220000300800 */
[----:B------:R-:W-:-:S03]  /*11b7c0*/  PRMT R47, R47, 0x5410, R46 ;  /* 0x000054102f2f7816 */ /* 0x000fc6000000002e */
[----:B0-----:R-:W4:Y:S01]  /*11b7d0*/  LDL.LU R40, [R1+0x81c] ;  /* 0x00081c0001287983 */ /* 0x001f220000300800 */
[----:B------:R-:W-:-:S03]  /*11b7e0*/  PRMT R49, R49, 0x5410, R48 ;  /* 0x0000541031317816 */ /* 0x000fc60000000030 */
[----:B------:R0:W-:Y:S01]  /*11b7f0*/  STL [R1+0x4c], R45 ;  /* 0x00004c2d01007387 */ /* 0x0001e20000100800 */
[----:B------:R-:W-:-:S03]  /*11b800*/  PRMT R51, R51, 0x5410, R50 ;  /* 0x0000541033337816 */ /* 0x000fc60000000032 */
[----:B0-----:R-:W2:Y:S04]  /*11b810*/  LDL.LU R45, [R1+0x57ec] ;  /* 0x0057ec00012d7983 */ /* 0x001ea80000300800 */
[----:B------:R-:W2:Y:S04]  /*11b820*/  LDL.LU R46, [R1+0x57e8] ;  /* 0x0057e800012e7983 */ /* 0x000ea80000300800 */
[----:B------:R0:W-:Y:S01]  /*11b830*/  STL [R1+0x520], R47 ;  /* 0x0005202f01007387 */ /* 0x0001e20000100800 */
[----:B------:R-:W-:-:S03]  /*11b840*/  PRMT R60, R60, 0x5410, R52 ;  /* 0x000054103c3c7816 */ /* 0x000fc60000000034 */
[----:B0-----:R-:W2:Y:S04]  /*11b850*/  LDL.LU R47, [R1+0x57e4] ;  /* 0x0057e400012f7983 */ /* 0x001ea80000300800 */
[----:B------:R-:W2:Y:S04]  /*11b860*/  LDL.LU R48, [R1+0x57e0] ;  /* 0x0057e00001307983 */ /* 0x000ea80000300800 */
[----:B------:R0:W-:Y:S04]  /*11b870*/  STL [R1+0x51c], R49 ;  /* 0x00051c3101007387 */ /* 0x0001e80000100800 */
[----:B0-----:R-:W2:Y:S04]  /*11b880*/  LDL.LU R49, [R1+0x57dc] ;  /* 0x0057dc0001317983 */ /* 0x001ea80000300800 */
[----:B------:R-:W2:Y:S04]  /*11b890*/  LDL.LU R50, [R1+0x57d8] ;  /* 0x0057d80001327983 */ /* 0x000ea80000300800 */
[----:B------:R0:W-:Y:S04]  /*11b8a0*/  STL [R1+0x518], R51 ;  /* 0x0005183301007387 */ /* 0x0001e80000100800 */
[----:B0-----:R-:W2:Y:S04]  /*11b8b0*/  LDL.LU R51, [R1+0x57d4] ;  /* 0x0057d40001337983 */ /* 0x001ea80000300800 */
[----:B------:R-:W2:Y:S04]  /*11b8c0*/  LDL.LU R52, [R1+0x57d0] ;  /* 0x0057d00001347983 */ /* 0x000ea80000300800 */
[----:B------:R0:W-:Y:S04]  /*11b8d0*/  STL [R1+0x510], R60 ;  /* 0x0005103c01007387 */ /* 0x0001e80000100800 */
[----:B0-----:R-:W2:Y:S01]  /*11b8e0*/  LDL.LU R60, [R1+0x57cc] ;  /* 0x0057cc00013c7983 */ /* 0x001ea20000300800 */
[----:B------:R-:W-:-:S02]  /*11b8f0*/  PRMT R57, R58, 0x5410, R57 ;  /* 0x000054103a397816 */ /* 0x000fc40000000039 */
[----:B------:R-:W-:Y:S02]  /*11b900*/  PRMT R37, R37, 0x5410, R59 ;  /* 0x0000541025257816 */ /* 0x000fe4000000003b */
[----:B---3--:R-:W-:Y:S01]  /*11b910*/  PRMT R34, R36, 0x5410, R34 ;  /* 0x0000541024227816 */ /* 0x008fe20000000022 */
[----:B------:R-:W-:Y:S04]  /*11b920*/  STL [R1+0x514], R57 ;  /* 0x0005143901007387 */ /* 0x000fe80000100800 */
[----:B------:R2:W-:Y:S04]  /*11b930*/  STL [R1+0x50c], R37 ;  /* 0x00050c2501007387 */ /* 0x0005e80000100800 */
[----:B------:R0:W-:Y:S01]  /*11b940*/  STL [R1+0x508], R34 ;  /* 0x0005082201007387 */ /* 0x0001e20000100800 */
[----:B------:R-:W-:-:S02]  /*11b950*/  PRMT R36, R38, 0x5410, R61 ;  /* 0x0000541026247816 */ /* 0x000fc4000000003d */
[----:B--2---:R-:W-:Y:S02]  /*11b960*/  PRMT R37, R60, 0x5410, R39 ;  /* 0x000054103c257816 */ /* 0x004fe40000000027 */
[----:B------:R-:W2:Y:S04]  /*11b970*/  LDL.LU R60, [R1+0x57c8] ;  /* 0x0057c800013c7983 */ /* 0x000ea80000300800 */
[----:B0-----:R-:W3:Y:S04]  /*11b980*/  LDL.LU R34, [R1+0x51e0] ;  /* 0x0051e00001227983 */ /* 0x001ee80000300800 */
[----:B------:R-:W-:Y:S04]  /*11b990*/  STL [R1+0x4d8], R37 ;  /* 0x0004d82501007387 */ /* 0x000fe80000100800 */
[----:B------:R-:W3:Y:S04]  /*11b9a0*/  LDL.LU R61, [R1+0x228] ;  /* 0x00022800013d7983 */ /* 0x000ee80000300800 */
[----:B------:R0:W-:Y:S04]  /*11b9b0*/  STL [R1+0x4dc], R36 ;  /* 0x0004dc2401007387 */ /* 0x0001e80000100800 */
[----:B------:R-:W3:Y:S01]  /*11b9c0*/  LDL.LU R38, [R1+0x4d0] ;  /* 0x0004d00001267983 */ /* 0x000ee20000300800 */
[----:B------:R-:W-:-:S03]  /*11b9d0*/  ISETP.LT.AND P3, PT, R32, UR8, !P0 ;  /* 0x0000000820007c0c */ /* 0x000fc6000c761270 */
[----:B0-----:R-:W3:Y:S01]  /*11b9e0*/  LDL.LU R36, [R1+0x51e4] ;  /* 0x0051e40001247983 */ /* 0x001ee20000300800 */
[----:B------:R-:W-:Y:S02]  /*11b9f0*/  ISETP.LT.AND P2, PT, R3, UR15, !P0 ;  /* 0x0000000f03007c0c */ /* 0x000fe4000c741270 */
[----:B------:R-:W-:Y:S01]  /*11ba00*/  ISETP.LT.AND P1, PT, R2, UR14, !P0 ;  /* 0x0000000e02007c0c */ /* 0x000fe2000c721270 */
[----:B------:R-:W0:Y:S01]  /*11ba10*/  LDCU.64 UR14, c[0x0][0x398] ;  /* 0x00007300ff0e77ac */ /* 0x000e220008000a00 */
[----:B------:R-:W-:Y:S02]  /*11ba20*/  ISETP.LT.AND P0, PT, R33, UR31, !P0 ;  /* 0x0000001f21007c0c */ /* 0x000fe4000c701270 */
[----:B----4-:R-:W-:Y:S01]  /*11ba30*/  PRMT R35, R40, 0x5410, R35 ;  /* 0x0000541028237816 */ /* 0x010fe20000000023 */
[----:B------:R-:W1:Y:S04]  /*11ba40*/  LDCU UR31, c[0x0][0x398] ;  /* 0x00007300ff1f77ac */ /* 0x000e680008000800 */
[----:B------:R4:W-:Y:S04]  /*11ba50*/  STL [R1+0x4d4], R35 ;  /* 0x0004d42301007387 */ /* 0x0009e80000100800 */
[----:B----4-:R-:W4:Y:S04]  /*11ba60*/  LDL.LU R35, [R1+0x224] ;  /* 0x0002240001237983 */ /* 0x010f280000300800 */
[----:B------:R-:W4:Y:S01]  /*11ba70*/  LDL.LU R40, [R1+0x4cc] ;  /* 0x0004cc0001287983 */ /* 0x000f220000300800 */
[----:B--2---:R-:W-:-:S04]  /*11ba80*/  LOP3.LUT R60, R60, 0xefffffff, RZ, 0xc0, !PT ;  /* 0xefffffff3c3c7812 */ /* 0x004fc800078ec0ff */
[----:B------:R-:W-:-:S04]  /*11ba90*/  @P3 LOP3.LUT R60, R60, 0x10000000, RZ, 0xfc, !PT ;  /* 0x100000003c3c3812 */ /* 0x000fc800078efcff */
[----:B------:R-:W-:-:S04]  /*11baa0*/  LOP3.LUT R60, R60, 0xf7ffffff, RZ, 0xc0, !PT ;  /* 0xf7ffffff3c3c7812 */ /* 0x000fc800078ec0ff */
[----:B------:R-:W-:-:S04]  /*11bab0*/  @P2 LOP3.LUT R60, R60, 0x8000000, RZ, 0xfc, !PT ;  /* 0x080000003c3c2812 */ /* 0x000fc800078efcff */
[----:B------:R-:W-:-:S04]  /*11bac0*/  LOP3.LUT R60, R60, 0xfbffffff, RZ, 0xc0, !PT ;  /* 0xfbffffff3c3c7812 */ /* 0x000fc800078ec0ff */
[----:B------:R-:W-:Y:S02]  /*11bad0*/  @P1 LOP3.LUT R60, R60, 0x4000000, RZ, 0xfc, !PT ;  /* 0x040000003c3c1812 */ /* 0x000fe400078efcff */
[----:B---3--:R-:W-:Y:S02]  /*11bae0*/  PRMT R37, R38, 0x5410, R61 ;  /* 0x0000541026257816 */ /* 0x008fe4000000003d */
[----:B------:R-:W-:-:S04]  /*11baf0*/  LOP3.LUT R60, R60, 0xfdffffff, RZ, 0xc0, !PT ;  /* 0xfdffffff3c3c7812 */ /* 0x000fc800078ec0ff */
[----:B------:R-:W-:Y:S02]  /*11bb00*/  @P0 LOP3.LUT R60, R60, 0x2000000, RZ, 0xfc, !PT ;  /* 0x020000003c3c0812 */ /* 0x000fe400078efcff */
[----:B------:R-:W-:Y:S01]  /*11bb10*/  ISETP.GE.AND P0, PT, R34, UR17, PT ;  /* 0x0000001122007c0c */ /* 0x000fe2000bf06270 */
[----:B------:R-:W2:Y:S01]  /*11bb20*/  LDCU UR17, c[0x0][0x398] ;  /* 0x00007300ff1177ac */ /* 0x000ea20008000800 */
[----:B------:R-:W3:Y:S04]  /*11bb30*/  LDL.LU R34, [R1+0x51e8] ;  /* 0x0051e80001227983 */ /* 0x000ee80000300800 */
[----:B------:R4:W-:Y:S04]  /*11bb40*/  STL [R1+0x4d0], R37 ;  /* 0x0004d02501007387 */ /* 0x0009e80000100800 */
[----:B------:R-:W2:Y:S04]  /*11bb50*/  LDL.LU R61, [R1+0x220] ;  /* 0x00022000013d7983 */ /* 0x000ea80000300800 */
[----:B------:R-:W2:Y:S01]  /*11bb60*/  LDL.LU R38, [R1+0x4c4] ;  /* 0x0004c40001267983 */ /* 0x000ea20000300800 */
[----:B0-----:R-:W-:-:S02]  /*11bb70*/  ISETP.LT.AND P3, PT, R32, UR14, !P0 ;  /* 0x0000000e20007c0c */ /* 0x001fc4000c761270 */
[----:B------:R-:W-:Y:S02]  /*11bb80*/  ISETP.LT.AND P2, PT, R3, UR12, !P0 ;  /* 0x0000000c03007c0c */ /* 0x000fe4000c741270 */
[----:B------:R-:W-:Y:S02]  /*11bb90*/  LOP3.LUT R60, R60, 0xfeffffff, RZ, 0xc0, !PT ;  /* 0xfeffffff3c3c7812 */ /* 0x000fe400078ec0ff */
[----:B------:R-:W-:Y:S01]  /*11bba0*/  ISETP.LT.AND P1, PT, R2, UR13, !P0 ;  /* 0x0000000d02007c0c */ /* 0x000fe2000c721270 */
[----:B------:R-:W0:Y:S06]  /*11bbb0*/  LDCU.64 UR12, c[0x0][0x398] ;  /* 0x00007300ff0c77ac */ /* 0x000e2c0008000a00 */
        /* <DEDUP_REMOVED lines=9> */
[----:B------:R-:W-:Y:S01]  /*11bc50*/  ISETP.GE.AND P0, PT, R36, UR37, PT ;  /* 0x0000002524007c0c */ /* 0x000fe2000bf06270 */
[----:B------:R-:W1:Y:S01]  /*11bc60*/  LDCU UR37, c[0x0][0x398] ;  /* 0x00007300ff2577ac */ /* 0x000e620008000800 */
[----:B------:R-:W-:Y:S01]  /*11bc70*/  LOP3.LUT R60, R60, 0xffefffff, RZ, 0xc0, !PT ;  /* 0xffefffff3c3c7812 */ /* 0x000fe200078ec0ff */
[----:B------:R-:W2:Y:S01]  /*11bc80*/  LDL.LU R36, [R1+0x51ec] ;  /* 0x0051ec0001247983 */ /* 0x000ea20000300800 */
[----:B0-----:R-:W-:Y:S02]  /*11bc90*/  ISETP.LT.AND P3, PT, R32, UR12, !P0 ;  /* 0x0000000c20007c0c */ /* 0x001fe4000c761270 */
[----:B------:R-:W-:Y:S02]  /*11bca0*/  ISETP.LT.AND P2, PT, R3, UR10, !P0 ;  /* 0x0000000a03007c0c */ /* 0x000fe4000c741270 */
[----:B------:R-:W-:Y:S01]  /*11bcb0*/  ISETP.LT.AND P1, PT, R2, UR11, !P0 ;  /* 0x0000000b02007c0c */ /* 0x000fe2000c721270 */
[----:B------:R-:W0:Y:S08]  /*11bcc0*/  LDCU.64 UR10, c[0x0][0x398] ;  /* 0x00007300ff0a77ac */ /* 0x000e300008000a00 */
[----:B------:R-:W-:-:S04]  /*11bcd0*/  @P3 LOP3.LUT R60, R60, 0x100000, RZ, 0xfc, !PT ;  /* 0x001000003c3c3812 */ /* 0x000fc800078efcff */
[----:B------:R-:W-:-:S04]  /*11bce0*/  LOP3.LUT R60, R60, 0xfff7ffff, RZ, 0xc0, !PT ;  /* 0xfff7ffff3c3c7812 */ /* 0x000fc800078ec0ff */
[----:B------:R-:W-:Y:S02]  /*11bcf0*/  @P2 LOP3.LUT R60, R60, 0x80000, RZ, 0xfc, !PT ;  /* 0x000800003c3c2812 */ /* 0x000fe400078efcff */
[----:B------:R-:W-:Y:S01]  /*11bd00*/  ISETP.LT.AND P0, PT, R33, UR28, !P0 ;  /* 0x0000001c21007c0c */ /* 0x000fe2000c701270 */
[----:B------:R-:W0:Y:S01]  /*11bd10*/  LDCU UR28, c[0x0][0x398] ;  /* 0x00007300ff1c77ac */ /* 0x000e220008000800 */
[----:B------:R-:W-:Y:S02]  /*11bd20*/  LOP3.LUT R60, R60, 0xfffbffff, RZ, 0xc0, !PT ;  /* 0xfffbffff3c3c7812 */ /* 0x000fe400078ec0ff */
[----:B----4-:R-:W-:Y:S02]  /*11bd30*/  PRMT R37, R40, 0x5410, R35 ;  /* 0x0000541028257816 */ /* 0x010fe40000000023 */
[----:B------:R-:W-:Y:S01]  /*11bd40*/  @P1 LOP3.LUT R60, R60, 0x40000, RZ, 0xfc, !PT ;  /* 0x000400003c3c1812 */ /* 0x000fe200078efcff */
[----:B------:R-:W4:Y:S03]  /*11bd50*/  LDL.LU R35, [R1+0x21c] ;  /* 0x00021c0001237983 */ /* 0x000f260000300800 */
[----:B------:R-:W-:Y:S01]  /*11bd60*/  LOP3.LUT R60, R60, 0xfffdffff, RZ, 0xc0, !PT ;  /* 0xfffdffff3c3c7812 */ /* 0x000fe200078ec0ff */
[----:B------:R2:W-:Y:S04]  /*11bd70*/  STL [R1+0x4cc], R37 ;  /* 0x0004cc2501007387 */ /* 0x0005e80000100800 */
[----:B------:R-:W4:Y:S01]  /*11bd80*/  LDL.LU R40, [R1+0x4c0] ;  /* 0x0004c00001287983 */ /* 0x000f220000300800 */
[----:B------:R-:W-:-:S02]  /*11bd90*/  @P0 LOP3.LUT R60, R60, 0x20000, RZ, 0xfc, !PT ;  /* 0x000200003c3c0812 */ /* 0x000fc400078efcff */
[----:B---3--:R-:W-:Y:S01]  /*11bda0*/  ISETP.GE.AND P0, PT, R34, UR9, PT ;  /* 0x0000000922007c0c */ /* 0x008fe2000bf06270 */
[----:B------:R-:W3:Y:S01]  /*11bdb0*/  LDCU.64 UR8, c[0x0][0x398] ;  /* 0x00007300ff0877ac */ /* 0x000ee20008000a00 */
[----:B------:R-:W4:Y:S01]  /*11bdc0*/  LDL.LU R34, [R1+0x51f0] ;  /* 0x0051f00001227983 */ /* 0x000f220000300800 */
[----:B--2---:R-:W-:-:S03]  /*11bdd0*/  PRMT R37, R38, 0x5410, R61 ;  /* 0x0000541026257816 */ /* 0x004fc6000000003d */
[----:B------:R-:W2:Y:S01]  /*11bde0*/  LDL.LU R38, [R1+0x218] ;  /* 0x0002180001267983 */ /* 0x000ea20000300800 */
[----:B0-----:R-:W-:Y:S02]  /*11bdf0*/  ISETP.LT.AND P3, PT, R32, UR10, !P0 ;  /* 0x0000000a20007c0c */ /* 0x001fe4000c761270 */
[----:B------:R-:W-:Y:S02]  /*11be00*/  ISETP.LT.AND P2, PT, R3, UR29, !P0 ;  /* 0x0000001d03007c0c */ /* 0x000fe4000c741270 */
[----:B------:R-:W-:Y:S02]  /*11be10*/  LOP3.LUT R60, R60, 0xfffeffff, RZ, 0xc0, !PT ;  /* 0xfffeffff3c3c7812 */ /* 0x000fe400078ec0ff */
[----:B------:R-:W-:Y:S01]  /*11be20*/  ISETP.LT.AND P1, PT, R2, UR77, !P0 ;  /* 0x0000004d02007c0c */ /* 0x000fe2000c721270 */
[----:B------:R-:W-:Y:S01]  /*11be30*/  STL [R1+0x4c8], R37 ;  /* 0x0004c82501007387 */ /* 0x000fe20000100800 */
[----:B------:R-:W0:Y:S05]  /*11be40*/  LDCU UR29, c[0x0][0x398] ;  /* 0x00007300ff1d77ac */ /* 0x000e2a0008000800 */
[----:B------:R-:W-:Y:S01]  /*11be50*/  @P3 LOP3.LUT R60, R60, 0x10000, RZ, 0xfc, !PT ;  /* 0x000100003c3c3812 */ /* 0x000fe200078efcff */
[----:B------:R-:W0:Y:S03]  /*11be60*/  LDCU UR77, c[0x0][0x398] ;  /* 0x00007300ff4d77ac */ /* 0x000e260008000800 */
        /* <DEDUP_REMOVED lines=9> */
[----:B------:R-:W0:Y:S03]  /*11bf00*/  LDCU.64 UR14, c[0x0][0x398] ;  /* 0x00007300ff0e77ac */ /* 0x000e260008000a00 */
[----:B---3--:R-:W-:Y:S02]  /*11bf10*/  ISETP.LT.AND P3, PT, R32, UR8, !P0 ;  /* 0x0000000820007c0c */ /* 0x008fe4000c761270 */
[----:B----4-:R-:W-:Y:S02]  /*11bf20*/  PRMT R36, R40, 0x5410, R35 ;  /* 0x0000541028247816 */ /* 0x010fe40000000023 */
[----:B------:R-:W3:Y:S04]  /*11bf30*/  LDL.LU R35, [R1+0x51f4] ;  /* 0x0051f40001237983 */ /* 0x000ee80000300800 */
[----:B------:R2:W-:Y:S04]  /*11bf40*/  STL [R1+0x4c0], R36 ;  /* 0x0004c02401007387 */ /* 0x0005e80000100800 */
[----:B------:R-:W4:Y:S01]  /*11bf50*/  LDL.LU R40, [R1+0x214] ;  /* 0x0002140001287983 */ /* 0x000f220000300800 */
        /* <DEDUP_REMOVED lines=14> */
[----:B--2---:R-:W-:Y:S02]  /*11c040*/  PRMT R36, R52, 0x5410, R38 ;  /* 0x0000541034247816 */ /* 0x004fe40000000026 */
[----:B------:R-:W4:Y:S01]  /*11c050*/  LDL.LU R52, [R1+0x57c4] ;  /* 0x0057c40001347983 */ /* 0x000f220000300800 */
[----:B------:R-:W-:Y:S01]  /*11c060*/  ISETP.GE.AND P0, PT, R34, UR13, PT ;  /* 0x0000000d22007c0c */ /* 0x000fe2000bf06270 */
[----:B------:R-:W2:Y:S02]  /*11c070*/  LDCU.64 UR12, c[0x0][0x398] ;  /* 0x00007300ff0c77ac */ /* 0x000ea40008000a00 */
[----:B------:R-:W4:Y:S04]  /*11c080*/  LDL.LU R34, [R1+0x51f8] ;  /* 0x0051f80001227983 */ /* 0x000f280000300800 */
[----:B------:R1:W-:Y:S04]  /*11c090*/  STL [R1+0x4c4], R36 ;  /* 0x0004c42401007387 */ /* 0x0003e80000100800 */
[----:B------:R-:W4:Y:S04]  /*11c0a0*/  LDL.LU R61, [R1+0x210] ;  /* 0x00021000013d7983 */ /* 0x000f280000300800 */
[----:B------:R-:W4:Y:S01]  /*11c0b0*/  LDL.LU R38, [R1+0x488] ;  /* 0x0004880001267983 */ /* 0x000f220000300800 */
[----:B0-----:R-:W-:-:S02]  /*11c0c0*/  ISETP.LT.AND P3, PT, R32, UR14, !P0 ;  /* 0x0000000e20007c0c */ /* 0x001fc4000c761270 */
        /* <DEDUP_REMOVED lines=14> */
[----:B---3--:R-:W-:Y:S01]  /*11c1b0*/  ISETP.GE.AND P0, PT, R35, UR11, PT ;  /* 0x0000000b23007c0c */ /* 0x008fe2000bf06270 */
[----:B------:R-:W3:Y:S03]  /*11c1c0*/  LDCU.64 UR10, c[0x0][0x398] ;  /* 0x00007300ff0a77ac */ /* 0x000ee60008000a00 */
[----:B--2---:R-:W-:Y:S02]  /*11c1d0*/  ISETP.LT.AND P3, PT, R32, UR12, !P0 ;  /* 0x0000000c20007c0c */ /* 0x004fe4000c761270 */
[----:B------:R-:W-:Y:S01]  /*11c1e0*/  ISETP.LT.AND P2, PT, R3, UR71, !P0 ;  /* 0x0000004703007c0c */ /* 0x000fe2000c741270 */
[----:B------:R-:W2:Y:S01]  /*11c1f0*/  LDCU UR71, c[0x0][0x398] ;  /* 0x00007300ff4777ac */ /* 0x000ea20008000800 */
[----:B------:R-:W-:-:S02]  /*11c200*/  LOP3.LUT R60, R60, 0xffffffef, RZ, 0xc0, !PT ;  /* 0xffffffef3c3c7812 */ /* 0x000fc400078ec0ff */
        /* <DEDUP_REMOVED lines=11> */
[----:B----4-:R-:W-:Y:S02]  /*11c2c0*/  PRMT R35, R52, 0x5410, R40 ;  /* 0x0000541034237816 */ /* 0x010fe40000000028 */
[----:B------:R-:W4:Y:S04]  /*11c2d0*/  LDL.LU R52, [R1+0x57c0] ;  /* 0x0057c00001347983 */ /* 0x000f280000300800 */
[----:B-1----:R-:W2:Y:S04]  /*11c2e0*/  LDL.LU R36, [R1+0x51fc] ;  /* 0x0051fc0001247983 */ /* 0x002ea80000300800 */
[----:B------:R1:W-:Y:S04]  /*11c2f0*/  STL [R1+0x48c], R35 ;  /* 0x00048c2301007387 */ /* 0x0003e80000100800 */
[----:B-1----:R-:W2:Y:S04]  /*11c300*/  LDL.LU R35, [R1+0x20c] ;  /* 0x00020c0001237983 */ /* 0x002ea80000300800 */
[----:B------:R-:W2:Y:S01]  /*11c310*/  LDL.LU R40, [R1+0x480] ;  /* 0x0004800001287983 */ /* 0x000ea20000300800 */
[----:B------:R-:W-:-:S02]  /*11c320*/  PRMT R37, R38, 0x5410, R61 ;  /* 0x0000541026257816 */ /* 0x000fc4000000003d */
[----:B------:R-:W-:Y:S01]  /*11c330*/  ISETP.GE.AND P0, PT, R34, UR9, PT ;  /* 0x0000000922007c0c */ /* 0x000fe2000bf06270 */
[----:B------:R-:W1:Y:S01]  /*11c340*/  LDCU.64 UR8, c[0x0][0x398] ;  /* 0x00007300ff0877ac */ /* 0x000e620008000a00 */
[----:B------:R-:W2:Y:S04]  /*11c350*/  LDL.LU R34, [R1+0x5200] ;  /* 0x0052000001227983 */ /* 0x000ea80000300800 */
[----:B------:R-:W-:Y:S04]  /*11c360*/  STL [R1+0x484], R37 ;  /* 0x0004842501007387 */ /* 0x000fe80000100800 */
[----:B------:R-:W2:Y:S04]  /*11c370*/  LDL.LU R61, [R1+0x208] ;  /* 0x00020800013d7983 */ /* 0x000ea80000300800 */
[----:B------:R-:W2:Y:S01]  /*11c380*/  LDL.LU R38, [R1+0x7e8] ;  /* 0x0007e80001267983 */ /* 0x000ea20000300800 */
[----:B------:R-:W-:Y:S01]  /*11c390*/  ISETP.LT.AND P2, PT, R3, UR69, !P0 ;  /* 0x0000004503007c0c */ /* 0x000fe2000c741270 */
[----:B------:R-:W0:Y:S01]  /*11c3a0*/  LDCU UR69, c[0x0][0x398] ;  /* 0x00007300ff4577ac */ /* 0x000e220008000800 */
[----:B------:R-:W-:-:S02]  /*11c3b0*/  ISETP.LT.AND P1, PT, R2, UR68, !P0 ;  /* 0x0000004402007c0c */ /* 0x000fc4000c721270 */
[----:B---3--:R-:W-:Y:S01]  /*11c3c0*/  ISETP.LT.AND P3, PT, R32, UR10, !P0 ;  /* 0x0000000a20007c0c */ /* 0x008fe2000c761270 */
[----:B------:R-:W3:Y:S01]  /*11c3d0*/  LDCU UR68, c[0x0][0x398] ;  /* 0x00007300ff4477ac */ /* 0x000ee20008000800 */
[----:B------:R-:W-:Y:S02]  /*11c3e0*/  ISETP.LT.AND P0, PT, R33, UR24, !P0 ;  /* 0x0000001821007c0c */ /* 0x000fe4000c701270 */
[----:B------:R-:W-:Y:S01]  /*11c3f0*/  LOP3.LUT R60, R60, 0xfffffffe, RZ, 0xc0, !PT ;  /* 0xfffffffe3c3c7812 */ /* 0x000fe200078ec0ff */
[----:B------:R-:W0:Y:S08]  /*11c400*/  LDCU UR24, c[0x0][0x398] ;  /* 0x00007300ff1877ac */ /* 0x000e300008000800 */
[----:B------:R-:W-:-:S02]  /*11c410*/  @P3 LOP3.LUT R60, R60, 0x1, RZ, 0xfc, !PT ;  /* 0x000000013c3c3812 */ /* 0x000fc400078efcff */
[----:B----4-:R-:W-:-:S04]  /*11c420*/  LOP3.LUT R52, R52, 0x7fffffff, RZ, 0xc0, !PT ;  /* 0x7fffffff34347812 */ /* 0x010fc800078ec0ff */
[----:B------:R-:W-:-:S04]  /*11c430*/  @P2 LOP3.LUT R52, R52, 0x80000000, RZ, 0xfc, !PT ;  /* 0x8000000034342812 */ /* 0x000fc800078efcff */
[----:B------:R-:W-:-:S04]  /*11c440*/  LOP3.LUT R52, R52, 0xbfffffff, RZ, 0xc0, !PT ;  /* 0xbfffffff34347812 */ /* 0x000fc800078ec0ff */
[----:B------:R-:W-:-:S04]  /*11c450*/  @P1 LOP3.LUT R52, R52, 0x40000000, RZ, 0xfc, !PT ;  /* 0x4000000034341812 */ /* 0x000fc800078efcff */
[----:B------:R-:W-:-:S04]  /*11c460*/  LOP3.LUT R52, R52, 0xdfffffff, RZ, 0xc0, !PT ;  /* 0xdfffffff34347812 */ /* 0x000fc800078ec0ff */
[----:B------:R-:W-:Y:S02]  /*11c470*/  @P0 LOP3.LUT R52, R52, 0x20000000, RZ, 0xfc, !PT ;  /* 0x2000000034340812 */ /* 0x000fe400078efcff */
[----:B--2---:R-:W-:Y:S02]  /*11c480*/  PRMT R35, R40, 0x5410, R35 ;  /* 0x0000541028237816 */ /* 0x004fe40000000023 */
[----:B------:R-:W-:Y:S01]  /*11c490*/  ISETP.GE.AND P0, PT, R36, UR15, PT ;  /* 0x0000000f24007c0c */ /* 0x000fe2000bf06270 */
[----:B------:R-:W2:Y:S01]  /*11c4a0*/  LDCU.64 UR14, c[0x0][0x398] ;  /* 0x00007300ff0e77ac */ /* 0x000ea20008000a00 */
[----:B------:R-:W4:Y:S04]  /*11c4b0*/  LDL.LU R36, [R1+0x5204] ;  /* 0x0052040001247983 */ /* 0x000f280000300800 */
[----:B------:R0:W-:Y:S04]  /*11c4c0*/  STL [R1+0x488], R35 ;  /* 0x0004882301007387 */ /* 0x0001e80000100800 */
[----:B0-----:R-:W3:Y:S04]  /*11c4d0*/  LDL.LU R35, [R1+0x204] ;  /* 0x0002040001237983 */ /* 0x001ee80000300800 */
[----:B------:R-:W3:Y:S01]  /*11c4e0*/  LDL.LU R40, [R1+0x474] ;  /* 0x0004740001287983 */ /* 0x000ee20000300800 */
[----:B-1----:R-:W-:-:S02]  /*11c4f0*/  ISETP.LT.AND P3, PT, R32, UR8, !P0 ;  /* 0x0000000820007c0c */ /* 0x002fc4000c761270 */
[----:B------:R-:W-:Y:S01]  /*11c500*/  ISETP.LT.AND P2, PT, R3, UR67, !P0 ;  /* 0x0000004303007c0c */ /* 0x000fe2000c741270 */
[----:B------:R-:W0:Y:S01]  /*11c510*/  LDCU UR67, c[0x0][0x398] ;  /* 0x00007300ff4377ac */ /* 0x000e220008000800 */
[----:B------:R-:W-:Y:S02]  /*11c520*/  LOP3.LUT R52, R52, 0xefffffff, RZ, 0xc0, !PT ;  /* 0xefffffff34347812 */ /* 0x000fe400078ec0ff */
[----:B------:R-:W-:Y:S01]  /*11c530*/  ISETP.LT.AND P1, PT, R2, UR66, !P0 ;  /* 0x0000004202007c0c */ /* 0x000fe2000c721270 */
[----:B------:R-:W1:Y:S06]  /*11c540*/  LDCU UR66, c[0x0][0x398] ;  /* 0x00007300ff4277ac */ /* 0x000e6c0008000800 */
[----:B------:R-:W-:-:S04]  /*11c550*/  @P3 LOP3.LUT R52, R52, 0x10000000, RZ, 0xfc, !PT ;  /* 0x1000000034343812 */ /* 0x000fc800078efcff */
[----:B------:R-:W-:-:S04]  /*11c560*/  LOP3.LUT R52, R52, 0xf7ffffff, RZ, 0xc0, !PT ;  /* 0xf7ffffff34347812 */ /* 0x000fc800078ec0ff */
[----:B------:R-:W-:Y:S02]  /*11c570*/  @P2 LOP3.LUT R52, R52, 0x8000000, RZ, 0xfc, !PT ;  /* 0x0800000034342812 */ /* 0x000fe400078efcff */
[----:B------:R-:W-:Y:S01]  /*11c580*/  ISETP.LT.AND P0, PT, R33, UR22, !P0 ;  /* 0x0000001621007c0c */ /* 0x000fe2000c701270 */
[----:B------:R-:W0:Y:S01]  /*11c590*/  LDCU UR22, c[0x0][0x398] ;  /* 0x00007300ff1677ac */ /* 0x000e220008000800 */
[----:B------:R-:W-:-:S04]  /*11c5a0*/  LOP3.LUT R52, R52, 0xfbffffff, RZ, 0xc0, !PT ;  /* 0xfbffffff34347812 */ /* 0x000fc800078ec0ff */
[----:B------:R-:W-:Y:S02]  /*11c5b0*/  @P1 LOP3.LUT R52, R52, 0x4000000, RZ, 0xfc, !PT ;  /* 0x0400000034341812 */ /* 0x000fe400078efcff */
[----:B------:R-:W-:Y:S02]  /*11c5c0*/  PRMT R37, R38, 0x5410, R61 ;  /* 0x0000541026257816 */ /* 0x000fe4000000003d */
[----:B------:R-:W-:-:S04]  /*11c5d0*/  LOP3.LUT R52, R52, 0xfdffffff, RZ, 0xc0, !PT ;  /* 0xfdffffff34347812 */ /* 0x000fc800078ec0ff */
[----:B------:R-:W-:Y:S02]  /*11c5e0*/  @P0 LOP3.LUT R52, R52, 0x2000000, RZ, 0xfc, !PT ;  /* 0x0200000034340812 */ /* 0x000fe400078efcff */
[----:B------:R-:W-:Y:S01]  /*11c5f0*/  ISETP.GE.AND P0, PT, R34, UR13, PT ;  /* 0x0000000d22007c0c */ /* 0x000fe2000bf06270 */
[----:B------:R-:W0:Y:S01]  /*11c600*/  LDCU.64 UR12, c[0x0][0x398] ;  /* 0x00007300ff0c77ac */ /* 0x000e220008000a00 */
[----:B------:R-:W3:Y:S04]  /*11c610*/  LDL.LU R34, [R1+0x5208] ;  /* 0x0052080001227983 */ /* 0x000ee80000300800 */
[----:B------:R-:W-:Y:S04]  /*11c620*/  STL [R1+0x480], R37 ;  /* 0x0004802501007387 */ /* 0x000fe80000100800 */
[----:B------:R-:W3:Y:S04]  /*11c630*/  LDL.LU R61, [R1+0x200] ;  /* 0x00020000013d7983 */ /* 0x000ee80000300800 */
[----:B------:R-:W3:Y:S01]  /*11c640*/  LDL.LU R38, [R1+0x478] ;  /* 0x0004780001267983 */ /* 0x000ee20000300800 */
[----:B--2---:R-:W-:-:S02]  /*11c650*/  ISETP.LT.AND P3, PT, R32, UR14, !P0 ;  /* 0x0000000e20007c0c */ /* 0x004fc4000c761270 */
[----:B------:R-:W-:Y:S01]  /*11c660*/  ISETP.LT.AND P2, PT, R3, UR65, !P0 ;  /* 0x0000004103007c0c */ /* 0x000fe2000c741270 */
[----:B------:R-:W2:Y:S01]  /*11c670*/  LDCU UR65, c[0x0][0x398] ;  /* 0x00007300ff4177ac */ /* 0x000ea20008000800 */
        /* <DEDUP_REMOVED lines=11> */
[----:B------:R-:W-:-:S04]  /*11c730*/  @P0 LOP3.LUT R52, R52, 0x200000, RZ, 0xfc, !PT ;  /* 0x0020000034340812 */ /* 0x000fc800078efcff */
[----:B------:R-:W-:Y:S02]  /*11c740*/  LOP3.LUT R52, R52, 0xffefffff, RZ, 0xc0, !PT ;  /* 0xffefffff34347812 */ /* 0x000fe400078ec0ff */
[----:B----4-:R-:W-:Y:S01]  /*11c750*/  ISETP.GE.AND P0, PT, R36, UR11, PT ;  /* 0x0000000b24007c0c */ /* 0x010fe2000bf06270 */
[----:B------:R-:W4:Y:S01]  /*11c760*/  LDCU.64 UR10, c[0x0][0x398] ;  /* 0x00007300ff0a77ac */ /* 0x000f220008000a00 */
[----:B------:R-:W2:Y:S01]  /*11c770*/  LDL.LU R36, [R1+0x520c] ;  /* 0x00520c0001247983 */ /* 0x000ea20000300800 */
[----:B---3--:R-:W-:-:S05]  /*11c780*/  PRMT R35, R40, 0x5410, R35 ;  /* 0x0000541028237816 */ /* 0x008fca0000000023 */
[----:B------:R3:W-:Y:S04]  /*11c790*/  STL [R1+0x47c], R35 ;  /* 0x00047c2301007387 */ /* 0x0007e80000100800 */
[----:B---3--:R-:W3:Y:S04]  /*11c7a0*/  LDL.LU R35, [R1+0x1fc] ;  /* 0x0001fc0001237983 */ /* 0x008ee80000300800 */
[----:B------:R-:W3:Y:S01]  /*11c7b0*/  LDL.LU R40, [R1+0x470] ;  /* 0x0004700001287983 */ /* 0x000ee20000300800 */
[----:B0-----:R-:W-:Y:S02]  /*11c7c0*/  ISETP.LT.AND P3, PT, R32, UR12, !P0 ;  /* 0x0000000c20007c0c */ /* 0x001fe4000c761270 */
[----:B------:R-:W-:Y:S01]  /*11c7d0*/  ISETP.LT.AND P2, PT, R3, UR63, !P0 ;  /* 0x0000003f03007c0c */ /* 0x000fe2000c741270 */
[----:B------:R-:W0:Y:S01]  /*11c7e0*/  LDCU UR63, c[0x0][0x398] ;  /* 0x00007300ff3f77ac */ /* 0x000e220008000800 */
[----:B------:R-:W-:-:S09]  /*11c7f0*/  ISETP.LT.AND P1, PT, R2, UR62, !P0 ;  /* 0x0000003e02007c0c */ /* 0x000fd2000c721270 */
        /* <DEDUP_REMOVED lines=8> */
[----:B------:R-:W-:Y:S02]  /*11c880*/  LOP3.LUT R52, R52, 0xfffdffff, RZ, 0xc0, !PT ;  /* 0xfffdffff34347812 */ /* 0x000fe400078ec0ff */
[----:B------:R-:W-:Y:S02]  /*11c890*/  PRMT R37, R38, 0x5410, R61 ;  /* 0x0000541026257816 */ /* 0x000fe4000000003d */
[----:B------:R-:W-:Y:S02]  /*11c8a0*/  @P0 LOP3.LUT R52, R52, 0x20000, RZ, 0xfc, !PT ;  /* 0x0002000034340812 */ /* 0x000fe400078efcff */
[----:B------:R-:W-:Y:S01]  /*11c8b0*/  ISETP.GE.AND P0, PT, R34, UR9, PT ;  /* 0x0000000922007c0c */ /* 0x000fe2000bf06270 */
[----:B------:R-:W0:Y:S01]  /*11c8c0*/  LDCU.64 UR8, c[0x0][0x398] ;  /* 0x00007300ff0877ac */ /* 0x000e220008000a00 */
[----:B------:R-:W3:Y:S04]  /*11c8d0*/  LDL.LU R34, [R1+0x5210] ;  /* 0x0052100001227983 */ /* 0x000ee80000300800 */
[----:B------:R-:W-:Y:S04]  /*11c8e0*/  STL [R1+0x474], R37 ;  /* 0x0004742501007387 */ /* 0x000fe80000100800 */
[----:B------:R-:W3:Y:S04]  /*11c8f0*/  LDL.LU R61, [R1+0x1f8] ;  /* 0x0001f800013d7983 */ /* 0x000ee80000300800 */
[----:B------:R-:W3:Y:S01]  /*11c900*/  LDL.LU R38, [R1+0x7b0] ;  /* 0x0007b00001267983 */ /* 0x000ee20000300800 */
[----:B----4-:R-:W-:-:S02]  /*11c910*/  ISETP.LT.AND P3, PT, R32, UR10, !P0 ;  /* 0x0000000a20007c0c */ /* 0x010fc4000c761270 */
[----:B------:R-:W-:Y:S01]  /*11c920*/  ISETP.LT.AND P2, PT, R3, UR61, !P0 ;  /* 0x0000003d03007c0c */ /* 0x000fe2000c741270 */
[----:B------:R-:W4:Y:S01]  /*11c930*/  LDCU UR61, c[0x0][0x398] ;  /* 0x00007300ff3d77ac */ /* 0x000f220008000800 */
        /* <DEDUP_REMOVED lines=13> */
[----:B--2---:R-:W-:Y:S01]  /*11ca10*/  ISETP.GE.AND P0, PT, R36, UR15, PT ;  /* 0x0000000f24007c0c */ /* 0x004fe2000bf06270 */
[----:B------:R-:W2:Y:S03]  /*11ca20*/  LDCU.64 UR14, c[0x0][0x398] ;  /* 0x00007300ff0e77ac */ /* 0x000ea60008000a00 */
[----:B0-----:R-:W-:Y:S02]  /*11ca30*/  ISETP.LT.AND P3, PT, R32, UR8, !P0 ;  /* 0x0000000820007c0c */ /* 0x001fe4000c761270 */
[----:B------:R-:W-:Y:S01]  /*11ca40*/  ISETP.LT.AND P2, PT, R3, UR59, !P0 ;  /* 0x0000003b03007c0c */ /* 0x000fe2000c741270 */
[----:B------:R-:W0:Y:S01]  /*11ca50*/  LDCU UR59, c[0x0][0x398] ;  /* 0x00007300ff3b77ac */ /* 0x000e220008000800 */
[----:B---3--:R-:W-:-:S02]  /*11ca60*/  PRMT R36, R40, 0x5410, R35 ;  /* 0x0000541028247816 */ /* 0x008fc40000000023 */
[----:B------:R-:W3:Y:S04]  /*11ca70*/  LDL.LU R35, [R1+0x5214] ;  /* 0x0052140001237983 */ /* 0x000ee80000300800 */
[----:B------:R0:W-:Y:S04]  /*11ca80*/  STL [R1+0x478], R36 ;  /* 0x0004782401007387 */ /* 0x0001e80000100800 */
[----:B------:R-:W4:Y:S01]  /*11ca90*/  LDL.LU R40, [R1+0x1f4] ;  /* 0x0001f40001287983 */ /* 0x000f220000300800 */
        /* <DEDUP_REMOVED lines=12> */
[----:B------:R-:W1:Y:S01]  /*11cb60*/  LDCU.64 UR12, c[0x0][0x398] ;  /* 0x00007300ff0c77ac */ /* 0x000e620008000a00 */
[----:B------:R-:W4:Y:S01]  /*11cb70*/  LDL.LU R34, [R1+0x5218] ;  /* 0x0052180001227983 */ /* 0x000f220000300800 */
[----:B0-----:R-:W-:-:S05]  /*11cb80*/  PRMT R36, R38, 0x5410, R61 ;  /* 0x0000541026247816 */ /* 0x001fca000000003d */
[----:B------:R0:W-:Y:S04]  /*11cb90*/  STL [R1+0x470], R36 ;  /* 0x0004702401007387 */ /* 0x0001e80000100800 */
[----:B------:R-:W4:Y:S04]  /*11cba0*/  LDL.LU R61, [R1+0x1f0] ;  /* 0x0001f000013d7983 */ /* 0x000f280000300800 */
[----:B------:R-:W4:Y:S01]  /*11cbb0*/  LDL.LU R38, [R1+0x430] ;  /* 0x0004300001267983 */ /* 0x000f220000300800 */
        /* <DEDUP_REMOVED lines=16> */
[----:B---3--:R-:W-:Y:S01]  /*11ccc0*/  ISETP.GE.AND P0, PT, R35, UR11, PT ;  /* 0x0000000b23007c0c */ /* 0x008fe2000bf06270 */
[----:B------:R-:W3:Y:S01]  /*11ccd0*/  LDCU.64 UR10, c[0x0][0x398] ;  /* 0x00007300ff0a77ac */ /* 0x000ee20008000a00 */
[----:B----4-:R-:W-:Y:S02]  /*11cce0*/  PRMT R35, R51, 0x5410, R40 ;  /* 0x0000541033237816 */ /* 0x010fe40000000028 */
[----:B------:R-:W4:Y:S01]  /*11ccf0*/  LDL.LU R51, [R1+0x57bc] ;  /* 0x0057bc0001337983 */ /* 0x000f220000300800 */
[----:B-1----:R-:W-:-:S03]  /*11cd00*/  ISETP.LT.AND P3, PT, R32, UR12, !P0 ;  /* 0x0000000c20007c0c */ /* 0x002fc6000c761270 */
[----:B0-----:R-:W2:Y:S01]  /*11cd10*/  LDL.LU R36, [R1+0x521c] ;  /* 0x00521c0001247983 */ /* 0x001ea20000300800 */
[----:B------:R-:W-:Y:S01]  /*11cd20*/  ISETP.LT.AND P2, PT, R3, UR44, !P0 ;  /* 0x0000002c03007c0c */ /* 0x000fe2000c741270 */
[----:B------:R-:W0:Y:S01]  /*11cd30*/  LDCU UR44, c[0x0][0x398] ;  /* 0x00007300ff2c77ac */ /* 0x000e220008000800 */
[----:B------:R-:W-:-:S07]  /*11cd40*/  ISETP.LT.AND P1, PT, R2, UR45, !P0 ;  /* 0x0000002d02007c0c */ /* 0x000fce000c721270 */
[----:B------:R-:W-:Y:S01]  /*11cd50*/  @P3 LOP3.LUT R52, R52, 0x10, RZ, 0xfc, !PT ;  /* 0x0000001034343812 */ /* 0x000fe200078efcff */
[----:B------:R1:W-:Y:S01]  /*11cd60*/  STL [R1+0x434], R35 ;  /* 0x0004342301007387 */ /* 0x0003e20000100800 */
[----:B------:R-:W0:Y:S02]  /*11cd70*/  LDCU UR45, c[0x0][0x398] ;  /* 0x00007300ff2d77ac */ /* 0x000e240008000800 */
[----:B------:R-:W-:-:S04]  /*11cd80*/  LOP3.LUT R52, R52, 0xfffffff7, RZ, 0xc0, !PT ;  /* 0xfffffff734347812 */ /* 0x000fc800078ec0ff */
[----:B------:R-:W-:Y:S02]  /*11cd90*/  @P2 LOP3.LUT R52, R52, 0x8, RZ, 0xfc, !PT ;  /* 0x0000000834342812 */ /* 0x000fe400078efcff */
[----:B------:R-:W-:Y:S01]  /*11cda0*/  ISETP.LT.AND P0, PT, R33, UR56, !P0 ;  /* 0x0000003821007c0c */ /* 0x000fe2000c701270 */
[----:B-1----:R-:W2:Y:S01]  /*11cdb0*/  LDL.LU R35, [R1+0x1ec] ;  /* 0x0001ec0001237983 */ /* 0x002ea20000300800 */
[----:B------:R-:W-:Y:S01]  /*11cdc0*/  LOP3.LUT R52, R52, 0xfffffffb, RZ, 0xc0, !PT ;  /* 0xfffffffb34347812 */ /* 0x000fe200078ec0ff */
[----:B------:R-:W1:Y:S02]  /*11cdd0*/  LDCU UR56, c[0x0][0x398] ;  /* 0x00007300ff3877ac */ /* 0x000e640008000800 */
[----:B------:R-:W2:Y:S01]  /*11cde0*/  LDL.LU R40, [R1+0x698] ;  /* 0x0006980001287983 */ /* 0x000ea20000300800 */
[----:B------:R-:W-:-:S04]  /*11cdf0*/  @P1 LOP3.LUT R52, R52, 0x4, RZ, 0xfc, !PT ;  /* 0x0000000434341812 */ /* 0x000fc800078efcff */
[----:B------:R-:W-:-:S04]  /*11ce00*/  LOP3.LUT R52, R52, 0xfffffffd, RZ, 0xc0, !PT ;  /* 0xfffffffd34347812 */ /* 0x000fc800078ec0ff */
[----:B------:R-:W-:Y:S02]  /*11ce10*/  @P0 LOP3.LUT R52, R52, 0x2, RZ, 0xfc, !PT ;  /* 0x0000000234340812 */ /* 0x000fe400078efcff */
[----:B------:R-:W-:Y:S01]  /*11ce20*/  ISETP.GE.AND P0, PT, R34, UR9, PT ;  /* 0x0000000922007c0c */ /* 0x000fe2000bf06270 */
[----:B------:R-:W0:Y:S01]  /*11ce30*/  LDCU.64 UR8, c[0x0][0x398] ;  /* 0x00007300ff0877ac */ /* 0x000e220008000a00 */
[----:B------:R-:W2:Y:S01]  /*11ce40*/  LDL.LU R34, [R1+0x5220] ;  /* 0x0052200001227983 */ /* 0x000ea20000300800 */
[----:B------:R-:W-:-:S05]  /*11ce50*/  PRMT R37, R38, 0x5410, R61 ;  /* 0x0000541026257816 */ /* 0x000fca000000003d */
        /* <DEDUP_REMOVED lines=10> */
[----:B------:R-:W0:Y:S01]  /*11cf00*/  LDCU UR54, c[0x0][0x398] ;  /* 0x00007300ff3677ac */ /* 0x000e220008000800 */
[----:B------:R-:W0:Y:S07]  /*11cf10*/  LDCU UR10, c[0x0][0x398] ;  /* 0x00007300ff0a77ac */ /* 0x000e2e0008000800 */
[----:B------:R-:W-:-:S02]  /*11cf20*/  @P3 LOP3.LUT R52, R52, 0x1, RZ, 0xfc, !PT ;  /* 0x0000000134343812 */ /* 0x000fc400078efcff */
[----:B----4-:R-:W-:-:S04]  /*11cf30*/  LOP3.LUT R51, R51, 0x7fffffff, RZ, 0xc0, !PT ;  /* 0x7fffffff33337812 */ /* 0x010fc800078ec0ff */
[----:B------:R-:W-:-:S04]  /*11cf40*/  @P2 LOP3.LUT R51, R51, 0x80000000, RZ, 0xfc, !PT ;  /* 0x8000000033332812 */ /* 0x000fc800078efcff */
[----:B------:R-:W-:-:S04]  /*11cf50*/  LOP3.LUT R51, R51, 0xbfffffff, RZ, 0xc0, !PT ;  /* 0xbfffffff33337812 */ /* 0x000fc800078ec0ff */
[----:B------:R-:W-:-:S04]  /*11cf60*/  @P1 LOP3.LUT R51, R51, 0x40000000, RZ, 0xfc, !PT ;  /* 0x4000000033331812 */ /* 0x000fc800078efcff */
[----:B------:R-:W-:-:S04]  /*11cf70*/  LOP3.LUT R51, R51, 0xdfffffff, RZ, 0xc0, !PT ;  /* 0xdfffffff33337812 */ /* 0x000fc800078ec0ff */
[----:B------:R-:W-:Y:S02]  /*11cf80*/  @P0 LOP3.LUT R51, R51, 0x20000000, RZ, 0xfc, !PT ;  /* 0x2000000033330812 */ /* 0x000fe400078efcff */
[----:B--2---:R-:W-:Y:S01]  /*11cf90*/  ISETP.GE.AND P0, PT, R36, UR15, PT ;  /* 0x0000000f24007c0c */ /* 0x004fe2000bf06270 */
[----:B------:R-:W2:Y:S01]  /*11cfa0*/  LDCU.64 UR14, c[0x0][0x398] ;  /* 0x00007300ff0e77ac */ /* 0x000ea20008000a00 */
[----:B------:R-:W4:Y:S02]  /*11cfb0*/  LDL.LU R36, [R1+0x5224] ;  /* 0x0052240001247983 */ /* 0x000f240000300800 */
[----:B0-----:R-:W-:Y:S02]  /*11cfc0*/  ISETP.LT.AND P3, PT, R32, UR8, !P0 ;  /* 0x0000000820007c0c */ /* 0x001fe4000c761270 */
        /* <DEDUP_REMOVED lines=10> */
[----:B------:R-:W-:Y:S02]  /*11d070*/  LOP3.LUT R51, R51, 0xfbffffff, RZ, 0xc0, !PT ;  /* 0xfbffffff33337812 */ /* 0x000fe400078ec0ff */
[----:B------:R-:W-:Y:S02]  /*11d080*/  PRMT R35, R40, 0x5410, R35 ;  /* 0x0000541028237816 */ /* 0x000fe40000000023 */
[----:B------:R-:W-:-:S03]  /*11d090*/  @P1 LOP3.LUT R51, R51, 0x4000000, RZ, 0xfc, !PT ;  /* 0x0400000033331812 */ /* 0x000fc600078efcff */
[----:B------:R0:W-:Y:S01]  /*11d0a0*/  STL [R1+0x430], R35 ;  /* 0x0004302301007387 */ /* 0x0001e20000100800 */
[----:B------:R-:W-:-:S04]  /*11d0b0*/  LOP3.LUT R51, R51, 0xfdffffff, RZ, 0xc0, !PT ;  /* 0xfdffffff33337812 */ /* 0x000fc800078ec0ff */
[----:B------:R-:W-:Y:S01]  /*11d0c0*/  @P0 LOP3.LUT R51, R51, 0x2000000, RZ, 0xfc, !PT ;  /* 0x0200000033330812 */ /* 0x000fe200078efcff */
[----:B0-----:R-:W3:Y:S01]  /*11d0d0*/  LDL.LU R35, [R1+0x1e4] ;  /* 0x0001e40001237983 */ /* 0x001ee20000300800 */
[----:B------:R-:W-:-:S03]  /*11d0e0*/  PRMT R37, R38, 0x5410, R61 ;  /* 0x0000541026257816 */ /* 0x000fc6000000003d */
[----:B------:R-:W3:Y:S01]  /*11d0f0*/  LDL.LU R40, [R1+0x420] ;  /* 0x0004200001287983 */ /* 0x000ee20000300800 */
[----:B------:R-:W-:Y:S01]  /*11d100*/  ISETP.GE.AND P0, PT, R34, UR13, PT ;  /* 0x0000000d22007c0c */ /* 0x000fe2000bf06270 */
[----:B------:R-:W0:Y:S02]  /*11d110*/  LDCU.64 UR12, c[0x0][0x398] ;  /* 0x00007300ff0c77ac */ /* 0x000e240008000a00 */
        /* <DEDUP_REMOVED lines=8> */
[----:B------:R-:W-:-:S07]  /*11d1a0*/  ISETP.LT.AND P1, PT, R2, UR19, !P0 ;  /* 0x0000001302007c0c */ /* 0x000fce000c721270 */
[----:B------:R-:W-:-:S04]  /*11d1b0*/  @P3 LOP3.LUT R51, R51, 0x1000000, RZ, 0xfc, !PT ;  /* 0x0100000033333812 */ /* 0x000fc800078efcff */
[----:B------:R-:W-:Y:S02]  /*11d1c0*/  LOP3.LUT R51, R51, 0xff7fffff, RZ, 0xc0, !PT ;  /* 0xff7fffff33337812 */ /* 0x000fe400078ec0ff */
[----:B------:R-:W-:Y:S01]  /*11d1d0*/  ISETP.LT.AND P0, PT, R33, UR18, !P0 ;  /* 0x0000001221007c0c */ /* 0x000fe2000c701270 */
[----:B------:R-:W0:Y:S01]  /*11d1e0*/  LDCU.64 UR18, c[0x0][0x398] ;  /* 0x00007300ff1277ac */ /* 0x000e220008000a00 */
[----:B------:R-:W-:-:S04]  /*11d1f0*/  @P2 LOP3.LUT R51, R51, 0x800000, RZ, 0xfc, !PT ;  /* 0x0080000033332812 */ /* 0x000fc800078efcff */
[----:B------:R-:W-:-:S04]  /*11d200*/  LOP3.LUT R51, R51, 0xffbfffff, RZ, 0xc0, !PT ;  /* 0xffbfffff33337812 */ /* 0x000fc800078ec0ff */
[----:B------:R-:W-:-:S04]  /*11d210*/  @P1 LOP3.LUT R51, R51, 0x400000, RZ, 0xfc, !PT ;  /* 0x0040000033331812 */ /* 0x000fc800078efcff */
[----:B------:R-:W-:-:S04]  /*11d220*/  LOP3.LUT R51, R51, 0xffdfffff, RZ, 0xc0, !PT ;  /* 0xffdfffff33337812 */ /* 0x000fc800078ec0ff */
[----:B------:R-:W-:-:S04]  /*11d230*/  @P0 LOP3.LUT R51, R51, 0x200000, RZ, 0xfc, !PT ;  /* 0x0020000033330812 */ /* 0x000fc800078efcff */
[----:B------:R-:W-:Y:S02]  /*11d240*/  LOP3.LUT R51, R51, 0xffefffff, RZ, 0xc0, !PT ;  /* 0xffefffff33337812 */ /* 0x000fe400078ec0ff */
[----:B----4-:R-:W-:Y:S01]  /*11d250*/  ISETP.GE.AND P0, PT, R36, UR11, PT ;  /* 0x0000000b24007c0c */ /* 0x010fe2000bf06270 */
[----:B------:R-:W4:Y:S01]  /*11d260*/  LDCU UR11, c[0x0][0x398] ;  /* 0x00007300ff0b77ac */ /* 0x000f220008000800 */
[----:B------:R-:W2:Y:S02]  /*11d270*/  LDL.LU R36, [R1+0x522c] ;  /* 0x00522c0001247983 */ /* 0x000ea40000300800 */
        /* <DEDUP_REMOVED lines=13> */
[----:B---3--:R-:W-:-:S05]  /*11d350*/  PRMT R35, R40, 0x5410, R35 ;  /* 0x0000541028237816 */ /* 0x008fca0000000023 */
[----:B------:R3:W-:Y:S01]  /*11d360*/  STL [R1+0x428], R35 ;  /* 0x0004282301007387 */ /* 0x0007e20000100800 */
[----:B------:R-:W-:Y:S02]  /*11d370*/  @P0 LOP3.LUT R51, R51, 0x20000, RZ, 0xfc, !PT ;  /* 0x0002000033330812 */ /* 0x000fe400078efcff */
[----:B------:R-:W-:Y:S01]  /*11d380*/  ISETP.GE.AND P0, PT, R34, UR9, PT ;  /* 0x0000000922007c0c */ /* 0x000fe2000bf06270 */
[----:B------:R-:W0:Y:S01]  /*11d390*/  LDCU.64 UR8, c[0x0][0x398] ;  /* 0x00007300ff0877ac */ /* 0x000e220008000a00 */
[----:B---3--:R-:W3:Y:S01]  /*11d3a0*/  LDL.LU R35, [R1+0x1dc] ;  /* 0x0001dc0001237983 */ /* 0x008ee20000300800 */
[----:B------:R-:W-:-:S03]  /*11d3b0*/  PRMT R37, R38, 0x5410, R61 ;  /* 0x0000541026257816 */ /* 0x000fc6000000003d */
[----:B------:R-:W3:Y:S04]  /*11d3c0*/  LDL.LU R40, [R1+0x418] ;  /* 0x0004180001287983 */ /* 0x000ee80000300800 */
[----:B------:R-:W4:Y:S04]  /*11d3d0*/  LDL.LU R34, [R1+0x5230] ;  /* 0x0052300001227983 */ /* 0x000f280000300800 */
[----:B------:R-:W-:Y:S04]  /*11d3e0*/  STL [R1+0x424], R37 ;  /* 0x0004242501007387 */ /* 0x000fe80000100800 */
[----:B------:R-:W4:Y:S01]  /*11d3f0*/  LDL.LU R38, [R1+0x3f4] ;  /* 0x0003f40001267983 */ /* 0x000f220000300800 */
[----:B------:R-:W-:-:S02]  /*11d400*/  ISETP.LT.AND P3, PT, R32, UR12, !P0 ;  /* 0x0000000c20007c0c */ /* 0x000fc4000c761270 */
        /* <DEDUP_REMOVED lines=16> */
[----:B------:R-:W2:Y:S01]  /*11d510*/  LDCU.64 UR14, c[0x0][0x398] ;  /* 0x00007300ff0e77ac */ /* 0x000ea20008000a00 */
[----:B---3--:R-:W-:Y:S02]  /*11d520*/  PRMT R36, R40, 0x5410, R35 ;  /* 0x0000541028247816 */ /* 0x008fe40000000023 */
[----:B------:R-:W3:Y:S04]  /*11d530*/  LDL.LU R35, [R1+0x5234] ;  /* 0x0052340001237983 */ /* 0x000ee80000300800 */
[----:B------:R4:W-:Y:S04]  /*11d540*/  STL [R1+0x41c], R36 ;  /* 0x00041c2401007387 */ /* 0x0009e80000100800 */
[----:B------:R-:W3:Y:S01]  /*11d550*/  LDL.LU R40, [R1+0x1d4] ;  /* 0x0001d40001287983 */ /* 0x000ee20000300800 */
[----:B----4-:R-:W-:-:S03]  /*11d560*/  PRMT R36, R38, 0x5410, R50 ;  /* 0x0000541026247816 */ /* 0x010fc60000000032 */
[----:B------:R-:W4:Y:S01]  /*11d570*/  LDL.LU R50, [R1+0x57b8] ;  /* 0x0057b80001327983 */ /* 0x000f220000300800 */
        /* <DEDUP_REMOVED lines=14> */
[----:B------:R-:W0:Y:S01]  /*11d660*/  LDCU.64 UR18, c[0x0][0x398] ;  /* 0x00007300ff1277ac */ /* 0x000e220008000a00 */
[----:B------:R-:W4:Y:S04]  /*11d670*/  LDL.LU R34, [R1+0x5238] ;  /* 0x0052380001227983 */ /* 0x000f280000300800 */
[----:B------:R0:W-:Y:S04]  /*11d680*/  STL [R1+0x420], R36 ;  /* 0x0004202401007387 */ /* 0x0001e80000100800 */
[----:B------:R-:W4:Y:S04]  /*11d690*/  LDL.LU R61, [R1+0x1d0] ;  /* 0x0001d000013d7983 */ /* 0x000f280000300800 */
[----:B------:R-:W4:Y:S01]  /*11d6a0*/  LDL.LU R38, [R1+0x3ec] ;  /* 0x0003ec0001267983 */ /* 0x000f220000300800 */
        /* <DEDUP_REMOVED lines=19> */
[----:B------:R-:W4:Y:S04]  /*11d7e0*/  LDL.LU R50, [R1+0x57b4] ;  /* 0x0057b40001327983 */ /* 0x000f280000300800 */
[----:B0-----:R-:W2:Y:S04]  /*11d7f0*/  LDL.LU R36, [R1+0x523c] ;  /* 0x00523c0001247983 */ /* 0x001ea80000300800 */
[----:B------:R0:W-:Y:S04]  /*11d800*/  STL [R1+0x418], R35 ;  /* 0x0004182301007387 */ /* 0x0001e80000100800 */
[----:B0-----:R-:W2:Y:S04]  /*11d810*/  LDL.LU R35, [R1+0x1cc] ;  /* 0x0001cc0001237983 */ /* 0x001ea80000300800 */
[----:B------:R-:W2:Y:S01]  /*11d820*/  LDL.LU R40, [R1+0x3f0] ;  /* 0x0003f00001287983 */ /* 0x000ea20000300800 */
[----:B------:R-:W-:-:S02]  /*11d830*/  ISETP.LT.AND P3, PT, R32, UR18, !P0 ;  /* 0x0000001220007c0c */ /* 0x000fc4000c761270 */
        /* <DEDUP_REMOVED lines=16> */
[----:B------:R-:W2:Y:S04]  /*11d940*/  LDL.LU R34, [R1+0x5240] ;  /* 0x0052400001227983 */ /* 0x000ea80000300800 */
[----:B------:R-:W2:Y:S04]  /*11d950*/  LDL.LU R61, [R1+0x1c8] ;  /* 0x0001c800013d7983 */ /* 0x000ea80000300800 */
[----:B------:R-:W-:Y:S04]  /*11d960*/  STL [R1+0x3f8], R37 ;  /* 0x0003f82501007387 */ /* 0x000fe80000100800 */
[----:B------:R-:W2:Y:S01]  /*11d970*/  LDL.LU R38, [R1+0x3e4] ;  /* 0x0003e40001267983 */ /* 0x000ea20000300800 */
[----:B------:R-:W-:Y:S01]  /*11d980*/  ISETP.LT.AND P2, PT, R3, UR41, !P0 ;  /* 0x0000002903007c0c */ /* 0x000fe2000c741270 */
[----:B------:R-:W1:Y:S01]  /*11d990*/  LDCU UR41, c[0x0][0x398] ;  /* 0x00007300ff2977ac */ /* 0x000e620008000800 */
[----:B------:R-:W-:-:S02]  /*11d9a0*/  ISETP.LT.AND P1, PT, R2, UR39, !P0 ;  /* 0x0000002702007c0c */ /* 0x000fc4000c721270 */
[----:B---3--:R-:W-:Y:S01]  /*11d9b0*/  ISETP.LT.AND P3, PT, R32, UR12, !P0 ;  /* 0x0000000c20007c0c */ /* 0x008fe2000c761270 */
[----:B------:R-:W3:Y:S01]  /*11d9c0*/  LDCU UR39, c[0x0][0x398] ;  /* 0x00007300ff2777ac */ /* 0x000ee20008000800 */
[----:B0-----:R-:W-:Y:S02]  /*11d9d0*/  ISETP.LT.AND P0, PT, R33, UR65, !P0 ;  /* 0x0000004121007c0c */ /* 0x001fe4000c701270 */
        /* <DEDUP_REMOVED lines=14> */
[----:B0-----:R-:W4:Y:S04]  /*11dac0*/  LDL.LU R35, [R1+0x1c4] ;  /* 0x0001c40001237983 */ /* 0x001f280000300800 */
[----:B------:R-:W4:Y:S01]  /*11dad0*/  LDL.LU R40, [R1+0x3e8] ;  /* 0x0003e80001287983 */ /* 0x000f220000300800 */
[----:B------:R-:W-:-:S02]  /*11dae0*/  ISETP.LT.AND P3, PT, R32, UR8, !P0 ;  /* 0x0000000820007c0c */ /* 0x000fc4000c761270 */
[----:B---3--:R-:W-:Y:S01]  /*11daf0*/  ISETP.LT.AND P2, PT, R3, UR39, !P0 ;  /* 0x0000002703007c0c */ /* 0x008fe2000c741270 */
[----:B------:R-:W0:Y:S01]  /*11db00*/  LDCU UR39, c[0x0][0x398] ;  /* 0x00007300ff2777ac */ /* 0x000e220008000800 */
[----:B------:R-:W-:Y:S02]  /*11db10*/  LOP3.LUT R50, R50, 0xefffffff, RZ, 0xc0, !PT ;  /* 0xefffffff32327812 */ /* 0x000fe400078ec0ff */
[----:B------:R-:W-:Y:S01]  /*11db20*/  ISETP.LT.AND P1, PT, R2, UR65, !P0 ;  /* 0x0000004102007c0c */ /* 0x000fe2000c721270 */
[----:B------:R-:W3:Y:S06]  /*11db30*/  LDCU UR65, c[0x0][0x398] ;  /* 0x00007300ff4177ac */ /* 0x000eec0008000800 */
        /* <DEDUP_REMOVED lines=11> */
[----:B------:R-:W1:Y:S01]  /*11dbf0*/  LDCU.64 UR18, c[0x0][0x398] ;  /* 0x00007300ff1277ac */ /* 0x000e620008000a00 */
[----:B------:R-:W4:Y:S04]  /*11dc00*/  LDL.LU R34, [R1+0x5248] ;  /* 0x0052480001227983 */ /* 0x000f280000300800 */
[----:B------:R-:W-:Y:S04]  /*11dc10*/  STL [R1+0x3f4], R37 ;  /* 0x0003f42501007387 */ /* 0x000fe80000100800 */
[----:B------:R-:W4:Y:S04]  /*11dc20*/  LDL.LU R61, [R1+0x1c0] ;  /* 0x0001c000013d7983 */ /* 0x000f280000300800 */
[----:B------:R-:W4:Y:S01]  /*11dc30*/  LDL.LU R38, [R1+0x3e0] ;  /* 0x0003e00001267983 */ /* 0x000f220000300800 */
[----:B--2---:R-:W-:-:S02]  /*11dc40*/  ISETP.LT.AND P3, PT, R32, UR14, !P0 ;  /* 0x0000000e20007c0c */ /* 0x004fc4000c761270 */
[----:B0-----:R-:W-:Y:S01]  /*11dc50*/  ISETP.LT.AND P2, PT, R3, UR39, !P0 ;  /* 0x0000002703007c0c */ /* 0x001fe2000c741270 */
[----:B------:R-:W0:Y:S01]  /*11dc60*/  LDCU UR39, c[0x0][0x398] ;  /* 0x00007300ff2777ac */ /* 0x000e220008000800 */
[----:B------:R-:W-:Y:S02]  /*11dc70*/  LOP3.LUT R50, R50, 0xfeffffff, RZ, 0xc0, !PT ;  /* 0xfeffffff32327812 */ /* 0x000fe400078ec0ff */
[----:B---3--:R-:W-:Y:S01]  /*11dc80*/  ISETP.LT.AND P1, PT, R2, UR65, !P0 ;  /* 0x0000004102007c0c */ /* 0x008fe2000c721270 */
[----:B------:R-:W2:Y:S06]  /*11dc90*/  LDCU UR65, c[0x0][0x398] ;  /* 0x00007300ff4177ac */ /* 0x000eac0008000800 */
[----:B------:R-:W-:-:S04]  /*11dca0*/  @P3 LOP3.LUT R50, R50, 0x1000000, RZ, 0xfc, !PT ;  /* 0x0100000032323812 */ /* 0x000fc800078efcff */
[----:B------:R-:W-:-:S04]  /*11dcb0*/  LOP3.LUT R50, R50, 0xff7fffff, RZ, 0xc0, !PT ;  /* 0xff7fffff32327812 */ /* 0x000fc800078ec0ff */
[----:B------:R-:W-:Y:S02]  /*11dcc0*/  @P2 LOP3.LUT R50, R50, 0x800000, RZ, 0xfc, !PT ;  /* 0x0080000032322812 */ /* 0x000fe400078efcff */
[----:B------:R-:W-:Y:S01]  /*11dcd0*/  ISETP.LT.AND P0, PT, R33, UR30, !P0 ;  /* 0x0000001e21007c0c */ /* 0x000fe2000c701270 */
[----:B------:R-:W3:Y:S01]  /*11dce0*/  LDCU UR30, c[0x0][0x398] ;  /* 0x00007300ff1e77ac */ /* 0x000ee20008000800 */
[----:B------:R-:W-:-:S04]  /*11dcf0*/  LOP3.LUT R50, R50, 0xffbfffff, RZ, 0xc0, !PT ;  /* 0xffbfffff32327812 */ /* 0x000fc800078ec0ff */
[----:B------:R-:W-:-:S04]  /*11dd00*/  @P1 LOP3.LUT R50, R50, 0x400000, RZ, 0xfc, !PT ;  /* 0x0040000032321812 */ /* 0x000fc800078efcff */
[----:B------:R-:W-:-:S04]  /*11dd10*/  LOP3.LUT R50, R50, 0xffdfffff, RZ, 0xc0, !PT ;  /* 0xffdfffff32327812 */ /* 0x000fc800078ec0ff */
[----:B------:R-:W-:-:S04]  /*11dd20*/  @P0 LOP3.LUT R50, R50, 0x200000, RZ, 0xfc, !PT ;  /* 0x0020000032320812 */ /* 0x000fc800078efcff */
[----:B------:R-:W-:Y:S02]  /*11dd30*/  LOP3.LUT R50, R50, 0xffefffff, RZ, 0xc0, !PT ;  /* 0xffefffff32327812 */ /* 0x000fe400078ec0ff */
[----:B----4-:R-:W-:Y:S01]  /*11dd40*/  ISETP.GE.AND P0, PT, R36, UR13, PT ;  /* 0x0000000d24007c0c */ /* 0x010fe2000bf06270 */
[----:B------:R-:W4:Y:S01]  /*11dd50*/  LDCU.64 UR12, c[0x0][0x398] ;  /* 0x00007300ff0c77ac */ /* 0x000f220008000a00 */
[----:B------:R-:W3:Y:S01]  /*11dd60*/  LDL.LU R36, [R1+0x524c] ;  /* 0x00524c0001247983 */ /* 0x000ee20000300800 */
[----:B------:R-:W-:-:S05]  /*11dd70*/  PRMT R35, R40, 0x5410, R35 ;  /* 0x0000541028237816 */ /* 0x000fca0000000023 */
[----:B------:R0:W-:Y:S04]  /*11dd80*/  STL [R1+0x3ec], R35 ;  /* 0x0003ec2301007387 */ /* 0x0001e80000100800 */
[----:B0-----:R-:W3:Y:S04]  /*11dd90*/  LDL.LU R35, [R1+0x1bc] ;  /* 0x0001bc0001237983 */ /* 0x001ee80000300800 */
[----:B------:R-:W3:Y:S01]  /*11dda0*/  LDL.LU R40, [R1+0x3dc] ;  /* 0x0003dc0001287983 */ /* 0x000ee20000300800 */
[----:B-1----:R-:W-:Y:S02]  /*11ddb0*/  ISETP.LT.AND P3, PT, R32, UR18, !P0 ;  /* 0x0000001220007c0c */ /* 0x002fe4000c761270 */
[----:B--2---:R-:W-:Y:S01]  /*11ddc0*/  ISETP.LT.AND P2, PT, R3, UR65, !P0 ;  /* 0x0000004103007c0c */ /* 0x004fe2000c741270 */
[----:B------:R-:W0:Y:S01]  /*11ddd0*/  LDCU UR65, c[0x0][0x398] ;  /* 0x00007300ff4177ac */ /* 0x000e220008000800 */
[----:B------:R-:W-:-:S09]  /*11dde0*/  ISETP.LT.AND P1, PT, R2, UR28, !P0 ;  /* 0x0000001c02007c0c */ /* 0x000fd2000c721270 */
[----:B------:R-:W-:Y:S01]  /*11ddf0*/  @P3 LOP3.LUT R50, R50, 0x100000, RZ, 0xfc, !PT ;  /* 0x0010000032323812 */ /* 0x000fe200078efcff */
[----:B------:R-:W1:Y:S03]  /*11de00*/  LDCU UR28, c[0x0][0x398] ;  /* 0x00007300ff1c77ac */ /* 0x000e660008000800 */
[----:B------:R-:W-:-:S04]  /*11de10*/  LOP3.LUT R50, R50, 0xfff7ffff, RZ, 0xc0, !PT ;  /* 0xfff7ffff32327812 */ /* 0x000fc800078ec0ff */
[----:B------:R-:W-:Y:S02]  /*11de20*/  @P2 LOP3.LUT R50, R50, 0x80000, RZ, 0xfc, !PT ;  /* 0x0008000032322812 */ /* 0x000fe400078efcff */
[----:B------:R-:W-:Y:S01]  /*11de30*/  ISETP.LT.AND P0, PT, R33, UR29, !P0 ;  /* 0x0000001d21007c0c */ /* 0x000fe2000c701270 */
[----:B------:R-:W2:Y:S01]  /*11de40*/  LDCU UR29, c[0x0][0x398] ;  /* 0x00007300ff1d77ac */ /* 0x000ea20008000800 */
        /* <DEDUP_REMOVED lines=8> */
[----:B------:R-:W-:Y:S04]  /*11ded0*/  STL [R1+0x3e8], R37 ;  /* 0x0003e82501007387 */ /* 0x000fe80000100800 */
[----:B------:R-:W2:Y:S04]  /*11dee0*/  LDL.LU R61, [R1+0x1b8] ;  /* 0x0001b800013d7983 */ /* 0x000ea80000300800 */
[----:B------:R-:W2:Y:S01]  /*11def0*/  LDL.LU R38, [R1+0x3d8] ;  /* 0x0003d80001267983 */ /* 0x000ea20000300800 */
        /* <DEDUP_REMOVED lines=18> */
[----:B------:R-:W-:Y:S02]  /*11e020*/  PRMT R36, R40, 0x5410, R35 ;  /* 0x0000541028247816 */ /* 0x000fe40000000023 */
[----:B------:R-:W3:Y:S04]  /*11e030*/  LDL.LU R35, [R1+0x5254] ;  /* 0x0052540001237983 */ /* 0x000ee80000300800 */
[----:B------:R1:W-:Y:S04]  /*11e040*/  STL [R1+0x3e4], R36 ;  /* 0x0003e42401007387 */ /* 0x0003e80000100800 */
[----:B------:R-:W3:Y:S01]  /*11e050*/  LDL.LU R40, [R1+0x1b4] ;  /* 0x0001b40001287983 */ /* 0x000ee20000300800 */
[----:B0-----:R-:W-:-:S02]  /*11e060*/  ISETP.LT.AND P3, PT, R32, UR8, !P0 ;  /* 0x0000000820007c0c */ /* 0x001fc4000c761270 */
[----:B----4-:R-:W-:Y:S01]  /*11e070*/  ISETP.LT.AND P2, PT, R3, UR41, !P0 ;  /* 0x0000002903007c0c */ /* 0x010fe2000c741270 */
[----:B------:R-:W0:Y:S01]  /*11e080*/  LDCU UR41, c[0x0][0x398] ;  /* 0x00007300ff2977ac */ /* 0x000e220008000800 */
[----:B------:R-:W-:-:S09]  /*11e090*/  ISETP.LT.AND P1, PT, R2, UR39, !P0 ;  /* 0x0000002702007c0c */ /* 0x000fd2000c721270 */
[----:B------:R-:W-:Y:S01]  /*11e0a0*/  @P3 LOP3.LUT R50, R50, 0x1000, RZ, 0xfc, !PT ;  /* 0x0000100032323812 */ /* 0x000fe200078efcff */
[----:B------:R-:W4:Y:S03]  /*11e0b0*/  LDCU UR39, c[0x0][0x398] ;  /* 0x00007300ff2777ac */ /* 0x000f260008000800 */
        /* <DEDUP_REMOVED lines=10> */
[----:B------:R-:W2:Y:S01]  /*11e160*/  LDL.LU R34, [R1+0x5258] ;  /* 0x0052580001227983 */ /* 0x000ea20000300800 */
[----:B-1----:R-:W-:-:S05]  /*11e170*/  PRMT R36, R38, 0x5410, R61 ;  /* 0x0000541026247816 */ /* 0x002fca000000003d */
[----:B------:R1:W-:Y:S04]  /*11e180*/  STL [R1+0x3e0], R36 ;  /* 0x0003e02401007387 */ /* 0x0003e80000100800 */
[----:B------:R-:W2:Y:S04]  /*11e190*/  LDL.LU R61, [R1+0x1b0] ;  /* 0x0001b000013d7983 */ /* 0x000ea80000300800 */
[----:B------:R-:W2:Y:S01]  /*11e1a0*/  LDL.LU R38, [R1+0x3c8] ;  /* 0x0003c80001267983 */ /* 0x000ea20000300800 */
[----:B---3--:R-:W-:Y:S02]  /*11e1b0*/  ISETP.LT.AND P3, PT, R32, UR14, !P0 ;  /* 0x0000000e20007c0c */ /* 0x008fe4000c761270 */
[----:B0-----:R-:W-:-:S02]  /*11e1c0*/  ISETP.LT.AND P2, PT, R3, UR41, !P0 ;  /* 0x0000002903007c0c */ /* 0x001fc4000c741270 */
[----:B------:R-:W-:Y:S02]  /*11e1d0*/  LOP3.LUT R50, R50, 0xfffffeff, RZ, 0xc0, !PT ;  /* 0xfffffeff32327812 */ /* 0x000fe400078ec0ff */
[----:B----4-:R-:W-:Y:S01]  /*11e1e0*/  ISETP.LT.AND P1, PT, R2, UR39, !P0 ;  /* 0x0000002702007c0c */ /* 0x010fe2000c721270 */
[----:B------:R-:W0:Y:S06]  /*11e1f0*/  LDCU UR39, c[0x0][0x398] ;  /* 0x00007300ff2777ac */ /* 0x000e2c0008000800 */
        /* <DEDUP_REMOVED lines=10> */
[----:B------:R-:W-:Y:S01]  /*11e2a0*/  ISETP.GE.AND P0, PT, R35, UR13, PT ;  /* 0x0000000d23007c0c */ /* 0x000fe2000bf06270 */
[----:B------:R-:W4:Y:S01]  /*11e2b0*/  LDCU.64 UR12, c[0x0][0x398] ;  /* 0x00007300ff0c77ac */ /* 0x000f220008000a00 */
[----:B------:R-:W-:Y:S02]  /*11e2c0*/  PRMT R35, R49, 0x5410, R40 ;  /* 0x0000541031237816 */ /* 0x000fe40000000028 */
[----:B------:R-:W3:Y:S04]  /*11e2d0*/  LDL.LU R49, [R1+0x57b0] ;  /* 0x0057b00001317983 */ /* 0x000ee80000300800 */
[----:B-1----:R-:W3:Y:S04]  /*11e2e0*/  LDL.LU R36, [R1+0x525c] ;  /* 0x00525c0001247983 */ /* 0x002ee80000300800 */
[----:B------:R1:W-:Y:S04]  /*11e2f0*/  STL [R1+0x3d8], R35 ;  /* 0x0003d82301007387 */ /* 0x0003e80000100800 */
[----:B-1----:R-:W3:Y:S04]  /*11e300*/  LDL.LU R35, [R1+0x1ac] ;  /* 0x0001ac0001237983 */ /* 0x002ee80000300800 */
[----:B------:R-:W3:Y:S01]  /*11e310*/  LDL.LU R40, [R1+0x3cc] ;  /* 0x0003cc0001287983 */ /* 0x000ee20000300800 */
[----:B--2---:R-:W-:Y:S01]  /*11e320*/  ISETP.LT.AND P3, PT, R32, UR18, !P0 ;  /* 0x0000001220007c0c */ /* 0x004fe2000c761270 */
[----:B------:R-:W1:Y:S01]  /*11e330*/  LDCU UR18, c[0x0][0x398] ;  /* 0x00007300ff1277ac */ /* 0x000e620008000800 */
[----:B0-----:R-:W-:-:S02]  /*11e340*/  ISETP.LT.AND P2, PT, R3, UR39, !P0 ;  /* 0x0000002703007c0c */ /* 0x001fc4000c741270 */
[----:B------:R-:W-:Y:S01]  /*11e350*/  ISETP.LT.AND P1, PT, R2, UR77, !P0 ;  /* 0x0000004d02007c0c */ /* 0x000fe2000c721270 */
[----:B------:R-:W0:Y:S08]  /*11e360*/  LDCU.64 UR38, c[0x0][0x398] ;  /* 0x00007300ff2677ac */ /* 0x000e300008000a00 */
[----:B------:R-:W-:Y:S01]  /*11e370*/  @P3 LOP3.LUT R50, R50, 0x10, RZ, 0xfc, !PT ;  /* 0x0000001032323812 */ /* 0x000fe200078efcff */
[----:B------:R-:W2:Y:S03]  /*11e380*/  LDCU UR77, c[0x0][0x398] ;  /* 0x00007300ff4d77ac */ /* 0x000ea60008000800 */
        /* <DEDUP_REMOVED lines=15> */
[----:B------:R-:W-:Y:S01]  /*11e480*/  ISETP.LT.AND P2, PT, R3, UR76, !P0 ;  /* 0x0000004c03007c0c */ /* 0x000fe2000c741270 */
[----:B------:R-:W0:Y:S01]  /*11e490*/  LDCU UR76, c[0x0][0x398] ;  /* 0x00007300ff4c77ac */ /* 0x000e220008000800 */
[----:B------:R-:W-:-:S02]  /*11e4a0*/  ISETP.LT.AND P1, PT, R2, UR75, !P0 ;  /* 0x0000004b02007c0c */ /* 0x000fc4000c721270 */
[----:B----4-:R-:W-:Y:S01]  /*11e4b0*/  ISETP.LT.AND P3, PT, R32, UR12, !P0 ;  /* 0x0000000c20007c0c */ /* 0x010fe2000c761270 */
[----:B------:R-:W4:Y:S01]  /*11e4c0*/  LDCU UR75, c[0x0][0x398] ;  /* 0x00007300ff4b77ac */ /* 0x000f220008000800 */
[----:B------:R-:W-:Y:S02]  /*11e4d0*/  ISETP.LT.AND P0, PT, R33, UR22, !P0 ;  /* 0x0000001621007c0c */ /* 0x000fe4000c701270 */
[----:B------:R-:W-:Y:S01]  /*11e4e0*/  LOP3.LUT R50, R50, 0xfffffffe, RZ, 0xc0, !PT ;  /* 0xfffffffe32327812 */ /* 0x000fe200078ec0ff */
[----:B------:R-:W0:Y:S08]  /*11e4f0*/  LDCU UR22, c[0x0][0x398] ;  /* 0x00007300ff1677ac */ /* 0x000e300008000800 */
[----:B------:R-:W-:-:S02]  /*11e500*/  @P3 LOP3.LUT R50, R50, 0x1, RZ, 0xfc, !PT ;  /* 0x0000000132323812 */ /* 0x000fc400078efcff */
[----:B---3--:R-:W-:-:S04]  /*11e510*/  LOP3.LUT R49, R49, 0x7fffffff, RZ, 0xc0, !PT ;  /* 0x7fffffff31317812 */ /* 0x008fc800078ec0ff */
[----:B------:R-:W-:-:S04]  /*11e520*/  @P2 LOP3.LUT R49, R49, 0x80000000, RZ, 0xfc, !PT ;  /* 0x8000000031312812 */ /* 0x000fc800078efcff */
[----:B------:R-:W-:-:S04]  /*11e530*/  LOP3.LUT R49, R49, 0xbfffffff, RZ, 0xc0, !PT ;  /* 0xbfffffff31317812 */ /* 0x000fc800078ec0ff */
[----:B------:R-:W-:-:S04]  /*11e540*/  @P1 LOP3.LUT R49, R49, 0x40000000, RZ, 0xfc, !PT ;  /* 0x4000000031311812 */ /* 0x000fc800078efcff */
[----:B------:R-:W-:-:S04]  /*11e550*/  LOP3.LUT R49, R49, 0xdfffffff, RZ, 0xc0, !PT ;  /* 0xdfffffff31317812 */ /* 0x000fc800078ec0ff */
[----:B------:R-:W-:Y:S02]  /*11e560*/  @P0 LOP3.LUT R49, R49, 0x20000000, RZ, 0xfc, !PT ;  /* 0x2000000031310812 */ /* 0x000fe400078efcff */
[----:B------:R-:W-:Y:S02]  /*11e570*/  PRMT R35, R40, 0x5410, R35 ;  /* 0x0000541028237816 */ /* 0x000fe40000000023 */
[----:B------:R-:W-:Y:S01]  /*11e580*/  ISETP.GE.AND P0, PT, R36, UR15, PT ;  /* 0x0000000f24007c0c */ /* 0x000fe2000bf06270 */
[----:B------:R-:W3:Y:S01]  /*11e590*/  LDCU.64 UR14, c[0x0][0x398] ;  /* 0x00007300ff0e77ac */ /* 0x000ee20008000a00 */
[----:B------:R-:W4:Y:S04]  /*11e5a0*/  LDL.LU R36, [R1+0x5264] ;  /* 0x0052640001247983 */ /* 0x000f280000300800 */
[----:B------:R0:W-:Y:S04]  /*11e5b0*/  STL [R1+0x3d4], R35 ;  /* 0x0003d42301007387 */ /* 0x0001e80000100800 */
[----:B0-----:R-:W4:Y:S04]  /*11e5c0*/  LDL.LU R35, [R1+0x1a4] ;  /* 0x0001a40001237983 */ /* 0x001f280000300800 */
        /* <DEDUP_REMOVED lines=14> */
[----:B--2---:R-:W-:Y:S02]  /*11e6b0*/  PRMT R37, R38, 0x5410, R61 ;  /* 0x0000541026257816 */ /* 0x004fe4000000003d */
[----:B------:R-:W-:-:S04]  /*11e6c0*/  LOP3.LUT R49, R49, 0xfdffffff, RZ, 0xc0, !PT ;  /* 0xfdffffff31317812 */ /* 0x000fc800078ec0ff */
[----:B------:R-:W-:Y:S02]  /*11e6d0*/  @P0 LOP3.LUT R49, R49, 0x2000000, RZ, 0xfc, !PT ;  /* 0x0200000031310812 */ /* 0x000fe400078efcff */
[----:B------:R-:W-:Y:S01]  /*11e6e0*/  ISETP.GE.AND P0, PT, R34, UR19, PT ;  /* 0x0000001322007c0c */ /* 0x000fe2000bf06270 */
[----:B------:R-:W2:Y:S01]  /*11e6f0*/  LDCU UR19, c[0x0][0x398] ;  /* 0x00007300ff1377ac */ /* 0x000ea20008000800 */
[----:B------:R-:W2:Y:S04]  /*11e700*/  LDL.LU R34, [R1+0x5268] ;  /* 0x0052680001227983 */ /* 0x000ea80000300800 */
[----:B------:R-:W-:Y:S04]  /*11e710*/  STL [R1+0x3c8], R37 ;  /* 0x0003c82501007387 */ /* 0x000fe80000100800 */
[----:B------:R-:W2:Y:S04]  /*11e720*/  LDL.LU R61, [R1+0x1a0] ;  /* 0x0001a000013d7983 */ /* 0x000ea80000300800 */
[----:B------:R-:W2:Y:S01]  /*11e730*/  LDL.LU R38, [R1+0x3c0] ;  /* 0x0003c00001267983 */ /* 0x000ea20000300800 */
[----:B---3--:R-:W-:Y:S01]  /*11e740*/  ISETP.LT.AND P3, PT, R32, UR14, !P0 ;  /* 0x0000000e20007c0c */ /* 0x008fe2000c761270 */
[----:B------:R-:W3:Y:S01]  /*11e750*/  LDCU UR14, c[0x0][0x398] ;  /* 0x00007300ff0e77ac */ /* 0x000ee20008000800 */
[----:B------:R-:W-:-:S02]  /*11e760*/  ISETP.LT.AND P2, PT, R3, UR73, !P0 ;  /* 0x0000004903007c0c */ /* 0x000fc4000c741270 */
[----:B------:R-:W-:Y:S01]  /*11e770*/  LOP3.LUT R49, R49, 0xfeffffff, RZ, 0xc0, !PT ;  /* 0xfeffffff31317812 */ /* 0x000fe200078ec0ff */
[----:B------:R-:W0:Y:S01]  /*11e780*/  LDCU UR73, c[0x0][0x398] ;  /* 0x00007300ff4977ac */ /* 0x000e220008000800 */
[----:B------:R-:W-:-:S07]  /*11e790*/  ISETP.LT.AND P1, PT, R2, UR72, !P0 ;  /* 0x0000004802007c0c */ /* 0x000fce000c721270 */
        /* <DEDUP_REMOVED lines=18> */
[----:B------:R-:W-:Y:S02]  /*11e8c0*/  ISETP.LT.AND P3, PT, R32, UR38, !P0 ;  /* 0x0000002620007c0c */ /* 0x000fe4000c761270 */
        /* <DEDUP_REMOVED lines=12> */
[----:B--2---:R-:W-:Y:S02]  /*11e990*/  PRMT R37, R38, 0x5410, R61 ;  /* 0x0000541026257816 */ /* 0x004fe4000000003d */
[----:B------:R-:W-:Y:S02]  /*11e9a0*/  @P0 LOP3.LUT R49, R49, 0x20000, RZ, 0xfc, !PT ;  /* 0x0002000031310812 */ /* 0x000fe400078efcff */
[----:B------:R-:W-:Y:S01]  /*11e9b0*/  ISETP.GE.AND P0, PT, R34, UR9, PT ;  /* 0x0000000922007c0c */ /* 0x000fe2000bf06270 */
[----:B------:R-:W2:Y:S01]  /*11e9c0*/  LDCU.64 UR8, c[0x0][0x398] ;  /* 0x00007300ff0877ac */ /* 0x000ea20008000a00 */
[----:B------:R-:W2:Y:S04]  /*11e9d0*/  LDL.LU R34, [R1+0x5270] ;  /* 0x0052700001227983 */ /* 0x000ea80000300800 */
[----:B------:R-:W-:Y:S04]  /*11e9e0*/  STL [R1+0x3c4], R37 ;  /* 0x0003c42501007387 */ /* 0x000fe80000100800 */
[----:B------:R-:W2:Y:S04]  /*11e9f0*/  LDL.LU R61, [R1+0x198] ;  /* 0x00019800013d7983 */ /* 0x000ea80000300800 */
[----:B------:R-:W2:Y:S01]  /*11ea00*/  LDL.LU R38, [R1+0x3b8] ;  /* 0x0003b80001267983 */ /* 0x000ea20000300800 */
[----:B----4-:R-:W-:Y:S01]  /*11ea10*/  ISETP.LT.AND P3, PT, R32, UR12, !P0 ;  /* 0x0000000c20007c0c */ /* 0x010fe2000c761270 */
[----:B------:R-:W4:Y:S01]  /*11ea20*/  LDCU UR12, c[0x0][0x398] ;  /* 0x00007300ff0c77ac */ /* 0x000f220008000800 */
        /* <DEDUP_REMOVED lines=16> */
[----:B------:R-:W3:Y:S01]  /*11eb30*/  LDCU UR15, c[0x0][0x398] ;  /* 0x00007300ff0f77ac */ /* 0x000ee20008000800 */
[----:B------:R-:W-:Y:S02]  /*11eb40*/  PRMT R36, R40, 0x5410, R35 ;  /* 0x0000541028247816 */ /* 0x000fe40000000023 */
[----:B------:R-:W3:Y:S04]  /*11eb50*/  LDL.LU R35, [R1+0x5274] ;  /* 0x0052740001237983 */ /* 0x000ee80000300800 */
[----:B------:R0:W-:Y:S04]  /*11eb60*/  STL [R1+0x3c0], R36 ;  /* 0x0003c02401007387 */ /* 0x0001e80000100800 */
[----:B------:R-:W4:Y:S01]  /*11eb70*/  LDL.LU R40, [R1+0x194] ;  /* 0x0001940001287983 */ /* 0x000f220000300800 */
[----:B--2---:R-:W-:Y:S01]  /*11eb80*/  ISETP.LT.AND P3, PT, R32, UR8, !P0 ;  /* 0x0000000820007c0c */ /* 0x004fe2000c761270 */
[----:B------:R-:W2:Y:S01]  /*11eb90*/  LDCU UR8, c[0x0][0x398] ;  /* 0x00007300ff0877ac */ /* 0x000ea20008000800 */
[----:B------:R-:W-:-:S02]  /*11eba0*/  ISETP.LT.AND P2, PT, R3, UR67, !P0 ;  /* 0x0000004303007c0c */ /* 0x000fc4000c741270 */
[----:B------:R-:W-:Y:S01]  /*11ebb0*/  ISETP.LT.AND P1, PT, R2, UR66, !P0 ;  /* 0x0000004202007c0c */ /* 0x000fe2000c721270 */
[----:B------:R-:W0:Y:S08]  /*11ebc0*/  LDCU UR67, c[0x0][0x398] ;  /* 0x00007300ff4377ac */ /* 0x000e300008000800 */
[----:B------:R-:W-:Y:S01]  /*11ebd0*/  @P3 LOP3.LUT R49, R49, 0x1000, RZ, 0xfc, !PT ;  /* 0x0000100031313812 */ /* 0x000fe200078efcff */
[----:B------:R-:W0:Y:S03]  /*11ebe0*/  LDCU UR66, c[0x0][0x398] ;  /* 0x00007300ff4277ac */ /* 0x000e260008000800 */
[----:B------:R-:W-:-:S04]  /*11ebf0*/  LOP3.LUT R49, R49, 0xfffff7ff, RZ, 0xc0, !PT ;  /* 0xfffff7ff31317812 */ /* 0x000fc800078ec0ff */
[----:B------:R-:W-:Y:S02]  /*11ec00*/  @P2 LOP3.LUT R49, R49, 0x800, RZ, 0xfc, !PT ;  /* 0x0000080031312812 */ /* 0x000fe400078efcff */
[----:B------:R-:W-:Y:S01]  /*11ec10*/  ISETP.LT.AND P0, PT, R33, UR40, !P0 ;  /* 0x0000002821007c0c */ /* 0x000fe2000c701270 */
[----:B------:R-:W0:Y:S01]  /*11ec20*/  LDCU.64 UR40, c[0x0][0x398] ;  /* 0x00007300ff2877ac */ /* 0x000e220008000a00 */
[----:B------:R-:W-:-:S04]  /*11ec30*/  LOP3.LUT R49, R49, 0xfffffbff, RZ, 0xc0, !PT ;  /* 0xfffffbff31317812 */ /* 0x000fc800078ec0ff */
[----:B------:R-:W-:-:S04]  /*11ec40*/  @P1 LOP3.LUT R49, R49, 0x400, RZ, 0xfc, !PT ;  /* 0x0000040031311812 */ /* 0x000fc800078efcff */
[----:B------:R-:W-:-:S04]  /*11ec50*/  LOP3.LUT R49, R49, 0xfffffdff, RZ, 0xc0, !PT ;  /* 0xfffffdff31317812 */ /* 0x000fc800078ec0ff */
[----:B------:R-:W-:Y:S02]  /*11ec60*/  @P0 LOP3.LUT R49, R49, 0x200, RZ, 0xfc, !PT ;  /* 0x0000020031310812 */ /* 0x000fe400078efcff */
[----:B------:R-:W-:Y:S01]  /*11ec70*/  ISETP.GE.AND P0, PT, R34, UR39, PT ;  /* 0x0000002722007c0c */ /* 0x000fe2000bf06270 */
[----:B------:R-:W1:Y:S01]  /*11ec80*/  LDCU.64 UR38, c[0x0][0x398] ;  /* 0x00007300ff2677ac */ /* 0x000e620008000a00 */
[----:B------:R-:W2:Y:S01]  /*11ec90*/  LDL.LU R34, [R1+0x5278] ;  /* 0x0052780001227983 */ /* 0x000ea20000300800 */
[----:B0-----:R-:W-:-:S05]  /*11eca0*/  PRMT R36, R38, 0x5410, R61 ;  /* 0x0000541026247816 */ /* 0x001fca000000003d */
[----:B------:R0:W-:Y:S04]  /*11ecb0*/  STL [R1+0x3b8], R36 ;  /* 0x0003b82401007387 */ /* 0x0001e80000100800 */
[----:B------:R-:W2:Y:S04]  /*11ecc0*/  LDL.LU R61, [R1+0x190] ;  /* 0x00019000013d7983 */ /* 0x000ea80000300800 */
[----:B------:R-:W2:Y:S01]  /*11ecd0*/  LDL.LU R38, [R1+0x3b0] ;  /* 0x0003b00001267983 */ /* 0x000ea20000300800 */
[----:B------:R-:W-:Y:S02]  /*11ece0*/  ISETP.LT.AND P3, PT, R32, UR40, !P0 ;  /* 0x0000002820007c0c */ /* 0x000fe4000c761270 */
[----:B------:R-:W-:-:S02]  /*11ecf0*/  ISETP.LT.AND P2, PT, R3, UR43, !P0 ;  /* 0x0000002b03007c0c */ /* 0x000fc4000c741270 */
        /* <DEDUP_REMOVED lines=15> */
[----:B----4-:R-:W-:Y:S02]  /*11edf0*/  PRMT R35, R48, 0x5410, R40 ;  /* 0x0000541030237816 */ /* 0x010fe40000000028 */
[----:B------:R-:W4:Y:S04]  /*11ee00*/  LDL.LU R48, [R1+0x57ac] ;  /* 0x0057ac0001307983 */ /* 0x000f280000300800 */
[----:B0-----:R-:W3:Y:S04]  /*11ee10*/  LDL.LU R36, [R1+0x527c] ;  /* 0x00527c0001247983 */ /* 0x001ee80000300800 */
[----:B------:R0:W-:Y:S04]  /*11ee20*/  STL [R1+0x3bc], R35 ;  /* 0x0003bc2301007387 */ /* 0x0001e80000100800 */
[----:B0-----:R-:W3:Y:S04]  /*11ee30*/  LDL.LU R35, [R1+0x18c] ;  /* 0x00018c0001237983 */ /* 0x001ee80000300800 */
[----:B------:R-:W3:Y:S01]  /*11ee40*/  LDL.LU R40, [R1+0x3a8] ;  /* 0x0003a80001287983 */ /* 0x000ee20000300800 */
[----:B------:R-:W-:-:S02]  /*11ee50*/  ISETP.LT.AND P3, PT, R32, UR42, !P0 ;  /* 0x0000002a20007c0c */ /* 0x000fc4000c761270 */
        /* <DEDUP_REMOVED lines=14> */
[----:B------:R-:W2:Y:S01]  /*11ef40*/  LDCU UR9, c[0x0][0x398] ;  /* 0x00007300ff0977ac */ /* 0x000ea20008000800 */
[----:B------:R-:W2:Y:S04]  /*11ef50*/  LDL.LU R34, [R1+0x5280] ;  /* 0x0052800001227983 */ /* 0x000ea80000300800 */
[----:B------:R-:W-:Y:S04]  /*11ef60*/  STL [R1+0x3b4], R37 ;  /* 0x0003b42501007387 */ /* 0x000fe80000100800 */
[----:B------:R-:W2:Y:S04]  /*11ef70*/  LDL.LU R61, [R1+0x188] ;  /* 0x00018800013d7983 */ /* 0x000ea80000300800 */
[----:B------:R-:W2:Y:S01]  /*11ef80*/  LDL.LU R38, [R1+0x3a0] ;  /* 0x0003a00001267983 */ /* 0x000ea20000300800 */
[----:B------:R-:W-:Y:S01]  /*11ef90*/  ISETP.LT.AND P2, PT, R3, UR60, !P0 ;  /* 0x0000003c03007c0c */ /* 0x000fe2000c741270 */
[----:B------:R-:W1:Y:S01]  /*11efa0*/  LDCU UR60, c[0x0][0x398] ;  /* 0x00007300ff3c77ac */ /* 0x000e620008000800 */
[----:B------:R-:W-:-:S02]  /*11efb0*/  ISETP.LT.AND P1, PT, R2, UR61, !P0 ;  /* 0x0000003d02007c0c */ /* 0x000fc4000c721270 */
[----:B0-----:R-:W-:Y:S01]  /*11efc0*/  ISETP.LT.AND P3, PT, R32, UR44, !P0 ;  /* 0x0000002c20007c0c */ /* 0x001fe2000c761270 */
[----:B------:R-:W0:Y:S01]  /*11efd0*/  LDCU UR61, c[0x0][0x398] ;  /* 0x00007300ff3d77ac */ /* 0x000e220008000800 */
        /* <DEDUP_REMOVED lines=10> */
[----:B---3--:R-:W-:Y:S02]  /*11f080*/  PRMT R35, R40, 0x5410, R35 ;  /* 0x0000541028237816 */ /* 0x008fe40000000023 */
[----:B------:R-:W-:Y:S01]  /*11f090*/  ISETP.GE.AND P0, PT, R36, UR41, PT ;  /* 0x0000002924007c0c */ /* 0x000fe2000bf06270 */
[----:B------:R-:W3:Y:S01]  /*11f0a0*/  LDCU.64 UR40, c[0x0][0x398] ;  /* 0x00007300ff2877ac */ /* 0x000ee20008000a00 */
[----:B------:R-:W4:Y:S04]  /*11f0b0*/  LDL.LU R36, [R1+0x5284] ;  /* 0x0052840001247983 */ /* 0x000f280000300800 */
[----:B------:R0:W-:Y:S04]  /*11f0c0*/  STL [R1+0x3ac], R35 ;  /* 0x0003ac2301007387 */ /* 0x0001e80000100800 */
[----:B0-----:R-:W4:Y:S04]  /*11f0d0*/  LDL.LU R35, [R1+0x184] ;  /* 0x0001840001237983 */ /* 0x001f280000300800 */
[----:B------:R-:W4:Y:S01]  /*11f0e0*/  LDL.LU R40, [R1+0x3a4] ;  /* 0x0003a40001287983 */ /* 0x000f220000300800 */
        /* <DEDUP_REMOVED lines=17> */
[----:B------:R-:W2:Y:S01]  /*11f200*/  LDCU.64 UR42, c[0x0][0x398] ;  /* 0x00007300ff2a77ac */ /* 0x000ea20008000a00 */
[----:B------:R-:W2:Y:S04]  /*11f210*/  LDL.LU R34, [R1+0x5288] ;  /* 0x0052880001227983 */ /* 0x000ea80000300800 */
[----:B------:R-:W-:Y:S04]  /*11f220*/  STL [R1+0x3b0], R37 ;  /* 0x0003b02501007387 */ /* 0x000fe80000100800 */
[----:B------:R-:W2:Y:S04]  /*11f230*/  LDL.LU R61, [R1+0x180] ;  /* 0x00018000013d7983 */ /* 0x000ea80000300800 */
[----:B------:R-:W2:Y:S01]  /*11f240*/  LDL.LU R38, [R1+0x39c] ;  /* 0x00039c0001267983 */ /* 0x000ea20000300800 */
[----:B---3--:R-:W-:-:S02]  /*11f250*/  ISETP.LT.AND P3, PT, R32, UR40, !P0 ;  /* 0x0000002820007c0c */ /* 0x008fc4000c761270 */
        /* <DEDUP_REMOVED lines=22> */
[----:B--2---:R-:W-:Y:S02]  /*11f3c0*/  ISETP.LT.AND P3, PT, R32, UR42, !P0 ;  /* 0x0000002a20007c0c */ /* 0x004fe4000c761270 */
[----:B------:R-:W-:Y:S01]  /*11f3d0*/  ISETP.LT.AND P2, PT, R3, UR11, !P0 ;  /* 0x0000000b03007c0c */ /* 0x000fe2000c741270 */
[----:B------:R-:W0:Y:S01]  /*11f3e0*/  LDCU UR11, c[0x0][0x398] ;  /* 0x00007300ff0b77ac */ /* 0x000e220008000800 */
[----:B------:R-:W-:-:S09]  /*11f3f0*/  ISETP.LT.AND P1, PT, R2, UR52, !P0 ;  /* 0x0000003402007c0c */ /* 0x000fd2000c721270 */
        /* <DEDUP_REMOVED lines=36> */
[----:B------:R-:W4:Y:S04]  /*11f640*/  LDL.LU R35, [R1+0x5294] ;  /* 0x0052940001237983 */ /* 0x000f280000300800 */
[----:B------:R1:W-:Y:S04]  /*11f650*/  STL [R1+0x3a0], R36 ;  /* 0x0003a02401007387 */ /* 0x0003e80000100800 */
[----:B------:R-:W4:Y:S01]  /*11f660*/  LDL.LU R40, [R1+0x174] ;  /* 0x0001740001287983 */ /* 0x000f220000300800 */
[----:B0-----:R-:W-:-:S02]  /*11f670*/  ISETP.LT.AND P3, PT, R32, UR38, !P0 ;  /* 0x0000002620007c0c */ /* 0x001fc4000c761270 */
        /* <DEDUP_REMOVED lines=21> */
[----:B------:R-:W-:Y:S01]  /*11f7d0*/  ISETP.LT.AND P2, PT, R3, UR46, !P0 ;  /* 0x0000002e03007c0c */ /* 0x000fe2000c741270 */
[----:B------:R-:W3:Y:S01]  /*11f7e0*/  LDCU UR46, c[0x0][0x398] ;  /* 0x00007300ff2e77ac */ /* 0x000ee20008000800 */
        /* <DEDUP_REMOVED lines=15> */
[----:B------:R-:W-:Y:S02]  /*11f8e0*/  PRMT R35, R47, 0x5410, R40 ;  /* 0x000054102f237816 */ /* 0x000fe40000000028 */
[----:B------:R-:W3:Y:S04]  /*11f8f0*/  LDL.LU R47, [R1+0x57a8] ;  /* 0x0057a800012f7983 */ /* 0x000ee80000300800 */
[----:B-1----:R-:W3:Y:S04]  /*11f900*/  LDL.LU R36, [R1+0x529c] ;  /* 0x00529c0001247983 */ /* 0x002ee80000300800 */
[----:B------:R1:W-:Y:S04]  /*11f910*/  STL [R1+0x2e8], R35 ;  /* 0x0002e82301007387 */ /* 0x0003e80000100800 */
[----:B-1----:R-:W3:Y:S04]  /*11f920*/  LDL.LU R35, [R1+0x16c] ;  /* 0x00016c0001237983 */ /* 0x002ee80000300800 */
[----:B------:R-:W3:Y:S01]  /*11f930*/  LDL.LU R40, [R1+0x2e0] ;  /* 0x0002e00001287983 */ /* 0x000ee20000300800 */
[----:B--2---:R-:W-:-:S02]  /*11f940*/  ISETP.LT.AND P3, PT, R32, UR42, !P0 ;  /* 0x0000002a20007c0c */ /* 0x004fc4000c761270 */
[----:B------:R-:W-:Y:S01]  /*11f950*/  ISETP.LT.AND P2, PT, R3, UR70, !P0 ;  /* 0x0000004603007c0c */ /* 0x000fe2000c741270 */
[----:B------:R-:W1:Y:S01]  /*11f960*/  LDCU UR70, c[0x0][0x398] ;  /* 0x00007300ff4677ac */ /* 0x000e620008000800 */
        /* <DEDUP_REMOVED lines=15> */
[----:B------:R0:W-:Y:S04]  /*11fa60*/  STL [R1+0x2ec], R37 ;  /* 0x0002ec2501007387 */ /* 0x0001e80000100800 */
[----:B------:R-:W3:Y:S04]  /*11fa70*/  LDL.LU R61, [R1+0x168] ;  /* 0x00016800013d7983 */ /* 0x000ee80000300800 */
[----:B------:R-:W3:Y:S01]  /*11fa80*/  LDL.LU R38, [R1+0x2d4] ;  /* 0x0002d40001267983 */ /* 0x000ee20000300800 */
[----:B------:R-:W-:Y:S01]  /*11fa90*/  ISETP.LT.AND P2, PT, R3, UR69, !P0 ;  /* 0x0000004503007c0c */ /* 0x000fe2000c741270 */
[----:B------:R-:W0:Y:S01]  /*11faa0*/  LDCU UR69, c[0x0][0x398] ;  /* 0x00007300ff4577ac */ /* 0x000e220008000800 */
[----:B-1----:R-:W-:-:S02]  /*11fab0*/  ISETP.LT.AND P1, PT, R2, UR70, !P0 ;  /* 0x0000004602007c0c */ /* 0x002fc4000c721270 */
[----:B----4-:R-:W-:Y:S01]  /*11fac0*/  ISETP.LT.AND P3, PT, R32, UR44, !P0 ;  /* 0x0000002c20007c0c */ /* 0x010fe2000c761270 */
[----:B------:R-:W1:Y:S01]  /*11fad0*/  LDCU UR70, c[0x0][0x398] ;  /* 0x00007300ff4677ac */ /* 0x000e620008000800 */
[----:B--2---:R-:W-:Y:S02]  /*11fae0*/  ISETP.LT.AND P0, PT, R33, UR71, !P0 ;  /* 0x0000004721007c0c */ /* 0x004fe4000c701270 */
[----:B------:R-:W-:Y:S01]  /*11faf0*/  LOP3.LUT R48, R48, 0xfffffffe, RZ, 0xc0, !PT ;  /* 0xfffffffe30307812 */ /* 0x000fe200078ec0ff */
[----:B------:R-:W2:Y:S08]  /*11fb00*/  LDCU UR71, c[0x0][0x398] ;  /* 0x00007300ff4777ac */ /* 0x000eb00008000800 */
[----:B------:R-:W-:-:S02]  /*11fb10*/  @P3 LOP3.LUT R48, R48, 0x1, RZ, 0xfc, !PT ;  /* 0x0000000130303812 */ /* 0x000fc400078efcff */
[----:B---3--:R-:W-:-:S04]  /*11fb20*/  LOP3.LUT R47, R47, 0x7fffffff, RZ, 0xc0, !PT ;  /* 0x7fffffff2f2f7812 */ /* 0x008fc800078ec0ff */
[----:B------:R-:W-:-:S04]  /*11fb30*/  @P2 LOP3.LUT R47, R47, 0x80000000, RZ, 0xfc, !PT ;  /* 0x800000002f2f2812 */ /* 0x000fc800078efcff */
[----:B------:R-:W-:-:S04]  /*11fb40*/  LOP3.LUT R47, R47, 0xbfffffff, RZ, 0xc0, !PT ;  /* 0xbfffffff2f2f7812 */ /* 0x000fc800078ec0ff */
[----:B------:R-:W-:-:S04]  /*11fb50*/  @P1 LOP3.LUT R47, R47, 0x40000000, RZ, 0xfc, !PT ;  /* 0x400000002f2f1812 */ /* 0x000fc800078efcff */
[----:B------:R-:W-:-:S04]  /*11fb60*/  LOP3.LUT R47, R47, 0xdfffffff, RZ, 0xc0, !PT ;  /* 0xdfffffff2f2f7812 */ /* 0x000fc800078ec0ff */
[----:B------:R-:W-:Y:S02]  /*11fb70*/  @P0 LOP3.LUT R47, R47, 0x20000000, RZ, 0xfc, !PT ;  /* 0x200000002f2f0812 */ /* 0x000fe400078efcff */
[----:B0-----:R-:W-:Y:S02]  /*11fb80*/  PRMT R37, R40, 0x5410, R35 ;  /* 0x0000541028257816 */ /* 0x001fe40000000023 */
[----:B------:R-:W-:Y:S01]  /*11fb90*/  ISETP.GE.AND P0, PT, R36, UR41, PT ;  /* 0x0000002924007c0c */ /* 0x000fe2000bf06270 */
[----:B------:R-:W0:Y:S01]  /*11fba0*/  LDCU.64 UR40, c[0x0][0x398] ;  /* 0x00007300ff2877ac */ /* 0x000e220008000a00 */
[----:B------:R-:W3:Y:S04]  /*11fbb0*/  LDL.LU R36, [R1+0x52a4] ;  /* 0x0052a40001247983 */ /* 0x000ee80000300800 */
[----:B------:R-:W4:Y:S04]  /*11fbc0*/  LDL.LU R35, [R1+0x164] ;  /* 0x0001640001237983 */ /* 0x000f280000300800 */
[----:B------:R0:W-:Y:S04]  /*11fbd0*/  STL [R1+0x2e4], R37 ;  /* 0x0002e42501007387 */ /* 0x0001e80000100800 */
[----:B------:R-:W4:Y:S01]  /*11fbe0*/  LDL.LU R40, [R1+0x2d8] ;  /* 0x0002d80001287983 */ /* 0x000f220000300800 */
[----:B------:R-:W-:-:S02]  /*11fbf0*/  ISETP.LT.AND P3, PT, R32, UR38, !P0 ;  /* 0x0000002620007c0c */ /* 0x000fc4000c761270 */
        /* <DEDUP_REMOVED lines=12> */
[----:B------:R-:W-:Y:S02]  /*11fcc0*/  LOP3.LUT R47, R47, 0xfdffffff, RZ, 0xc0, !PT ;  /* 0xfdffffff2f2f7812 */ /* 0x000fe400078ec0ff */
[----:B0-----:R-:W-:Y:S02]  /*11fcd0*/  PRMT R37, R38, 0x5410, R61 ;  /* 0x0000541026257816 */ /* 0x001fe4000000003d */
[----:B------:R-:W-:Y:S02]  /*11fce0*/  @P0 LOP3.LUT R47, R47, 0x2000000, RZ, 0xfc, !PT ;  /* 0x020000002f2f0812 */ /* 0x000fe400078efcff */
[----:B------:R-:W-:Y:S01]  /*11fcf0*/  ISETP.GE.AND P0, PT, R34, UR43, PT ;  /* 0x0000002b22007c0c */ /* 0x000fe2000bf06270 */
[----:B------:R-:W0:Y:S01]  /*11fd00*/  LDCU.64 UR42, c[0x0][0x398] ;  /* 0x00007300ff2a77ac */ /* 0x000e220008000a00 */
[----:B------:R-:W4:Y:S04]  /*11fd10*/  LDL.LU R34, [R1+0x52a8] ;  /* 0x0052a80001227983 */ /* 0x000f280000300800 */
[----:B------:R-:W4:Y:S04]  /*11fd20*/  LDL.LU R61, [R1+0x160] ;  /* 0x00016000013d7983 */ /* 0x000f280000300800 */
[----:B------:R4:W-:Y:S04]  /*11fd30*/  STL [R1+0x2e0], R37 ;  /* 0x0002e02501007387 */ /* 0x0009e80000100800 */
[----:B------:R-:W4:Y:S01]  /*11fd40*/  LDL.LU R38, [R1+0x294] ;  /* 0x0002940001267983 */ /* 0x000f220000300800 */
[----:B------:R-:W-:Y:S01]  /*11fd50*/  ISETP.LT.AND P3, PT, R32, UR40, !P0 ;  /* 0x0000002820007c0c */ /* 0x000fe2000c761270 */
[----:B------:R-:W0:Y:S01]  /*11fd60*/  LDCU UR40, c[0x0][0x398] ;  /* 0x00007300ff2877ac */ /* 0x000e220008000800 */
[----:B-1----:R-:W-:-:S02]  /*11fd70*/  ISETP.LT.AND P2, PT, R3, UR70, !P0 ;  /* 0x0000004603007c0c */ /* 0x002fc4000c741270 */
[----:B------:R-:W-:Y:S01]  /*11fd80*/  LOP3.LUT R47, R47, 0xfeffffff, RZ, 0xc0, !PT ;  /* 0xfeffffff2f2f7812 */ /* 0x000fe200078ec0ff */
[----:B------:R-:W1:Y:S01]  /*11fd90*/  LDCU UR70, c[0x0][0x398] ;  /* 0x00007300ff4677ac */ /* 0x000e620008000800 */
[----:B--2---:R-:W-:-:S07]  /*11fda0*/  ISETP.LT.AND P1, PT, R2, UR71, !P0 ;  /* 0x0000004702007c0c */ /* 0x004fce000c721270 */
        /* <DEDUP_REMOVED lines=13> */
[----:B------:R-:W3:Y:S01]  /*11fe80*/  LDL.LU R36, [R1+0x52ac] ;  /* 0x0052ac0001247983 */ /* 0x000ee20000300800 */
[----:B----4-:R-:W-:-:S03]  /*11fe90*/  PRMT R37, R40, 0x5410, R35 ;  /* 0x0000541028257816 */ /* 0x010fc60000000023 */
[----:B------:R-:W4:Y:S04]  /*11fea0*/  LDL.LU R35, [R1+0x15c] ;  /* 0x00015c0001237983 */ /* 0x000f280000300800 */
[----:B------:R2:W-:Y:S04]  /*11feb0*/  STL [R1+0x2d8], R37 ;  /* 0x0002d82501007387 */ /* 0x0005e80000100800 */
[----:B------:R-:W4:Y:S01]  /*11fec0*/  LDL.LU R40, [R1+0x54c] ;  /* 0x00054c0001287983 */ /* 0x000f220000300800 */
[----:B0-----:R-:W-:Y:S01]  /*11fed0*/  ISETP.LT.AND P3, PT, R32, UR42, !P0 ;  /* 0x0000002a20007c0c */ /* 0x001fe2000c761270 */
[----:B------:R-:W0:Y:S01]  /*11fee0*/  LDCU UR42, c[0x0][0x398] ;  /* 0x00007300ff2a77ac */ /* 0x000e220008000800 */
[----:B-1----:R-:W-:-:S02]  /*11fef0*/  ISETP.LT.AND P2, PT, R3, UR70, !P0 ;  /* 0x0000004603007c0c */ /* 0x002fc4000c741270 */
[----:B--2---:R-:W-:Y:S01]  /*11ff00*/  ISETP.LT.AND P1, PT, R2, UR71, !P0 ;  /* 0x0000004702007c0c */ /* 0x004fe2000c721270 */
[----:B------:R-:W1:Y:S08]  /*11ff10*/  LDCU UR70, c[0x0][0x398] ;  /* 0x00007300ff4677ac */ /* 0x000e700008000800 */
        /* <DEDUP_REMOVED lines=11> */
[----:B------:R-:W0:Y:S01]  /*11ffd0*/  LDCU.64 UR38, c[0x0][0x398] ;  /* 0x00007300ff2677ac */ /* 0x000e220008000a00 */
[----:B------:R-:W4:Y:S01]  /*11ffe0*/  LDL.LU R34, [R1+0x52b0] ;  /* 0x0052b00001227983 */ /* 0x000f220000300800 */
[----:B------:R-:W-:-:S03]  /*11fff0*/  PRMT R37, R38, 0x5410, R61 ;  /* 0x0000541026257816 */ /* 0x000fc6000000003d */
[----:B------:R-:W4:Y:S04]  /*120000*/  LDL.LU R61, [R1+0x158] ;  /* 0x00015800013d7983 */ /* 0x000f280000300800 */
[----:B------:R-:W-:Y:S04]  /*120010*/  STL [R1+0x2dc], R37 ;  /* 0x0002dc2501007387 */ /* 0x000fe80000100800 */
[----:B------:R-:W4:Y:S01]  /*120020*/  LDL.LU R38, [R1+0x290] ;  /* 0x0002900001267983 */ /* 0x000f220000300800 */
[----:B---3--:R-:W-:Y:S01]  /*120030*/  ISETP.LT.AND P3, PT, R32, UR44, !P0 ;  /* 0x0000002c20007c0c */ /* 0x008fe2000c761270 */
[----:B------:R-:W3:Y:S01]  /*120040*/  LDCU UR44, c[0x0][0x398] ;  /* 0x00007300ff2c77ac */ /* 0x000ee20008000800 */
        /* <DEDUP_REMOVED lines=15> */
[----:B------:R-:W-:Y:S02]  /*120140*/  ISETP.GE.AND P0, PT, R36, UR41, PT ;  /* 0x0000002924007c0c */ /* 0x000fe4000bf06270 */
[----:B----4-:R-:W-:Y:S02]  /*120150*/  PRMT R36, R40, 0x5410, R35 ;  /* 0x0000541028247816 */ /* 0x010fe40000000023 */
[----:B------:R-:W4:Y:S04]  /*120160*/  LDL.LU R35, [R1+0x52b4] ;  /* 0x0052b40001237983 */ /* 0x000f280000300800 */
[----:B------:R-:W2:Y:S01]  /*120170*/  LDL.LU R40, [R1+0x154] ;  /* 0x0001540001287983 */ /* 0x000ea20000300800 */
[----:B0-----:R-:W-:-:S02]  /*120180*/  ISETP.LT.AND P3, PT, R32, UR38, !P0 ;  /* 0x0000002620007c0c */ /* 0x001fc4000c761270 */
[----:B------:R-:W-:Y:S02]  /*120190*/  ISETP.LT.AND P2, PT, R3, UR30, !P0 ;  /* 0x0000001e03007c0c */ /* 0x000fe4000c741270 */
[----:B------:R-:W-:Y:S01]  /*1201a0*/  ISETP.LT.AND P1, PT, R2, UR31, !P0 ;  /* 0x0000001f02007c0c */ /* 0x000fe2000c721270 */
[----:B------:R0:W-:Y:S08]  /*1201b0*/  STL [R1+0x2d4], R36 ;  /* 0x0002d42401007387 */ /* 0x0001f00000100800 */
[----:B------:R-:W-:Y:S01]  /*1201c0*/  @P3 LOP3.LUT R47, R47, 0x1000, RZ, 0xfc, !PT ;  /* 0x000010002f2f3812 */ /* 0x000fe200078efcff */
[----:B------:R-:W0:Y:S03]  /*1201d0*/  LDCU.64 UR30, c[0x0][0x398] ;  /* 0x00007300ff1e77ac */ /* 0x000e260008000a00 */
        /* <DEDUP_REMOVED lines=8> */
[----:B------:R-:W-:Y:S02]  /*120260*/  ISETP.GE.AND P0, PT, R34, UR43, PT ;  /* 0x0000002b22007c0c */ /* 0x000fe4000bf06270 */
[----:B------:R-:W3:Y:S01]  /*120270*/  LDL.LU R34, [R1+0x52b8] ;  /* 0x0052b80001227983 */ /* 0x000ee20000300800 */
[----:B0-----:R-:W-:-:S05]  /*120280*/  PRMT R36, R38, 0x5410, R61 ;  /* 0x0000541026247816 */ /* 0x001fca000000003d */
[----:B------:R0:W-:Y:S04]  /*120290*/  STL [R1+0x294], R36 ;  /* 0x0002942401007387 */ /* 0x0001e80000100800 */
[----:B------:R-:W3:Y:S04]  /*1202a0*/  LDL.LU R61, [R1+0x150] ;  /* 0x00015000013d7983 */ /* 0x000ee80000300800 */
[----:B------:R-:W3:Y:S01]  /*1202b0*/  LDL.LU R38, [R1+0x288] ;  /* 0x0002880001267983 */ /* 0x000ee20000300800 */
        /* <DEDUP_REMOVED lines=16> */
[----:B------:R-:W4:Y:S01]  /*1203c0*/  LDCU UR45, c[0x0][0x398] ;  /* 0x00007300ff2d77ac */ /* 0x000f220008000800 */
[----:B--2---:R-:W-:Y:S02]  /*1203d0*/  PRMT R35, R46, 0x5410, R40 ;  /* 0x000054102e237816 */ /* 0x004fe40000000028 */
[----:B------:R-:W2:Y:S04]  /*1203e0*/  LDL.LU R46, [R1+0x57a4] ;  /* 0x0057a400012e7983 */ /* 0x000ea80000300800 */
[----:B0-----:R-:W4:Y:S04]  /*1203f0*/  LDL.LU R36, [R1+0x52bc] ;  /* 0x0052bc0001247983 */ /* 0x001f280000300800 */
[----:B------:R0:W-:Y:S04]  /*120400*/  STL [R1+0x290], R35 ;  /* 0x0002902301007387 */ /* 0x0001e80000100800 */
[----:B0-----:R-:W4:Y:S04]  /*120410*/  LDL.LU R35, [R1+0x14c] ;  /* 0x00014c0001237983 */ /* 0x001f280000300800 */
[----:B------:R-:W4:Y:S01]  /*120420*/  LDL.LU R40, [R1+0x284] ;  /* 0x0002840001287983 */ /* 0x000f220000300800 */
        /* <DEDUP_REMOVED lines=12> */
[----:B---3--:R-:W-:Y:S02]  /*1204f0*/  PRMT R37, R38, 0x5410, R61 ;  /* 0x0000541026257816 */ /* 0x008fe4000000003d */
[----:B------:R-:W-:Y:S02]  /*120500*/  @P0 LOP3.LUT R47, R47, 0x2, RZ, 0xfc, !PT ;  /* 0x000000022f2f0812 */ /* 0x000fe400078efcff */
[----:B------:R-:W-:Y:S01]  /*120510*/  ISETP.GE.AND P0, PT, R34, UR39, PT ;  /* 0x0000002722007c0c */ /* 0x000fe2000bf06270 */
[----:B------:R-:W3:Y:S01]  /*120520*/  LDCU.64 UR38, c[0x0][0x398] ;  /* 0x00007300ff2677ac */ /* 0x000ee20008000a00 */
[----:B------:R-:W3:Y:S04]  /*120530*/  LDL.LU R34, [R1+0x52c0] ;  /* 0x0052c00001227983 */ /* 0x000ee80000300800 */
[----:B------:R-:W-:Y:S04]  /*120540*/  STL [R1+0x28c], R37 ;  /* 0x00028c2501007387 */ /* 0x000fe80000100800 */
[----:B------:R-:W3:Y:S04]  /*120550*/  LDL.LU R61, [R1+0x148] ;  /* 0x00014800013d7983 */ /* 0x000ee80000300800 */
[----:B------:R-:W3:Y:S01]  /*120560*/  LDL.LU R38, [R1+0x280] ;  /* 0x0002800001267983 */ /* 0x000ee20000300800 */
[----:B------:R-:W-:-:S02]  /*120570*/  ISETP.LT.AND P2, PT, R3, UR24, !P0 ;  /* 0x0000001803007c0c */ /* 0x000fc4000c741270 */
[----:B------:R-:W-:Y:S01]  /*120580*/  ISETP.LT.AND P1, PT, R2, UR25, !P0 ;  /* 0x0000001902007c0c */ /* 0x000fe2000c721270 */
[----:B------:R-:W1:Y:S01]  /*120590*/  LDCU.64 UR24, c[0x0][0x398] ;  /* 0x00007300ff1877ac */ /* 0x000e620008000a00 */
[----:B0-----:R-:W-:Y:S02]  /*1205a0*/  ISETP.LT.AND P3, PT, R32, UR26, !P0 ;  /* 0x0000001a20007c0c */ /* 0x001fe4000c761270 */
[----:B------:R-:W-:Y:S01]  /*1205b0*/  ISETP.LT.AND P0, PT, R33, UR37, !P0 ;  /* 0x0000002521007c0c */ /* 0x000fe2000c701270 */
[----:B------:R-:W0:Y:S01]  /*1205c0*/  LDCU UR37, c[0x0][0x398] ;  /* 0x00007300ff2577ac */ /* 0x000e220008000800 */
[----:B------:R-:W-:Y:S01]  /*1205d0*/  LOP3.LUT R47, R47, 0xfffffffe, RZ, 0xc0, !PT ;  /* 0xfffffffe2f2f7812 */ /* 0x000fe200078ec0ff */
[----:B------:R-:W0:Y:S08]  /*1205e0*/  LDCU UR26, c[0x0][0x398] ;  /* 0x00007300ff1a77ac */ /* 0x000e300008000800 */
[----:B------:R-:W-:-:S02]  /*1205f0*/  @P3 LOP3.LUT R47, R47, 0x1, RZ, 0xfc, !PT ;  /* 0x000000012f2f3812 */ /* 0x000fc400078efcff */
[----:B--2---:R-:W-:-:S04]  /*120600*/  LOP3.LUT R46, R46, 0x7fffffff, RZ, 0xc0, !PT ;  /* 0x7fffffff2e2e7812 */ /* 0x004fc800078ec0ff */
[----:B------:R-:W-:-:S04]  /*120610*/  @P2 LOP3.LUT R46, R46, 0x80000000, RZ, 0xfc, !PT ;  /* 0x800000002e2e2812 */ /* 0x000fc800078efcff */
[----:B------:R-:W-:-:S04]  /*120620*/  LOP3.LUT R46, R46, 0xbfffffff, RZ, 0xc0, !PT ;  /* 0xbfffffff2e2e7812 */ /* 0x000fc800078ec0ff */
[----:B------:R-:W-:-:S04]  /*120630*/  @P1 LOP3.LUT R46, R46, 0x40000000, RZ, 0xfc, !PT ;  /* 0x400000002e2e1812 */ /* 0x000fc800078efcff */
[----:B------:R-:W-:-:S04]  /*120640*/  LOP3.LUT R46, R46, 0xdfffffff, RZ, 0xc0, !PT ;  /* 0xdfffffff2e2e7812 */ /* 0x000fc800078ec0ff */
[----:B------:R-:W-:Y:S02]  /*120650*/  @P0 LOP3.LUT R46, R46, 0x20000000, RZ, 0xfc, !PT ;  /* 0x200000002e2e0812 */ /* 0x000fe400078efcff */
[----:B----4-:R-:W-:Y:S02]  /*120660*/  PRMT R35, R40, 0x5410, R35 ;  /* 0x0000541028237816 */ /* 0x010fe40000000023 */
[----:B------:R-:W-:Y:S01]  /*120670*/  ISETP.GE.AND P0, PT, R36, UR31, PT ;  /* 0x0000001f24007c0c */ /* 0x000fe2000bf06270 */
[----:B------:R-:W2:Y:S01]  /*120680*/  LDCU.64 UR30, c[0x0][0x398] ;  /* 0x00007300ff1e77ac */ /* 0x000ea20008000a00 */
[----:B------:R-:W4:Y:S04]  /*120690*/  LDL.LU R36, [R1+0x52c4] ;  /* 0x0052c40001247983 */ /* 0x000f280000300800 */
[----:B------:R0:W-:Y:S04]  /*1206a0*/  STL [R1+0x284], R35 ;  /* 0x0002842301007387 */ /* 0x0001e80000100800 */
[----:B0-----:R-:W4:Y:S04]  /*1206b0*/  LDL.LU R35, [R1+0x144] ;  /* 0x0001440001237983 */ /* 0x001f280000300800 */
[----:B------:R-:W4:Y:S01]  /*1206c0*/  LDL.LU R40, [R1+0x534] ;  /* 0x0005340001287983 */ /* 0x000f220000300800 */
[----:B-1----:R-:W-:Y:S01]  /*1206d0*/  ISETP.LT.AND P3, PT, R32, UR24, !P0 ;  /* 0x0000001820007c0c */ /* 0x002fe2000c761270 */
[----:B------:R-:W0:Y:S01]  /*1206e0*/  LDCU UR24, c[0x0][0x398] ;  /* 0x00007300ff1877ac */ /* 0x000e220008000800 */
[----:B------:R-:W-:-:S02]  /*1206f0*/  ISETP.LT.AND P2, PT, R3, UR21, !P0 ;  /* 0x0000001503007c0c */ /* 0x000fc4000c741270 */
[----:B------:R-:W-:Y:S02]  /*120700*/  LOP3.LUT R46, R46, 0xefffffff, RZ, 0xc0, !PT ;  /* 0xefffffff2e2e7812 */ /* 0x000fe400078ec0ff */
[----:B------:R-:W-:-:S07]  /*120710*/  ISETP.LT.AND P1, PT, R2, UR22, !P0 ;  /* 0x0000001602007c0c */ /* 0x000fce000c721270 */
[----:B------:R-:W-:-:S04]  /*120720*/  @P3 LOP3.LUT R46, R46, 0x10000000, RZ, 0xfc, !PT ;  /* 0x100000002e2e3812 */ /* 0x000fc800078efcff */
[----:B------:R-:W-:-:S04]  /*120730*/  LOP3.LUT R46, R46, 0xf7ffffff, RZ, 0xc0, !PT ;  /* 0xf7ffffff2e2e7812 */ /* 0x000fc800078ec0ff */
[----:B------:R-:W-:Y:S02]  /*120740*/  @P2 LOP3.LUT R46, R46, 0x8000000, RZ, 0xfc, !PT ;  /* 0x080000002e2e2812 */ /* 0x000fe400078efcff */
[----:B------:R-:W-:Y:S01]  /*120750*/  ISETP.LT.AND P0, PT, R33, UR23, !P0 ;  /* 0x0000001721007c0c */ /* 0x000fe2000c701270 */
[----:B------:R-:W1:Y:S01]  /*120760*/  LDCU.64 UR22, c[0x0][0x398] ;  /* 0x00007300ff1677ac */ /* 0x000e620008000a00 */
        /* <DEDUP_REMOVED lines=11> */
[----:B--2---:R-:W-:Y:S01]  /*120820*/  ISETP.LT.AND P3, PT, R32, UR30, !P0 ;  /* 0x0000001e20007c0c */ /* 0x004fe2000c761270 */
[----:B------:R-:W2:Y:S01]  /*120830*/  LDCU UR30, c[0x0][0x398] ;  /* 0x00007300ff1e77ac */ /* 0x000ea20008000800 */
        /* <DEDUP_REMOVED lines=8> */
[----:B------:R-:W0:Y:S01]  /*1208c0*/  LDCU.64 UR20, c[0x0][0x398] ;  /* 0x00007300ff1477ac */ /* 0x000e220008000a00 */
[----:B------:R-:W-:-:S04]  /*1208d0*/  LOP3.LUT R46, R46, 0xffbfffff, RZ, 0xc0, !PT ;  /* 0xffbfffff2e2e7812 */ /* 0x000fc800078ec0ff */
[----:B------:R-:W-:-:S04]  /*1208e0*/  @P1 LOP3.LUT R46, R46, 0x400000, RZ, 0xfc, !PT ;  /* 0x004000002e2e1812 */ /* 0x000fc800078efcff */
[----:B------:R-:W-:-:S04]  /*1208f0*/  LOP3.LUT R46, R46, 0xffdfffff, RZ, 0xc0, !PT ;  /* 0xffdfffff2e2e7812 */ /* 0x000fc800078ec0ff */
[----:B------:R-:W-:-:S04]  /*120900*/  @P0 LOP3.LUT R46, R46, 0x200000, RZ, 0xfc, !PT ;  /* 0x002000002e2e0812 */ /* 0x000fc800078efcff */
[----:B------:R-:W-:Y:S02]  /*120910*/  LOP3.LUT R46, R46, 0xffefffff, RZ, 0xc0, !PT ;  /* 0xffefffff2e2e7812 */ /* 0x000fe400078ec0ff */
[----:B----4-:R-:W-:Y:S01]  /*120920*/  ISETP.GE.AND P0, PT, R36, UR27, PT ;  /* 0x0000001b24007c0c */ /* 0x010fe2000bf06270 */
[----:B------:R-:W4:Y:S01]  /*120930*/  LDCU UR27, c[0x0][0x398] ;  /* 0x00007300ff1b77ac */ /* 0x000f220008000800 */
[----:B------:R-:W2:Y:S01]  /*120940*/  LDL.LU R36, [R1+0x52cc] ;  /* 0x0052cc0001247983 */ /* 0x000ea20000300800 */
[----:B------:R-:W-:-:S05]  /*120950*/  PRMT R35, R40, 0x5410, R35 ;  /* 0x0000541028237816 */ /* 0x000fca0000000023 */
[----:B------:R0:W-:Y:S04]  /*120960*/  STL [R1+0x280], R35 ;  /* 0x0002802301007387 */ /* 0x0001e80000100800 */
[----:B0-----:R-:W4:Y:S04]  /*120970*/  LDL.LU R35, [R1+0x11c] ;  /* 0x00011c0001237983 */ /* 0x001f280000300800 */
[----:B------:R-:W4:Y:S01]  /*120980*/  LDL.LU R40, [R1+0x278] ;  /* 0x0002780001287983 */ /* 0x000f220000300800 */
[----:B---3--:R-:W-:Y:S01]  /*120990*/  ISETP.LT.AND P3, PT, R32, UR28, !P0 ;  /* 0x0000001c20007c0c */ /* 0x008fe2000c761270 */
[----:B------:R-:W0:Y:S01]  /*1209a0*/  LDCU UR28, c[0x0][0x398] ;  /* 0x00007300ff1c77ac */ /* 0x000e220008000800 */
[----:B------:R-:W-:-:S02]  /*1209b0*/  ISETP.LT.AND P2, PT, R3, UR46, !P0 ;  /* 0x0000002e03007c0c */ /* 0x000fc4000c741270 */
[----:B------:R-:W-:Y:S01]  /*1209c0*/  ISETP.LT.AND P1, PT, R2, UR49, !P0 ;  /* 0x0000003102007c0c */ /* 0x000fe2000c721270 */
[----:B------:R-:W3:Y:S08]  /*1209d0*/  LDCU UR46, c[0x0][0x398] ;  /* 0x00007300ff2e77ac */ /* 0x000ef00008000800 */
        /* <DEDUP_REMOVED lines=12> */
[----:B------:R-:W0:Y:S01]  /*120aa0*/  LDCU UR25, c[0x0][0x398] ;  /* 0x00007300ff1977ac */ /* 0x000e220008000800 */
[----:B------:R-:W4:Y:S04]  /*120ab0*/  LDL.LU R34, [R1+0x52d0] ;  /* 0x0052d00001227983 */ /* 0x000f280000300800 */
[----:B------:R-:W-:Y:S04]  /*120ac0*/  STL [R1+0x27c], R37 ;  /* 0x00027c2501007387 */ /* 0x000fe80000100800 */
[----:B------:R-:W4:Y:S04]  /*120ad0*/  LDL.LU R61, [R1+0x118] ;  /* 0x00011800013d7983 */ /* 0x000f280000300800 */
[----:B------:R-:W4:Y:S01]  /*120ae0*/  LDL.LU R38, [R1+0x274] ;  /* 0x0002740001267983 */ /* 0x000f220000300800 */
[----:B------:R-:W-:-:S02]  /*120af0*/  ISETP.LT.AND P3, PT, R32, UR18, !P0 ;  /* 0x0000001220007c0c */ /* 0x000fc4000c761270 */
[----:B------:R-:W-:Y:S01]  /*120b00*/  ISETP.LT.AND P2, PT, R3, UR40, !P0 ;  /* 0x0000002803007c0c */ /* 0x000fe2000c741270 */
[----:B------:R-:W0:Y:S01]  /*120b10*/  LDCU UR40, c[0x0][0x398] ;  /* 0x00007300ff2877ac */ /* 0x000e220008000800 */
[----:B------:R-:W-:Y:S02]  /*120b20*/  LOP3.LUT R46, R46, 0xfffeffff, RZ, 0xc0, !PT ;  /* 0xfffeffff2e2e7812 */ /* 0x000fe400078ec0ff */
[----:B---3--:R-:W-:Y:S01]  /*120b30*/  ISETP.LT.AND P1, PT, R2, UR46, !P0 ;  /* 0x0000002e02007c0c */ /* 0x008fe2000c721270 */
[----:B------:R-:W3:Y:S06]  /*120b40*/  LDCU UR46, c[0x0][0x398] ;  /* 0x00007300ff2e77ac */ /* 0x000eec0008000800 */
[----:B------:R-:W-:-:S04]  /*120b50*/  @P3 LOP3.LUT R46, R46, 0x10000, RZ, 0xfc, !PT ;  /* 0x000100002e2e3812 */ /* 0x000fc800078efcff */
[----:B------:R-:W-:-:S04]  /*120b60*/  LOP3.LUT R46, R46, 0xffff7fff, RZ, 0xc0, !PT ;  /* 0xffff7fff2e2e7812 */ /* 0x000fc800078ec0ff */
[----:B------:R-:W-:Y:S02]  /*120b70*/  @P2 LOP3.LUT R46, R46, 0x8000, RZ, 0xfc, !PT ;  /* 0x000080002e2e2812 */ /* 0x000fe400078efcff */
[----:B------:R-:W-:Y:S02]  /*120b80*/  ISETP.LT.AND P0, PT, R33, UR15, !P0 ;  /* 0x0000000f21007c0c */ /* 0x000fe4000c701270 */
[----:B------:R-:W-:-:S04]  /*120b90*/  LOP3.LUT R46, R46, 0xffffbfff, RZ, 0xc0, !PT ;  /* 0xffffbfff2e2e7812 */ /* 0x000fc800078ec0ff */
[----:B------:R-:W-:-:S04]  /*120ba0*/  @P1 LOP3.LUT R46, R46, 0x4000, RZ, 0xfc, !PT ;  /* 0x000040002e2e1812 */ /* 0x000fc800078efcff */
[----:B------:R-:W-:-:S04]  /*120bb0*/  LOP3.LUT R46, R46, 0xffffdfff, RZ, 0xc0, !PT ;  /* 0xffffdfff2e2e7812 */ /* 0x000fc800078ec0ff */
[----:B------:R-:W-:-:S04]  /*120bc0*/  @P0 LOP3.LUT R46, R46, 0x2000, RZ, 0xfc, !PT ;  /* 0x000020002e2e0812 */ /* 0x000fc800078efcff */
[----:B------:R-:W-:Y:S02]  /*120bd0*/  LOP3.LUT R46, R46, 0xffffefff, RZ, 0xc0, !PT ;  /* 0xffffefff2e2e7812 */ /* 0x000fe400078ec0ff */
[----:B--2---:R-:W-:Y:S01]  /*120be0*/  ISETP.GE.AND P0, PT, R36, UR31, PT ;  /* 0x0000001f24007c0c */ /* 0x004fe2000bf06270 */
[----:B------:R-:W2:Y:S03]  /*120bf0*/  LDCU UR31, c[0x0][0x398] ;  /* 0x00007300ff1f77ac */ /* 0x000ea60008000800 */
[----:B-1----:R-:W-:Y:S01]  /*120c00*/  ISETP.LT.AND P3, PT, R32, UR22, !P0 ;  /* 0x0000001620007c0c */ /* 0x002fe2000c761270 */
[----:B------:R-:W1:Y:S01]  /*120c10*/  LDCU UR22, c[0x0][0x398] ;  /* 0x00007300ff1677ac */ /* 0x000e620008000800 */
[----:B------:R-:W-:Y:S02]  /*120c20*/  ISETP.LT.AND P2, PT, R3, UR68, !P0 ;  /* 0x0000004403007c0c */ /* 0x000fe4000c741270 */
[----:B----4-:R-:W-:Y:S01]  /*120c30*/  PRMT R36, R40, 0x5410, R35 ;  /* 0x0000541028247816 */ /* 0x010fe20000000023 */
[----:B------:R-:W4:Y:S01]  /*120c40*/  LDCU UR68, c[0x0][0x398] ;  /* 0x00007300ff4477ac */ /* 0x000f220008000800 */
[----:B------:R-:W2:Y:S04]  /*120c50*/  LDL.LU R35, [R1+0x52d4] ;  /* 0x0052d40001237983 */ /* 0x000ea80000300800 */
[----:B------:R0:W-:Y:S04]  /*120c60*/  STL [R1+0x278], R36 ;  /* 0x0002782401007387 */ /* 0x0001e80000100800 */
[----:B------:R-:W3:Y:S01]  /*120c70*/  LDL.LU R40, [R1+0x114] ;  /* 0x0001140001287983 */ /* 0x000ee20000300800 */
[----:B------:R-:W-:-:S02]  /*120c80*/  @P3 LOP3.LUT R46, R46, 0x1000, RZ, 0xfc, !PT ;  /* 0x000010002e2e3812 */ /* 0x000fc400078efcff */
[----:B------:R-:W-:Y:S01]  /*120c90*/  ISETP.LT.AND P1, PT, R2, UR67, !P0 ;  /* 0x0000004302007c0c */ /* 0x000fe2000c721270 */
[----:B------:R-:W0:Y:S01]  /*120ca0*/  LDCU UR67, c[0x0][0x398] ;  /* 0x00007300ff4377ac */ /* 0x000e220008000800 */
        /* <DEDUP_REMOVED lines=9> */
[----:B------:R-:W1:Y:S01]  /*120d40*/  LDCU UR29, c[0x0][0x398] ;  /* 0x00007300ff1d77ac */ /* 0x000e620008000800 */
[----:B------:R-:W4:Y:S01]  /*120d50*/  LDL.LU R34, [R1+0x52d8] ;  /* 0x0052d80001227983 */ /* 0x000f220000300800 */
[----:B0-----:R-:W-:-:S05]  /*120d60*/  PRMT R36, R38, 0x5410, R61 ;  /* 0x0000541026247816 */ /* 0x001fca000000003d */
[----:B------:R0:W-:Y:S04]  /*120d70*/  STL [R1+0x274], R36 ;  /* 0x0002742401007387 */ /* 0x0001e80000100800 */
[----:B------:R-:W4:Y:S04]  /*120d80*/  LDL.LU R61, [R1+0x110] ;  /* 0x00011000013d7983 */ /* 0x000f280000300800 */
[----:B------:R-:W4:Y:S01]  /*120d90*/  LDL.LU R38, [R1+0x530] ;  /* 0x0005300001267983 */ /* 0x000f220000300800 */
        /* <DEDUP_REMOVED lines=18> */
[----:B------:R-:W3:Y:S01]  /*120ec0*/  LDL.LU R45, [R1+0x57a0] ;  /* 0x0057a000012d7983 */ /* 0x000ee20000300800 */
[----:B------:R-:W-:-:S03]  /*120ed0*/  ISETP.LT.AND P3, PT, R32, UR14, !P0 ;  /* 0x0000000e20007c0c */ /* 0x000fc6000c761270 */
[----:B0-----:R-:W3:Y:S01]  /*120ee0*/  LDL.LU R36, [R1+0x52dc] ;  /* 0x0052dc0001247983 */ /* 0x001ee20000300800 */
[----:B------:R-:W-:Y:S01]  /*120ef0*/  ISETP.LT.AND P2, PT, R3, UR77, !P0 ;  /* 0x0000004d03007c0c */ /* 0x000fe2000c741270 */
[----:B------:R-:W0:Y:S01]  /*120f00*/  LDCU UR77, c[0x0][0x398] ;  /* 0x00007300ff4d77ac */ /* 0x000e220008000800 */
[----:B------:R-:W-:-:S07]  /*120f10*/  ISETP.LT.AND P1, PT, R2, UR64, !P0 ;  /* 0x0000004002007c0c */ /* 0x000fce000c721270 */
[----:B------:R-:W-:Y:S01]  /*120f20*/  @P3 LOP3.LUT R46, R46, 0x10, RZ, 0xfc, !PT ;  /* 0x000000102e2e3812 */ /* 0x000fe200078efcff */
[----:B------:R0:W-:Y:S01]  /*120f30*/  STL [R1+0x248], R35 ;  /* 0x0002482301007387 */ /* 0x0001e20000100800 */
[----:B------:R-:W1:Y:S02]  /*120f40*/  LDCU UR64, c[0x0][0x398] ;  /* 0x00007300ff4077ac */ /* 0x000e640008000800 */
[----:B------:R-:W-:-:S04]  /*120f50*/  LOP3.LUT R46, R46, 0xfffffff7, RZ, 0xc0, !PT ;  /* 0xfffffff72e2e7812 */ /* 0x000fc800078ec0ff */
[----:B------:R-:W-:Y:S02]  /*120f60*/  @P2 LOP3.LUT R46, R46, 0x8, RZ, 0xfc, !PT ;  /* 0x000000082e2e2812 */ /* 0x000fe400078efcff */
[----:B------:R-:W-:Y:S01]  /*120f70*/  ISETP.LT.AND P0, PT, R33, UR9, !P0 ;  /* 0x0000000921007c0c */ /* 0x000fe2000c701270 */
[----:B0-----:R-:W3:Y:S01]  /*120f80*/  LDL.LU R35, [R1+0x10c] ;  /* 0x00010c0001237983 */ /* 0x001ee20000300800 */
[----:B------:R-:W-:-:S03]  /*120f90*/  LOP3.LUT R46, R46, 0xfffffffb, RZ, 0xc0, !PT ;  /* 0xfffffffb2e2e7812 */ /* 0x000fc600078ec0ff */
[----:B------:R-:W3:Y:S01]  /*120fa0*/  LDL.LU R40, [R1+0x500] ;  /* 0x0005000001287983 */ /* 0x000ee20000300800 */
[----:B------:R-:W-:-:S04]  /*120fb0*/  @P1 LOP3.LUT R46, R46, 0x4, RZ, 0xfc, !PT ;  /* 0x000000042e2e1812 */ /* 0x000fc800078efcff */
[----:B------:R-:W-:-:S04]  /*120fc0*/  LOP3.LUT R46, R46, 0xfffffffd, RZ, 0xc0, !PT ;  /* 0xfffffffd2e2e7812 */ /* 0x000fc800078ec0ff */
[----:B------:R-:W-:Y:S02]  /*120fd0*/  @P0 LOP3.LUT R46, R46, 0x2, RZ, 0xfc, !PT ;  /* 0x000000022e2e0812 */ /* 0x000fe400078efcff */
[----:B----4-:R-:W-:Y:S01]  /*120fe0*/  ISETP.GE.AND P0, PT, R34, UR23, PT ;  /* 0x0000001722007c0c */ /* 0x010fe2000bf06270 */
[----:B------:R-:W0:Y:S01]  /*120ff0*/  LDCU UR23, c[0x0][0x398] ;  /* 0x00007300ff1777ac */ /* 0x000e220008000800 */
[----:B------:R-:W4:Y:S01]  /*121000*/  LDL.LU R34, [R1+0x52e0] ;  /* 0x0052e00001227983 */ /* 0x000f220000300800 */
[----:B------:R-:W-:-:S05]  /*121010*/  PRMT R37, R38, 0x5410, R61 ;  /* 0x0000541026257816 */ /* 0x000fca000000003d */
[----:B------:R-:W-:Y:S04]  /*121020*/  STL [R1+0x244], R37 ;  /* 0x0002442501007387 */ /* 0x000fe80000100800 */
[----:B------:R-:W4:Y:S04]  /*121030*/  LDL.LU R61, [R1+0x108] ;  /* 0x00010800013d7983 */ /* 0x000f280000300800 */
[----:B------:R-:W4:Y:S01]  /*121040*/  LDL.LU R38, [R1+0x528] ;  /* 0x0005280001267983 */ /* 0x000f220000300800 */
[----:B------:R-:W-:Y:S01]  /*121050*/  ISETP.LT.AND P2, PT, R3, UR76, !P0 ;  /* 0x0000004c03007c0c */ /* 0x000fe2000c741270 */
[----:B------:R-:W0:Y:S01]  /*121060*/  LDCU UR76, c[0x0][0x398] ;  /* 0x00007300ff4c77ac */ /* 0x000e220008000800 */
[----:B------:R-:W-:-:S02]  /*121070*/  ISETP.LT.AND P1, PT, R2, UR75, !P0 ;  /* 0x0000004b02007c0c */ /* 0x000fc4000c721270 */
[----:B--2---:R-:W-:Y:S01]  /*121080*/  ISETP.LT.AND P3, PT, R32, UR18, !P0 ;  /* 0x0000001220007c0c */ /* 0x004fe2000c761270 */
[----:B------:R-:W2:Y:S01]  /*121090*/  LDCU UR75, c[0x0][0x398] ;  /* 0x00007300ff4b77ac */ /* 0x000ea20008000800 */
[----:B------:R-:W-:Y:S01]  /*1210a0*/  ISETP.LT.AND P0, PT, R33, UR8, !P0 ;  /* 0x0000000821007c0c */ /* 0x000fe2000c701270 */
[----:B------:R-:W0:Y:S01]  /*1210b0*/  LDCU.64 UR8, c[0x0][0x398] ;  /* 0x00007300ff0877ac */ /* 0x000e220008000a00 */
[----:B------:R-:W-:-:S09]  /*1210c0*/  LOP3.LUT R46, R46, 0xfffffffe, RZ, 0xc0, !PT ;  /* 0xfffffffe2e2e7812 */ /* 0x000fd200078ec0ff */
[----:B------:R-:W-:Y:S02]  /*1210d0*/  @P3 LOP3.LUT R46, R46, 0x1, RZ, 0xfc, !PT ;  /* 0x000000012e2e3812 */ /* 0x000fe400078efcff */
[----:B---3--:R-:W-:-:S04]  /*1210e0*/  LOP3.LUT R45, R45, 0x7fffffff, RZ, 0xc0, !PT ;  /* 0x7fffffff2d2d7812 */ /* 0x008fc800078ec0ff */
[----:B------:R-:W-:-:S04]  /*1210f0*/  @P2 LOP3.LUT R45, R45, 0x80000000, RZ, 0xfc, !PT ;  /* 0x800000002d2d2812 */ /* 0x000fc800078efcff */
[----:B------:R-:W-:-:S04]  /*121100*/  LOP3.LUT R45, R45, 0xbfffffff, RZ, 0xc0, !PT ;  /* 0xbfffffff2d2d7812 */ /* 0x000fc800078ec0ff */
[----:B------:R-:W-:-:S04]  /*121110*/  @P1 LOP3.LUT R45, R45, 0x40000000, RZ, 0xfc, !PT ;  /* 0x400000002d2d1812 */ /* 0x000fc800078efcff */
[----:B------:R-:W-:-:S04]  /*121120*/  LOP3.LUT R45, R45, 0xdfffffff, RZ, 0xc0, !PT ;  /* 0xdfffffff2d2d7812 */ /* 0x000fc800078ec0ff */
[----:B------:R-:W-:Y:S02]  /*121130*/  @P0 LOP3.LUT R45, R45, 0x20000000, RZ, 0xfc, !PT ;  /* 0x200000002d2d0812 */ /* 0x000fe400078efcff */
[----:B------:R-:W-:Y:S01]  /*121140*/  ISETP.GE.AND P0, PT, R36, UR21, PT ;  /* 0x0000001524007c0c */ /* 0x000fe2000bf06270 */
[----:B------:R-:W3:Y:S01]  /*121150*/  LDCU.64 UR20, c[0x0][0x398] ;  /* 0x00007300ff1477ac */ /* 0x000ee20008000a00 */
[----:B------:R-:W2:Y:S02]  /*121160*/  LDL.LU R36, [R1+0x52e4] ;  /* 0x0052e40001247983 */ /* 0x000ea40000300800 */
[----:B0-----:R-:W-:Y:S01]  /*121170*/  ISETP.LT.AND P3, PT, R32, UR8, !P0 ;  /* 0x0000000820007c0c */ /* 0x001fe2000c761270 */
[----:B------:R-:W0:Y:S01]  /*121180*/  LDCU UR8, c[0x0][0x398] ;  /* 0x00007300ff0877ac */ /* 0x000e220008000800 */
[----:B------:R-:W-:Y:S02]  /*121190*/  ISETP.LT.AND P2, PT, R3, UR66, !P0 ;  /* 0x0000004203007c0c */ /* 0x000fe4000c741270 */
        /* <DEDUP_REMOVED lines=8> */
[----:B------:R-:W0:Y:S01]  /*121220*/  LDCU.64 UR12, c[0x0][0x398] ;  /* 0x00007300ff0c77ac */ /* 0x000e220008000a00 */
[----:B------:R-:W-:Y:S02]  /*121230*/  LOP3.LUT R45, R45, 0xfbffffff, RZ, 0xc0, !PT ;  /* 0xfbffffff2d2d7812 */ /* 0x000fe400078ec0ff */
[----:B------:R-:W-:Y:S02]  /*121240*/  PRMT R35, R40, 0x5410, R35 ;  /* 0x0000541028237816 */ /* 0x000fe40000000023 */
[----:B------:R-:W-:-:S03]  /*121250*/  @P1 LOP3.LUT R45, R45, 0x4000000, RZ, 0xfc, !PT ;  /* 0x040000002d2d1812 */ /* 0x000fc600078efcff */
[----:B------:R0:W-:Y:S01]  /*121260*/  STL [R1+0x24c], R35 ;  /* 0x00024c2301007387 */ /* 0x0001e20000100800 */
[----:B------:R-:W-:-:S04]  /*121270*/  LOP3.LUT R45, R45, 0xfdffffff, RZ, 0xc0, !PT ;  /* 0xfdffffff2d2d7812 */ /* 0x000fc800078ec0ff */
[----:B------:R-:W-:Y:S01]  /*121280*/  @P0 LOP3.LUT R45, R45, 0x2000000, RZ, 0xfc, !PT ;  /* 0x020000002d2d0812 */ /* 0x000fe200078efcff */
[----:B0-----:R-:W3:Y:S01]  /*121290*/  LDL.LU R35, [R1+0x104] ;  /* 0x0001040001237983 */ /* 0x001ee20000300800 */
[----:B----4-:R-:W-:-:S03]  /*1212a0*/  PRMT R37, R38, 0x5410, R61 ;  /* 0x0000541026257816 */ /* 0x010fc6000000003d */
[----:B------:R-:W3:Y:S01]  /*1212b0*/  LDL.LU R40, [R1+0x524] ;  /* 0x0005240001287983 */ /* 0x000ee20000300800 */
[----:B------:R-:W-:Y:S01]  /*1212c0*/  ISETP.GE.AND P0, PT, R34, UR15, PT ;  /* 0x0000000f22007c0c */ /* 0x000fe2000bf06270 */
[----:B------:R-:W0:Y:S02]  /*1212d0*/  LDCU.64 UR14, c[0x0][0x398] ;  /* 0x00007300ff0e77ac */ /* 0x000e240008000a00 */
[----:B------:R-:W4:Y:S04]  /*1212e0*/  LDL.LU R34, [R1+0x52e8] ;  /* 0x0052e80001227983 */ /* 0x000f280000300800 */
[----:B------:R-:W-:Y:S04]  /*1212f0*/  STL [R1+0x240], R37 ;  /* 0x0002402501007387 */ /* 0x000fe80000100800 */
[----:B------:R-:W4:Y:S04]  /*121300*/  LDL.LU R61, [R1+0x100] ;  /* 0x00010000013d7983 */ /* 0x000f280000300800 */
[----:B------:R-:W4:Y:S01]  /*121310*/  LDL.LU R38, [R1+0x4f8] ;  /* 0x0004f80001267983 */ /* 0x000f220000300800 */
[----:B------:R-:W-:Y:S01]  /*121320*/  ISETP.LT.AND P3, PT, R32, UR12, !P0 ;  /* 0x0000000c20007c0c */ /* 0x000fe2000c761270 */
[----:B------:R-:W0:Y:S01]  /*121330*/  LDCU UR12, c[0x0][0x398] ;  /* 0x00007300ff0c77ac */ /* 0x000e220008000800 */
        /* <DEDUP_REMOVED lines=17> */
[----:B------:R-:W2:Y:S02]  /*121450*/  LDL.LU R36, [R1+0x52ec] ;  /* 0x0052ec0001247983 */ /* 0x000ea40000300800 */
[----:B0-----:R-:W-:Y:S01]  /*121460*/  ISETP.LT.AND P3, PT, R32, UR14, !P0 ;  /* 0x0000000e20007c0c */ /* 0x001fe2000c761270 */
[----:B------:R-:W0:Y:S01]  /*121470*/  LDCU UR14, c[0x0][0x398] ;  /* 0x00007300ff0e77ac */ /* 0x000e220008000800 */
[----:B------:R-:W-:Y:S02]  /*121480*/  ISETP.LT.AND P2, PT, R3, UR74, !P0 ;  /* 0x0000004a03007c0c */ /* 0x000fe4000c741270 */
[----:B------:R-:W-:Y:S01]  /*121490*/  ISETP.LT.AND P1, PT, R2, UR58, !P0 ;  /* 0x0000003a02007c0c */ /* 0x000fe2000c721270 */
[----:B------:R-:W0:Y:S08]  /*1214a0*/  LDCU UR58, c[0x0][0x398] ;  /* 0x00007300ff3a77ac */ /* 0x000e300008000800 */
        /* <DEDUP_REMOVED lines=12> */
[----:B----4-:R-:W-:Y:S01]  /*121570*/  ISETP.GE.AND P0, PT, R34, UR9, PT ;  /* 0x0000000922007c0c */ /* 0x010fe2000bf06270 */
[----:B------:R-:W4:Y:S01]  /*121580*/  LDCU UR9, c[0x0][0x398] ;  /* 0x00007300ff0977ac */ /* 0x000f220008000800 */
[----:B---3--:R-:W3:Y:S01]  /*121590*/  LDL.LU R35, [R1+0xfc] ;  /* 0x0000fc0001237983 */ /* 0x008ee20000300800 */
[----:B------:R-:W-:-:S03]  /*1215a0*/  PRMT R37, R38, 0x5410, R61 ;  /* 0x0000541026257816 */ /* 0x000fc6000000003d */
[----:B------:R-:W3:Y:S04]  /*1215b0*/  LDL.LU R40, [R1+0x504] ;  /* 0x0005040001287983 */ /* 0x000ee80000300800 */
[----:B------:R-:W4:Y:S04]  /*1215c0*/  LDL.LU R34, [R1+0x52f0] ;  /* 0x0052f00001227983 */ /* 0x000f280000300800 */
[----:B------:R-:W-:Y:S04]  /*1215d0*/  STL [R1+0x23c], R37 ;  /* 0x00023c2501007387 */ /* 0x000fe80000100800 */
[----:B------:R-:W4:Y:S01]  /*1215e0*/  LDL.LU R38, [R1+0xf8] ;  /* 0x0000f80001267983 */ /* 0x000f220000300800 */
[----:B--2---:R-:W-:Y:S01]  /*1215f0*/  ISETP.LT.AND P3, PT, R32, UR18, !P0 ;  /* 0x0000001220007c0c */ /* 0x004fe2000c761270 */
[----:B------:R-:W2:Y:S01]  /*121600*/  LDCU UR18, c[0x0][0x398] ;  /* 0x00007300ff1277ac */ /* 0x000ea20008000800 */
        /* <DEDUP_REMOVED lines=15> */
[----:B------:R-:W-:Y:S01]  /*121700*/  ISETP.GE.AND P0, PT, R36, UR13, PT ;  /* 0x0000000d24007c0c */ /* 0x000fe2000bf06270 */
[----:B------:R-:W0:Y:S03]  /*121710*/  LDCU UR13, c[0x0][0x398] ;  /* 0x00007300ff0d77ac */ /* 0x000e260008000800 */
[----:B------:R-:W-:Y:S01]  /*121720*/  ISETP.LT.AND P3, PT, R32, UR20, !P0 ;  /* 0x0000001420007c0c */ /* 0x000fe2000c761270 */
        /* <DEDUP_REMOVED lines=8> */
[----:B---3--:R-:W-:Y:S02]  /*1217b0*/  PRMT R36, R40, 0x5410, R35 ;  /* 0x0000541028247816 */ /* 0x008fe40000000023 */
[----:B------:R-:W3:Y:S04]  /*1217c0*/  LDL.LU R35, [R1+0x52f4] ;  /* 0x0052f40001237983 */ /* 0x000ee80000300800 */
[----:B------:R4:W-:Y:S04]  /*1217d0*/  STL [R1+0x234], R36 ;  /* 0x0002342401007387 */ /* 0x0009e80000100800 */
[----:B------:R-:W2:Y:S01]  /*1217e0*/  LDL.LU R40, [R1+0xf4] ;  /* 0x0000f40001287983 */ /* 0x000ea20000300800 */
[----:B----4-:R-:W-:-:S03]  /*1217f0*/  PRMT R36, R44, 0x5410, R38 ;  /* 0x000054102c247816 */ /* 0x010fc60000000026 */
[----:B------:R-:W2:Y:S01]  /*121800*/  LDL.LU R44, [R1+0x579c] ;  /* 0x00579c00012c7983 */ /* 0x000ea20000300800 */
[----:B------:R-:W-:Y:S01]  /*121810*/  ISETP.LT.AND P0, PT, R33, UR16, !P0 ;  /* 0x0000001021007c0c */ /* 0x000fe2000c701270 */
[----:B------:R-:W4:Y:S01]  /*121820*/  LDCU UR16, c[0x0][0x398] ;  /* 0x00007300ff1077ac */ /* 0x000f220008000800 */
[----:B------:R-:W-:-:S04]  /*121830*/  LOP3.LUT R45, R45, 0xfffffbff, RZ, 0xc0, !PT ;  /* 0xfffffbff2d2d7812 */ /* 0x000fc800078ec0ff */
[----:B------:R-:W-:-:S04]  /*121840*/  @P1 LOP3.LUT R45, R45, 0x400, RZ, 0xfc, !PT ;  /* 0x000004002d2d1812 */ /* 0x000fc800078efcff */
[----:B------:R-:W-:-:S04]  /*121850*/  LOP3.LUT R45, R45, 0xfffffdff, RZ, 0xc0, !PT ;  /* 0xfffffdff2d2d7812 */ /* 0x000fc800078ec0ff */
[----:B------:R-:W-:Y:S02]  /*121860*/  @P0 LOP3.LUT R45, R45, 0x200, RZ, 0xfc, !PT ;  /* 0x000002002d2d0812 */ /* 0x000fe400078efcff */
[----:B------:R-:W-:Y:S01]  /*121870*/  ISETP.GE.AND P0, PT, R34, UR15, PT ;  /* 0x0000000f22007c0c */ /* 0x000fe2000bf06270 */
[----:B------:R-:W0:Y:S01]  /*121880*/  LDCU UR15, c[0x0][0x398] ;  /* 0x00007300ff0f77ac */ /* 0x000e220008000800 */
[----:B------:R-:W4:Y:S04]  /*121890*/  LDL.LU R34, [R1+0x52f8] ;  /* 0x0052f80001227983 */ /* 0x000f280000300800 */
[----:B------:R0:W-:Y:S04]  /*1218a0*/  STL [R1+0x1fc], R36 ;  /* 0x0001fc2401007387 */ /* 0x0001e80000100800 */
[----:B------:R-:W4:Y:S04]  /*1218b0*/  LDL.LU R61, [R1+0xf0] ;  /* 0x0000f000013d7983 */ /* 0x000f280000300800 */
        /* <DEDUP_REMOVED lines=19> */
[----:B--2---:R-:W-:Y:S02]  /*1219f0*/  PRMT R35, R44, 0x5410, R40 ;  /* 0x000054102c237816 */ /* 0x004fe40000000028 */
[----:B------:R-:W2:Y:S01]  /*121a00*/  LDL.LU R44, [R1+0x5798] ;  /* 0x00579800012c7983 */ /* 0x000ea20000300800 */
[----:B------:R-:W-:-:S03]  /*121a10*/  ISETP.LT.AND P3, PT, R32, UR40, !P0 ;  /* 0x0000002820007c0c */ /* 0x000fc6000c761270 */
[----:B0-----:R-:W3:Y:S01]  /*121a20*/  LDL.LU R36, [R1+0x52fc] ;  /* 0x0052fc0001247983 */ /* 0x001ee20000300800 */
[----:B------:R-:W-:Y:S01]  /*121a30*/  ISETP.LT.AND P2, PT, R3, UR44, !P0 ;  /* 0x0000002c03007c0c */ /* 0x000fe2000c741270 */
[----:B------:R-:W0:Y:S01]  /*121a40*/  LDCU UR44, c[0x0][0x398] ;  /* 0x00007300ff2c77ac */ /* 0x000e220008000800 */
[----:B------:R-:W-:-:S07]  /*121a50*/  ISETP.LT.AND P1, PT, R2, UR42, !P0 ;  /* 0x0000002a02007c0c */ /* 0x000fce000c721270 */
[----:B------:R-:W-:Y:S01]  /*121a60*/  @P3 LOP3.LUT R45, R45, 0x10, RZ, 0xfc, !PT ;  /* 0x000000102d2d3812 */ /* 0x000fe200078efcff */
[----:B------:R0:W-:Y:S01]  /*121a70*/  STL [R1+0x1f4], R35 ;  /* 0x0001f42301007387 */ /* 0x0001e20000100800 */
[----:B------:R-:W1:Y:S02]  /*121a80*/  LDCU.64 UR42, c[0x0][0x398] ;  /* 0x00007300ff2a77ac */ /* 0x000e640008000a00 */
[----:B------:R-:W-:-:S04]  /*121a90*/  LOP3.LUT R45, R45, 0xfffffff7, RZ, 0xc0, !PT ;  /* 0xfffffff72d2d7812 */ /* 0x000fc800078ec0ff */
[----:B------:R-:W-:Y:S02]  /*121aa0*/  @P2 LOP3.LUT R45, R45, 0x8, RZ, 0xfc, !PT ;  /* 0x000000082d2d2812 */ /* 0x000fe400078efcff */
[----:B------:R-:W-:Y:S01]  /*121ab0*/  ISETP.LT.AND P0, PT, R33, UR50, !P0 ;  /* 0x0000003221007c0c */ /* 0x000fe2000c701270 */
[----:B0-----:R-:W3:Y:S01]  /*121ac0*/  LDL.LU R35, [R1+0xec] ;  /* 0x0000ec0001237983 */ /* 0x001ee20000300800 */
[----:B------:R-:W-:Y:S01]  /*121ad0*/  LOP3.LUT R45, R45, 0xfffffffb, RZ, 0xc0, !PT ;  /* 0xfffffffb2d2d7812 */ /* 0x000fe200078ec0ff */
[----:B------:R-:W0:Y:S02]  /*121ae0*/  LDCU UR50, c[0x0][0x398] ;  /* 0x00007300ff3277ac */ /* 0x000e240008000800 */
[----:B------:R-:W3:Y:S01]  /*121af0*/  LDL.LU R40, [R1+0x4e8] ;  /* 0x0004e80001287983 */ /* 0x000ee20000300800 */
[----:B------:R-:W-:Y:S02]  /*121b00*/  @P1 LOP3.LUT R45, R45, 0x4, RZ, 0xfc, !PT ;  /* 0x000000042d2d1812 */ /* 0x000fe400078efcff */
[----:B----4-:R-:W-:-:S02]  /*121b10*/  PRMT R37, R38, 0x5410, R61 ;  /* 0x0000541026257816 */ /* 0x010fc4000000003d */
[----:B------:R-:W-:-:S04]  /*121b20*/  LOP3.LUT R45, R45, 0xfffffffd, RZ, 0xc0, !PT ;  /* 0xfffffffd2d2d7812 */ /* 0x000fc800078ec0ff */
[----:B------:R-:W-:Y:S02]  /*121b30*/  @P0 LOP3.LUT R45, R45, 0x2, RZ, 0xfc, !PT ;  /* 0x000000022d2d0812 */ /* 0x000fe400078efcff */
[----:B------:R-:W-:Y:S01]  /*121b40*/  ISETP.GE.AND P0, PT, R34, UR21, PT ;  /* 0x0000001522007c0c */ /* 0x000fe2000bf06270 */
[----:B------:R-:W4:Y:S01]  /*121b50*/  LDCU UR21, c[0x0][0x398] ;  /* 0x00007300ff1577ac */ /* 0x000f220008000800 */
[----:B------:R-:W4:Y:S04]  /*121b60*/  LDL.LU R34, [R1+0x5300] ;  /* 0x0053000001227983 */ /* 0x000f280000300800 */
[----:B------:R0:W-:Y:S04]  /*121b70*/  STL [R1+0x1f8], R37 ;  /* 0x0001f82501007387 */ /* 0x0001e80000100800 */
[----:B------:R-:W0:Y:S04]  /*121b80*/  LDL.LU R61, [R1+0xe8] ;  /* 0x0000e800013d7983 */ /* 0x000e280000300800 */
[----:B------:R-:W0:Y:S01]  /*121b90*/  LDL.LU R38, [R1+0x4e4] ;  /* 0x0004e40001267983 */ /* 0x000e220000300800 */
[----:B-1----:R-:W-:Y:S01]  /*121ba0*/  ISETP.LT.AND P2, PT, R3, UR22, !P0 ;  /* 0x0000001603007c0c */ /* 0x002fe2000c741270 */
[----:B------:R-:W1:Y:S01]  /*121bb0*/  LDCU UR22, c[0x0][0x398] ;  /* 0x00007300ff1677ac */ /* 0x000e620008000800 */
[----:B------:R-:W-:-:S02]  /*121bc0*/  ISETP.LT.AND P1, PT, R2, UR45, !P0 ;  /* 0x0000002d02007c0c */ /* 0x000fc4000c721270 */
[----:B------:R-:W-:Y:S02]  /*121bd0*/  ISETP.LT.AND P3, PT, R32, UR42, !P0 ;  /* 0x0000002a20007c0c */ /* 0x000fe4000c761270 */
[----:B------:R-:W-:Y:S01]  /*121be0*/  ISETP.LT.AND P0, PT, R33, UR44, !P0 ;  /* 0x0000002c21007c0c */ /* 0x000fe2000c701270 */
[----:B------:R-:W1:Y:S01]  /*121bf0*/  LDCU.64 UR44, c[0x0][0x398] ;  /* 0x00007300ff2c77ac */ /* 0x000e620008000a00 */
[----:B------:R-:W-:-:S09]  /*121c00*/  LOP3.LUT R45, R45, 0xfffffffe, RZ, 0xc0, !PT ;  /* 0xfffffffe2d2d7812 */ /* 0x000fd200078ec0ff */
[----:B------:R-:W-:Y:S02]  /*121c10*/  @P3 LOP3.LUT R45, R45, 0x1, RZ, 0xfc, !PT ;  /* 0x000000012d2d3812 */ /* 0x000fe400078efcff */
[----:B--2---:R-:W-:-:S04]  /*121c20*/  LOP3.LUT R44, R44, 0x7fffffff, RZ, 0xc0, !PT ;  /* 0x7fffffff2c2c7812 */ /* 0x004fc800078ec0ff */
[----:B------:R-:W-:-:S04]  /*121c30*/  @P2 LOP3.LUT R44, R44, 0x80000000, RZ, 0xfc, !PT ;  /* 0x800000002c2c2812 */ /* 0x000fc800078efcff */
[----:B------:R-:W-:-:S04]  /*121c40*/  LOP3.LUT R44, R44, 0xbfffffff, RZ, 0xc0, !PT ;  /* 0xbfffffff2c2c7812 */ /* 0x000fc800078ec0ff */
[----:B------:R-:W-:-:S04]  /*121c50*/  @P1 LOP3.LUT R44, R44, 0x40000000, RZ, 0xfc, !PT ;  /* 0x400000002c2c1812 */ /* 0x000fc800078efcff */
[----:B------:R-:W-:-:S04]  /*121c60*/  LOP3.LUT R44, R44, 0xdfffffff, RZ, 0xc0, !PT ;  /* 0xdfffffff2c2c7812 */ /* 0x000fc800078ec0ff */
[----:B------:R-:W-:Y:S02]  /*121c70*/  @P0 LOP3.LUT R44, R44, 0x20000000, RZ, 0xfc, !PT ;  /* 0x200000002c2c0812 */ /* 0x000fe400078efcff */
[----:B---3--:R-:W-:Y:S01]  /*121c80*/  ISETP.GE.AND P0, PT, R36, UR39, PT ;  /* 0x0000002724007c0c */ /* 0x008fe2000bf06270 */
[----:B------:R-:W2:Y:S01]  /*121c90*/  LDCU.64 UR38, c[0x0][0x398] ;  /* 0x00007300ff2677ac */ /* 0x000ea20008000a00 */
[----:B------:R-:W3:Y:S02]  /*121ca0*/  LDL.LU R36, [R1+0x5304] ;  /* 0x0053040001247983 */ /* 0x000ee40000300800 */
[----:B-1----:R-:W-:Y:S02]  /*121cb0*/  ISETP.LT.AND P3, PT, R32, UR44, !P0 ;  /* 0x0000002c20007c0c */ /* 0x002fe4000c761270 */
[----:B------:R-:W-:Y:S01]  /*121cc0*/  ISETP.LT.AND P2, PT, R3, UR75, !P0 ;  /* 0x0000004b03007c0c */ /* 0x000fe2000c741270 */
[----:B------:R-:W1:Y:S01]  /*121cd0*/  LDCU UR75, c[0x0][0x398] ;  /* 0x00007300ff4b77ac */ /* 0x000e620008000800 */
[----:B------:R-:W-:-:S02]  /*121ce0*/  LOP3.LUT R44, R44, 0xefffffff, RZ, 0xc0, !PT ;  /* 0xefffffff2c2c7812 */ /* 0x000fc400078ec0ff */
[----:B------:R-:W-:Y:S01]  /*121cf0*/  ISETP.LT.AND P1, PT, R2, UR76, !P0 ;  /* 0x0000004c02007c0c */ /* 0x000fe2000c721270 */
[----:B------:R-:W0:Y:S06]  /*121d00*/  LDCU UR76, c[0x0][0x398] ;  /* 0x00007300ff4c77ac */ /* 0x000e2c0008000800 */
[----:B------:R-:W-:-:S04]  /*121d10*/  @P3 LOP3.LUT R44, R44, 0x10000000, RZ, 0xfc, !PT ;  /* 0x100000002c2c3812 */ /* 0x000fc800078efcff */
[----:B------:R-:W-:-:S04]  /*121d20*/  LOP3.LUT R44, R44, 0xf7ffffff, RZ, 0xc0, !PT ;  /* 0xf7ffffff2c2c7812 */ /* 0x000fc800078ec0ff */
[----:B------:R-:W-:Y:S02]  /*121d30*/  @P2 LOP3.LUT R44, R44, 0x8000000, RZ, 0xfc, !PT ;  /* 0x080000002c2c2812 */ /* 0x000fe400078efcff */
[----:B------:R-:W-:Y:S01]  /*121d40*/  ISETP.LT.AND P0, PT, R33, UR77, !P0 ;  /* 0x0000004d21007c0c */ /* 0x000fe2000c701270 */
[----:B------:R-:W1:Y:S01]  /*121d50*/  LDCU UR77, c[0x0][0x398] ;  /* 0x00007300ff4d77ac */ /* 0x000e620008000800 */
[----:B------:R-:W-:Y:S02]  /*121d60*/  LOP3.LUT R44, R44, 0xfbffffff, RZ, 0xc0, !PT ;  /* 0xfbffffff2c2c7812 */ /* 0x000fe400078ec0ff */
[----:B------:R-:W-:Y:S02]  /*121d70*/  PRMT R35, R40, 0x5410, R35 ;  /* 0x0000541028237816 */ /* 0x000fe40000000023 */
[----:B------:R-:W-:-:S03]  /*121d80*/  @P1 LOP3.LUT R44, R44, 0x4000000, RZ, 0xfc, !PT ;  /* 0x040000002c2c1812 */ /* 0x000fc600078efcff */
[----:B------:R1:W-:Y:S01]  /*121d90*/  STL [R1+0x1ec], R35 ;  /* 0x0001ec2301007387 */ /* 0x0003e20000100800 */
[----:B------:R-:W-:Y:S02]  /*121da0*/  LOP3.LUT R44, R44, 0xfdffffff, RZ, 0xc0, !PT ;  /* 0xfdffffff2c2c7812 */ /* 0x000fe400078ec0ff */
[----:B0-----:R-:W-:Y:S02]  /*121db0*/  PRMT R37, R38, 0x5410, R61 ;  /* 0x0000541026257816 */ /* 0x001fe4000000003d */
[----:B------:R-:W-:Y:S01]  /*121dc0*/  @P0 LOP3.LUT R44, R44, 0x2000000, RZ, 0xfc, !PT ;  /* 0x020000002c2c0812 */ /* 0x000fe200078efcff */
[----:B-1----:R-:W3:Y:S01]  /*121dd0*/  LDL.LU R35, [R1+0xe4] ;  /* 0x0000e40001237983 */ /* 0x002ee20000300800 */
[----:B----4-:R-:W-:Y:S01]  /*121de0*/  ISETP.GE.AND P0, PT, R34, UR41, PT ;  /* 0x0000002922007c0c */ /* 0x010fe2000bf06270 */
[----:B------:R-:W0:Y:S02]  /*121df0*/  LDCU.64 UR40, c[0x0][0x398] ;  /* 0x00007300ff2877ac */ /* 0x000e240008000a00 */
[----:B------:R-:W4:Y:S04]  /*121e00*/  LDL.LU R40, [R1+0x4ec] ;  /* 0x0004ec0001287983 */ /* 0x000f280000300800 */
[----:B------:R-:W4:Y:S04]  /*121e10*/  LDL.LU R34, [R1+0x5308] ;  /* 0x0053080001227983 */ /* 0x000f280000300800 */
[----:B------:R-:W-:Y:S04]  /*121e20*/  STL [R1+0x1f0], R37 ;  /* 0x0001f02501007387 */ /* 0x000fe80000100800 */
[----:B------:R-:W4:Y:S04]  /*121e30*/  LDL.LU R61, [R1+0xe0] ;  /* 0x0000e000013d7983 */ /* 0x000f280000300800 */
[----:B------:R-:W4:Y:S01]  /*121e40*/  LDL.LU R38, [R1+0x4b4] ;  /* 0x0004b40001267983 */ /* 0x000f220000300800 */
[----:B--2---:R-:W-:-:S02]  /*121e50*/  ISETP.LT.AND P3, PT, R32, UR38, !P0 ;  /* 0x0000002620007c0c */ /* 0x004fc4000c761270 */
[----:B------:R-:W-:Y:S01]  /*121e60*/  ISETP.LT.AND P2, PT, R3, UR75, !P0 ;  /* 0x0000004b03007c0c */ /* 0x000fe2000c741270 */
[----:B------:R-:W1:Y:S01]  /*121e70*/  LDCU UR75, c[0x0][0x398] ;  /* 0x00007300ff4b77ac */ /* 0x000e620008000800 */
[----:B------:R-:W-:Y:S02]  /*121e80*/  LOP3.LUT R44, R44, 0xfeffffff, RZ, 0xc0, !PT ;  /* 0xfeffffff2c2c7812 */ /* 0x000fe400078ec0ff */
[----:B------:R-:W-:Y:S01]  /*121e90*/  ISETP.LT.AND P1, PT, R2, UR76, !P0 ;  /* 0x0000004c02007c0c */ /* 0x000fe2000c721270 */
[----:B------:R-:W2:Y:S06]  /*121ea0*/  LDCU UR76, c[0x0][0x398] ;  /* 0x00007300ff4c77ac */ /* 0x000eac0008000800 */
        /* <DEDUP_REMOVED lines=12> */
[----:B------:R-:W3:Y:S02]  /*121f70*/  LDL.LU R36, [R1+0x530c] ;  /* 0x00530c0001247983 */ /* 0x000ee40000300800 */
[----:B0-----:R-:W-:Y:S02]  /*121f80*/  ISETP.LT.AND P3, PT, R32, UR40, !P0 ;  /* 0x0000002820007c0c */ /* 0x001fe4000c761270 */
[----:B-1----:R-:W-:Y:S01]  /*121f90*/  ISETP.LT.AND P2, PT, R3, UR75, !P0 ;  /* 0x0000004b03007c0c */ /* 0x002fe2000c741270 */
[----:B------:R-:W0:Y:S01]  /*121fa0*/  LDCU UR75, c[0x0][0x398] ;  /* 0x00007300ff4b77ac */ /* 0x000e220008000800 */
[----:B--2---:R-:W-:-:S09]  /*121fb0*/  ISETP.LT.AND P1, PT, R2, UR76, !P0 ;  /* 0x0000004c02007c0c */ /* 0x004fd2000c721270 */
        /* <DEDUP_REMOVED lines=9> */
[----:B----4-:R-:W-:-:S05]  /*122050*/  PRMT R35, R40, 0x5410, R35 ;  /* 0x0000541028237816 */ /* 0x010fca0000000023 */
[----:B------:R4:W-:Y:S01]  /*122060*/  STL [R1+0x1e8], R35 ;  /* 0x0001e82301007387 */ /* 0x0009e20000100800 */
[----:B------:R-:W-:Y:S02]  /*122070*/  @P0 LOP3.LUT R44, R44, 0x20000, RZ, 0xfc, !PT ;  /* 0x000200002c2c0812 */ /* 0x000fe400078efcff */
[----:B------:R-:W-:Y:S01]  /*122080*/  ISETP.GE.AND P0, PT, R34, UR45, PT ;  /* 0x0000002d22007c0c */ /* 0x000fe2000bf06270 */
[----:B------:R-:W0:Y:S01]  /*122090*/  LDCU.64 UR44, c[0x0][0x398] ;  /* 0x00007300ff2c77ac */ /* 0x000e220008000a00 */
[----:B----4-:R-:W4:Y:S01]  /*1220a0*/  LDL.LU R35, [R1+0xdc] ;  /* 0x0000dc0001237983 */ /* 0x010f220000300800 */
[----:B------:R-:W-:-:S03]  /*1220b0*/  PRMT R37, R38, 0x5410, R61 ;  /* 0x0000541026257816 */ /* 0x000fc6000000003d */
[----:B------:R-:W4:Y:S04]  /*1220c0*/  LDL.LU R40, [R1+0x4e0] ;  /* 0x0004e00001287983 */ /* 0x000f280000300800 */
[----:B------:R-:W4:Y:S04]  /*1220d0*/  LDL.LU R34, [R1+0x5310] ;  /* 0x0053100001227983 */ /* 0x000f280000300800 */
[----:B------:R-:W-:Y:S04]  /*1220e0*/  STL [R1+0x1b0], R37 ;  /* 0x0001b02501007387 */ /* 0x000fe80000100800 */
[----:B------:R-:W4:Y:S01]  /*1220f0*/  LDL.LU R38, [R1+0xd8] ;  /* 0x0000d80001267983 */ /* 0x000f220000300800 */
[----:B---3--:R-:W-:-:S02]  /*122100*/  ISETP.LT.AND P3, PT, R32, UR42, !P0 ;  /* 0x0000002a20007c0c */ /* 0x008fc4000c761270 */
        /* <DEDUP_REMOVED lines=15> */
[----:B------:R-:W-:Y:S01]  /*122200*/  ISETP.GE.AND P0, PT, R36, UR39, PT ;  /* 0x0000002724007c0c */ /* 0x000fe2000bf06270 */
[----:B------:R-:W3:Y:S01]  /*122210*/  LDCU.64 UR38, c[0x0][0x398] ;  /* 0x00007300ff2677ac */ /* 0x000ee20008000a00 */
[----:B----4-:R-:W-:Y:S02]  /*122220*/  PRMT R36, R40, 0x5410, R35 ;  /* 0x0000541028247816 */ /* 0x010fe40000000023 */
[----:B------:R-:W4:Y:S04]  /*122230*/  LDL.LU R35, [R1+0x5314] ;  /* 0x0053140001237983 */ /* 0x000f280000300800 */
[----:B------:R-:W4:Y:S04]  /*122240*/  LDL.LU R40, [R1+0xd4] ;  /* 0x0000d40001287983 */ /* 0x000f280000300800 */
[----:B------:R0:W-:Y:S02]  /*122250*/  STL [R1+0x1a8], R36 ;  /* 0x0001a82401007387 */ /* 0x0001e40000100800 */
[----:B0-----:R-:W-:-:S02]  /*122260*/  PRMT R36, R43, 0x5410, R38 ;  /* 0x000054102b247816 */ /* 0x001fc40000000026 */
[----:B------:R-:W4:Y:S01]  /*122270*/  LDL.LU R43, [R1+0x5794] ;  /* 0x00579400012b7983 */ /* 0x000f220000300800 */
[----:B------:R-:W-:Y:S02]  /*122280*/  ISETP.LT.AND P3, PT, R32, UR44, !P0 ;  /* 0x0000002c20007c0c */ /* 0x000fe4000c761270 */
[----:B------:R-:W-:Y:S01]  /*122290*/  ISETP.LT.AND P2, PT, R3, UR75, !P0 ;  /* 0x0000004b03007c0c */ /* 0x000fe2000c741270 */
[----:B------:R-:W0:Y:S01]  /*1222a0*/  LDCU UR75, c[0x0][0x398] ;  /* 0x00007300ff4b77ac */ /* 0x000e220008000800 */
[----:B-1----:R-:W-:-:S09]  /*1222b0*/  ISETP.LT.AND P1, PT, R2, UR76, !P0 ;  /* 0x0000004c02007c0c */ /* 0x002fd2000c721270 */
[----:B------:R-:W-:Y:S01]  /*1222c0*/  @P3 LOP3.LUT R44, R44, 0x1000, RZ, 0xfc, !PT ;  /* 0x000010002c2c3812 */ /* 0x000fe200078efcff */
[----:B------:R-:W1:Y:S03]  /*1222d0*/  LDCU UR76, c[0x0][0x398] ;  /* 0x00007300ff4c77ac */ /* 0x000e660008000800 */
        /* <DEDUP_REMOVED lines=8> */
[----:B------:R-:W-:Y:S01]  /*122360*/  ISETP.GE.AND P0, PT, R34, UR41, PT ;  /* 0x0000002922007c0c */ /* 0x000fe2000bf06270 */
[----:B------:R-:W0:Y:S01]  /*122370*/  LDCU.64 UR40, c[0x0][0x398] ;  /* 0x00007300ff2877ac */ /* 0x000e220008000a00 */
[----:B------:R-:W4:Y:S02]  /*122380*/  LDL.LU R34, [R1+0x5318] ;  /* 0x0053180001227983 */ /* 0x000f240000300800 */
[----:B---3--:R-:W-:Y:S02]  /*122390*/  ISETP.LT.AND P3, PT, R32, UR38, !P0 ;  /* 0x0000002620007c0c */ /* 0x008fe4000c761270 */
[----:B-1----:R-:W-:Y:S01]  /*1223a0*/  ISETP.LT.AND P2, PT, R3, UR76, !P0 ;  /* 0x0000004c03007c0c */ /* 0x002fe2000c741270 */
[----:B------:R-:W3:Y:S01]  /*1223b0*/  LDL.LU R61, [R1+0xd0] ;  /* 0x0000d000013d7983 */ /* 0x000ee20000300800 */
[----:B------:R-:W-:Y:S01]  /*1223c0*/  LOP3.LUT R44, R44, 0xfffffeff, RZ, 0xc0, !PT ;  /* 0xfffffeff2c2c7812 */ /* 0x000fe200078ec0ff */
[----:B------:R-:W1:Y:S01]  /*1223d0*/  LDCU UR76, c[0x0][0x398] ;  /* 0x00007300ff4c77ac */ /* 0x000e620008000800 */
[----:B--2---:R-:W-:-:S07]  /*1223e0*/  ISETP.LT.AND P1, PT, R2, UR77, !P0 ;  /* 0x0000004d02007c0c */ /* 0x004fce000c721270 */
[----:B------:R-:W-:Y:S01]  /*1223f0*/  @P3 LOP3.LUT R44, R44, 0x100, RZ, 0xfc, !PT ;  /* 0x000001002c2c3812 */ /* 0x000fe200078efcff */
[----:B------:R2:W-:Y:S01]  /*122400*/  STL [R1+0x1ac], R36 ;  /* 0x0001ac2401007387 */ /* 0x0005e20000100800 */
[----:B------:R-:W0:Y:S02]  /*122410*/  LDCU UR77, c[0x0][0x398] ;  /* 0x00007300ff4d77ac */ /* 0x000e240008000800 */
[----:B------:R-:W-:Y:S01]  /*122420*/  LOP3.LUT R44, R44, 0xffffff7f, RZ, 0xc0, !PT ;  /* 0xffffff7f2c2c7812 */ /* 0x000fe200078ec0ff */
[----:B------:R-:W3:Y:S03]  /*122430*/  LDL.LU R38, [R1+0x4a0] ;  /* 0x0004a00001267983 */ /* 0x000ee60000300800 */
        /* <DEDUP_REMOVED lines=12> */
[----:B--2---:R-:W2:Y:S04]  /*122500*/  LDL.LU R36, [R1+0x531c] ;  /* 0x00531c0001247983 */ /* 0x004ea80000300800 */
[----:B------:R-:W2:Y:S04]  /*122510*/  LDL.LU R35, [R1+0xcc] ;  /* 0x0000cc0001237983 */ /* 0x000ea80000300800 */
[----:B------:R3:W-:Y:S04]  /*122520*/  STL [R1+0x1a4], R37 ;  /* 0x0001a42501007387 */ /* 0x0007e80000100800 */
[----:B------:R-:W2:Y:S01]  /*122530*/  LDL.LU R40, [R1+0x4b0] ;  /* 0x0004b00001287983 */ /* 0x000ea20000300800 */
[----:B0-----:R-:W-:-:S02]  /*122540*/  ISETP.LT.AND P3, PT, R32, UR40, !P0 ;  /* 0x0000002820007c0c */ /* 0x001fc4000c761270 */
[----:B-1----:R-:W-:Y:S01]  /*122550*/  ISETP.LT.AND P2, PT, R3, UR76, !P0 ;  /* 0x0000004c03007c0c */ /* 0x002fe2000c741270 */
[----:B------:R-:W0:Y:S01]  /*122560*/  LDCU UR76, c[0x0][0x398] ;  /* 0x00007300ff4c77ac */ /* 0x000e220008000800 */
[----:B------:R-:W-:-:S09]  /*122570*/  ISETP.LT.AND P1, PT, R2, UR77, !P0 ;  /* 0x0000004d02007c0c */ /* 0x000fd2000c721270 */
[----:B------:R-:W-:Y:S01]  /*122580*/  @P3 LOP3.LUT R44, R44, 0x10, RZ, 0xfc, !PT ;  /* 0x000000102c2c3812 */ /* 0x000fe200078efcff */
[----:B------:R-:W1:Y:S03]  /*122590*/  LDCU UR77, c[0x0][0x398] ;  /* 0x00007300ff4d77ac */ /* 0x000e660008000800 */
        /* <DEDUP_REMOVED lines=10> */
[----:B------:R-:W2:Y:S02]  /*122640*/  LDL.LU R34, [R1+0x5320] ;  /* 0x0053200001227983 */ /* 0x000ea40000300800 */
[----:B------:R-:W-:Y:S01]  /*122650*/  ISETP.LT.AND P2, PT, R3, UR70, !P0 ;  /* 0x0000004603007c0c */ /* 0x000fe2000c741270 */
[----:B------:R-:W0:Y:S01]  /*122660*/  LDCU UR70, c[0x0][0x398] ;  /* 0x00007300ff4677ac */ /* 0x000e220008000800 */
[----:B------:R-:W-:Y:S02]  /*122670*/  ISETP.LT.AND P1, PT, R2, UR69, !P0 ;  /* 0x0000004502007c0c */ /* 0x000fe4000c721270 */
[----:B----4-:R-:W-:Y:S01]  /*122680*/  ISETP.LT.AND P3, PT, R32, UR42, !P0 ;  /* 0x0000002a20007c0c */ /* 0x010fe2000c761270 */
[----:B------:R-:W4:Y:S01]  /*122690*/  LDCU UR42, c[0x0][0x398] ;  /* 0x00007300ff2a77ac */ /* 0x000f220008000800 */
[----:B------:R-:W-:-:S02]  /*1226a0*/  ISETP.LT.AND P0, PT, R33, UR59, !P0 ;  /* 0x0000003b21007c0c */ /* 0x000fc4000c701270 */
[----:B---3--:R-:W-:Y:S01]  /*1226b0*/  PRMT R37, R38, 0x5410, R61 ;  /* 0x0000541026257816 */ /* 0x008fe2000000003d */
[----:B------:R-:W3:Y:S04]  /*1226c0*/  LDCU UR59, c[0x0][0x398] ;  /* 0x00007300ff3b77ac */ /* 0x000ee80008000800 */
[----:B------:R-:W-:Y:S01]  /*1226d0*/  STL [R1+0x1a0], R37 ;  /* 0x0001a02501007387 */ /* 0x000fe20000100800 */
[----:B------:R-:W-:Y:S01]  /*1226e0*/  LOP3.LUT R44, R44, 0xfffffffe, RZ, 0xc0, !PT ;  /* 0xfffffffe2c2c7812 */ /* 0x000fe200078ec0ff */
[----:B------:R-:W0:Y:S02]  /*1226f0*/  LDCU UR69, c[0x0][0x398] ;  /* 0x00007300ff4577ac */ /* 0x000e240008000800 */
[----:B------:R-:W3:Y:S04]  /*122700*/  LDL.LU R61, [R1+0xc8] ;  /* 0x0000c800013d7983 */ /* 0x000ee80000300800 */
[----:B------:R-:W3:Y:S01]  /*122710*/  LDL.LU R38, [R1+0x49c] ;  /* 0x00049c0001267983 */ /* 0x000ee20000300800 */
[----:B------:R-:W-:-:S02]  /*122720*/  @P3 LOP3.LUT R44, R44, 0x1, RZ, 0xfc, !PT ;  /* 0x000000012c2c3812 */ /* 0x000fc400078efcff */
[----:B------:R-:W-:-:S04]  /*122730*/  LOP3.LUT R43, R43, 0x7fffffff, RZ, 0xc0, !PT ;  /* 0x7fffffff2b2b7812 */ /* 0x000fc800078ec0ff */
[----:B------:R-:W-:-:S04]  /*122740*/  @P2 LOP3.LUT R43, R43, 0x80000000, RZ, 0xfc, !PT ;  /* 0x800000002b2b2812 */ /* 0x000fc800078efcff */
[----:B------:R-:W-:-:S04]  /*122750*/  LOP3.LUT R43, R43, 0xbfffffff, RZ, 0xc0, !PT ;  /* 0xbfffffff2b2b7812 */ /* 0x000fc800078ec0ff */
[----:B------:R-:W-:-:S04]  /*122760*/  @P1 LOP3.LUT R43, R43, 0x40000000, RZ, 0xfc, !PT ;  /* 0x400000002b2b1812 */ /* 0x000fc800078efcff */
[----:B------:R-:W-:Y:S02]  /*122770*/  LOP3.LUT R43, R43, 0xdfffffff, RZ, 0xc0, !PT ;  /* 0xdfffffff2b2b7812 */ /* 0x000fe400078ec0ff */
[----:B--2---:R-:W-:Y:S02]  /*122780*/  PRMT R35, R40, 0x5410, R35 ;  /* 0x0000541028237816 */ /* 0x004fe40000000023 */
[----:B------:R-:W-:Y:S02]  /*122790*/  @P0 LOP3.LUT R43, R43, 0x20000000, RZ, 0xfc, !PT ;  /* 0x200000002b2b0812 */ /* 0x000fe400078efcff */
[----:B------:R-:W-:Y:S01]  /*1227a0*/  ISETP.GE.AND P0, PT, R36, UR39, PT ;  /* 0x0000002724007c0c */ /* 0x000fe2000bf06270 */
[----:B------:R-:W2:Y:S01]  /*1227b0*/  LDCU.64 UR38, c[0x0][0x398] ;  /* 0x00007300ff2677ac */ /* 0x000ea20008000a00 */
[----:B------:R-:W4:Y:S04]  /*1227c0*/  LDL.LU R36, [R1+0x5324] ;  /* 0x0053240001247983 */ /* 0x000f280000300800 */
[----:B------:R0:W-:Y:S04]  /*1227d0*/  STL [R1+0x198], R35 ;  /* 0x0001982301007387 */ /* 0x0001e80000100800 */
[----:B0-----:R-:W4:Y:S04]  /*1227e0*/  LDL.LU R35, [R1+0xc4] ;  /* 0x0000c40001237983 */ /* 0x001f280000300800 */
        /* <DEDUP_REMOVED lines=19> */
[----:B------:R-:W4:Y:S02]  /*122920*/  LDL.LU R34, [R1+0x5328] ;  /* 0x0053280001227983 */ /* 0x000f240000300800 */
[----:B--2---:R-:W-:Y:S01]  /*122930*/  ISETP.LT.AND P3, PT, R32, UR38, !P0 ;  /* 0x0000002620007c0c */ /* 0x004fe2000c761270 */
[----:B------:R-:W2:Y:S01]  /*122940*/  LDCU UR38, c[0x0][0x398] ;  /* 0x00007300ff2677ac */ /* 0x000ea20008000800 */
        /* <DEDUP_REMOVED lines=10> */
[----:B------:R-:W-:Y:S02]  /*1229f0*/  LOP3.LUT R43, R43, 0xffbfffff, RZ, 0xc0, !PT ;  /* 0xffbfffff2b2b7812 */ /* 0x000fe400078ec0ff */
[----:B---3--:R-:W-:Y:S02]  /*122a00*/  PRMT R37, R38, 0x5410, R61 ;  /* 0x0000541026257816 */ /* 0x008fe4000000003d */
[----:B------:R-:W-:-:S03]  /*122a10*/  @P1 LOP3.LUT R43, R43, 0x400000, RZ, 0xfc, !PT ;  /* 0x004000002b2b1812 */ /* 0x000fc600078efcff */
[----:B------:R-:W-:Y:S01]  /*122a20*/  STL [R1+0x19c], R37 ;  /* 0x00019c2501007387 */ /* 0x000fe20000100800 */
[----:B------:R-:W-:-:S03]  /*122a30*/  LOP3.LUT R43, R43, 0xffdfffff, RZ, 0xc0, !PT ;  /* 0xffdfffff2b2b7812 */ /* 0x000fc600078ec0ff */
[----:B------:R-:W3:Y:S01]  /*122a40*/  LDL.LU R61, [R1+0xc0] ;  /* 0x0000c000013d7983 */ /* 0x000ee20000300800 */
[----:B------:R-:W-:-:S03]  /*122a50*/  @P0 LOP3.LUT R43, R43, 0x200000, RZ, 0xfc, !PT ;  /* 0x002000002b2b0812 */ /* 0x000fc600078efcff */
[----:B------:R-:W3:Y:S01]  /*122a60*/  LDL.LU R38, [R1+0x46c] ;  /* 0x00046c0001267983 */ /* 0x000ee20000300800 */
        /* <DEDUP_REMOVED lines=8> */
[----:B------:R-:W-:Y:S01]  /*122af0*/  ISETP.LT.AND P3, PT, R32, UR40, !P0 ;  /* 0x0000002820007c0c */ /* 0x000fe2000c761270 */
[----:B------:R-:W0:Y:S01]  /*122b00*/  LDCU UR40, c[0x0][0x398] ;  /* 0x00007300ff2877ac */ /* 0x000e220008000800 */
[----:B------:R-:W-:-:S02]  /*122b10*/  ISETP.LT.AND P2, PT, R3, UR37, !P0 ;  /* 0x0000002503007c0c */ /* 0x000fc4000c741270 */
        /* <DEDUP_REMOVED lines=13> */
[----:B------:R-:W4:Y:S02]  /*122bf0*/  LDL.LU R34, [R1+0x5330] ;  /* 0x0053300001227983 */ /* 0x000f240000300800 */
[----:B0-----:R-:W-:Y:S01]  /*122c00*/  ISETP.LT.AND P3, PT, R32, UR36, !P0 ;  /* 0x0000002420007c0c */ /* 0x001fe2000c761270 */
[----:B------:R-:W0:Y:S01]  /*122c10*/  LDCU UR36, c[0x0][0x398] ;  /* 0x00007300ff2477ac */ /* 0x000e220008000800 */
[----:B------:R-:W-:Y:S02]  /*122c20*/  ISETP.LT.AND P2, PT, R3, UR24, !P0 ;  /* 0x0000001803007c0c */ /* 0x000fe4000c741270 */
[----:B------:R-:W-:-:S02]  /*122c30*/  LOP3.LUT R43, R43, 0xfffeffff, RZ, 0xc0, !PT ;  /* 0xfffeffff2b2b7812 */ /* 0x000fc400078ec0ff */
[----:B------:R-:W-:Y:S01]  /*122c40*/  ISETP.LT.AND P1, PT, R2, UR25, !P0 ;  /* 0x0000001902007c0c */ /* 0x000fe2000c721270 */
[----:B------:R-:W0:Y:S06]  /*122c50*/  LDCU.64 UR24, c[0x0][0x398] ;  /* 0x00007300ff1877ac */ /* 0x000e2c0008000a00 */
[----:B------:R-:W-:-:S04]  /*122c60*/  @P3 LOP3.LUT R43, R43, 0x10000, RZ, 0xfc, !PT ;  /* 0x000100002b2b3812 */ /* 0x000fc800078efcff */
[----:B------:R-:W-:-:S04]  /*122c70*/  LOP3.LUT R43, R43, 0xffff7fff, RZ, 0xc0, !PT ;  /* 0xffff7fff2b2b7812 */ /* 0x000fc800078ec0ff */
[----:B------:R-:W-:Y:S02]  /*122c80*/  @P2 LOP3.LUT R43, R43, 0x8000, RZ, 0xfc, !PT ;  /* 0x000080002b2b2812 */ /* 0x000fe400078efcff */
[----:B------:R-:W-:Y:S02]  /*122c90*/  ISETP.LT.AND P0, PT, R33, UR26, !P0 ;  /* 0x0000001a21007c0c */ /* 0x000fe4000c701270 */
[----:B------:R-:W-:Y:S02]  /*122ca0*/  LOP3.LUT R43, R43, 0xffffbfff, RZ, 0xc0, !PT ;  /* 0xffffbfff2b2b7812 */ /* 0x000fe400078ec0ff */
[----:B---3--:R-:W-:Y:S02]  /*122cb0*/  PRMT R37, R38, 0x5410, R61 ;  /* 0x0000541026257816 */ /* 0x008fe4000000003d */
[----:B------:R-:W-:-:S04]  /*122cc0*/  @P1 LOP3.LUT R43, R43, 0x4000, RZ, 0xfc, !PT ;  /* 0x000040002b2b1812 */ /* 0x000fc800078efcff */
[----:B------:R-:W-:Y:S01]  /*122cd0*/  LOP3.LUT R43, R43, 0xffffdfff, RZ, 0xc0, !PT ;  /* 0xffffdfff2b2b7812 */ /* 0x000fe200078ec0ff */
[----:B------:R-:W-:Y:S03]  /*122ce0*/  STL [R1+0x16c], R37 ;  /* 0x00016c2501007387 */ /* 0x000fe60000100800 */
[----:B------:R-:W-:Y:S01]  /*122cf0*/  @P0 LOP3.LUT R43, R43, 0x2000, RZ, 0xfc, !PT ;  /* 0x000020002b2b0812 */ /* 0x000fe200078efcff */
[----:B------:R-:W3:Y:S04]  /*122d00*/  LDL.LU R61, [R1+0xb8] ;  /* 0x0000b800013d7983 */ /* 0x000ee80000300800 */
[----:B------:R-:W3:Y:S01]  /*122d10*/  LDL.LU R38, [R1+0x468] ;  /* 0x0004680001267983 */ /* 0x000ee20000300800 */
[----:B------:R-:W-:-:S02]  /*122d20*/  LOP3.LUT R43, R43, 0xffffefff, RZ, 0xc0, !PT ;  /* 0xffffefff2b2b7812 */ /* 0x000fc400078ec0ff */
[----:B--2---:R-:W-:Y:S01]  /*122d30*/  ISETP.GE.AND P0, PT, R36, UR39, PT ;  /* 0x0000002724007c0c */ /* 0x004fe2000bf06270 */
[----:B------:R-:W2:Y:S01]  /*122d40*/  LDCU UR39, c[0x0][0x398] ;  /* 0x00007300ff2777ac */ /* 0x000ea20008000800 */
[----:B----4-:R-:W-:Y:S02]  /*122d50*/  PRMT R36, R40, 0x5410, R35 ;  /* 0x0000541028247816 */ /* 0x010fe40000000023 */
[----:B------:R-:W4:Y:S04]  /*122d60*/  LDL.LU R35, [R1+0x5334] ;  /* 0x0053340001237983 */ /* 0x000f280000300800 */
[----:B------:R3:W-:Y:S04]  /*122d70*/  STL [R1+0x164], R36 ;  /* 0x0001642401007387 */ /* 0x0007e80000100800 */
[----:B------:R-:W2:Y:S01]  /*122d80*/  LDL.LU R40, [R1+0xb4] ;  /* 0x0000b40001287983 */ /* 0x000ea20000300800 */
        /* <DEDUP_REMOVED lines=16> */
[----:B------:R-:W2:Y:S02]  /*122e90*/  LDL.LU R34, [R1+0x5338] ;  /* 0x0053380001227983 */ /* 0x000ea40000300800 */
[----:B0-----:R-:W-:Y:S02]  /*122ea0*/  ISETP.LT.AND P3, PT, R32, UR26, !P0 ;  /* 0x0000001a20007c0c */ /* 0x001fe4000c761270 */
        /* <DEDUP_REMOVED lines=9> */
[----:B------:R-:W-:Y:S02]  /*122f40*/  @P1 LOP3.LUT R43, R43, 0x40, RZ, 0xfc, !PT ;  /* 0x000000402b2b1812 */ /* 0x000fe400078efcff */
[----:B---3--:R-:W-:Y:S02]  /*122f50*/  PRMT R36, R38, 0x5410, R61 ;  /* 0x0000541026247816 */ /* 0x008fe4000000003d */
[----:B------:R-:W-:-:S03]  /*122f60*/  LOP3.LUT R43, R43, 0xffffffdf, RZ, 0xc0, !PT ;  /* 0xffffffdf2b2b7812 */ /* 0x000fc600078ec0ff */
[----:B------:R3:W-:Y:S01]  /*122f70*/  STL [R1+0x15c], R36 ;  /* 0x00015c2401007387 */ /* 0x0007e20000100800 */
[----:B------:R-:W-:-:S03]  /*122f80*/  @P0 LOP3.LUT R43, R43, 0x20, RZ, 0xfc, !PT ;  /* 0x000000202b2b0812 */ /* 0x000fc600078efcff */
[----:B------:R-:W2:Y:S04]  /*122f90*/  LDL.LU R61, [R1+0xb0] ;  /* 0x0000b000013d7983 */ /* 0x000ea80000300800 */
[----:B------:R-:W2:Y:S01]  /*122fa0*/  LDL.LU R38, [R1+0x460] ;  /* 0x0004600001267983 */ /* 0x000ea20000300800 */
[----:B------:R-:W-:Y:S02]  /*122fb0*/  LOP3.LUT R43, R43, 0xffffffef, RZ, 0xc0, !PT ;  /* 0xffffffef2b2b7812 */ /* 0x000fe400078ec0ff */
[----:B----4-:R-:W-:Y:S01]  /*122fc0*/  ISETP.GE.AND P0, PT, R35, UR37, PT ;  /* 0x0000002523007c0c */ /* 0x010fe2000bf06270 */
[----:B------:R-:W4:Y:S01]  /*122fd0*/  LDCU UR37, c[0x0][0x398] ;  /* 0x00007300ff2577ac */ /* 0x000f220008000800 */
[----:B--2---:R-:W-:Y:S02]  /*122fe0*/  PRMT R35, R42, 0x5410, R40 ;  /* 0x000054102a237816 */ /* 0x004fe40000000028 */
[----:B------:R-:W2:Y:S04]  /*122ff0*/  LDL.LU R42, [R1+0x578c] ;  /* 0x00578c00012a7983 */ /* 0x000ea80000300800 */
[----:B---3--:R-:W3:Y:S04]  /*123000*/  LDL.LU R36, [R1+0x533c] ;  /* 0x00533c0001247983 */ /* 0x008ee80000300800 */
[----:B------:R0:W-:Y:S04]  /*123010*/  STL [R1+0x160], R35 ;  /* 0x0001602301007387 */ /* 0x0001e80000100800 */
[----:B0-----:R-:W3:Y:S04]  /*123020*/  LDL.LU R35, [R1+0xac] ;  /* 0x0000ac0001237983 */ /* 0x001ee80000300800 */
[----:B------:R-:W3:Y:S01]  /*123030*/  LDL.LU R40, [R1+0x448] ;  /* 0x0004480001287983 */ /* 0x000ee20000300800 */
[----:B------:R-:W-:-:S02]  /*123040*/  ISETP.LT.AND P3, PT, R32, UR28, !P0 ;  /* 0x0000001c20007c0c */ /* 0x000fc4000c761270 */
[----:B------:R-:W-:Y:S01]  /*123050*/  ISETP.LT.AND P2, PT, R3, UR64, !P0 ;  /* 0x0000004003007c0c */ /* 0x000fe2000c741270 */
[----:B------:R-:W0:Y:S01]  /*123060*/  LDCU UR64, c[0x0][0x398] ;  /* 0x00007300ff4077ac */ /* 0x000e220008000800 */
[----:B------:R-:W-:-:S09]  /*123070*/  ISETP.LT.AND P1, PT, R2, UR31, !P0 ;  /* 0x0000001f02007c0c */ /* 0x000fd2000c721270 */
        /* <DEDUP_REMOVED lines=12> */
[----:B------:R-:W4:Y:S02]  /*123140*/  LDL.LU R34, [R1+0x5340] ;  /* 0x0053400001227983 */ /* 0x000f240000300800 */
[----:B------:R-:W-:Y:S02]  /*123150*/  ISETP.LT.AND P2, PT, R3, UR33, !P0 ;  /* 0x0000002103007c0c */ /* 0x000fe4000c741270 */
[----:B------:R-:W-:Y:S02]  /*123160*/  ISETP.LT.AND P1, PT, R2, UR34, !P0 ;  /* 0x0000002202007c0c */ /* 0x000fe4000c721270 */
[----:B0-----:R-:W-:-:S02]  /*123170*/  ISETP.LT.AND P3, PT, R32, UR30, !P0 ;  /* 0x0000001e20007c0c */ /* 0x001fc4000c761270 */
[----:B------:R-:W-:Y:S01]  /*123180*/  ISETP.LT.AND P0, PT, R33, UR35, !P0 ;  /* 0x0000002321007c0c */ /* 0x000fe2000c701270 */
[----:B------:R-:W0:Y:S01]  /*123190*/  LDCU.64 UR34, c[0x0][0x398] ;  /* 0x00007300ff2277ac */ /* 0x000e220008000a00 */
[----:B------:R-:W-:-:S05]  /*1231a0*/  PRMT R37, R38, 0x5410, R61 ;  /* 0x0000541026257816 */ /* 0x000fca000000003d */
[----:B------:R-:W-:Y:S04]  /*1231b0*/  STL [R1+0x158], R37 ;  /* 0x0001582501007387 */ /* 0x000fe80000100800 */
[----:B------:R-:W4:Y:S04]  /*1231c0*/  LDL.LU R61, [R1+0xa8] ;  /* 0x0000a800013d7983 */ /* 0x000f280000300800 */
[----:B------:R-:W4:Y:S01]  /*1231d0*/  LDL.LU R38, [R1+0x44c] ;  /* 0x00044c0001267983 */ /* 0x000f220000300800 */
[----:B------:R-:W-:-:S04]  /*1231e0*/  LOP3.LUT R43, R43, 0xfffffffe, RZ, 0xc0, !PT ;  /* 0xfffffffe2b2b7812 */ /* 0x000fc800078ec0ff */
[----:B------:R-:W-:Y:S02]  /*1231f0*/  @P3 LOP3.LUT R43, R43, 0x1, RZ, 0xfc, !PT ;  /* 0x000000012b2b3812 */ /* 0x000fe400078efcff */
[----:B--2---:R-:W-:-:S04]  /*123200*/  LOP3.LUT R42, R42, 0x7fffffff, RZ, 0xc0, !PT ;  /* 0x7fffffff2a2a7812 */ /* 0x004fc800078ec0ff */
[----:B------:R-:W-:-:S04]  /*123210*/  @P2 LOP3.LUT R42, R42, 0x80000000, RZ, 0xfc, !PT ;  /* 0x800000002a2a2812 */ /* 0x000fc800078efcff */
[----:B------:R-:W-:-:S04]  /*123220*/  LOP3.LUT R42, R42, 0xbfffffff, RZ, 0xc0, !PT ;  /* 0xbfffffff2a2a7812 */ /* 0x000fc800078ec0ff */
[----:B------:R-:W-:-:S04]  /*123230*/  @P1 LOP3.LUT R42, R42, 0x40000000, RZ, 0xfc, !PT ;  /* 0x400000002a2a1812 */ /* 0x000fc800078efcff */
[----:B------:R-:W-:-:S04]  /*123240*/  LOP3.LUT R42, R42, 0xdfffffff, RZ, 0xc0, !PT ;  /* 0xdfffffff2a2a7812 */ /* 0x000fc800078ec0ff */
[----:B------:R-:W-:Y:S02]  /*123250*/  @P0 LOP3.LUT R42, R42, 0x20000000, RZ, 0xfc, !PT ;  /* 0x200000002a2a0812 */ /* 0x000fe400078efcff */
[----:B---3--:R-:W-:Y:S02]  /*123260*/  PRMT R35, R40, 0x5410, R35 ;  /* 0x0000541028237816 */ /* 0x008fe40000000023 */
[----:B------:R-:W-:Y:S01]  /*123270*/  ISETP.GE.AND P0, PT, R36, UR27, PT ;  /* 0x0000001b24007c0c */ /* 0x000fe2000bf06270 */
[----:B------:R-:W2:Y:S01]  /*123280*/  LDCU.64 UR26, c[0x0][0x398] ;  /* 0x00007300ff1a77ac */ /* 0x000ea20008000a00 */
[----:B------:R-:W3:Y:S04]  /*123290*/  LDL.LU R36, [R1+0x5344] ;  /* 0x0053440001247983 */ /* 0x000ee80000300800 */
[----:B------:R0:W-:Y:S01]  /*1232a0*/  STL [R1+0x150], R35 ;  /* 0x0001502301007387 */ /* 0x0001e20000100800 */
[----:B-1----:R-:W-:Y:S01]  /*1232b0*/  ISETP.LT.AND P3, PT, R32, UR24, !P0 ;  /* 0x0000001820007c0c */ /* 0x002fe2000c761270 */
[----:B------:R-:W1:Y:S02]  /*1232c0*/  LDCU UR24, c[0x0][0x398] ;  /* 0x00007300ff1877ac */ /* 0x000e640008000800 */
[----:B0-----:R-:W3:Y:S04]  /*1232d0*/  LDL.LU R35, [R1+0xa4] ;  /* 0x0000a40001237983 */ /* 0x001ee80000300800 */
[----:B------:R-:W3:Y:S01]  /*1232e0*/  LDL.LU R40, [R1+0x414] ;  /* 0x0004140001287983 */ /* 0x000ee20000300800 */
        /* <DEDUP_REMOVED lines=14> */
[----:B----4-:R-:W-:Y:S01]  /*1233d0*/  ISETP.GE.AND P0, PT, R34, UR29, PT ;  /* 0x0000001d22007c0c */ /* 0x010fe2000bf06270 */
[----:B------:R-:W4:Y:S01]  /*1233e0*/  LDCU.64 UR28, c[0x0][0x398] ;  /* 0x00007300ff1c77ac */ /* 0x000f220008000a00 */
[----:B------:R-:W3:Y:S02]  /*1233f0*/  LDL.LU R34, [R1+0x5348] ;  /* 0x0053480001227983 */ /* 0x000ee40000300800 */
        /* <DEDUP_REMOVED lines=13> */
[----:B------:R-:W-:Y:S02]  /*1234d0*/  PRMT R37, R38, 0x5410, R61 ;  /* 0x0000541026257816 */ /* 0x000fe4000000003d */
[----:B------:R-:W-:Y:S01]  /*1234e0*/  @P1 LOP3.LUT R42, R42, 0x400000, RZ, 0xfc, !PT ;  /* 0x004000002a2a1812 */ /* 0x000fe200078efcff */
[----:B------:R-:W2:Y:S03]  /*1234f0*/  LDL.LU R61, [R1+0xa0] ;  /* 0x0000a000013d7983 */ /* 0x000ea60000300800 */
[----:B------:R-:W-:Y:S01]  /*123500*/  LOP3.LUT R42, R42, 0xffdfffff, RZ, 0xc0, !PT ;  /* 0xffdfffff2a2a7812 */ /* 0x000fe200078ec0ff */
[----:B------:R0:W-:Y:S03]  /*123510*/  STL [R1+0x14c], R37 ;  /* 0x00014c2501007387 */ /* 0x0001e60000100800 */
[----:B------:R-:W-:Y:S01]  /*123520*/  @P0 LOP3.LUT R42, R42, 0x200000, RZ, 0xfc, !PT ;  /* 0x002000002a2a0812 */ /* 0x000fe200078efcff */
[----:B------:R-:W2:Y:S03]  /*123530*/  LDL.LU R38, [R1+0x410] ;  /* 0x0004100001267983 */ /* 0x000ea60000300800 */
[----:B------:R-:W-:-:S02]  /*123540*/  LOP3.LUT R42, R42, 0xffefffff, RZ, 0xc0, !PT ;  /* 0xffefffff2a2a7812 */ /* 0x000fc400078ec0ff */
[----:B---3--:R-:W-:Y:S01]  /*123550*/  ISETP.GE.AND P0, PT, R36, UR31, PT ;  /* 0x0000001f24007c0c */ /* 0x008fe2000bf06270 */
[----:B------:R-:W3:Y:S01]  /*123560*/  LDCU.64 UR30, c[0x0][0x398] ;  /* 0x00007300ff1e77ac */ /* 0x000ee20008000a00 */
[----:B------:R-:W3:Y:S02]  /*123570*/  LDL.LU R36, [R1+0x534c] ;  /* 0x00534c0001247983 */ /* 0x000ee40000300800 */
[----:B----4-:R-:W-:Y:S02]  /*123580*/  ISETP.LT.AND P3, PT, R32, UR28, !P0 ;  /* 0x0000001c20007c0c */ /* 0x010fe4000c761270 */
[----:B0-----:R-:W-:Y:S02]  /*123590*/  PRMT R37, R40, 0x5410, R35 ;  /* 0x0000541028257816 */ /* 0x001fe40000000023 */
[----:B------:R-:W4:Y:S04]  /*1235a0*/  LDL.LU R35, [R1+0x9c] ;  /* 0x00009c0001237983 */ /* 0x000f280000300800 */
[----:B------:R2:W-:Y:S04]  /*1235b0*/  STL [R1+0x154], R37 ;  /* 0x0001542501007387 */ /* 0x0005e80000100800 */
[----:B------:R-:W4:Y:S01]  /*1235c0*/  LDL.LU R40, [R1+0x408] ;  /* 0x0004080001287983 */ /* 0x000f220000300800 */
[----:B------:R-:W-:-:S02]  /*1235d0*/  ISETP.LT.AND P2, PT, R3, UR7, !P0 ;  /* 0x0000000703007c0c */ /* 0x000fc4000c741270 */
[----:B------:R-:W-:Y:S02]  /*1235e0*/  @P3 LOP3.LUT R42, R42, 0x100000, RZ, 0xfc, !PT ;  /* 0x001000002a2a3812 */ /* 0x000fe400078efcff */
[----:B------:R-:W-:Y:S02]  /*1235f0*/  ISETP.LT.AND P1, PT, R2, UR8, !P0 ;  /* 0x0000000802007c0c */ /* 0x000fe4000c721270 */
[----:B------:R-:W-:Y:S02]  /*123600*/  LOP3.LUT R42, R42, 0xfff7ffff, RZ, 0xc0, !PT ;  /* 0xfff7ffff2a2a7812 */ /* 0x000fe400078ec0ff */
[----:B------:R-:W-:Y:S01]  /*123610*/  ISETP.LT.AND P0, PT, R33, UR9, !P0 ;  /* 0x0000000921007c0c */ /* 0x000fe2000c701270 */
[----:B------:R-:W0:Y:S04]  /*123620*/  LDCU.64 UR8, c[0x0][0x398] ;  /* 0x00007300ff0877ac */ /* 0x000e280008000a00 */
[----:B------:R-:W-:-:S04]  /*123630*/  @P2 LOP3.LUT R42, R42, 0x80000, RZ, 0xfc, !PT ;  /* 0x000800002a2a2812 */ /* 0x000fc800078efcff */
[----:B------:R-:W-:-:S04]  /*123640*/  LOP3.LUT R42, R42, 0xfffbffff, RZ, 0xc0, !PT ;  /* 0xfffbffff2a2a7812 */ /* 0x000fc800078ec0ff */
[----:B------:R-:W-:-:S04]  /*123650*/  @P1 LOP3.LUT R42, R42, 0x40000, RZ, 0xfc, !PT ;  /* 0x000400002a2a1812 */ /* 0x000fc800078efcff */
[----:B------:R-:W-:-:S04]  /*123660*/  LOP3.LUT R42, R42, 0xfffdffff, RZ, 0xc0, !PT ;  /* 0xfffdffff2a2a7812 */ /* 0x000fc800078ec0ff */
[----:B------:R-:W-:Y:S02]  /*123670*/  @P0 LOP3.LUT R42, R42, 0x20000, RZ, 0xfc, !PT ;  /* 0x000200002a2a0812 */ /* 0x000fe400078efcff */
[----:B------:R-:W-:Y:S01]  /*123680*/  ISETP.GE.AND P0, PT, R34, UR25, PT ;  /* 0x0000001922007c0c */ /* 0x000fe2000bf06270 */
[----:B------:R-:W1:Y:S01]  /*123690*/  LDCU UR25, c[0x0][0x398] ;  /* 0x00007300ff1977ac */ /* 0x000e620008000800 */
[----:B------:R-:W4:Y:S02]  /*1236a0*/  LDL.LU R34, [R1+0x5350] ;  /* 0x0053500001227983 */ /* 0x000f240000300800 */
        /* <DEDUP_REMOVED lines=11> */
[----:B--2---:R-:W-:Y:S02]  /*123760*/  PRMT R37, R38, 0x5410, R61 ;  /* 0x0000541026257816 */ /* 0x004fe4000000003d */
[----:B------:R-:W-:Y:S01]  /*123770*/  LOP3.LUT R42, R42, 0xffffdfff, RZ, 0xc0, !PT ;  /* 0xffffdfff2a2a7812 */ /* 0x000fe200078ec0ff */
[----:B------:R-:W2:Y:S03]  /*123780*/  LDL.LU R61, [R1+0x98] ;  /* 0x00009800013d7983 */ /* 0x000ea60000300800 */
[----:B------:R-:W-:Y:S01]  /*123790*/  @P0 LOP3.LUT R42, R42, 0x2000, RZ, 0xfc, !PT ;  /* 0x000020002a2a0812 */ /* 0x000fe200078efcff */
[----:B------:R-:W-:Y:S04]  /*1237a0*/  STL [R1+0x148], R37 ;  /* 0x0001482501007387 */ /* 0x000fe80000100800 */
[----:B------:R-:W2:Y:S01]  /*1237b0*/  LDL.LU R38, [R1+0x400] ;  /* 0x0004000001267983 */ /* 0x000ea20000300800 */
[----:B------:R-:W-:-:S02]  /*1237c0*/  LOP3.LUT R42, R42, 0xffffefff, RZ, 0xc0, !PT ;  /* 0xffffefff2a2a7812 */ /* 0x000fc400078ec0ff */
[----:B---3--:R-:W-:Y:S01]  /*1237d0*/  ISETP.GE.AND P0, PT, R36, UR27, PT ;  /* 0x0000001b24007c0c */ /* 0x008fe2000bf06270 */
[----:B------:R-:W3:Y:S03]  /*1237e0*/  LDCU UR27, c[0x0][0x398] ;  /* 0x00007300ff1b77ac */ /* 0x000ee60008000800 */
[----:B0-----:R-:W-:Y:S02]  /*1237f0*/  ISETP.LT.AND P3, PT, R32, UR10, !P0 ;  /* 0x0000000a20007c0c */ /* 0x001fe4000c761270 */
[----:B------:R-:W-:Y:S01]  /*123800*/  ISETP.LT.AND P2, PT, R3, UR13, !P0 ;  /* 0x0000000d03007c0c */ /* 0x000fe2000c741270 */
[----:B------:R-:W0:Y:S01]  /*123810*/  LDCU.64 UR12, c[0x0][0x398] ;  /* 0x00007300ff0c77ac */ /* 0x000e220008000a00 */
[----:B----4-:R-:W-:Y:S02]  /*123820*/  PRMT R36, R40, 0x5410, R35 ;  /* 0x0000541028247816 */ /* 0x010fe40000000023 */
[----:B------:R-:W4:Y:S07]  /*123830*/  LDL.LU R35, [R1+0x5354] ;  /* 0x0053540001237983 */ /* 0x000f2e0000300800 */
[----:B------:R-:W-:-:S02]  /*123840*/  @P3 LOP3.LUT R42, R42, 0x1000, RZ, 0xfc, !PT ;  /* 0x000010002a2a3812 */ /* 0x000fc400078efcff */
[----:B------:R-:W-:Y:S01]  /*123850*/  ISETP.LT.AND P1, PT, R2, UR14, !P0 ;  /* 0x0000000e02007c0c */ /* 0x000fe2000c721270 */
[----:B------:R2:W-:Y:S01]  /*123860*/  STL [R1+0xe4], R36 ;  /* 0x0000e42401007387 */ /* 0x0005e20000100800 */
[----:B------:R-:W-:-:S03]  /*123870*/  LOP3.LUT R42, R42, 0xfffff7ff, RZ, 0xc0, !PT ;  /* 0xfffff7ff2a2a7812 */ /* 0x000fc600078ec0ff */
[----:B------:R-:W3:Y:S01]  /*123880*/  LDL.LU R40, [R1+0x94] ;  /* 0x0000940001287983 */ /* 0x000ee20000300800 */
        /* <DEDUP_REMOVED lines=9> */
[----:B------:R-:W3:Y:S02]  /*123920*/  LDL.LU R34, [R1+0x5358] ;  /* 0x0053580001227983 */ /* 0x000ee40000300800 */
        /* <DEDUP_REMOVED lines=15> */
[----:B------:R-:W-:-:S03]  /*123a20*/  LOP3.LUT R42, R42, 0xffffffef, RZ, 0xc0, !PT ;  /* 0xffffffef2a2a7812 */ /* 0x000fc600078ec0ff */
[----:B------:R2:W-:Y:S04]  /*123a30*/  STL [R1+0xe8], R36 ;  /* 0x0000e82401007387 */ /* 0x0005e80000100800 */
[----:B--2---:R-:W2:Y:S04]  /*123a40*/  LDL.LU R36, [R1+0x90] ;  /* 0x0000900001247983 */ /* 0x004ea80000300800 */
[----:B------:R-:W2:Y:S04]  /*123a50*/  LDL.LU R39, [R1+0x3d0] ;  /* 0x0003d00001277983 */ /* 0x000ea80000300800 */
[----:B------:R-:W2:Y:S04]  /*123a60*/  LDL.LU R61, [R1+0x8c] ;  /* 0x00008c00013d7983 */ /* 0x000ea80000300800 */
[----:B------:R-:W2:Y:S01]  /*123a70*/  LDL.LU R38, [R1+0x2f0] ;  /* 0x0002f00001267983 */ /* 0x000ea20000300800 */
[----:B----4-:R-:W-:Y:S01]  /*123a80*/  ISETP.GE.AND P0, PT, R35, UR9, PT ;  /* 0x0000000923007c0c */ /* 0x010fe2000bf06270 */
[----:B------:R-:W4:Y:S03]  /*123a90*/  LDCU.64 UR8, c[0x0][0x398] ;  /* 0x00007300ff0877ac */ /* 0x000f260008000a00 */
[----:B------:R-:W-:-:S02]  /*123aa0*/  ISETP.LT.AND P3, PT, R32, UR14, !P0 ;  /* 0x0000000e20007c0c */ /* 0x000fc4000c761270 */
[----:B------:R-:W-:Y:S01]  /*123ab0*/  ISETP.LT.AND P2, PT, R3, UR18, !P0 ;  /* 0x0000001203007c0c */ /* 0x000fe2000c741270 */
[----:B------:R-:W0:Y:S01]  /*123ac0*/  LDCU UR18, c[0x0][0x398] ;  /* 0x00007300ff1277ac */ /* 0x000e220008000800 */
[----:B------:R-:W-:Y:S02]  /*123ad0*/  ISETP.LT.AND P1, PT, R2, UR19, !P0 ;  /* 0x0000001302007c0c */ /* 0x000fe4000c721270 */
[----:B---3--:R-:W-:Y:S01]  /*123ae0*/  PRMT R35, R41, 0x5410, R40 ;  /* 0x0000541029237816 */ /* 0x008fe20000000028 */
[----:B------:R-:W3:Y:S01]  /*123af0*/  LDCU UR19, c[0x0][0x398] ;  /* 0x00007300ff1377ac */ /* 0x000ee20008000800 */
[----:B------:R-:W3:Y:S05]  /*123b00*/  LDL.LU R41, [R1+0x5788] ;  /* 0x0057880001297983 */ /* 0x000eea0000300800 */
[----:B------:R-:W-:-:S04]  /*123b10*/  @P3 LOP3.LUT R42, R42, 0x10, RZ, 0xfc, !PT ;  /* 0x000000102a2a3812 */ /* 0x000fc800078efcff */
[----:B------:R-:W-:-:S04]  /*123b20*/  LOP3.LUT R42, R42, 0xfffffff7, RZ, 0xc0, !PT ;  /* 0xfffffff72a2a7812 */ /* 0x000fc800078ec0ff */
[----:B------:R-:W-:Y:S02]  /*123b30*/  @P2 LOP3.LUT R42, R42, 0x8, RZ, 0xfc, !PT ;  /* 0x000000082a2a2812 */ /* 0x000fe400078efcff */
[----:B------:R-:W-:Y:S01]  /*123b40*/  ISETP.LT.AND P0, PT, R33, UR23, !P0 ;  /* 0x0000001721007c0c */ /* 0x000fe2000c701270 */
[----:B------:R0:W-:Y:S01]  /*123b50*/  STL [R1+0xe0], R35 ;  /* 0x0000e02301007387 */ /* 0x0001e20000100800 */
[----:B------:R-:W-:Y:S01]  /*123b60*/  LOP3.LUT R42, R42, 0xfffffffb, RZ, 0xc0, !PT ;  /* 0xfffffffb2a2a7812 */ /* 0x000fe200078ec0ff */
[----:B------:R-:W0:Y:S03]  /*123b70*/  LDCU UR23, c[0x0][0x398] ;  /* 0x00007300ff1777ac */ /* 0x000e260008000800 */
[----:B------:R-:W-:-:S04]  /*123b80*/  @P1 LOP3.LUT R42, R42, 0x4, RZ, 0xfc, !PT ;  /* 0x000000042a2a1812 */ /* 0x000fc800078efcff */
[----:B------:R-:W-:-:S04]  /*123b90*/  LOP3.LUT R42, R42, 0xfffffffd, RZ, 0xc0, !PT ;  /* 0xfffffffd2a2a7812 */ /* 0x000fc800078ec0ff */
[----:B------:R-:W-:Y:S02]  /*123ba0*/  @P0 LOP3.LUT R42, R42, 0x2, RZ, 0xfc, !PT ;  /* 0x000000022a2a0812 */ /* 0x000fe400078efcff */
[----:B------:R-:W-:Y:S01]  /*123bb0*/  ISETP.GE.AND P0, PT, R34, UR11, PT ;  /* 0x0000000b22007c0c */ /* 0x000fe2000bf06270 */
[----:B------:R-:W1:Y:S01]  /*123bc0*/  LDCU.64 UR10, c[0x0][0x398] ;  /* 0x00007300ff0a77ac */ /* 0x000e620008000a00 */
[----:B------:R-:W4:Y:S02]  /*123bd0*/  LDL.LU R34, [R1+0x535c] ;  /* 0x00535c0001227983 */ /* 0x000f240000300800 */
[----:B------:R-:W-:Y:S01]  /*123be0*/  ISETP.LT.AND P2, PT, R3, UR21, !P0 ;  /* 0x0000001503007c0c */ /* 0x000fe2000c741270 */
[----:B------:R-:W1:Y:S01]  /*123bf0*/  LDCU UR21, c[0x0][0x398] ;  /* 0x00007300ff1577ac */ /* 0x000e620008000800 */
[----:B------:R-:W-:Y:S01]  /*123c00*/  ISETP.LT.AND P1, PT, R2, UR22, !P0 ;  /* 0x0000001602007c0c */ /* 0x000fe2000c721270 */
[----:B0-----:R-:W4:Y:S01]  /*123c10*/  LDL.LU R35, [R1+0x88] ;  /* 0x0000880001237983 */ /* 0x001f220000300800 */
[----:B------:R-:W-:Y:S01]  /*123c20*/  ISETP.LT.AND P3, PT, R32, UR16, !P0 ;  /* 0x0000001020007c0c */ /* 0x000fe2000c761270 */
[----:B------:R-:W0:Y:S01]  /*123c30*/  LDCU UR22, c[0x0][0x398] ;  /* 0x00007300ff1677ac */ /* 0x000e220008000800 */
[----:B------:R-:W-:Y:S01]  /*123c40*/  ISETP.LT.AND P0, PT, R33, UR52, !P0 ;  /* 0x0000003421007c0c */ /* 0x000fe2000c701270 */
[----:B------:R-:W4:Y:S01]  /*123c50*/  LDL.LU R40, [R1+0x2f4] ;  /* 0x0002f40001287983 */ /* 0x000f220000300800 */
[----:B--2---:R-:W-:-:S03]  /*123c60*/  PRMT R36, R39, 0x5410, R36 ;  /* 0x0000541027247816 */ /* 0x004fc60000000024 */
[----:B------:R-:W2:Y:S01]  /*123c70*/  LDL.LU R59, [R1+0x84] ;  /* 0x00008400013b7983 */ /* 0x000ea20000300800 */
[----:B------:R-:W-:-:S03]  /*123c80*/  PRMT R38, R38, 0x5410, R61 ;  /* 0x0000541026267816 */ /* 0x000fc6000000003d */
[----:B------:R-:W2:Y:S01]  /*123c90*/  LDL.LU R37, [R1+0x2d0] ;  /* 0x0002d00001257983 */ /* 0x000ea20000300800 */
[----:B---3--:R-:W-:Y:S01]  /*123ca0*/  LOP3.LUT R41, R41, 0x7fffffff, RZ, 0xc0, !PT ;  /* 0x7fffffff29297812 */ /* 0x008fe200078ec0ff */
[----:B------:R-:W3:Y:S03]  /*123cb0*/  LDCU UR52, c[0x0][0x398] ;  /* 0x00007300ff3477ac */ /* 0x000ee60008000800 */
[----:B------:R-:W-:Y:S01]  /*123cc0*/  @P2 LOP3.LUT R41, R41, 0x80000000, RZ, 0xfc, !PT ;  /* 0x8000000029292812 */ /* 0x000fe200078efcff */
[----:B------:R-:W0:Y:S03]  /*123cd0*/  LDCU UR16, c[0x0][0x398] ;  /* 0x00007300ff1077ac */ /* 0x000e260008000800 */
[----:B------:R-:W-:Y:S01]  /*123ce0*/  LOP3.LUT R41, R41, 0xbfffffff, RZ, 0xc0, !PT ;  /* 0xbfffffff29297812 */ /* 0x000fe200078ec0ff */
[----:B------:R1:W-:Y:S03]  /*123cf0*/  STL [R1+0xd8], R36 ;  /* 0x0000d82401007387 */ /* 0x0003e60000100800 */
[----:B------:R-:W-:-:S04]  /*123d00*/  @P1 LOP3.LUT R41, R41, 0x40000000, RZ, 0xfc, !PT ;  /* 0x4000000029291812 */ /* 0x000fc800078efcff */
[----:B------:R-:W-:Y:S01]  /*123d10*/  LOP3.LUT R41, R41, 0xdfffffff, RZ, 0xc0, !PT ;  /* 0xdfffffff29297812 */ /* 0x000fe200078ec0ff */
[----:B-1----:R-:W3:Y:S03]  /*123d20*/  LDL.LU R36, [R1+0x80] ;  /* 0x0000800001247983 */ /* 0x002ee60000300800 */
[----:B------:R-:W-:Y:S01]  /*123d30*/  @P0 LOP3.LUT R41, R41, 0x20000000, RZ, 0xfc, !PT ;  /* 0x2000000029290812 */ /* 0x000fe200078efcff */
[----:B------:R-:W3:Y:S04]  /*123d40*/  LDL.LU R39, [R1+0x2c8] ;  /* 0x0002c80001277983 */ /* 0x000ee80000300800 */
[----:B------:R1:W-:Y:S01]  /*123d50*/  STL [R1+0xdc], R38 ;  /* 0x0000dc2601007387 */ /* 0x0003e20000100800 */
[----:B----4-:R-:W-:Y:S01]  /*123d60*/  ISETP.GE.AND P0, PT, R34, UR13, PT ;  /* 0x0000000d22007c0c */ /* 0x010fe2000bf06270 */
[----:B------:R-:W4:Y:S02]  /*123d70*/  LDCU.64 UR12, c[0x0][0x398] ;  /* 0x00007300ff0c77ac */ /* 0x000f240008000a00 */
[----:B------:R-:W4:Y:S01]  /*123d80*/  LDL.LU R34, [R1+0x5360] ;  /* 0x0053600001227983 */ /* 0x000f220000300800 */
[----:B------:R-:W-:-:S02]  /*123d90*/  LOP3.LUT R42, R42, 0xfffffffe, RZ, 0xc0, !PT ;  /* 0xfffffffe2a2a7812 */ /* 0x000fc400078ec0ff */
[----:B------:R-:W-:Y:S01]  /*123da0*/  ISETP.LT.AND P2, PT, R3, UR59, !P0 ;  /* 0x0000003b03007c0c */ /* 0x000fe2000c741270 */
[----:B------:R-:W4:Y:S01]  /*123db0*/  LDL.LU R61, [R1+0x7c] ;  /* 0x00007c00013d7983 */ /* 0x000f220000300800 */
[----:B------:R-:W-:Y:S01]  /*123dc0*/  @P3 LOP3.LUT R42, R42, 0x1, RZ, 0xfc, !PT ;  /* 0x000000012a2a3812 */ /* 0x000fe200078efcff */
[----:B------:R-:W0:Y:S01]  /*123dd0*/  LDCU UR59, c[0x0][0x398] ;  /* 0x00007300ff3b77ac */ /* 0x000e220008000800 */
[----:B------:R-:W-:Y:S01]  /*123de0*/  ISETP.LT.AND P3, PT, R32, UR10, !P0 ;  /* 0x0000000a20007c0c */ /* 0x000fe2000c761270 */
[----:B-1----:R-:W4:Y:S01]  /*123df0*/  LDL.LU R38, [R1+0x2c4] ;  /* 0x0002c40001267983 */ /* 0x002f220000300800 */
[----:B------:R-:W-:Y:S02]  /*123e00*/  LOP3.LUT R41, R41, 0xefffffff, RZ, 0xc0, !PT ;  /* 0xefffffff29297812 */ /* 0x000fe400078ec0ff */
[----:B------:R-:W-:Y:S01]  /*123e10*/  ISETP.LT.AND P1, PT, R2, UR60, !P0 ;  /* 0x0000003c02007c0c */ /* 0x000fe2000c721270 */
[----:B------:R-:W4:Y:S08]  /*123e20*/  LDL.LU R57, [R1+0x78] ;  /* 0x0000780001397983 */ /* 0x000f300000300800 */
[----:B------:R-:W-:Y:S01]  /*123e30*/  @P3 LOP3.LUT R41, R41, 0x10000000, RZ, 0xfc, !PT ;  /* 0x1000000029293812 */ /* 0x000fe200078efcff */
[----:B------:R-:W4:Y:S01]  /*123e40*/  LDL.LU R58, [R1+0x2bc] ;  /* 0x0002bc00013a7983 */ /* 0x000f220000300800 */
[----:B------:R-:W-:Y:S01]  /*123e50*/  PRMT R35, R40, 0x5410, R35 ;  /* 0x0000541028237816 */ /* 0x000fe20000000023 */
[----:B------:R-:W1:Y:S01]  /*123e60*/  LDCU UR60, c[0x0][0x398] ;  /* 0x00007300ff3c77ac */ /* 0x000e620008000800 */
[----:B------:R-:W-:-:S04]  /*123e70*/  LOP3.LUT R41, R41, 0xf7ffffff, RZ, 0xc0, !PT ;  /* 0xf7ffffff29297812 */ /* 0x000fc800078ec0ff */
[----:B------:R-:W-:Y:S02]  /*123e80*/  @P2 LOP3.LUT R41, R41, 0x8000000, RZ, 0xfc, !PT ;  /* 0x0800000029292812 */ /* 0x000fe400078efcff */
[----:B------:R-:W-:Y:S01]  /*123e90*/  ISETP.LT.AND P0, PT, R33, UR57, !P0 ;  /* 0x0000003921007c0c */ /* 0x000fe2000c701270 */
[----:B------:R0:W-:Y:S01]  /*123ea0*/  STL [R1+0xd4], R35 ;  /* 0x0000d42301007387 */ /* 0x0001e20000100800 */
[----:B------:R-:W-:Y:S01]  /*123eb0*/  LOP3.LUT R41, R41, 0xfbffffff, RZ, 0xc0, !PT ;  /* 0xfbffffff29297812 */ /* 0x000fe200078ec0ff */
[----:B------:R-:W1:Y:S03]  /*123ec0*/  LDCU UR57, c[0x0][0x398] ;  /* 0x00007300ff3977ac */ /* 0x000e660008000800 */
[----:B------:R-:W-:-:S04]  /*123ed0*/  @P1 LOP3.LUT R41, R41, 0x4000000, RZ, 0xfc, !PT ;  /* 0x0400000029291812 */ /* 0x000fc800078efcff */
[----:B------:R-:W-:Y:S01]  /*123ee0*/  LOP3.LUT R41, R41, 0xfdffffff, RZ, 0xc0, !PT ;  /* 0xfdffffff29297812 */ /* 0x000fe200078ec0ff */
[----:B0-----:R-:W4:Y:S04]  /*123ef0*/  LDL.LU R35, [R1+0x74] ;  /* 0x0000740001237983 */ /* 0x001f280000300800 */
[----:B------:R-:W4:Y:S01]  /*123f00*/  LDL.LU R40, [R1+0x2b8] ;  /* 0x0002b80001287983 */ /* 0x000f220000300800 */
[----:B------:R-:W-:Y:S02]  /*123f10*/  @P0 LOP3.LUT R41, R41, 0x2000000, RZ, 0xfc, !PT ;  /* 0x0200000029290812 */ /* 0x000fe400078efcff */
[----:B--2---:R-:W-:-:S05]  /*123f20*/  PRMT R37, R37, 0x5410, R59 ;  /* 0x0000541025257816 */ /* 0x004fca000000003b */
[----:B------:R0:W-:Y:S01]  /*123f30*/  STL [R1+0xcc], R37 ;  /* 0x0000cc2501007387 */ /* 0x0001e20000100800 */
[----:B---3--:R-:W-:-:S05]  /*123f40*/  PRMT R36, R39, 0x5410, R36 ;  /* 0x0000541027247816 */ /* 0x008fca0000000024 */
[----:B------:R2:W-:Y:S01]  /*123f50*/  STL [R1+0xc4], R36 ;  /* 0x0000c42401007387 */ /* 0x0005e20000100800 */
[----:B----4-:R-:W-:Y:S01]  /*123f60*/  ISETP.GE.AND P0, PT, R34, UR15, PT ;  /* 0x0000000f22007c0c */ /* 0x010fe2000bf06270 */
[----:B------:R-:W3:Y:S02]  /*123f70*/  LDCU.64 UR14, c[0x0][0x398] ;  /* 0x00007300ff0e77ac */ /* 0x000ee40008000a00 */
[----:B------:R-:W4:Y:S01]  /*123f80*/  LDL.LU R34, [R1+0x5364] ;  /* 0x0053640001227983 */ /* 0x000f220000300800 */
[----:B------:R-:W-:Y:S02]  /*123f90*/  ISETP.LT.AND P3, PT, R32, UR8, !P0 ;  /* 0x0000000820007c0c */ /* 0x000fe4000c761270 */
[----:B------:R-:W-:Y:S01]  /*123fa0*/  ISETP.LT.AND P2, PT, R3, UR59, !P0 ;  /* 0x0000003b03007c0c */ /* 0x000fe2000c741270 */
[----:B------:R-:W3:Y:S01]  /*123fb0*/  LDL.LU R59, [R1+0x70] ;  /* 0x00007000013b7983 */ /* 0x000ee20000300800 */
[----:B------:R-:W-:Y:S01]  /*123fc0*/  LOP3.LUT R41, R41, 0xfeffffff, RZ, 0xc0, !PT ;  /* 0xfeffffff29297812 */ /* 0x000fe200078ec0ff */
[----:B------:R-:W3:Y:S01]  /*123fd0*/  LDCU UR59, c[0x0][0x398] ;  /* 0x00007300ff3b77ac */ /* 0x000ee20008000800 */
[----:B-1----:R-:W-:Y:S01]  /*123fe0*/  ISETP.LT.AND P1, PT, R2, UR60, !P0 ;  /* 0x0000003c02007c0c */ /* 0x002fe2000c721270 */
[----:B0-----:R-:W3:Y:S06]  /*123ff0*/  LDL.LU R37, [R1+0x2b4] ;  /* 0x0002b40001257983 */ /* 0x001eec0000300800 */
[----:B------:R-:W-:Y:S01]  /*124000*/  @P3 LOP3.LUT R41, R41, 0x1000000, RZ, 0xfc, !PT ;  /* 0x0100000029293812 */ /* 0x000fe200078efcff */
[----:B--2---:R-:W2:Y:S01]  /*124010*/  LDL.LU R36, [R1+0x6c] ;  /* 0x00006c0001247983 */ /* 0x004ea20000300800 */
[----:B------:R-:W-:Y:S01]  /*124020*/  PRMT R38, R38, 0x5410, R61 ;  /* 0x0000541026267816 */ /* 0x000fe2000000003d */
[----:B------:R-:W0:Y:S01]  /*124030*/  LDCU UR60, c[0x0][0x398] ;  /* 0x00007300ff3c77ac */ /* 0x000e220008000800 */
[----:B------:R-:W-:Y:S01]  /*124040*/  LOP3.LUT R41, R41, 0xff7fffff, RZ, 0xc0, !PT ;  /* 0xff7fffff29297812 */ /* 0x000fe200078ec0ff */
[----:B------:R-:W2:Y:S03]  /*124050*/  LDL.LU R39, [R1+0x2b0] ;  /* 0x0002b00001277983 */ /* 0x000ea60000300800 */
[----:B------:R-:W-:-:S02]  /*124060*/  @P2 LOP3.LUT R41, R41, 0x800000, RZ, 0xfc, !PT ;  /* 0x0080000029292812 */ /* 0x000fc400078efcff */
[----:B------:R-:W-:Y:S01]  /*124070*/  ISETP.LT.AND P0, PT, R33, UR56, !P0 ;  /* 0x0000003821007c0c */ /* 0x000fe2000c701270 */
[----:B------:R1:W-:Y:S01]  /*124080*/  STL [R1+0xc8], R38 ;  /* 0x0000c82601007387 */ /* 0x0003e20000100800 */
[----:B------:R-:W-:Y:S01]  /*124090*/  LOP3.LUT R41, R41, 0xffbfffff, RZ, 0xc0, !PT ;  /* 0xffbfffff29297812 */ /* 0x000fe200078ec0ff */
[----:B------:R-:W0:Y:S01]  /*1240a0*/  LDCU UR56, c[0x0][0x398] ;  /* 0x00007300ff3877ac */ /* 0x000e220008000800 */
[----:B------:R-:W-:Y:S01]  /*1240b0*/  PRMT R57, R58, 0x5410, R57 ;  /* 0x000054103a397816 */ /* 0x000fe20000000039 */
[----:B------:R-:W2:Y:S01]  /*1240c0*/  LDL.LU R61, [R1+0x68] ;  /* 0x00006800013d7983 */ /* 0x000ea20000300800 */
[----:B------:R-:W-:-:S04]  /*1240d0*/  @P1 LOP3.LUT R41, R41, 0x400000, RZ, 0xfc, !PT ;  /* 0x0040000029291812 */ /* 0x000fc800078efcff */
[----:B------:R-:W-:Y:S01]  /*1240e0*/  LOP3.LUT R41, R41, 0xffdfffff, RZ, 0xc0, !PT ;  /* 0xffdfffff29297812 */ /* 0x000fe200078ec0ff */
[----:B-1----:R-:W2:Y:S03]  /*1240f0*/  LDL.LU R38, [R1+0x2ac] ;  /* 0x0002ac0001267983 */ /* 0x002ea60000300800 */
[----:B------:R-:W-:Y:S02]  /*124100*/  @P0 LOP3.LUT R41, R41, 0x200000, RZ, 0xfc, !PT ;  /* 0x0020000029290812 */ /* 0x000fe400078efcff */
[----:B------:R-:W-:Y:S01]  /*124110*/  PRMT R35, R40, 0x5410, R35 ;  /* 0x0000541028237816 */ /* 0x000fe20000000023 */
[----:B------:R-:W-:Y:S04]  /*124120*/  STL [R1+0xa0], R57 ;  /* 0x0000a03901007387 */ /* 0x000fe80000100800 */
[----:B------:R1:W-:Y:S01]  /*124130*/  STL [R1+0x9c], R35 ;  /* 0x00009c2301007387 */ /* 0x0003e20000100800 */
[----:B----4-:R-:W-:Y:S01]  /*124140*/  ISETP.GE.AND P0, PT, R34, UR17, PT ;  /* 0x0000001122007c0c */ /* 0x010fe2000bf06270 */
[----:B------:R-:W4:Y:S02]  /*124150*/  LDCU UR17, c[0x0][0x398] ;  /* 0x00007300ff1177ac */ /* 0x000f240008000800 */
[----:B------:R-:W4:Y:S01]  /*124160*/  LDL.LU R34, [R1+0x536c] ;  /* 0x00536c0001227983 */ /* 0x000f220000300800 */
[----:B---3--:R-:W-:Y:S01]  /*124170*/  ISETP.LT.AND P3, PT, R32, UR14, !P0 ;  /* 0x0000000e20007c0c */ /* 0x008fe2000c761270 */
[----:B------:R-:W3:Y:S01]  /*124180*/  LDCU UR14, c[0x0][0x398] ;  /* 0x00007300ff0e77ac */ /* 0x000ee20008000800 */
[----:B------:R-:W-:Y:S01]  /*124190*/  ISETP.LT.AND P2, PT, R3, UR41, !P0 ;  /* 0x0000002903007c0c */ /* 0x000fe2000c741270 */
[----:B-1----:R-:W3:Y:S01]  /*1241a0*/  LDL.LU R35, [R1+0x64] ;  /* 0x0000640001237983 */ /* 0x002ee20000300800 */
[----:B------:R-:W-:Y:S01]  /*1241b0*/  LOP3.LUT R41, R41, 0xffefffff, RZ, 0xc0, !PT ;  /* 0xffefffff29297812 */ /* 0x000fe200078ec0ff */
[----:B------:R-:W1:Y:S01]  /*1241c0*/  LDCU UR41, c[0x0][0x398] ;  /* 0x00007300ff2977ac */ /* 0x000e620008000800 */
[----:B------:R-:W-:Y:S01]  /*1241d0*/  ISETP.LT.AND P1, PT, R2, UR59, !P0 ;  /* 0x0000003b02007c0c */ /* 0x000fe2000c721270 */
[----:B------:R-:W3:Y:S06]  /*1241e0*/  LDL.LU R40, [R1+0x2a4] ;  /* 0x0002a40001287983 */ /* 0x000eec0000300800 */
[----:B------:R-:W-:Y:S01]  /*1241f0*/  @P3 LOP3.LUT R41, R41, 0x100000, RZ, 0xfc, !PT ;  /* 0x0010000029293812 */ /* 0x000fe200078efcff */
[----:B------:R-:W3:Y:S01]  /*124200*/  LDL.LU R57, [R1+0x60] ;  /* 0x0000600001397983 */ /* 0x000ee20000300800 */
[----:B------:R-:W-:Y:S01]  /*124210*/  PRMT R37, R37, 0x5410, R59 ;  /* 0x0000541025257816 */ /* 0x000fe2000000003b */
[----:B------:R-:W0:Y:S01]  /*124220*/  LDCU UR59, c[0x0][0x398] ;  /* 0x00007300ff3b77ac */ /* 0x000e220008000800 */
[----:B------:R-:W-:Y:S01]  /*124230*/  LOP3.LUT R41, R41, 0xfff7ffff, RZ, 0xc0, !PT ;  /* 0xfff7ffff29297812 */ /* 0x000fe200078ec0ff */
[----:B------:R-:W3:Y:S03]  /*124240*/  LDL.LU R58, [R1+0x2a8] ;  /* 0x0002a800013a7983 */ /* 0x000ee60000300800 */
[----:B------:R-:W-:-:S02]  /*124250*/  @P2 LOP3.LUT R41, R41, 0x80000, RZ, 0xfc, !PT ;  /* 0x0008000029292812 */ /* 0x000fc400078efcff */
[----:B------:R-:W-:Y:S02]  /*124260*/  ISETP.LT.AND P0, PT, R33, UR51, !P0 ;  /* 0x0000003321007c0c */ /* 0x000fe4000c701270 */
[----:B------:R-:W-:Y:S01]  /*124270*/  LOP3.LUT R41, R41, 0xfffbffff, RZ, 0xc0, !PT ;  /* 0xfffbffff29297812 */ /* 0x000fe200078ec0ff */
[----:B------:R0:W-:Y:S03]  /*124280*/  STL [R1+0x98], R37 ;  /* 0x0000982501007387 */ /* 0x0001e60000100800 */
[----:B------:R-:W-:Y:S01]  /*124290*/  @P1 LOP3.LUT R41, R41, 0x40000, RZ, 0xfc, !PT ;  /* 0x0004000029291812 */ /* 0x000fe200078efcff */
[----:B------:R-:W3:Y:S01]  /*1242a0*/  LDL.LU R59, [R1+0x5c] ;  /* 0x00005c00013b7983 */ /* 0x000ee20000300800 */
[----:B--2---:R-:W-:Y:S02]  /*1242b0*/  PRMT R39, R39, 0x5410, R36 ;  /* 0x0000541027277816 */ /* 0x004fe40000000024 */
[----:B------:R-:W-:-:S02]  /*1242c0*/  LOP3.LUT R41, R41, 0xfffdffff, RZ, 0xc0, !PT ;  /* 0xfffdffff29297812 */ /* 0x000fc400078ec0ff */
[----:B------:R-:W-:Y:S01]  /*1242d0*/  PRMT R36, R38, 0x5410, R61 ;  /* 0x0000541026247816 */ /* 0x000fe2000000003d */
[----:B0-----:R-:W2:Y:S01]  /*1242e0*/  LDL.LU R37, [R1+0x2a0] ;  /* 0x0002a00001257983 */ /* 0x001ea20000300800 */
[----:B------:R-:W-:-:S03]  /*1242f0*/  @P0 LOP3.LUT R41, R41, 0x20000, RZ, 0xfc, !PT ;  /* 0x0002000029290812 */ /* 0x000fc600078efcff */
[----:B------:R-:W-:Y:S04]  /*124300*/  STL [R1+0x94], R39 ;  /* 0x0000942701007387 */ /* 0x000fe80000100800 */
[----:B------:R0:W-:Y:S01]  /*124310*/  STL [R1+0x88], R36 ;  /* 0x0000882401007387 */ /* 0x0001e20000100800 */
[----:B----4-:R-:W-:Y:S01]  /*124320*/  ISETP.GE.AND P0, PT, R34, UR11, PT ;  /* 0x0000000b22007c0c */ /* 0x010fe2000bf06270 */
[----:B------:R-:W4:Y:S02]  /*124330*/  LDCU.64 UR10, c[0x0][0x398] ;  /* 0x00007300ff0a77ac */ /* 0x000f240008000a00 */
[----:B------:R-:W4:Y:S04]  /*124340*/  LDL.LU R34, [R1+0x5370] ;  /* 0x0053700001227983 */ /* 0x000f280000300800 */
[----:B0-----:R-:W4:Y:S04]  /*124350*/  LDL.LU R36, [R1+0x58] ;  /* 0x0000580001247983 */ /* 0x001f280000300800 */
[----:B------:R-:W4:Y:S01]  /*124360*/  LDL.LU R38, [R1+0x29c] ;  /* 0x00029c0001267983 */ /* 0x000f220000300800 */
[----:B------:R-:W-:Y:S01]  /*124370*/  ISETP.LT.AND P3, PT, R32, UR12, !P0 ;  /* 0x0000000c20007c0c */ /* 0x000fe2000c761270 */
[----:B------:R-:W0:Y:S01]  /*124380*/  LDCU UR12, c[0x0][0x398] ;  /* 0x00007300ff0c77ac */ /* 0x000e220008000800 */
[----:B------:R-:W-:Y:S01]  /*124390*/  ISETP.LT.AND P2, PT, R3, UR64, !P0 ;  /* 0x0000004003007c0c */ /* 0x000fe2000c741270 */
[----:B------:R-:W4:Y:S01]  /*1243a0*/  LDL.LU R39, [R1+0x48] ;  /* 0x0000480001277983 */ /* 0x000f220000300800 */
[----:B------:R-:W-:Y:S01]  /*1243b0*/  LOP3.LUT R41, R41, 0xfffeffff, RZ, 0xc0, !PT ;  /* 0xfffeffff29297812 */ /* 0x000fe200078ec0ff */
[----:B------:R-:W0:Y:S01]  /*1243c0*/  LDCU UR64, c[0x0][0x398] ;  /* 0x00007300ff4077ac */ /* 0x000e220008000800 */
[----:B-1----:R-:W-:Y:S01]  /*1243d0*/  ISETP.LT.AND P1, PT, R2, UR41, !P0 ;  /* 0x0000002902007c0c */ /* 0x002fe2000c721270 */
[----:B------:R-:W4:Y:S06]  /*1243e0*/  LDL.LU R61, [R1+0x298] ;  /* 0x00029800013d7983 */ /* 0x000f2c0000300800 */
[----:B------:R-:W-:Y:S01]  /*1243f0*/  @P3 LOP3.LUT R41, R41, 0x10000, RZ, 0xfc, !PT ;  /* 0x0001000029293812 */ /* 0x000fe200078efcff */
[----:B------:R-:W1:Y:S03]  /*124400*/  LDCU UR41, c[0x0][0x398] ;  /* 0x00007300ff2977ac */ /* 0x000e660008000800 */
[----:B------:R-:W-:-:S04]  /*124410*/  LOP3.LUT R41, R41, 0xffff7fff, RZ, 0xc0, !PT ;  /* 0xffff7fff29297812 */ /* 0x000fc800078ec0ff */
[----:B------:R-:W-:Y:S02]  /*124420*/  @P2 LOP3.LUT R41, R41, 0x8000, RZ, 0xfc, !PT ;  /* 0x0000800029292812 */ /* 0x000fe400078efcff */
[----:B------:R-:W-:Y:S01]  /*124430*/  ISETP.LT.AND P0, PT, R33, UR50, !P0 ;  /* 0x0000003221007c0c */ /* 0x000fe2000c701270 */
[----:B------:R-:W0:Y:S01]  /*124440*/  LDCU.64 UR50, c[0x0][0x398] ;  /* 0x00007300ff3277ac */ /* 0x000e220008000a00 */
[----:B------:R-:W-:Y:S02]  /*124450*/  LOP3.LUT R41, R41, 0xffffbfff, RZ, 0xc0, !PT ;  /* 0xffffbfff29297812 */ /* 0x000fe400078ec0ff */
[----:B---3--:R-:W-:Y:S02]  /*124460*/  PRMT R35, R40, 0x5410, R35 ;  /* 0x0000541028237816 */ /* 0x008fe40000000023 */
[----:B------:R-:W-:Y:S02]  /*124470*/  @P1 LOP3.LUT R41, R41, 0x4000, RZ, 0xfc, !PT ;  /* 0x0000400029291812 */ /* 0x000fe400078efcff */
[----:B------:R-:W-:Y:S01]  /*124480*/  PRMT R58, R58, 0x5410, R57 ;  /* 0x000054103a3a7816 */ /* 0x000fe20000000039 */
[----:B------:R3:W-:Y:S01]  /*124490*/  STL [R1+0x8c], R35 ;  /* 0x00008c2301007387 */ /* 0x0007e20000100800 */
[----:B------:R-:W-:-:S02]  /*1244a0*/  LOP3.LUT R41, R41, 0xffffdfff, RZ, 0xc0, !PT ;  /* 0xffffdfff29297812 */ /* 0x000fc400078ec0ff */
[----:B--2---:R-:W-:Y:S02]  /*1244b0*/  PRMT R37, R37, 0x5410, R59 ;  /* 0x0000541025257816 */ /* 0x004fe4000000003b */
[----:B------:R-:W-:Y:S01]  /*1244c0*/  @P0 LOP3.LUT R41, R41, 0x2000, RZ, 0xfc, !PT ;  /* 0x0000200029290812 */ /* 0x000fe200078efcff */
[----:B---3--:R-:W2:Y:S04]  /*1244d0*/  LDL.LU R35, [R1+0x44] ;  /* 0x0000440001237983 */ /* 0x008ea80000300800 */
[----:B------:R-:W2:Y:S04]  /*1244e0*/  LDL.LU R40, [R1+0x270] ;  /* 0x0002700001287983 */ /* 0x000ea80000300800 */
[----:B------:R-:W3:Y:S04]  /*1244f0*/  LDL.LU R57, [R1+0x5784] ;  /* 0x0057840001397983 */ /* 0x000ee80000300800 */
[----:B------:R0:W-:Y:S04]  /*124500*/  STL [R1+0x84], R58 ;  /* 0x0000843a01007387 */ /* 0x0001e80000100800 */
[----:B------:R0:W-:Y:S01]  /*124510*/  STL [R1+0x64], R37 ;  /* 0x0000642501007387 */ /* 0x0001e20000100800 */
[----:B----4-:R-:W-:Y:S01]  /*124520*/  ISETP.GE.AND P0, PT, R34, UR9, PT ;  /* 0x0000000922007c0c */ /* 0x010fe2000bf06270 */
[----:B------:R-:W4:Y:S02]  /*124530*/  LDCU.64 UR8, c[0x0][0x398] ;  /* 0x00007300ff0877ac */ /* 0x000f240008000a00 */
[----:B------:R-:W3:Y:S04]  /*124540*/  LDL.LU R34, [R1+0x5374] ;  /* 0x0053740001227983 */ /* 0x000ee80000300800 */
[----:B0-----:R-:W4:Y:S01]  /*124550*/  LDL.LU R58, [R1+0x40] ;  /* 0x00004000013a7983 */ /* 0x001f220000300800 */
[----:B------:R-:W-:-:S03]  /*124560*/  PRMT R36, R38, 0x5410, R36 ;  /* 0x0000541026247816 */ /* 0x000fc60000000024 */
[----:B------:R-:W4:Y:S04]  /*124570*/  LDL.LU R59, [R1+0x268] ;  /* 0x00026800013b7983 */ /* 0x000f280000300800 */
[----:B------:R0:W-:Y:S04]  /*124580*/  STL [R1+0x60], R36 ;  /* 0x0000602401007387 */ /* 0x0001e80000100800 */
[----:B------:R-:W4:Y:S04]  /*124590*/  LDL.LU R38, [R1+0x3c] ;  /* 0x00003c0001267983 */ /* 0x000f280000300800 */
[----:B------:R-:W4:Y:S01]  /*1245a0*/  LDL.LU R37, [R1+0x264] ;  /* 0x0002640001257983 */ /* 0x000f220000300800 */
[----:B------:R-:W-:Y:S01]  /*1245b0*/  ISETP.LT.AND P3, PT, R32, UR10, !P0 ;  /* 0x0000000a20007c0c */ /* 0x000fe2000c761270 */
[----:B------:R-:W2:Y:S01]  /*1245c0*/  LDCU UR10, c[0x0][0x398] ;  /* 0x00007300ff0a77ac */ /* 0x000ea20008000800 */
[----:B------:R-:W-:Y:S01]  /*1245d0*/  ISETP.LT.AND P2, PT, R3, UR64, !P0 ;  /* 0x0000004003007c0c */ /* 0x000fe2000c741270 */
[----:B0-----:R-:W4:Y:S01]  /*1245e0*/  LDL.LU R36, [R1+0x38] ;  /* 0x0000380001247983 */ /* 0x001f220000300800 */
[----:B------:R-:W-:Y:S01]  /*1245f0*/  LOP3.LUT R41, R41, 0xffffefff, RZ, 0xc0, !PT ;  /* 0xffffefff29297812 */ /* 0x000fe200078ec0ff */
[----:B------:R-:W0:Y:S01]  /*124600*/  LDCU UR64, c[0x0][0x398] ;  /* 0x00007300ff4077ac */ /* 0x000e220008000800 */
[----:B-1----:R-:W-:-:S07]  /*124610*/  ISETP.LT.AND P1, PT, R2, UR41, !P0 ;  /* 0x0000002902007c0c */ /* 0x002fce000c721270 */
[----:B------:R-:W-:Y:S01]  /*124620*/  @P3 LOP3.LUT R41, R41, 0x1000, RZ, 0xfc, !PT ;  /* 0x0000100029293812 */ /* 0x000fe200078efcff */
[----:B------:R-:W1:Y:S03]  /*124630*/  LDCU UR41, c[0x0][0x398] ;  /* 0x00007300ff2977ac */ /* 0x000e660008000800 */
[----:B------:R-:W-:-:S04]  /*124640*/  LOP3.LUT R41, R41, 0xfffff7ff, RZ, 0xc0, !PT ;  /* 0xfffff7ff29297812 */ /* 0x000fc800078ec0ff */
[----:B------:R-:W-:Y:S02]  /*124650*/  @P2 LOP3.LUT R41, R41, 0x800, RZ, 0xfc, !PT ;  /* 0x0000080029292812 */ /* 0x000fe400078efcff */
[----:B------:R-:W-:Y:S01]  /*124660*/  ISETP.LT.AND P0, PT, R33, UR6, !P0 ;  /* 0x0000000621007c0c */ /* 0x000fe2000c701270 */
[----:B------:R-:W0:Y:S01]  /*124670*/  LDCU.64 UR6, c[0x0][0x398] ;  /* 0x00007300ff0677ac */ /* 0x000e220008000a00 */
[----:B------:R-:W-:-:S04]  /*124680*/  LOP3.LUT R41, R41, 0xfffffbff, RZ, 0xc0, !PT ;  /* 0xfffffbff29297812 */ /* 0x000fc800078ec0ff */
[----:B------:R-:W-:Y:S02]  /*124690*/  @P1 LOP3.LUT R41, R41, 0x400, RZ, 0xfc, !PT ;  /* 0x0000040029291812 */ /* 0x000fe400078efcff */
[----:B------:R-:W-:Y:S02]  /*1246a0*/  PRMT R39, R61, 0x5410, R39 ;  /* 0x000054103d277816 */ /* 0x000fe40000000027 */
[----:B------:R-:W-:Y:S02]  /*1246b0*/  LOP3.LUT R41, R41, 0xfffffdff, RZ, 0xc0, !PT ;  /* 0xfffffdff29297812 */ /* 0x000fe400078ec0ff */
[----:B--2---:R-:W-:Y:S01]  /*1246c0*/  PRMT R35, R40, 0x5410, R35 ;  /* 0x0000541028237816 */ /* 0x004fe20000000023 */
[----:B------:R-:W-:Y:S01]  /*1246d0*/  STL [R1+0x5c], R39 ;  /* 0x00005c2701007387 */ /* 0x000fe20000100800 */
[----:B------:R-:W-:-:S03]  /*1246e0*/  @P0 LOP3.LUT R41, R41, 0x200, RZ, 0xfc, !PT ;  /* 0x0000020029290812 */ /* 0x000fc600078efcff */
[----:B------:R2:W-:Y:S01]  /*1246f0*/  STL [R1+0x48], R35 ;  /* 0x0000482301007387 */ /* 0x0005e20000100800 */
[----:B---3--:R-:W-:Y:S01]  /*124700*/  ISETP.GE.AND P0, PT, R34, UR15, PT ;  /* 0x0000000f22007c0c */ /* 0x008fe2000bf06270 */
[----:B------:R-:W3:Y:S02]  /*124710*/  LDCU UR15, c[0x0][0x398] ;  /* 0x00007300ff0f77ac */ /* 0x000ee40008000800 */
[----:B------:R-:W3:Y:S04]  /*124720*/  LDL.LU R34, [R1+0x5378] ;  /* 0x0053780001227983 */ /* 0x000ee80000300800 */
[----:B--2---:R-:W2:Y:S01]  /*124730*/  LDL.LU R35, [R1+0x34] ;  /* 0x0000340001237983 */ /* 0x004ea20000300800 */
[----:B----4-:R-:W-:-:S03]  /*124740*/  PRMT R59, R59, 0x5410, R58 ;  /* 0x000054103b3b7816 */ /* 0x010fc6000000003a */
[----:B------:R-:W2:Y:S04]  /*124750*/  LDL.LU R40, [R1+0x258] ;  /* 0x0002580001287983 */ /* 0x000ea80000300800 */
[----:B------:R-:W4:Y:S04]  /*124760*/  LDL.LU R39, [R1+0x2c] ;  /* 0x00002c0001277983 */ /* 0x000f280000300800 */
[----:B------:R-:W4:Y:S01]  /*124770*/  LDL.LU R61, [R1+0x254] ;  /* 0x00025400013d7983 */ /* 0x000f220000300800 */
[----:B------:R-:W-:-:S03]  /*124780*/  PRMT R37, R37, 0x5410, R38 ;  /* 0x0000541025257816 */ /* 0x000fc60000000026 */
[----:B------:R-:W4:Y:S04]  /*124790*/  LDL.LU R58, [R1+0x5780] ;  /* 0x00578000013a7983 */ /* 0x000f280000300800 */
[----:B------:R0:W-:Y:S04]  /*1247a0*/  STL [R1+0x44], R59 ;  /* 0x0000443b01007387 */ /* 0x0001e80000100800 */
[----:B0-----:R-:W4:Y:S04]  /*1247b0*/  LDL.LU R59, [R1+0x577c] ;  /* 0x00577c00013b7983 */ /* 0x001f280000300800 */
[----:B------:R-:W4:Y:S01]  /*1247c0*/  LDL.LU R38, [R1+0x5778] ;  /* 0x0057780001267983 */ /* 0x000f220000300800 */
[----:B------:R-:W-:Y:S01]  /*1247d0*/  ISETP.LT.AND P3, PT, R32, UR8, !P0 ;  /* 0x0000000820007c0c */ /* 0x000fe2000c761270 */
[----:B------:R-:W0:Y:S01]  /*1247e0*/  LDCU UR8, c[0x0][0x398] ;  /* 0x00007300ff0877ac */ /* 0x000e220008000800 */
[----:B------:R-:W-:-:S02]  /*1247f0*/  ISETP.LT.AND P2, PT, R3, UR32, !P0 ;  /* 0x0000002003007c0c */ /* 0x000fc4000c741270 */
[----:B------:R-:W-:Y:S02]  /*124800*/  LOP3.LUT R41, R41, 0xfffffeff, RZ, 0xc0, !PT ;  /* 0xfffffeff29297812 */ /* 0x000fe400078ec0ff */
[----:B------:R-:W-:Y:S01]  /*124810*/  ISETP.LT.AND P1, PT, R2, UR64, !P0 ;  /* 0x0000004002007c0c */ /* 0x000fe2000c721270 */
[----:B------:R0:W-:Y:S01]  /*124820*/  STL [R1+0x40], R37 ;  /* 0x0000402501007387 */ /* 0x0001e20000100800 */
[----:B------:R-:W0:Y:S05]  /*124830*/  LDCU UR32, c[0x0][0x398] ;  /* 0x00007300ff2077ac */ /* 0x000e2a0008000800 */
[----:B------:R-:W-:Y:S01]  /*124840*/  @P3 LOP3.LUT R41, R41, 0x100, RZ, 0xfc, !PT ;  /* 0x0000010029293812 */ /* 0x000fe200078efcff */
[----:B------:R-:W0:Y:S03]  /*124850*/  LDCU UR64, c[0x0][0x398] ;  /* 0x00007300ff4077ac */ /* 0x000e260008000800 */
        /* <DEDUP_REMOVED lines=8> */
[----:B---3--:R-:W-:Y:S01]  /*1248e0*/  ISETP.GE.AND P0, PT, R34, UR13, PT ;  /* 0x0000000d22007c0c */ /* 0x008fe2000bf06270 */
[----:B------:R-:W3:Y:S01]  /*1248f0*/  LDCU UR13, c[0x0][0x398] ;  /* 0x00007300ff0d77ac */ /* 0x000ee20008000800 */
[----:B--2---:R-:W-:Y:S02]  /*124900*/  PRMT R40, R40, 0x5410, R35 ;  /* 0x0000541028287816 */ /* 0x004fe40000000023 */
[----:B----4-:R-:W-:-:S05]  /*124910*/  PRMT R36, R38, 0x5410, R36 ;  /* 0x0000541026247816 */ /* 0x010fca0000000024 */
[----:B------:R2:W-:Y:S04]  /*124920*/  STL [R1+0x38], R36 ;  /* 0x0000382401007387 */ /* 0x0005e80000100800 */
[----:B------:R-:W4:Y:S04]  /*124930*/  LDL.LU R38, [R1+0x537c] ;  /* 0x00537c0001267983 */ /* 0x000f280000300800 */
[----:B0-----:R-:W3:Y:S04]  /*124940*/  LDL.LU R37, [R1+0x24] ;  /* 0x0000240001257983 */ /* 0x001ee80000300800 */
[----:B------:R-:W3:Y:S04]  /*124950*/  LDL.LU R34, [R1+0x20] ;  /* 0x0000200001227983 */ /* 0x000ee80000300800 */
[----:B--2---:R-:W2:Y:S04]  /*124960*/  LDL.LU R36, [R1+0x1c] ;  /* 0x00001c0001247983 */ /* 0x004ea80000300800 */
[----:B------:R-:W2:Y:S04]  /*124970*/  LDL.LU R35, [R1+0x5774] ;  /* 0x0057740001237983 */ /* 0x000ea80000300800 */
[----:B------:R0:W-:Y:S04]  /*124980*/  STL [R1+0x34], R40 ;  /* 0x0000342801007387 */ /* 0x0001e80000100800 */
[----:B0-----:R-:W2:Y:S01]  /*124990*/  LDL.LU R40, [R1+0x5770] ;  /* 0x0057700001287983 */ /* 0x001ea20000300800 */
[----:B------:R-:W-:-:S02]  /*1249a0*/  PRMT R61, R61, 0x5410, R39 ;  /* 0x000054103d3d7816 */ /* 0x000fc40000000027 */
[----:B------:R-:W-:Y:S01]  /*1249b0*/  ISETP.LT.AND P3, PT, R32, UR6, !P0 ;  /* 0x0000000620007c0c */ /* 0x000fe2000c761270 */
[----:B------:R-:W0:Y:S01]  /*1249c0*/  LDCU UR6, c[0x0][0x398] ;  /* 0x00007300ff0677ac */ /* 0x000e220008000800 */
[----:B------:R-:W-:Y:S02]  /*1249d0*/  ISETP.LT.AND P2, PT, R3, UR32, !P0 ;  /* 0x0000002003007c0c */ /* 0x000fe4000c741270 */
[----:B------:R-:W-:Y:S01]  /*1249e0*/  LOP3.LUT R41, R41, 0xffffffef, RZ, 0xc0, !PT ;  /* 0xffffffef29297812 */ /* 0x000fe200078ec0ff */
[----:B------:R-:W0:Y:S01]  /*1249f0*/  LDCU.64 UR32, c[0x0][0x398] ;  /* 0x00007300ff2077ac */ /* 0x000e220008000a00 */
[----:B------:R-:W-:-:S07]  /*124a00*/  ISETP.LT.AND P1, PT, R2, UR64, !P0 ;  /* 0x0000004002007c0c */ /* 0x000fce000c721270 */
[----:B------:R-:W-:Y:S01]  /*124a10*/  @P3 LOP3.LUT R41, R41, 0x10, RZ, 0xfc, !PT ;  /* 0x0000001029293812 */ /* 0x000fe200078efcff */
[----:B------:R-:W0:Y:S03]  /*124a20*/  LDCU UR64, c[0x0][0x398] ;  /* 0x00007300ff4077ac */ /* 0x000e260008000800 */
[----:B------:R-:W-:Y:S02]  /*124a30*/  LOP3.LUT R41, R41, 0xfffffff7, RZ, 0xc0, !PT ;  /* 0xfffffff729297812 */ /* 0x000fe400078ec0ff */
[----:B--2---:R-:W-:Y:S02]  /*124a40*/  PRMT R39, R40, 0x5410, R35 ;  /* 0x0000541028277816 */ /* 0x004fe40000000023 */
[----:B------:R-:W3:Y:S01]  /*124a50*/  LDL.LU R35, [R1+0x576c] ;  /* 0x00576c0001237983 */ /* 0x000ee20000300800 */
[----:B------:R-:W-:Y:S02]  /*124a60*/  @P2 LOP3.LUT R41, R41, 0x8, RZ, 0xfc, !PT ;  /* 0x0000000829292812 */ /* 0x000fe400078efcff */
[----:B-1----:R-:W-:Y:S01]  /*124a70*/  ISETP.LT.AND P0, PT, R33, UR41, !P0 ;  /* 0x0000002921007c0c */ /* 0x002fe2000c701270 */
[----:B------:R-:W-:Y:S01]  /*124a80*/  STL [R1+0x2c], R61 ;  /* 0x00002c3d01007387 */ /* 0x000fe20000100800 */
[----:B------:R-:W-:Y:S01]  /*124a90*/  LOP3.LUT R41, R41, 0xfffffffb, RZ, 0xc0, !PT ;  /* 0xfffffffb29297812 */ /* 0x000fe200078ec0ff */
[----:B------:R-:W1:Y:S02]  /*124aa0*/  LDCU UR41, c[0x0][0x398] ;  /* 0x00007300ff2977ac */ /* 0x000e640008000800 */
[----:B------:R-:W2:Y:S01]  /*124ab0*/  LDL.LU R40, [R1+0x5768] ;  /* 0x0057680001287983 */ /* 0x000ea20000300800 */
[----:B------:R-:W-:-:S04]  /*124ac0*/  @P1 LOP3.LUT R41, R41, 0x4, RZ, 0xfc, !PT ;  /* 0x0000000429291812 */ /* 0x000fc800078efcff */
[----:B------:R-:W-:Y:S01]  /*124ad0*/  LOP3.LUT R41, R41, 0xfffffffd, RZ, 0xc0, !PT ;  /* 0xfffffffd29297812 */ /* 0x000fe200078ec0ff */
[----:B------:R0:W-:Y:S03]  /*124ae0*/  STL [R1+0x28], R39 ;  /* 0x0000282701007387 */ /* 0x0001e60000100800 */
[----:B------:R-:W-:Y:S02]  /*124af0*/  @P0 LOP3.LUT R41, R41, 0x2, RZ, 0xfc, !PT ;  /* 0x0000000229290812 */ /* 0x000fe400078efcff */
[----:B----4-:R-:W-:Y:S01]  /*124b00*/  ISETP.GE.AND P0, PT, R38, UR11, PT ;  /* 0x0000000b26007c0c */ /* 0x010fe2000bf06270 */
[----:B------:R-:W4:Y:S01]  /*124b10*/  LDCU UR11, c[0x0][0x398] ;  /* 0x00007300ff0b77ac */ /* 0x000f220008000800 */
[----:B------:R-:W2:Y:S04]  /*124b20*/  LDL.LU R38, [R1+0x5380] ;  /* 0x0053800001267983 */ /* 0x000ea80000300800 */
[----:B0-----:R-:W2:Y:S04]  /*124b30*/  LDL.LU R39, [R1+0x18] ;  /* 0x0000180001277983 */ /* 0x001ea80000300800 */
[----:B------:R-:W2:Y:S01]  /*124b40*/  LDL.LU R61, [R1+0x14] ;  /* 0x00001400013d7983 */ /* 0x000ea20000300800 */
[----:B---3--:R-:W-:-:S03]  /*124b50*/  PRMT R35, R35, 0x5410, R37 ;  /* 0x0000541023237816 */ /* 0x008fc60000000025 */
[----:B------:R-:W3:Y:S04]  /*124b60*/  LDL.LU R37, [R1+0x5764] ;  /* 0x0057640001257983 */ /* 0x000ee80000300800 */
[----:B------:R0:W-:Y:S04]  /*124b70*/  STL [R1+0x3c], R35 ;  /* 0x00003c2301007387 */ /* 0x0001e80000100800 */
[----:B0-----:R-:W2:Y:S02]  /*124b80*/  LDL.LU R35, [R1+0x5760] ;  /* 0x0057600001237983 */ /* 0x001ea40000300800 */
[----:B--2---:R-:W-:-:S02]  /*124b90*/  PRMT R35, R35, 0x5410, R34 ;  /* 0x0000541023237816 */ /* 0x004fc40000000022 */
[----:B------:R-:W2:Y:S04]  /*124ba0*/  LDL.LU R34, [R1+0x575c] ;  /* 0x00575c0001227983 */ /* 0x000ea80000300800 */
[----:B------:R0:W-:Y:S04]  /*124bb0*/  STL [R1+0x58], R35 ;  /* 0x0000582301007387 */ /* 0x0001e80000100800 */
[----:B0-----:R-:W2:Y:S01]  /*124bc0*/  LDL.LU R35, [R1+0x5758] ;  /* 0x0057580001237983 */ /* 0x001ea20000300800 */
[----:B------:R-:W-:Y:S01]  /*124bd0*/  ISETP.LT.AND P2, PT, R3, UR64, !P0 ;  /* 0x0000004003007c0c */ /* 0x000fe2000c741270 */
[----:B------:R-:W0:Y:S01]  /*124be0*/  LDCU UR64, c[0x0][0x398] ;  /* 0x00007300ff4077ac */ /* 0x000e220008000800 */
[----:B-1----:R-:W-:-:S02]  /*124bf0*/  ISETP.LT.AND P1, PT, R2, UR41, !P0 ;  /* 0x0000002902007c0c */ /* 0x002fc4000c721270 */
[----:B------:R-:W-:Y:S01]  /*124c00*/  LOP3.LUT R40, R40, 0x7fffffff, RZ, 0xc0, !PT ;  /* 0x7fffffff28287812 */ /* 0x000fe200078ec0ff */
[----:B------:R-:W1:Y:S01]  /*124c10*/  LDCU UR41, c[0x0][0x398] ;  /* 0x00007300ff2977ac */ /* 0x000e620008000800 */
[----:B------:R-:W-:Y:S02]  /*124c20*/  ISETP.LT.AND P3, PT, R32, UR34, !P0 ;  /* 0x0000002220007c0c */ /* 0x000fe4000c761270 */
[----:B--2---:R-:W-:Y:S02]  /*124c30*/  PRMT R35, R35, 0x5410, R36 ;  /* 0x0000541023237816 */ /* 0x004fe40000000024 */
[----:B------:R-:W2:Y:S04]  /*124c40*/  LDL.LU R36, [R1+0x5754] ;  /* 0x0057540001247983 */ /* 0x000ea80000300800 */
[----:B------:R0:W-:Y:S04]  /*124c50*/  STL [R1+0x80], R35 ;  /* 0x0000802301007387 */ /* 0x0001e80000100800 */
[----:B0-----:R-:W2:Y:S01]  /*124c60*/  LDL.LU R35, [R1+0x5750] ;  /* 0x0057500001237983 */ /* 0x001ea20000300800 */
[----:B------:R-:W-:-:S02]  /*124c70*/  @P2 LOP3.LUT R40, R40, 0x80000000, RZ, 0xfc, !PT ;  /* 0x8000000028282812 */ /* 0x000fc400078efcff */
[----:B------:R-:W-:Y:S02]  /*124c80*/  ISETP.LT.AND P0, PT, R33, UR54, !P0 ;  /* 0x0000003621007c0c */ /* 0x000fe4000c701270 */
[----:B------:R-:W-:-:S04]  /*124c90*/  LOP3.LUT R40, R40, 0xbfffffff, RZ, 0xc0, !PT ;  /* 0xbfffffff28287812 */ /* 0x000fc800078ec0ff */
[----:B------:R-:W-:-:S04]  /*124ca0*/  @P1 LOP3.LUT R40, R40, 0x40000000, RZ, 0xfc, !PT ;  /* 0x4000000028281812 */ /* 0x000fc800078efcff */
[----:B------:R-:W-:-:S04]  /*124cb0*/  LOP3.LUT R40, R40, 0xdfffffff, RZ, 0xc0, !PT ;  /* 0xdfffffff28287812 */ /* 0x000fc800078ec0ff */
[----:B------:R-:W-:Y:S02]  /*124cc0*/  @P0 LOP3.LUT R40, R40, 0x20000000, RZ, 0xfc, !PT ;  /* 0x2000000028280812 */ /* 0x000fe400078efcff */
[----:B------:R-:W-:Y:S02]  /*124cd0*/  ISETP.GE.AND P0, PT, R38, UR9, PT ;  /* 0x0000000926007c0c */ /* 0x000fe4000bf06270 */
[----:B------:R-:W-:Y:S01]  /*124ce0*/  LOP3.LUT R41, R41, 0xfffffffe, RZ, 0xc0, !PT ;  /* 0xfffffffe29297812 */ /* 0x000fe200078ec0ff */
[----:B------:R-:W3:Y:S01]  /*124cf0*/  LDL.LU R38, [R1+0x5384] ;  /* 0x0053840001267983 */ /* 0x000ee20000300800 */
[----:B--2---:R-:W-:Y:S02]  /*124d00*/  PRMT R35, R35, 0x5410, R39 ;  /* 0x0000541023237816 */ /* 0x004fe40000000027 */
[----:B------:R-:W-:Y:S01]  /*124d10*/  LOP3.LUT R40, R40, 0xefffffff, RZ, 0xc0, !PT ;  /* 0xefffffff28287812 */ /* 0x000fe200078ec0ff */
[----:B------:R-:W2:Y:S04]  /*124d20*/  LDL.LU R39, [R1+0x574c] ;  /* 0x00574c0001277983 */ /* 0x000ea80000300800 */
[----:B------:R0:W-:Y:S01]  /*124d30*/  STL [R1+0x90], R35 ;  /* 0x0000902301007387 */ /* 0x0001e20000100800 */
[----:B------:R-:W-:-:S02]  /*124d40*/  LOP3.LUT R56, R56, 0xffff, RZ, 0xc0, !PT ;  /* 0x0000ffff38387812 */ /* 0x000fc400078ec0ff */
[----:B------:R-:W-:Y:S02]  /*124d50*/  LOP3.LUT R55, R55, 0xffff, RZ, 0xc0, !PT ;  /* 0x0000ffff37377812 */ /* 0x000fe400078ec0ff */
[----:B------:R-:W-:Y:S02]  /*124d60*/  LOP3.LUT R54, R54, 0xffff, RZ, 0xc0, !PT ;  /* 0x0000ffff36367812 */ /* 0x000fe400078ec0ff */
[----:B------:R-:W-:Y:S02]  /*124d70*/  LOP3.LUT R53, R53, 0xffff, RZ, 0xc0, !PT ;  /* 0x0000ffff35357812 */ /* 0x000fe400078ec0ff */
[----:B------:R-:W-:Y:S02]  /*124d80*/  LOP3.LUT R31, R31, 0xffff, RZ, 0xc0, !PT ;  /* 0x0000ffff1f1f7812 */ /* 0x000fe400078ec0ff */
[----:B------:R-:W-:Y:S02]  /*124d90*/  LOP3.LUT R30, R30, 0xffff, RZ, 0xc0, !PT ;  /* 0x0000ffff1e1e7812 */ /* 0x000fe400078ec0ff */
[----:B------:R-:W-:-:S02]  /*124da0*/  LOP3.LUT R29, R29, 0xffff, RZ, 0xc0, !PT ;  /* 0x0000ffff1d1d7812 */ /* 0x000fc400078ec0ff */
[----:B------:R-:W-:Y:S02]  /*124db0*/  LOP3.LUT R28, R28, 0xffff, RZ, 0xc0, !PT ;  /* 0x0000ffff1c1c7812 */ /* 0x000fe400078ec0ff */
[----:B------:R-:W-:Y:S01]  /*124dc0*/  LOP3.LUT R27, R27, 0xffff, RZ, 0xc0, !PT ;  /* 0x0000ffff1b1b7812 */ /* 0x000fe200078ec0ff */
[----:B0-----:R-:W2:Y:S01]  /*124dd0*/  LDL.LU R35, [R1+0x5748] ;  /* 0x0057480001237983 */ /* 0x001ea20000300800 */
[----:B------:R-:W-:Y:S02]  /*124de0*/  LOP3.LUT R26, R26, 0xffff, RZ, 0xc0, !PT ;  /* 0x0000ffff1a1a7812 */ /* 0x000fe400078ec0ff */
[----:B------:R-:W-:Y:S02]  /*124df0*/  LOP3.LUT R25, R25, 0xffff, RZ, 0xc0, !PT ;  /* 0x0000ffff19197812 */ /* 0x000fe400078ec0ff */
[----:B------:R-:W-:Y:S02]  /*124e00*/  LOP3.LUT R24, R24, 0xffff, RZ, 0xc0, !PT ;  /* 0x0000ffff18187812 */ /* 0x000fe400078ec0ff */
[----:B------:R-:W-:-:S02]  /*124e10*/  LOP3.LUT R23, R23, 0xffff, RZ, 0xc0, !PT ;  /* 0x0000ffff17177812 */ /* 0x000fc400078ec0ff */
[----:B------:R-:W-:Y:S01]  /*124e20*/  LOP3.LUT R22, R22, 0xffff, RZ, 0xc0, !PT ;  /* 0x0000ffff16167812 */ /* 0x000fe200078ec0ff */
[----:B------:R-:W0:Y:S01]  /*124e30*/  LDCU UR9, c[0x0][0x398] ;  /* 0x00007300ff0977ac */ /* 0x000e220008000800 */
[----:B--2---:R-:W-:Y:S02]  /*124e40*/  PRMT R35, R35, 0x5410, R61 ;  /* 0x0000541023237816 */ /* 0x004fe4000000003d */
[----:B------:R-:W2:Y:S04]  /*124e50*/  LDL.LU R61, [R1+0x5744] ;  /* 0x00574400013d7983 */ /* 0x000ea80000300800 */
[----:B------:R0:W-:Y:S04]  /*124e60*/  STL [R1+0xc0], R35 ;  /* 0x0000c02301007387 */ /* 0x0001e80000100800 */
[----:B0-----:R-:W2:Y:S01]  /*124e70*/  LDL.LU R35, [R1+0x5740] ;  /* 0x0057400001237983 */ /* 0x001ea20000300800 */
[----:B------:R-:W-:-:S02]  /*124e80*/  @P3 LOP3.LUT R41, R41, 0x1, RZ, 0xfc, !PT ;  /* 0x0000000129293812 */ /* 0x000fc400078efcff */
[----:B------:R-:W-:Y:S02]  /*124e90*/  ISETP.LT.AND P3, PT, R32, UR32, !P0 ;  /* 0x0000002020007c0c */ /* 0x000fe4000c761270 */
[----:B------:R-:W-:Y:S02]  /*124ea0*/  ISETP.LT.AND P2, PT, R3, UR64, !P0 ;  /* 0x0000004003007c0c */ /* 0x000fe4000c741270 */
[----:B-1----:R-:W-:-:S09]  /*124eb0*/  ISETP.LT.AND P1, PT, R2, UR41, !P0 ;  /* 0x0000002902007c0c */ /* 0x002fd2000c721270 */
[----:B------:R-:W-:Y:S01]  /*124ec0*/  @P3 LOP3.LUT R40, R40, 0x10000000, RZ, 0xfc, !PT ;  /* 0x1000000028283812 */ /* 0x000fe200078efcff */
[----:B------:R-:W0:Y:S01]  /*124ed0*/  LDCU UR64, c[0x0][0x398] ;  /* 0x00007300ff4077ac */ /* 0x000e220008000800 */
[----:B------:R-:W1:Y:S02]  /*124ee0*/  LDCU UR41, c[0x0][0x398] ;  /* 0x00007300ff2977ac */ /* 0x000e640008000800 */
[----:B------:R-:W-:Y:S02]  /*124ef0*/  LOP3.LUT R40, R40, 0xf7ffffff, RZ, 0xc0, !PT ;  /* 0xf7ffffff28287812 */ /* 0x000fe400078ec0ff */
[----:B--2---:R-:W-:Y:S02]  /*124f00*/  PRMT R35, R35, 0x5410, R61 ;  /* 0x0000541023237816 */ /* 0x004fe4000000003d */
[----:B------:R-:W2:Y:S04]  /*124f10*/  LDL.LU R61, [R1+0x573c] ;  /* 0x00573c00013d7983 */ /* 0x000ea80000300800 */
[----:B------:R0:W-:Y:S04]  /*124f20*/  STL [R1+0xd0], R35 ;  /* 0x0000d02301007387 */ /* 0x0001e80000100800 */
[----:B0-----:R-:W4:Y:S01]  /*124f30*/  LDL.LU R35, [R1+0x5738] ;  /* 0x0057380001237983 */ /* 0x001f220000300800 */
[----:B------:R-:W-:-:S02]  /*124f40*/  @P2 LOP3.LUT R40, R40, 0x8000000, RZ, 0xfc, !PT ;  /* 0x0800000028282812 */ /* 0x000fc400078efcff */
[----:B------:R-:W-:Y:S02]  /*124f50*/  ISETP.LT.AND P0, PT, R33, UR44, !P0 ;  /* 0x0000002c21007c0c */ /* 0x000fe4000c701270 */
[----:B------:R-:W-:-:S04]  /*124f60*/  LOP3.LUT R40, R40, 0xfbffffff, RZ, 0xc0, !PT ;  /* 0xfbffffff28287812 */ /* 0x000fc800078ec0ff */
[----:B------:R-:W-:-:S04]  /*124f70*/  @P1 LOP3.LUT R40, R40, 0x4000000, RZ, 0xfc, !PT ;  /* 0x0400000028281812 */ /* 0x000fc800078efcff */
[----:B------:R-:W-:-:S04]  /*124f80*/  LOP3.LUT R40, R40, 0xfdffffff, RZ, 0xc0, !PT ;  /* 0xfdffffff28287812 */ /* 0x000fc800078ec0ff */
[----:B------:R-:W-:Y:S02]  /*124f90*/  @P0 LOP3.LUT R40, R40, 0x2000000, RZ, 0xfc, !PT ;  /* 0x0200000028280812 */ /* 0x000fe400078efcff */
[----:B---3--:R-:W-:Y:S02]  /*124fa0*/  ISETP.GE.AND P0, PT, R38, UR7, PT ;  /* 0x0000000726007c0c */ /* 0x008fe4000bf06270 */
[----:B------:R-:W-:Y:S01]  /*124fb0*/  PRMT R56, R56, 0x3340, R0 ;  /* 0x0000334038387816 */ /* 0x000fe20000000000 */
[----:B------:R-:W3:Y:S01]  /*124fc0*/  LDL.LU R38, [R1+0x5388] ;  /* 0x0053880001267983 */ /* 0x000ee20000300800 */
[----:B--2---:R-:W-:Y:S02]  /*124fd0*/  PRMT R61, R61, 0x5410, R39 ;  /* 0x000054103d3d7816 */ /* 0x004fe40000000027 */
[----:B----4-:R-:W-:Y:S01]  /*124fe0*/  PRMT R35, R35, 0x5410, R36 ;  /* 0x0000541023237816 */ /* 0x010fe20000000024 */
[----:B------:R-:W2:Y:S04]  /*124ff0*/  LDL.LU R39, [R1+0x5734] ;  /* 0x0057340001277983 */ /* 0x000ea80000300800 */
[----:B------:R0:W-:Y:S01]  /*125000*/  STL [R1+0x140], R61 ;  /* 0x0001403d01007387 */ /* 0x0001e20000100800 */
[----:B------:R-:W-:-:S02]  /*125010*/  LOP3.LUT R40, R40, 0xfeffffff, RZ, 0xc0, !PT ;  /* 0xfeffffff28287812 */ /* 0x000fc400078ec0ff */
[--C-:B------:R-:W-:Y:S02]  /*125020*/  PRMT R55, R55, 0x3340, R0.reuse ;  /* 0x0000334037377816 */ /* 0x100fe40000000000 */
[--C-:B------:R-:W-:Y:S02]  /*125030*/  PRMT R54, R54, 0x3340, R0.reuse ;  /* 0x0000334036367816 */ /* 0x100fe40000000000 */
[--C-:B------:R-:W-:Y:S02]  /*125040*/  PRMT R53, R53, 0x3340, R0.reuse ;  /* 0x0000334035357816 */ /* 0x100fe40000000000 */
[--C-:B------:R-:W-:Y:S02]  /*125050*/  PRMT R31, R31, 0x3340, R0.reuse ;  /* 0x000033401f1f7816 */ /* 0x100fe40000000000 */
[--C-:B------:R-:W-:Y:S02]  /*125060*/  PRMT R30, R30, 0x3340, R0.reuse ;  /* 0x000033401e1e7816 */ /* 0x100fe40000000000 */
[----:B------:R-:W-:-:S02]  /*125070*/  PRMT R29, R29, 0x3340, R0 ;  /* 0x000033401d1d7816 */ /* 0x000fc40000000000 */
[--C-:B------:R-:W-:Y:S02]  /*125080*/  PRMT R28, R28, 0x3340, R0.reuse ;  /* 0x000033401c1c7816 */ /* 0x100fe40000000000 */
[----:B------:R-:W-:Y:S01]  /*125090*/  PRMT R27, R27, 0x3340, R0 ;  /* 0x000033401b1b7816 */ /* 0x000fe20000000000 */
[----:B0-----:R-:W4:Y:S04]  /*1250a0*/  LDL.LU R61, [R1+0x5730] ;  /* 0x00573000013d7983 */ /* 0x001f280000300800 */
[----:B------:R-:W4:Y:S04]  /*1250b0*/  LDL.LU R36, [R1+0x572c] ;  /* 0x00572c0001247983 */ /* 0x000f280000300800 */
[----:B------:R0:W-:Y:S01]  /*1250c0*/  STL [R1+0x144], R35 ;  /* 0x0001442301007387 */ /* 0x0001e20000100800 */
[----:B------:R-:W-:-:S02]  /*1250d0*/  ISETP.LT.AND P3, PT, R32, UR28, !P0 ;  /* 0x0000001c20007c0c */ /* 0x000fc4000c761270 */
[--C-:B------:R-:W-:Y:S02]  /*1250e0*/  PRMT R26, R26, 0x3340, R0.reuse ;  /* 0x000033401a1a7816 */ /* 0x100fe40000000000 */
[--C-:B------:R-:W-:Y:S02]  /*1250f0*/  PRMT R25, R25, 0x3340, R0.reuse ;  /* 0x0000334019197816 */ /* 0x100fe40000000000 */
[--C-:B------:R-:W-:Y:S02]  /*125100*/  PRMT R24, R24, 0x3340, R0.reuse ;  /* 0x0000334018187816 */ /* 0x100fe40000000000 */
[--C-:B------:R-:W-:Y:S02]  /*125110*/  PRMT R23, R23, 0x3340, R0.reuse ;  /* 0x0000334017177816 */ /* 0x100fe40000000000 */
[----:B------:R-:W-:Y:S01]  /*125120*/  PRMT R22, R22, 0x3340, R0 ;  /* 0x0000334016167816 */ /* 0x000fe20000000000 */
[----:B------:R-:W2:Y:S01]  /*125130*/  LDCU UR7, c[0x0][0x398] ;  /* 0x00007300ff0777ac */ /* 0x000ea20008000800 */
[----:B0-----:R-:W4:Y:S01]  /*125140*/  LDL.LU R35, [R1+0x5728] ;  /* 0x0057280001237983 */ /* 0x001f220000300800 */
[----:B------:R-:W-:-:S02]  /*125150*/  ISETP.LT.AND P2, PT, R3, UR64, !P0 ;  /* 0x0000004003007c0c */ /* 0x000fc4000c741270 */
[----:B-1----:R-:W-:Y:S02]  /*125160*/  ISETP.LT.AND P1, PT, R2, UR41, !P0 ;  /* 0x0000002902007c0c */ /* 0x002fe4000c721270 */
[----:B------:R-:W-:Y:S01]  /*125170*/  @P3 LOP3.LUT R40, R40, 0x1000000, RZ, 0xfc, !PT ;  /* 0x0100000028283812 */ /* 0x000fe200078efcff */
[----:B------:R-:W0:Y:S01]  /*125180*/  LDCU UR64, c[0x0][0x398] ;  /* 0x00007300ff4077ac */ /* 0x000e220008000800 */
[----:B------:R-:W1:Y:S02]  /*125190*/  LDCU UR41, c[0x0][0x398] ;  /* 0x00007300ff2977ac */ /* 0x000e640008000800 */
[----:B------:R-:W-:Y:S02]  /*1251a0*/  LOP3.LUT R40, R40, 0xff7fffff, RZ, 0xc0, !PT ;  /* 0xff7fffff28287812 */ /* 0x000fe400078ec0ff */
[----:B------:R-:W-:-:S03]  /*1251b0*/  ISETP.LT.AND P0, PT, R33, UR43, !P0 ;  /* 0x0000002b21007c0c */ /* 0x000fc6000c701270 */
[----:B------:R-:W-:-:S04]  /*1251c0*/  @P2 LOP3.LUT R40, R40, 0x800000, RZ, 0xfc, !PT ;  /* 0x0080000028282812 */ /* 0x000fc800078efcff */
[----:B------:R-:W-:-:S04]  /*1251d0*/  LOP3.LUT R40, R40, 0xffbfffff, RZ, 0xc0, !PT ;  /* 0xffbfffff28287812 */ /* 0x000fc800078ec0ff */
[----:B------:R-:W-:-:S04]  /*1251e0*/  @P1 LOP3.LUT R40, R40, 0x400000, RZ, 0xfc, !PT ;  /* 0x0040000028281812 */ /* 0x000fc800078efcff */
[----:B------:R-:W-:-:S04]  /*1251f0*/  LOP3.LUT R40, R40, 0xffdfffff, RZ, 0xc0, !PT ;  /* 0xffdfffff28287812 */ /* 0x000fc800078ec0ff */
[----:B------:R-:W-:Y:S02]  /*125200*/  @P0 LOP3.LUT R40, R40, 0x200000, RZ, 0xfc, !PT ;  /* 0x0020000028280812 */ /* 0x000fe400078efcff */
[----:B---3--:R-:W-:Y:S01]  /*125210*/  ISETP.GE.AND P0, PT, R38, UR35, PT ;  /* 0x0000002326007c0c */ /* 0x008fe2000bf06270 */
[----:B------:R-:W3:Y:S01]  /*125220*/  LDCU.64 UR34, c[0x0][0x398] ;  /* 0x00007300ff2277ac */ /* 0x000ee20008000a00 */
[----:B--2---:R-:W-:Y:S02]  /*125230*/  PRMT R39, R39, 0x5410, R34 ;  /* 0x0000541027277816 */ /* 0x004fe40000000022 */
[----:B------:R-:W2:Y:S04]  /*125240*/  LDL.LU R34, [R1+0x5724] ;  /* 0x0057240001227983 */ /* 0x000ea80000300800 */
[----:B------:R0:W-:Y:S04]  /*125250*/  STL [R1+0x190], R39 ;  /* 0x0001902701007387 */ /* 0x0001e80000100800 */
[----:B0-----:R-:W3:Y:S04]  /*125260*/  LDL.LU R39, [R1+0x5720] ;  /* 0x0057200001277983 */ /* 0x001ee80000300800 */
[----:B------:R-:W3:Y:S01]  /*125270*/  LDL.LU R38, [R1+0x571c] ;  /* 0x00571c0001267983 */ /* 0x000ee20000300800 */
[----:B----4-:R-:W-:-:S03]  /*125280*/  PRMT R61, R61, 0x5410, R37 ;  /* 0x000054103d3d7816 */ /* 0x010fc60000000025 */
[----:B------:R-:W4:Y:S04]  /*125290*/  LDL.LU R37, [R1+0x5718] ;  /* 0x0057180001257983 */ /* 0x000f280000300800 */
[----:B------:R0:W-:Y:S04]  /*1252a0*/  STL [R1+0x194], R61 ;  /* 0x0001943d01007387 */ /* 0x0001e80000100800 */
[----:B0-----:R-:W4:Y:S01]  /*1252b0*/  LDL.LU R61, [R1+0x5714] ;  /* 0x00571400013d7983 */ /* 0x001f220000300800 */
[----:B------:R-:W-:-:S03]  /*1252c0*/  PRMT R59, R36, 0x5410, R59 ;  /* 0x00005410243b7816 */ /* 0x000fc6000000003b */
[----:B------:R-:W4:Y:S04]  /*1252d0*/  LDL.LU R36, [R1+0x5710] ;  /* 0x0057100001247983 */ /* 0x000f280000300800 */
[----:B------:R0:W-:Y:S04]  /*1252e0*/  STL [R1+0x1e0], R59 ;  /* 0x0001e03b01007387 */ /* 0x0001e80000100800 */
[----:B0-----:R-:W4:Y:S01]  /*1252f0*/  LDL.LU R59, [R1+0x538c] ;  /* 0x00538c00013b7983 */ /* 0x001f220000300800 */
[----:B------:R-:W-:-:S03]  /*125300*/  PRMT R58, R35, 0x5410, R58 ;  /* 0x00005410233a7816 */ /* 0x000fc6000000003a */
[----:B------:R-:W4:Y:S04]  /*125310*/  LDL.LU R35, [R1+0x570c] ;  /* 0x00570c0001237983 */ /* 0x000f280000300800 */
[----:B------:R0:W-:Y:S04]  /*125320*/  STL [R1+0x1e4], R58 ;  /* 0x0001e43a01007387 */ /* 0x0001e80000100800 */
[----:B0-----:R-:W4:Y:S01]  /*125330*/  LDL.LU R58, [R1+0x5390] ;  /* 0x00539000013a7983 */ /* 0x001f220000300800 */
[----:B------:R-:W-:Y:S02]  /*125340*/  ISETP.LT.AND P3, PT, R32, UR30, !P0 ;  /* 0x0000001e20007c0c */ /* 0x000fe4000c761270 */
[----:B------:R-:W-:-:S02]  /*125350*/  ISETP.LT.AND P2, PT, R3, UR64, !P0 ;  /* 0x0000004003007c0c */ /* 0x000fc4000c741270 */
[----:B------:R-:W-:Y:S02]  /*125360*/  LOP3.LUT R40, R40, 0xffefffff, RZ, 0xc0, !PT ;  /* 0xffefffff28287812 */ /* 0x000fe400078ec0ff */
[----:B-1----:R-:W-:Y:S01]  /*125370*/  ISETP.LT.AND P1, PT, R2, UR41, !P0 ;  /* 0x0000002902007c0c */ /* 0x002fe2000c721270 */
[----:B------:R-:W0:Y:S06]  /*125380*/  LDCU UR64, c[0x0][0x398] ;  /* 0x00007300ff4077ac */ /* 0x000e2c0008000800 */
[----:B------:R-:W-:-:S04]  /*125390*/  @P3 LOP3.LUT R40, R40, 0x100000, RZ, 0xfc, !PT ;  /* 0x0010000028283812 */ /* 0x000fc800078efcff */
[----:B------:R-:W-:Y:S02]  /*1253a0*/  LOP3.LUT R40, R40, 0xfff7ffff, RZ, 0xc0, !PT ;  /* 0xfff7ffff28287812 */ /* 0x000fe400078ec0ff */
[----:B------:R-:W-:Y:S01]  /*1253b0*/  ISETP.LT.AND P0, PT, R33, UR40, !P0 ;  /* 0x0000002821007c0c */ /* 0x000fe2000c701270 */
[----:B------:R-:W1:Y:S01]  /*1253c0*/  LDCU.64 UR40, c[0x0][0x398] ;  /* 0x00007300ff2877ac */ /* 0x000e620008000a00 */
[----:B------:R-:W-:-:S04]  /*1253d0*/  @P2 LOP3.LUT R40, R40, 0x80000, RZ, 0xfc, !PT ;  /* 0x0008000028282812 */ /* 0x000fc800078efcff */
[----:B------:R-:W-:Y:S02]  /*1253e0*/  LOP3.LUT R40, R40, 0xfffbffff, RZ, 0xc0, !PT ;  /* 0xfffbffff28287812 */ /* 0x000fe400078ec0ff */
[----:B--2---:R-:W-:Y:S02]  /*1253f0*/  PRMT R57, R34, 0x5410, R57 ;  /* 0x0000541022397816 */ /* 0x004fe40000000039 */
[----:B------:R-:W2:Y:S04]  /*125400*/  LDL.LU R34, [R1+0x5708] ;  /* 0x0057080001227983 */ /* 0x000ea80000300800 */
[----:B------:R0:W-:Y:S01]  /*125410*/  STL [R1+0x230], R57 ;  /* 0x0002303901007387 */ /* 0x0001e20000100800 */
[----:B---3--:R-:W-:Y:S02]  /*125420*/  PRMT R56, R39, 0x5410, R56 ;  /* 0x0000541027387816 */ /* 0x008fe40000000038 */
[----:B------:R-:W-:Y:S01]  /*125430*/  PRMT R55, R38, 0x5410, R55 ;  /* 0x0000541026377816 */ /* 0x000fe20000000037 */
[----:B------:R-:W3:Y:S04]  /*125440*/  LDL.LU R39, [R1+0x5704] ;  /* 0x0057040001277983 */ /* 0x000ee80000300800 */
[----:B------:R-:W2:Y:S04]  /*125450*/  LDL.LU R38, [R1+0x5700] ;  /* 0x0057000001267983 */ /* 0x000ea80000300800 */
[----:B------:R1:W-:Y:S04]  /*125460*/  STL [R1+0x270], R56 ;  /* 0x0002703801007387 */ /* 0x0003e80000100800 */
[----:B0-----:R-:W2:Y:S01]  /*125470*/  LDL.LU R57, [R1+0x5394] ;  /* 0x0053940001397983 */ /* 0x001ea20000300800 */
[----:B----4-:R-:W-:-:S03]  /*125480*/  PRMT R54, R37, 0x5410, R54 ;  /* 0x0000541025367816 */ /* 0x010fc60000000036 */
[----:B------:R-:W4:Y:S01]  /*125490*/  LDL.LU R37, [R1+0x56fc] ;  /* 0x0056fc0001257983 */ /* 0x000f220000300800 */
[----:B------:R-:W-:-:S03]  /*1254a0*/  PRMT R53, R61, 0x5410, R53 ;  /* 0x000054103d357816 */ /* 0x000fc60000000035 */
[----:B------:R-:W4:Y:S04]  /*1254b0*/  LDL.LU R61, [R1+0x56f8] ;  /* 0x0056f800013d7983 */ /* 0x000f280000300800 */
[----:B-1----:R-:W4:Y:S01]  /*1254c0*/  LDL.LU R56, [R1+0x5398] ;  /* 0x0053980001387983 */ /* 0x002f220000300800 */
[----:B------:R-:W-:-:S04]  /*1254d0*/  @P1 LOP3.LUT R40, R40, 0x40000, RZ, 0xfc, !PT ;  /* 0x0004000028281812 */ /* 0x000fc800078efcff */
[----:B------:R-:W-:-:S04]  /*1254e0*/  LOP3.LUT R40, R40, 0xfffdffff, RZ, 0xc0, !PT ;  /* 0xfffdffff28287812 */ /* 0x000fc800078ec0ff */
[----:B------:R-:W-:Y:S02]  /*1254f0*/  @P0 LOP3.LUT R40, R40, 0x20000, RZ, 0xfc, !PT ;  /* 0x0002000028280812 */ /* 0x000fe400078efcff */
[----:B------:R-:W-:Y:S02]  /*125500*/  ISETP.GE.AND P0, PT, R59, UR33, PT ;  /* 0x000000213b007c0c */ /* 0x000fe4000bf06270 */
[----:B------:R-:W-:Y:S02]  /*125510*/  LOP3.LUT R40, R40, 0xfffeffff, RZ, 0xc0, !PT ;  /* 0xfffeffff28287812 */ /* 0x000fe400078ec0ff */
[----:B------:R-:W-:Y:S01]  /*125520*/  PRMT R31, R36, 0x5410, R31 ;  /* 0x00005410241f7816 */ /* 0x000fe2000000001f */
[----:B------:R0:W-:Y:S01]  /*125530*/  STL [R1+0x2d0], R53 ;  /* 0x0002d03501007387 */ /* 0x0001e20000100800 */
[----:B------:R-:W-:Y:S02]  /*125540*/  ISETP.LT.AND P3, PT, R32, UR34, !P0 ;  /* 0x0000002220007c0c */ /* 0x000fe4000c761270 */
[----:B------:R-:W-:-:S02]  /*125550*/  ISETP.LT.AND P2, PT, R3, UR66, !P0 ;  /* 0x0000004203007c0c */ /* 0x000fc4000c741270 */
[----:B------:R-:W-:Y:S01]  /*125560*/  ISETP.LT.AND P1, PT, R2, UR45, !P0 ;  /* 0x0000002d02007c0c */ /* 0x000fe2000c721270 */
[----:B------:R-:W4:Y:S01]  /*125570*/  LDL.LU R36, [R1+0x56f4] ;  /* 0x0056f40001247983 */ /* 0x000f220000300800 */
[----:B------:R-:W-:Y:S01]  /*125580*/  PRMT R30, R35, 0x5410, R30 ;  /* 0x00005410231e7816 */ /* 0x000fe2000000001e */
[----:B------:R-:W1:Y:S06]  /*125590*/  LDCU.64 UR32, c[0x0][0x398] ;  /* 0x00007300ff2077ac */ /* 0x000e6c0008000a00 */
[----:B------:R-:W-:Y:S01]  /*1255a0*/  @P3 LOP3.LUT R40, R40, 0x10000, RZ, 0xfc, !PT ;  /* 0x0001000028283812 */ /* 0x000fe200078efcff */
[----:B------:R-:W0:Y:S01]  /*1255b0*/  LDCU.64 UR44, c[0x0][0x398] ;  /* 0x00007300ff2c77ac */ /* 0x000e220008000a00 */
[----:B------:R-:W0:Y:S02]  /*1255c0*/  LDCU UR66, c[0x0][0x398] ;  /* 0x00007300ff4277ac */ /* 0x000e240008000800 */
[----:B------:R-:W-:-:S02]  /*1255d0*/  LOP3.LUT R40, R40, 0xffff7fff, RZ, 0xc0, !PT ;  /* 0xffff7fff28287812 */ /* 0x000fc400078ec0ff */
[----:B------:R-:W-:Y:S02]  /*1255e0*/  ISETP.LT.AND P0, PT, R33, UR39, !P0 ;  /* 0x0000002721007c0c */ /* 0x000fe4000c701270 */
[----:B------:R-:W-:-:S04]  /*1255f0*/  @P2 LOP3.LUT R40, R40, 0x8000, RZ, 0xfc, !PT ;  /* 0x0000800028282812 */ /* 0x000fc800078efcff */
[----:B------:R-:W-:-:S04]  /*125600*/  LOP3.LUT R40, R40, 0xffffbfff, RZ, 0xc0, !PT ;  /* 0xffffbfff28287812 */ /* 0x000fc800078ec0ff */
[----:B------:R-:W-:-:S04]  /*125610*/  @P1 LOP3.LUT R40, R40, 0x4000, RZ, 0xfc, !PT ;  /* 0x0000400028281812 */ /* 0x000fc800078efcff */
[----:B------:R-:W-:-:S04]  /*125620*/  LOP3.LUT R40, R40, 0xffffdfff, RZ, 0xc0, !PT ;  /* 0xffffdfff28287812 */ /* 0x000fc800078ec0ff */
[----:B------:R-:W-:Y:S02]  /*125630*/  @P0 LOP3.LUT R40, R40, 0x2000, RZ, 0xfc, !PT ;  /* 0x0000200028280812 */ /* 0x000fe400078efcff */
[----:B------:R-:W-:Y:S01]  /*125640*/  ISETP.GE.AND P0, PT, R58, UR29, PT ;  /* 0x0000001d3a007c0c */ /* 0x000fe2000bf06270 */
[----:B------:R-:W0:Y:S03]  /*125650*/  LDCU.64 UR28, c[0x0][0x398] ;  /* 0x00007300ff1c77ac */ /* 0x000e260008000a00 */
[----:B------:R-:W-:Y:S02]  /*125660*/  ISETP.LT.AND P3, PT, R32, UR40, !P0 ;  /* 0x0000002820007c0c */ /* 0x000fe4000c761270 */
[----:B------:R-:W-:Y:S02]  /*125670*/  ISETP.LT.AND P2, PT, R3, UR52, !P0 ;  /* 0x0000003403007c0c */ /* 0x000fe4000c741270 */
[----:B------:R-:W-:-:S02]  /*125680*/  LOP3.LUT R40, R40, 0xffffefff, RZ, 0xc0, !PT ;  /* 0xffffefff28287812 */ /* 0x000fc400078ec0ff */
[----:B------:R-:W-:Y:S01]  /*125690*/  ISETP.LT.AND P1, PT, R2, UR55, !P0 ;  /* 0x0000003702007c0c */ /* 0x000fe2000c721270 */
[----:B------:R-:W0:Y:S06]  /*1256a0*/  LDCU UR52, c[0x0][0x398] ;  /* 0x00007300ff3477ac */ /* 0x000e2c0008000800 */
[----:B------:R-:W-:Y:S01]  /*1256b0*/  @P3 LOP3.LUT R40, R40, 0x1000, RZ, 0xfc, !PT ;  /* 0x0000100028283812 */ /* 0x000fe200078efcff */
[----:B------:R-:W0:Y:S03]  /*1256c0*/  LDCU.64 UR54, c[0x0][0x398] ;  /* 0x00007300ff3677ac */ /* 0x000e260008000a00 */
[----:B------:R-:W-:-:S02]  /*1256d0*/  LOP3.LUT R40, R40, 0xfffff7ff, RZ, 0xc0, !PT ;  /* 0xfffff7ff28287812 */ /* 0x000fc400078ec0ff */
        /* <DEDUP_REMOVED lines=8> */
[----:B--2---:R-:W-:Y:S02]  /*125760*/  ISETP.GE.AND P0, PT, R57, UR31, PT ;  /* 0x0000001f39007c0c */ /* 0x004fe4000bf06270 */
[----:B------:R-:W-:Y:S02]  /*125770*/  PRMT R29, R34, 0x5410, R29 ;  /* 0x00005410221d7816 */ /* 0x000fe4000000001d */
[----:B---3--:R-:W-:Y:S02]  /*125780*/  PRMT R28, R39, 0x5410, R28 ;  /* 0x00005410271c7816 */ /* 0x008fe4000000001c */
[----:B------:R-:W-:Y:S02]  /*125790*/  PRMT R27, R38, 0x5410, R27 ;  /* 0x00005410261b7816 */ /* 0x000fe4000000001b */
[----:B0-----:R-:W-:-:S02]  /*1257a0*/  ISETP.LT.AND P3, PT, R32, UR44, !P0 ;  /* 0x0000002c20007c0c */ /* 0x001fc4000c761270 */
[----:B------:R-:W-:Y:S02]  /*1257b0*/  ISETP.LT.AND P2, PT, R3, UR57, !P0 ;  /* 0x0000003903007c0c */ /* 0x000fe4000c741270 */
[----:B------:R-:W-:Y:S02]  /*1257c0*/  ISETP.LT.AND P1, PT, R2, UR52, !P0 ;  /* 0x0000003402007c0c */ /* 0x000fe4000c721270 */
[----:B----4-:R-:W-:Y:S01]  /*1257d0*/  PRMT R26, R37, 0x5410, R26 ;  /* 0x00005410251a7816 */ /* 0x010fe2000000001a */
[----:B------:R-:W0:Y:S06]  /*1257e0*/  LDCU.64 UR30, c[0x0][0x398] ;  /* 0x00007300ff1e77ac */ /* 0x000e2c0008000a00 */
[----:B------:R-:W-:Y:S01]  /*1257f0*/  @P3 LOP3.LUT R40, R40, 0x100, RZ, 0xfc, !PT ;  /* 0x0000010028283812 */ /* 0x000fe200078efcff */
[----:B------:R-:W2:Y:S01]  /*125800*/  LDCU UR52, c[0x0][0x398] ;  /* 0x00007300ff3477ac */ /* 0x000ea20008000800 */
[----:B------:R-:W3:Y:S02]  /*125810*/  LDCU UR57, c[0x0][0x398] ;  /* 0x00007300ff3977ac */ /* 0x000ee40008000800 */
[----:B------:R-:W-:-:S02]  /*125820*/  LOP3.LUT R40, R40, 0xffffff7f, RZ, 0xc0, !PT ;  /* 0xffffff7f28287812 */ /* 0x000fc400078ec0ff */
[----:B------:R-:W-:Y:S02]  /*125830*/  ISETP.LT.AND P0, PT, R33, UR37, !P0 ;  /* 0x0000002521007c0c */ /* 0x000fe4000c701270 */
[----:B------:R-:W-:-:S04]  /*125840*/  @P2 LOP3.LUT R40, R40, 0x80, RZ, 0xfc, !PT ;  /* 0x0000008028282812 */ /* 0x000fc800078efcff */
[----:B------:R-:W-:-:S04]  /*125850*/  LOP3.LUT R40, R40, 0xffffffbf, RZ, 0xc0, !PT ;  /* 0xffffffbf28287812 */ /* 0x000fc800078ec0ff */
[----:B------:R-:W-:-:S04]  /*125860*/  @P1 LOP3.LUT R40, R40, 0x40, RZ, 0xfc, !PT ;  /* 0x0000004028281812 */ /* 0x000fc800078efcff */
[----:B------:R-:W-:-:S04]  /*125870*/  LOP3.LUT R40, R40, 0xffffffdf, RZ, 0xc0, !PT ;  /* 0xffffffdf28287812 */ /* 0x000fc800078ec0ff */
[----:B------:R-:W-:Y:S02]  /*125880*/  @P0 LOP3.LUT R40, R40, 0x20, RZ, 0xfc, !PT ;  /* 0x0000002028280812 */ /* 0x000fe400078efcff */
[----:B------:R-:W-:Y:S02]  /*125890*/  ISETP.GE.AND P0, PT, R56, UR35, PT ;  /* 0x0000002338007c0c */ /* 0x000fe4000bf06270 */
[----:B------:R-:W-:Y:S01]  /*1258a0*/  PRMT R25, R61, 0x5410, R25 ;  /* 0x000054103d197816 */ /* 0x000fe20000000019 */
[----:B------:R-:W4:Y:S04]  /*1258b0*/  LDL.LU R56, [R1+0x539c] ;  /* 0x00539c0001387983 */ /* 0x000f280000300800 */
[----:B------:R-:W3:Y:S04]  /*1258c0*/  LDL.LU R53, [R1+0x53a0] ;  /* 0x0053a00001357983 */ /* 0x000ee80000300800 */
[----:B------:R-:W3:Y:S04]  /*1258d0*/  LDL.LU R35, [R1+0x56f0] ;  /* 0x0056f00001237983 */ /* 0x000ee80000300800 */
[----:B------:R-:W3:Y:S04]  /*1258e0*/  LDL.LU R34, [R1+0x56ec] ;  /* 0x0056ec0001227983 */ /* 0x000ee80000300800 */
[----:B------:R-:W3:Y:S01]  /*1258f0*/  LDL.LU R39, [R1+0x56e8] ;  /* 0x0056e80001277983 */ /* 0x000ee20000300800 */
[----:B------:R-:W-:-:S02]  /*125900*/  ISETP.LT.AND P3, PT, R32, UR50, !P0 ;  /* 0x0000003220007c0c */ /* 0x000fc4000c761270 */
[----:B--2---:R-:W-:Y:S02]  /*125910*/  ISETP.LT.AND P2, PT, R3, UR52, !P0 ;  /* 0x0000003403007c0c */ /* 0x004fe4000c741270 */
[----:B------:R-:W-:Y:S02]  /*125920*/  LOP3.LUT R40, R40, 0xffffffef, RZ, 0xc0, !PT ;  /* 0xffffffef28287812 */ /* 0x000fe400078ec0ff */
[----:B------:R-:W-:Y:S01]  /*125930*/  ISETP.LT.AND P1, PT, R2, UR49, !P0 ;  /* 0x0000003102007c0c */ /* 0x000fe2000c721270 */
[----:B------:R-:W2:Y:S01]  /*125940*/  LDCU UR52, c[0x0][0x398] ;  /* 0x00007300ff3477ac */ /* 0x000ea20008000800 */
[----:B------:R-:W-:Y:S01]  /*125950*/  PRMT R24, R36, 0x5410, R24 ;  /* 0x0000541024187816 */ /* 0x000fe20000000018 */
[----:B------:R-:W0:Y:S04]  /*125960*/  LDCU.64 UR34, c[0x0][0x398] ;  /* 0x00007300ff2277ac */ /* 0x000e280008000a00 */
        /* <DEDUP_REMOVED lines=8> */
[----:B------:R-:W-:Y:S02]  /*1259f0*/  @P0 LOP3.LUT R40, R40, 0x2, RZ, 0xfc, !PT ;  /* 0x0000000228280812 */ /* 0x000fe400078efcff */
[----:B----4-:R-:W-:Y:S02]  /*125a00*/  ISETP.GE.AND P0, PT, R56, UR41, PT ;  /* 0x0000002938007c0c */ /* 0x010fe4000bf06270 */
[----:B---3--:R-:W-:Y:S02]  /*125a10*/  LOP3.LUT R39, R39, 0x7fffffff, RZ, 0xc0, !PT ;  /* 0x7fffffff27277812 */ /* 0x008fe400078ec0ff */
[----:B------:R-:W-:Y:S02]  /*125a20*/  ISETP.LT.AND P2, PT, R3, UR57, !P0 ;  /* 0x0000003903007c0c */ /* 0x000fe4000c741270 */
[----:B--2---:R-:W-:Y:S02]  /*125a30*/  ISETP.LT.AND P1, PT, R2, UR52, !P0 ;  /* 0x0000003402007c0c */ /* 0x004fe4000c721270 */
[----:B------:R-:W-:-:S02]  /*125a40*/  ISETP.LT.AND P3, PT, R32, UR54, !P0 ;  /* 0x0000003620007c0c */ /* 0x000fc4000c761270 */
[----:B------:R-:W-:Y:S02]  /*125a50*/  ISETP.LT.AND P0, PT, R33, UR42, !P0 ;  /* 0x0000002a21007c0c */ /* 0x000fe4000c701270 */
[----:B------:R-:W-:Y:S02]  /*125a60*/  PRMT R23, R35, 0x5410, R23 ;  /* 0x0000541023177816 */ /* 0x000fe40000000017 */
[----:B------:R-:W-:Y:S02]  /*125a70*/  PRMT R22, R34, 0x5410, R22 ;  /* 0x0000541022167816 */ /* 0x000fe40000000016 */
[----:B------:R-:W-:Y:S01]  /*125a80*/  LOP3.LUT R40, R40, 0xfffffffe, RZ, 0xc0, !PT ;  /* 0xfffffffe28287812 */ /* 0x000fe200078ec0ff */
[----:B------:R-:W2:Y:S01]  /*125a90*/  LDCU UR57, c[0x0][0x398] ;  /* 0x00007300ff3977ac */ /* 0x000ea20008000800 */
[----:B------:R-:W3:Y:S01]  /*125aa0*/  LDCU UR52, c[0x0][0x398] ;  /* 0x00007300ff3477ac */ /* 0x000ee20008000800 */
[----:B------:R-:W4:Y:S01]  /*125ab0*/  LDCU UR54, c[0x0][0x398] ;  /* 0x00007300ff3677ac */ /* 0x000f220008000800 */
[----:B------:R-:W0:Y:S01]  /*125ac0*/  LDCU.64 UR40, c[0x0][0x398] ;  /* 0x00007300ff2877ac */ /* 0x000e220008000a00 */
[----:B------:R-:W0:Y:S01]  /*125ad0*/  LDCU.64 UR42, c[0x0][0x398] ;  /* 0x00007300ff2a77ac */ /* 0x000e220008000a00 */
[----:B------:R-:W-:-:S04]  /*125ae0*/  @P2 LOP3.LUT R39, R39, 0x80000000, RZ, 0xfc, !PT ;  /* 0x8000000027272812 */ /* 0x000fc800078efcff */
[----:B------:R-:W-:-:S04]  /*125af0*/  LOP3.LUT R39, R39, 0xbfffffff, RZ, 0xc0, !PT ;  /* 0xbfffffff27277812 */ /* 0x000fc800078ec0ff */
[----:B------:R-:W-:-:S04]  /*125b00*/  @P1 LOP3.LUT R39, R39, 0x40000000, RZ, 0xfc, !PT ;  /* 0x4000000027271812 */ /* 0x000fc800078efcff */
[----:B------:R-:W-:-:S04]  /*125b10*/  LOP3.LUT R39, R39, 0xdfffffff, RZ, 0xc0, !PT ;  /* 0xdfffffff27277812 */ /* 0x000fc800078ec0ff */
[----:B------:R-:W-:Y:S02]  /*125b20*/  @P0 LOP3.LUT R39, R39, 0x20000000, RZ, 0xfc, !PT ;  /* 0x2000000027270812 */ /* 0x000fe400078efcff */
[----:B------:R-:W-:Y:S02]  /*125b30*/  ISETP.GE.AND P0, PT, R53, UR45, PT ;  /* 0x0000002d35007c0c */ /* 0x000fe4000bf06270 */
[----:B------:R-:W-:Y:S01]  /*125b40*/  @P3 LOP3.LUT R40, R40, 0x1, RZ, 0xfc, !PT ;  /* 0x0000000128283812 */ /* 0x000fe200078efcff */
[----:B------:R-:W2:Y:S04]  /*125b50*/  LDL.LU R53, [R1+0x53a4] ;  /* 0x0053a40001357983 */ /* 0x000ea80000300800 */
[----:B------:R-:W3:Y:S04]  /*125b60*/  LDL.LU R38, [R1+0x56e4] ;  /* 0x0056e40001267983 */ /* 0x000ee80000300800 */
[----:B------:R0:W-:Y:S04]  /*125b70*/  STL [R1+0x3d0], R27 ;  /* 0x0003d01b01007387 */ /* 0x0001e80000100800 */
[----:B------:R-:W4:Y:S01]  /*125b80*/  LDL.LU R37, [R1+0x56e0] ;  /* 0x0056e00001257983 */ /* 0x000f220000300800 */
[----:B------:R-:W-:Y:S01]  /*125b90*/  LOP3.LUT R39, R39, 0xefffffff, RZ, 0xc0, !PT ;  /* 0xefffffff27277812 */ /* 0x000fe200078ec0ff */
[----:B------:R-:W1:Y:S02]  /*125ba0*/  LDCU.64 UR44, c[0x0][0x398] ;  /* 0x00007300ff2c77ac */ /* 0x000e640008000a00 */
[----:B0-----:R-:W4:Y:S04]  /*125bb0*/  LDL.LU R27, [R1+0x53a8] ;  /* 0x0053a800011b7983 */ /* 0x001f280000300800 */
[----:B------:R0:W-:Y:S04]  /*125bc0*/  STL [R1+0x410], R26 ;  /* 0x0004101a01007387 */ /* 0x0001e80000100800 */
[----:B------:R-:W4:Y:S04]  /*125bd0*/  LDL.LU R61, [R1+0x56dc] ;  /* 0x0056dc00013d7983 */ /* 0x000f280000300800 */
[----:B------:R1:W-:Y:S04]  /*125be0*/  STL [R1+0x414], R25 ;  /* 0x0004141901007387 */ /* 0x0003e80000100800 */
[----:B0-----:R-:W4:Y:S04]  /*125bf0*/  LDL.LU R26, [R1+0x53ac] ;  /* 0x0053ac00011a7983 */ /* 0x001f280000300800 */
[----:B------:R-:W4:Y:S04]  /*125c00*/  LDL.LU R36, [R1+0x56d8] ;  /* 0x0056d80001247983 */ /* 0x000f280000300800 */
[----:B------:R0:W-:Y:S04]  /*125c10*/  STL [R1+0x460], R24 ;  /* 0x0004601801007387 */ /* 0x0001e80000100800 */
[----:B------:R-:W4:Y:S04]  /*125c20*/  LDL.LU R35, [R1+0x56d4] ;  /* 0x0056d40001237983 */ /* 0x000f280000300800 */
[----:B-1----:R-:W4:Y:S04]  /*125c30*/  LDL.LU R25, [R1+0x53b0] ;  /* 0x0053b00001197983 */ /* 0x002f280000300800 */
[----:B------:R1:W-:Y:S04]  /*125c40*/  STL [R1+0x464], R23 ;  /* 0x0004641701007387 */ /* 0x0003e80000100800 */
[----:B------:R-:W4:Y:S04]  /*125c50*/  LDL.LU R34, [R1+0x56d0] ;  /* 0x0056d00001227983 */ /* 0x000f280000300800 */
[----:B0-----:R-:W4:Y:S04]  /*125c60*/  LDL.LU R24, [R1+0x53b4] ;  /* 0x0053b40001187983 */ /* 0x001f280000300800 */
[----:B------:R0:W-:Y:S04]  /*125c70*/  STL [R1+0x468], R22 ;  /* 0x0004681601007387 */ /* 0x0001e80000100800 */
[----:B-1----:R-:W4:Y:S04]  /*125c80*/  LDL.LU R23, [R1+0x53b8] ;  /* 0x0053b80001177983 */ /* 0x002f280000300800 */
[----:B0-----:R-:W4:Y:S01]  /*125c90*/  LDL.LU R22, [R1+0x53bc] ;  /* 0x0053bc0001167983 */ /* 0x001f220000300800 */
[----:B------:R-:W-:-:S02]  /*125ca0*/  ISETP.LT.AND P3, PT, R32, UR28, !P0 ;  /* 0x0000001c20007c0c */ /* 0x000fc4000c761270 */
[----:B------:R-:W-:Y:S02]  /*125cb0*/  ISETP.LT.AND P2, PT, R3, UR48, !P0 ;  /* 0x0000003003007c0c */ /* 0x000fe4000c741270 */
[----:B------:R-:W-:Y:S01]  /*125cc0*/  ISETP.LT.AND P1, PT, R2, UR47, !P0 ;  /* 0x0000002f02007c0c */ /* 0x000fe2000c721270 */
[----:B------:R-:W0:Y:S08]  /*125cd0*/  LDCU UR28, c[0x0][0x398] ;  /* 0x00007300ff1c77ac */ /* 0x000e300008000800 */
[----:B------:R-:W-:Y:S01]  /*125ce0*/  @P3 LOP3.LUT R39, R39, 0x10000000, RZ, 0xfc, !PT ;  /* 0x1000000027273812 */ /* 0x000fe200078efcff */
[----:B------:R-:W1:Y:S03]  /*125cf0*/  LDCU.64 UR48, c[0x0][0x398] ;  /* 0x00007300ff3077ac */ /* 0x000e660008000a00 */
        /* <DEDUP_REMOVED lines=10> */
[----:B---3--:R-:W-:Y:S01]  /*125da0*/  LOP3.LUT R38, R38, 0x7fffffff, RZ, 0xc0, !PT ;  /* 0x7fffffff26267812 */ /* 0x008fe200078ec0ff */
[----:B------:R-:W2:Y:S01]  /*125db0*/  LDCU.64 UR50, c[0x0][0x398] ;  /* 0x00007300ff3277ac */ /* 0x000ea20008000a00 */
[----:B------:R-:W-:Y:S02]  /*125dc0*/  ISETP.LT.AND P3, PT, R32, UR30, !P0 ;  /* 0x0000001e20007c0c */ /* 0x000fe4000c761270 */
[----:B------:R-:W-:Y:S02]  /*125dd0*/  ISETP.LT.AND P2, PT, R3, UR57, !P0 ;  /* 0x0000003903007c0c */ /* 0x000fe4000c741270 */
[----:B------:R-:W-:Y:S01]  /*125de0*/  ISETP.LT.AND P1, PT, R2, UR52, !P0 ;  /* 0x0000003402007c0c */ /* 0x000fe2000c721270 */
[----:B------:R-:W3:Y:S08]  /*125df0*/  LDCU UR30, c[0x0][0x398] ;  /* 0x00007300ff1e77ac */ /* 0x000ef00008000800 */
[----:B------:R-:W-:Y:S01]  /*125e00*/  @P3 LOP3.LUT R39, R39, 0x1000000, RZ, 0xfc, !PT ;  /* 0x0100000027273812 */ /* 0x000fe200078efcff */
[----:B------:R-:W0:Y:S03]  /*125e10*/  LDCU UR57, c[0x0][0x398] ;  /* 0x00007300ff3977ac */ /* 0x000e260008000800 */
[----:B------:R-:W-:-:S02]  /*125e20*/  LOP3.LUT R39, R39, 0xff7fffff, RZ, 0xc0, !PT ;  /* 0xff7fffff27277812 */ /* 0x000fc400078ec0ff */
[----:B------:R-:W-:Y:S01]  /*125e30*/  ISETP.LT.AND P0, PT, R33, UR53, !P0 ;  /* 0x0000003521007c0c */ /* 0x000fe2000c701270 */
[----:B------:R-:W0:Y:S01]  /*125e40*/  LDCU.64 UR52, c[0x0][0x398] ;  /* 0x00007300ff3477ac */ /* 0x000e220008000a00 */
[----:B------:R-:W-:-:S04]  /*125e50*/  @P2 LOP3.LUT R39, R39, 0x800000, RZ, 0xfc, !PT ;  /* 0x0080000027272812 */ /* 0x000fc800078efcff */
[----:B------:R-:W-:-:S04]  /*125e60*/  LOP3.LUT R39, R39, 0xffbfffff, RZ, 0xc0, !PT ;  /* 0xffbfffff27277812 */ /* 0x000fc800078ec0ff */
[----:B------:R-:W-:-:S04]  /*125e70*/  @P1 LOP3.LUT R39, R39, 0x400000, RZ, 0xfc, !PT ;  /* 0x0040000027271812 */ /* 0x000fc800078efcff */
[----:B------:R-:W-:-:S04]  /*125e80*/  LOP3.LUT R39, R39, 0xffdfffff, RZ, 0xc0, !PT ;  /* 0xffdfffff27277812 */ /* 0x000fc800078ec0ff */
[----:B------:R-:W-:Y:S02]  /*125e90*/  @P0 LOP3.LUT R39, R39, 0x200000, RZ, 0xfc, !PT ;  /* 0x0020000027270812 */ /* 0x000fe400078efcff */
[----:B----4-:R-:W-:-:S04]  /*125ea0*/  ISETP.GE.AND P0, PT, R27, UR55, PT ;  /* 0x000000371b007c0c */ /* 0x010fc8000bf06270 */
[----:B------:R-:W-:Y:S02]  /*125eb0*/  ISETP.LT.AND P3, PT, R32, UR32, !P0 ;  /* 0x0000002020007c0c */ /* 0x000fe4000c761270 */
[----:B------:R-:W-:Y:S02]  /*125ec0*/  ISETP.LT.AND P2, PT, R3, UR54, !P0 ;  /* 0x0000003603007c0c */ /* 0x000fe4000c741270 */
[----:B------:R-:W-:Y:S02]  /*125ed0*/  LOP3.LUT R39, R39, 0xffefffff, RZ, 0xc0, !PT ;  /* 0xffefffff27277812 */ /* 0x000fe400078ec0ff */
[----:B------:R-:W-:Y:S01]  /*125ee0*/  ISETP.LT.AND P1, PT, R2, UR56, !P0 ;  /* 0x0000003802007c0c */ /* 0x000fe2000c721270 */
[----:B------:R-:W4:Y:S01]  /*125ef0*/  LDCU UR32, c[0x0][0x398] ;  /* 0x00007300ff2077ac */ /* 0x000f220008000800 */
[----:B------:R-:W1:Y:S05]  /*125f00*/  LDCU.64 UR54, c[0x0][0x398] ;  /* 0x00007300ff3677ac */ /* 0x000e6a0008000a00 */
[----:B------:R-:W-:-:S04]  /*125f10*/  @P3 LOP3.LUT R39, R39, 0x100000, RZ, 0xfc, !PT ;  /* 0x0010000027273812 */ /* 0x000fc800078efcff */
[----:B------:R-:W-:Y:S02]  /*125f20*/  LOP3.LUT R39, R39, 0xfff7ffff, RZ, 0xc0, !PT ;  /* 0xfff7ffff27277812 */ /* 0x000fe400078ec0ff */
[----:B0-----:R-:W-:Y:S01]  /*125f30*/  ISETP.LT.AND P0, PT, R33, UR57, !P0 ;  /* 0x0000003921007c0c */ /* 0x001fe2000c701270 */
[----:B------:R-:W0:Y:S01]  /*125f40*/  LDCU.64 UR56, c[0x0][0x398] ;  /* 0x00007300ff3877ac */ /* 0x000e220008000a00 */
[----:B------:R-:W-:-:S04]  /*125f50*/  @P2 LOP3.LUT R39, R39, 0x80000, RZ, 0xfc, !PT ;  /* 0x0008000027272812 */ /* 0x000fc800078efcff */
[----:B------:R-:W-:-:S04]  /*125f60*/  LOP3.LUT R39, R39, 0xfffbffff, RZ, 0xc0, !PT ;  /* 0xfffbffff27277812 */ /* 0x000fc800078ec0ff */
[----:B------:R-:W-:-:S04]  /*125f70*/  @P1 LOP3.LUT R39, R39, 0x40000, RZ, 0xfc, !PT ;  /* 0x0004000027271812 */ /* 0x000fc800078efcff */
[----:B------:R-:W-:-:S04]  /*125f80*/  LOP3.LUT R39, R39, 0xfffdffff, RZ, 0xc0, !PT ;  /* 0xfffdffff27277812 */ /* 0x000fc800078ec0ff */
[----:B------:R-:W-:Y:S02]  /*125f90*/  @P0 LOP3.LUT R39, R39, 0x20000, RZ, 0xfc, !PT ;  /* 0x0002000027270812 */ /* 0x000fe400078efcff */
[----:B------:R-:W-:-:S04]  /*125fa0*/  ISETP.GE.AND P0, PT, R26, UR29, PT ;  /* 0x0000001d1a007c0c */ /* 0x000fc8000bf06270 */
[----:B------:R-:W-:Y:S02]  /*125fb0*/  ISETP.LT.AND P3, PT, R32, UR34, !P0 ;  /* 0x0000002220007c0c */ /* 0x000fe4000c761270 */
[----:B----4-:R-:W-:Y:S02]  /*125fc0*/  ISETP.LT.AND P2, PT, R3, UR32, !P0 ;  /* 0x0000002003007c0c */ /* 0x010fe4000c741270 */
[----:B------:R-:W-:Y:S02]  /*125fd0*/  LOP3.LUT R39, R39, 0xfffeffff, RZ, 0xc0, !PT ;  /* 0xfffeffff27277812 */ /* 0x000fe400078ec0ff */
[----:B---3--:R-:W-:-:S07]  /*125fe0*/  ISETP.LT.AND P1, PT, R2, UR30, !P0 ;  /* 0x0000001e02007c0c */ /* 0x008fce000c721270 */
[----:B------:R-:W-:Y:S01]  /*125ff0*/  @P3 LOP3.LUT R39, R39, 0x10000, RZ, 0xfc, !PT ;  /* 0x0001000027273812 */ /* 0x000fe200078efcff */
[----:B------:R-:W3:Y:S03]  /*126000*/  LDCU UR30, c[0x0][0x398] ;  /* 0x00007300ff1e77ac */ /* 0x000ee60008000800 */
[----:B------:R-:W-:Y:S02]  /*126010*/  LOP3.LUT R39, R39, 0xffff7fff, RZ, 0xc0, !PT ;  /* 0xffff7fff27277812 */ /* 0x000fe400078ec0ff */
[----:B------:R-:W-:Y:S01]  /*126020*/  ISETP.LT.AND P0, PT, R33, UR28, !P0 ;  /* 0x0000001c21007c0c */ /* 0x000fe2000c701270 */
[----:B------:R-:W4:Y:S01]  /*126030*/  LDCU UR28, c[0x0][0x398] ;  /* 0x00007300ff1c77ac */ /* 0x000f220008000800 */
[----:B------:R-:W-:-:S04]  /*126040*/  @P2 LOP3.LUT R39, R39, 0x8000, RZ, 0xfc, !PT ;  /* 0x0000800027272812 */ /* 0x000fc800078efcff */
[----:B------:R-:W-:-:S04]  /*126050*/  LOP3.LUT R39, R39, 0xffffbfff, RZ, 0xc0, !PT ;  /* 0xffffbfff27277812 */ /* 0x000fc800078ec0ff */
[----:B------:R-:W-:-:S04]  /*126060*/  @P1 LOP3.LUT R39, R39, 0x4000, RZ, 0xfc, !PT ;  /* 0x0000400027271812 */ /* 0x000fc800078efcff */
[----:B------:R-:W-:-:S04]  /*126070*/  LOP3.LUT R39, R39, 0xffffdfff, RZ, 0xc0, !PT ;  /* 0xffffdfff27277812 */ /* 0x000fc800078ec0ff */
[----:B------:R-:W-:Y:S02]  /*126080*/  @P0 LOP3.LUT R39, R39, 0x2000, RZ, 0xfc, !PT ;  /* 0x0000200027270812 */ /* 0x000fe400078efcff */
[----:B------:R-:W-:-:S04]  /*126090*/  ISETP.GE.AND P0, PT, R25, UR31, PT ;  /* 0x0000001f19007c0c */ /* 0x000fc8000bf06270 */
[----:B------:R-:W-:Y:S02]  /*1260a0*/  ISETP.LT.AND P1, PT, R32, UR36, !P0 ;  /* 0x0000002420007c0c */ /* 0x000fe4000c721270 */
[----:B---3--:R-:W-:Y:S02]  /*1260b0*/  ISETP.LT.AND P3, PT, R3, UR30, !P0 ;  /* 0x0000001e03007c0c */ /* 0x008fe4000c761270 */
[----:B------:R-:W-:Y:S02]  /*1260c0*/  LOP3.LUT R39, R39, 0xffffefff, RZ, 0xc0, !PT ;  /* 0xffffefff27277812 */ /* 0x000fe400078ec0ff */
[----:B----4-:R-:W-:-:S07]  /*1260d0*/  ISETP.LT.AND P2, PT, R2, UR28, !P0 ;  /* 0x0000001c02007c0c */ /* 0x010fce000c741270 */
[----:B------:R-:W-:-:S04]  /*1260e0*/  @P1 LOP3.LUT R39, R39, 0x1000, RZ, 0xfc, !PT ;  /* 0x0000100027271812 */ /* 0x000fc800078efcff */
[----:B------:R-:W-:Y:S02]  /*1260f0*/  LOP3.LUT R39, R39, 0xfffff7ff, RZ, 0xc0, !PT ;  /* 0xfffff7ff27277812 */ /* 0x000fe400078ec0ff */
[----:B------:R-:W-:Y:S02]  /*126100*/  ISETP.LT.AND P1, PT, R33, UR77, !P0 ;  /* 0x0000004d21007c0c */ /* 0x000fe4000c721270 */
[----:B------:R-:W-:Y:S02]  /*126110*/  @P3 LOP3.LUT R39, R39, 0x800, RZ, 0xfc, !PT ;  /* 0x0000080027273812 */ /* 0x000fe400078efcff */
[----:B------:R-:W-:Y:S02]  /*126120*/  ISETP.GE.AND P0, PT, R24, UR33, PT ;  /* 0x0000002118007c0c */ /* 0x000fe4000bf06270 */
[----:B------:R-:W3:Y:S01]  /*126130*/  LDL.LU R24, [R1+0x53c0] ;  /* 0x0053c00001187983 */ /* 0x000ee20000300800 */
[----:B------:R-:W-:-:S04]  /*126140*/  LOP3.LUT R39, R39, 0xfffffbff, RZ, 0xc0, !PT ;  /* 0xfffffbff27277812 */ /* 0x000fc800078ec0ff */
[----:B------:R-:W-:Y:S02]  /*126150*/  @P2 LOP3.LUT R39, R39, 0x400, RZ, 0xfc, !PT ;  /* 0x0000040027272812 */ /* 0x000fe400078efcff */
[----:B------:R-:W-:Y:S02]  /*126160*/  ISETP.LT.AND P2, PT, R32, UR38, !P0 ;  /* 0x0000002620007c0c */ /* 0x000fe4000c741270 */
[----:B------:R-:W-:Y:S02]  /*126170*/  LOP3.LUT R39, R39, 0xfffffdff, RZ, 0xc0, !PT ;  /* 0xfffffdff27277812 */ /* 0x000fe400078ec0ff */
[----:B------:R-:W-:Y:S02]  /*126180*/  ISETP.LT.AND P3, PT, R3, UR76, !P0 ;  /* 0x0000004c03007c0c */ /* 0x000fe4000c761270 */
[----:B------:R-:W-:-:S04]  /*126190*/  @P1 LOP3.LUT R39, R39, 0x200, RZ, 0xfc, !PT ;  /* 0x0000020027271812 */ /* 0x000fc800078efcff */
[----:B------:R-:W-:Y:S02]  /*1261a0*/  LOP3.LUT R39, R39, 0xfffffeff, RZ, 0xc0, !PT ;  /* 0xfffffeff27277812 */ /* 0x000fe400078ec0ff */
[----:B------:R-:W-:Y:S02]  /*1261b0*/  ISETP.LT.AND P1, PT, R2, UR75, !P0 ;  /* 0x0000004b02007c0c */ /* 0x000fe4000c721270 */
[----:B------:R-:W-:-:S04]  /*1261c0*/  @P2 LOP3.LUT R39, R39, 0x100, RZ, 0xfc, !PT ;  /* 0x0000010027272812 */ /* 0x000fc800078efcff */
[----:B------:R-:W-:Y:S02]  /*1261d0*/  LOP3.LUT R39, R39, 0xffffff7f, RZ, 0xc0, !PT ;  /* 0xffffff7f27277812 */ /* 0x000fe400078ec0ff */
[----:B------:R-:W-:Y:S02]  /*1261e0*/  ISETP.LT.AND P2, PT, R33, UR74, !P0 ;  /* 0x0000004a21007c0c */ /* 0x000fe4000c741270 */
[----:B------:R-:W-:Y:S02]  /*1261f0*/  ISETP.GE.AND P0, PT, R23, UR35, PT ;  /* 0x0000002317007c0c */ /* 0x000fe4000bf06270 */
[----:B------:R-:W-:Y:S01]  /*126200*/  @P3 LOP3.LUT R39, R39, 0x80, RZ, 0xfc, !PT ;  /* 0x0000008027273812 */ /* 0x000fe200078efcff */
[----:B------:R-:W4:Y:S03]  /*126210*/  LDL.LU R23, [R1+0x53c4] ;  /* 0x0053c40001177983 */ /* 0x000f260000300800 */
[----:B------:R-:W-:-:S04]  /*126220*/  LOP3.LUT R39, R39, 0xffffffbf, RZ, 0xc0, !PT ;  /* 0xffffffbf27277812 */ /* 0x000fc800078ec0ff */
[----:B------:R-:W-:Y:S02]  /*126230*/  @P1 LOP3.LUT R39, R39, 0x40, RZ, 0xfc, !PT ;  /* 0x0000004027271812 */ /* 0x000fe400078efcff */
[----:B------:R-:W-:Y:S02]  /*126240*/  ISETP.LT.AND P1, PT, R32, UR40, !P0 ;  /* 0x0000002820007c0c */ /* 0x000fe4000c721270 */
[----:B------:R-:W-:-:S04]  /*126250*/  LOP3.LUT R39, R39, 0xffffffdf, RZ, 0xc0, !PT ;  /* 0xffffffdf27277812 */ /* 0x000fc800078ec0ff */
[----:B------:R-:W-:-:S04]  /*126260*/  @P2 LOP3.LUT R39, R39, 0x20, RZ, 0xfc, !PT ;  /* 0x0000002027272812 */ /* 0x000fc800078efcff */
[----:B------:R-:W-:Y:S02]  /*126270*/  LOP3.LUT R39, R39, 0xffffffef, RZ, 0xc0, !PT ;  /* 0xffffffef27277812 */ /* 0x000fe400078ec0ff */
[----:B------:R-:W-:Y:S02]  /*126280*/  ISETP.LT.AND P3, PT, R3, UR73, !P0 ;  /* 0x0000004903007c0c */ /* 0x000fe4000c761270 */
[----:B------:R-:W-:Y:S02]  /*126290*/  ISETP.LT.AND P2, PT, R2, UR72, !P0 ;  /* 0x0000004802007c0c */ /* 0x000fe4000c741270 */
[----:B------:R-:W-:Y:S02]  /*1262a0*/  @P1 LOP3.LUT R39, R39, 0x10, RZ, 0xfc, !PT ;  /* 0x0000001027271812 */ /* 0x000fe400078efcff */
[----:B------:R-:W-:Y:S02]  /*1262b0*/  ISETP.LT.AND P1, PT, R33, UR71, !P0 ;  /* 0x0000004721007c0c */ /* 0x000fe4000c721270 */
[----:B------:R-:W-:-:S02]  /*1262c0*/  ISETP.GE.AND P0, PT, R22, UR37, PT ;  /* 0x0000002516007c0c */ /* 0x000fc4000bf06270 */
[----:B------:R-:W2:Y:S01]  /*1262d0*/  LDL.LU R22, [R1+0x53c8] ;  /* 0x0053c80001167983 */ /* 0x000ea20000300800 */
[----:B------:R-:W-:-:S04]  /*1262e0*/  LOP3.LUT R39, R39, 0xfffffff7, RZ, 0xc0, !PT ;  /* 0xfffffff727277812 */ /* 0x000fc800078ec0ff */
[----:B------:R-:W-:-:S04]  /*1262f0*/  @P3 LOP3.LUT R39, R39, 0x8, RZ, 0xfc, !PT ;  /* 0x0000000827273812 */ /* 0x000fc800078efcff */
[----:B------:R-:W-:Y:S02]  /*126300*/  LOP3.LUT R39, R39, 0xfffffffb, RZ, 0xc0, !PT ;  /* 0xfffffffb27277812 */ /* 0x000fe400078ec0ff */
[----:B------:R-:W-:Y:S02]  /*126310*/  ISETP.LT.AND P3, PT, R3, UR70, !P0 ;  /* 0x0000004603007c0c */ /* 0x000fe4000c761270 */
[----:B------:R-:W-:Y:S02]  /*126320*/  @P2 LOP3.LUT R39, R39, 0x4, RZ, 0xfc, !PT ;  /* 0x0000000427272812 */ /* 0x000fe400078efcff */
[----:B------:R-:W-:Y:S02]  /*126330*/  ISETP.LT.AND P2, PT, R32, UR42, !P0 ;  /* 0x0000002a20007c0c */ /* 0x000fe4000c741270 */
[----:B------:R-:W-:-:S04]  /*126340*/  LOP3.LUT R39, R39, 0xfffffffd, RZ, 0xc0, !PT ;  /* 0xfffffffd27277812 */ /* 0x000fc800078ec0ff */
[----:B------:R-:W-:Y:S02]  /*126350*/  @P1 LOP3.LUT R39, R39, 0x2, RZ, 0xfc, !PT ;  /* 0x0000000227271812 */ /* 0x000fe400078efcff */
[----:B------:R-:W-:Y:S02]  /*126360*/  ISETP.LT.AND P1, PT, R2, UR69, !P0 ;  /* 0x0000004502007c0c */ /* 0x000fe4000c721270 */
[----:B------:R-:W-:Y:S02]  /*126370*/  @P3 LOP3.LUT R38, R38, 0x80000000, RZ, 0xfc, !PT ;  /* 0x8000000026263812 */ /* 0x000fe400078efcff */
[----:B------:R-:W-:Y:S02]  /*126380*/  LOP3.LUT R39, R39, 0xfffffffe, RZ, 0xc0, !PT ;  /* 0xfffffffe27277812 */ /* 0x000fe400078ec0ff */
[----:B------:R-:W-:Y:S02]  /*126390*/  LOP3.LUT R38, R38, 0xbfffffff, RZ, 0xc0, !PT ;  /* 0xbfffffff26267812 */ /* 0x000fe400078ec0ff */
[----:B------:R-:W-:-:S02]  /*1263a0*/  @P2 LOP3.LUT R39, R39, 0x1, RZ, 0xfc, !PT ;  /* 0x0000000127272812 */ /* 0x000fc400078efcff */
[----:B------:R-:W-:-:S03]  /*1263b0*/  ISETP.LT.AND P2, PT, R33, UR68, !P0 ;  /* 0x0000004421007c0c */ /* 0x000fc6000c741270 */
[----:B------:R-:W-:-:S04]  /*1263c0*/  @P1 LOP3.LUT R38, R38, 0x40000000, RZ, 0xfc, !PT ;  /* 0x4000000026261812 */ /* 0x000fc800078efcff */
[----:B------:R-:W-:-:S06]  /*1263d0*/  LOP3.LUT R38, R38, 0xdfffffff, RZ, 0xc0, !PT ;  /* 0xdfffffff26267812 */ /* 0x000fcc00078ec0ff */
[----:B------:R-:W-:-:S04]  /*1263e0*/  @P2 LOP3.LUT R38, R38, 0x20000000, RZ, 0xfc, !PT ;  /* 0x2000000026262812 */ /* 0x000fc800078efcff */
[----:B------:R-:W-:Y:S02]  /*1263f0*/  LOP3.LUT R38, R38, 0xefffffff, RZ, 0xc0, !PT ;  /* 0xefffffff26267812 */ /* 0x000fe400078ec0ff */
[----:B---3--:R-:W-:Y:S02]  /*126400*/  ISETP.GE.AND P0, PT, R24, UR39, PT ;  /* 0x0000002718007c0c */ /* 0x008fe4000bf06270 */
[----:B------:R-:W3:Y:S02]  /*126410*/  LDL.LU R24, [R1+0x53cc] ;  /* 0x0053cc0001187983 */ /* 0x000ee40000300800 */
[----:B------:R-:W-:Y:S02]  /*126420*/  ISETP.LT.AND P1, PT, R32, UR44, !P0 ;  /* 0x0000002c20007c0c */ /* 0x000fe4000c721270 */
[----:B------:R-:W-:Y:S02]  /*126430*/  ISETP.LT.AND P3, PT, R3, UR67, !P0 ;  /* 0x0000004303007c0c */ /* 0x000fe4000c761270 */
[----:B------:R-:W-:-:S09]  /*126440*/  ISETP.LT.AND P2, PT, R2, UR63, !P0 ;  /* 0x0000003f02007c0c */ /* 0x000fd2000c741270 */
[----:B------:R-:W-:-:S04]  /*126450*/  @P1 LOP3.LUT R38, R38, 0x10000000, RZ, 0xfc, !PT ;  /* 0x1000000026261812 */ /* 0x000fc800078efcff */
[----:B------:R-:W-:Y:S02]  /*126460*/  LOP3.LUT R38, R38, 0xf7ffffff, RZ, 0xc0, !PT ;  /* 0xf7ffffff26267812 */ /* 0x000fe400078ec0ff */
[----:B------:R-:W-:Y:S02]  /*126470*/  ISETP.LT.AND P1, PT, R33, UR62, !P0 ;  /* 0x0000003e21007c0c */ /* 0x000fe4000c721270 */
[----:B------:R-:W-:Y:S02]  /*126480*/  @P3 LOP3.LUT R38, R38, 0x8000000, RZ, 0xfc, !PT ;  /* 0x0800000026263812 */ /* 0x000fe400078efcff */
[----:B----4-:R-:W-:Y:S02]  /*126490*/  ISETP.GE.AND P0, PT, R23, UR41, PT ;  /* 0x0000002917007c0c */ /* 0x010fe4000bf06270 */
[----:B------:R-:W-:Y:S01]  /*1264a0*/  LOP3.LUT R38, R38, 0xfbffffff, RZ, 0xc0, !PT ;  /* 0xfbffffff26267812 */ /* 0x000fe200078ec0ff */
[----:B------:R-:W4:Y:S03]  /*1264b0*/  LDL.LU R23, [R1+0x53d0] ;  /* 0x0053d00001177983 */ /* 0x000f260000300800 */
[----:B------:R-:W-:-:S02]  /*1264c0*/  @P2 LOP3.LUT R38, R38, 0x4000000, RZ, 0xfc, !PT ;  /* 0x0400000026262812 */ /* 0x000fc400078efcff */
        /* <DEDUP_REMOVED lines=8> */
[----:B--2---:R-:W-:-:S02]  /*126550*/  ISETP.GE.AND P0, PT, R22, UR43, PT ;  /* 0x0000002b16007c0c */ /* 0x004fc4000bf06270 */
[----:B------:R-:W2:Y:S01]  /*126560*/  LDL.LU R22, [R1+0x53d4] ;  /* 0x0053d40001167983 */ /* 0x000ea20000300800 */
[----:B------:R-:W-:-:S04]  /*126570*/  LOP3.LUT R38, R38, 0xff7fffff, RZ, 0xc0, !PT ;  /* 0xff7fffff26267812 */ /* 0x000fc800078ec0ff */
[----:B------:R-:W-:-:S04]  /*126580*/  @P3 LOP3.LUT R38, R38, 0x800000, RZ, 0xfc, !PT ;  /* 0x0080000026263812 */ /* 0x000fc800078efcff */
[----:B------:R-:W-:-:S04]  /*126590*/  LOP3.LUT R38, R38, 0xffbfffff, RZ, 0xc0, !PT ;  /* 0xffbfffff26267812 */ /* 0x000fc800078ec0ff */
[----:B------:R-:W-:Y:S02]  /*1265a0*/  @P1 LOP3.LUT R38, R38, 0x400000, RZ, 0xfc, !PT ;  /* 0x0040000026261812 */ /* 0x000fe400078efcff */
[----:B-1----:R-:W-:Y:S02]  /*1265b0*/  ISETP.LT.AND P1, PT, R32, UR48, !P0 ;  /* 0x0000003020007c0c */ /* 0x002fe4000c721270 */
        /* <DEDUP_REMOVED lines=8> */
[----:B------:R-:W-:-:S04]  /*126640*/  @P3 LOP3.LUT R38, R38, 0x80000, RZ, 0xfc, !PT ;  /* 0x0008000026263812 */ /* 0x000fc800078efcff */
[----:B------:R-:W-:-:S04]  /*126650*/  LOP3.LUT R38, R38, 0xfffbffff, RZ, 0xc0, !PT ;  /* 0xfffbffff26267812 */ /* 0x000fc800078ec0ff */
[----:B------:R-:W-:-:S04]  /*126660*/  @P2 LOP3.LUT R38, R38, 0x40000, RZ, 0xfc, !PT ;  /* 0x0004000026262812 */ /* 0x000fc800078efcff */
[----:B------:R-:W-:-:S04]  /*126670*/  LOP3.LUT R38, R38, 0xfffdffff, RZ, 0xc0, !PT ;  /* 0xfffdffff26267812 */ /* 0x000fc800078ec0ff */
        /* <DEDUP_REMOVED lines=24> */
[----:B------:R-:W2:Y:S04]  /*126800*/  LDL.LU R22, [R1+0x53e4] ;  /* 0x0053e40001167983 */ /* 0x000ea80000300800 */
[----:B------:R-:W2:Y:S01]  /*126810*/  LDL R59, [R1+0x120] ;  /* 0x00012000013b7983 */ /* 0x000ea20000100800 */
[----:B------:R-:W-:-:S04]  /*126820*/  LOP3.LUT R38, R38, 0xfffff7ff, RZ, 0xc0, !PT ;  /* 0xfffff7ff26267812 */ /* 0x000fc800078ec0ff */
[----:B------:R-:W-:-:S04]  /*126830*/  @P3 LOP3.LUT R38, R38, 0x800, RZ, 0xfc, !PT ;  /* 0x0000080026263812 */ /* 0x000fc800078efcff */
        /* <DEDUP_REMOVED lines=17> */
[----:B------:R-:W-:Y:S02]  /*126950*/  LOP3.LUT R37, R37, 0x7fffffff, RZ, 0xc0, !PT ;  /* 0x7fffffff25257812 */ /* 0x000fe400078ec0ff */
[----:B---3--:R-:W-:-:S04]  /*126960*/  ISETP.GE.AND P0, PT, R24, UR51, PT ;  /* 0x0000003318007c0c */ /* 0x008fc8000bf06270 */
[----:B0-----:R-:W-:Y:S02]  /*126970*/  ISETP.LT.AND P1, PT, R32, UR56, !P0 ;  /* 0x0000003820007c0c */ /* 0x001fe4000c721270 */
[----:B------:R-:W-:Y:S02]  /*126980*/  ISETP.LT.AND P3, PT, R3, UR16, !P0 ;  /* 0x0000001003007c0c */ /* 0x000fe4000c761270 */
[----:B------:R-:W-:-:S09]  /*126990*/  ISETP.LT.AND P2, PT, R2, UR15, !P0 ;  /* 0x0000000f02007c0c */ /* 0x000fd2000c741270 */
[----:B------:R-:W-:-:S04]  /*1269a0*/  @P1 LOP3.LUT R38, R38, 0x10, RZ, 0xfc, !PT ;  /* 0x0000001026261812 */ /* 0x000fc800078efcff */
[----:B------:R-:W-:Y:S02]  /*1269b0*/  LOP3.LUT R38, R38, 0xfffffff7, RZ, 0xc0, !PT ;  /* 0xfffffff726267812 */ /* 0x000fe400078ec0ff */
[----:B------:R-:W-:Y:S02]  /*1269c0*/  ISETP.LT.AND P1, PT, R33, UR14, !P0 ;  /* 0x0000000e21007c0c */ /* 0x000fe4000c721270 */
[----:B------:R-:W-:-:S04]  /*1269d0*/  @P3 LOP3.LUT R38, R38, 0x8, RZ, 0xfc, !PT ;  /* 0x0000000826263812 */ /* 0x000fc800078efcff */
[----:B------:R-:W-:Y:S02]  /*1269e0*/  LOP3.LUT R38, R38, 0xfffffffb, RZ, 0xc0, !PT ;  /* 0xfffffffb26267812 */ /* 0x000fe400078ec0ff */
[----:B----4-:R-:W-:Y:S02]  /*1269f0*/  ISETP.GE.AND P0, PT, R23, UR53, PT ;  /* 0x0000003517007c0c */ /* 0x010fe4000bf06270 */
[----:B------:R-:W-:Y:S02]  /*126a00*/  @P2 LOP3.LUT R38, R38, 0x4, RZ, 0xfc, !PT ;  /* 0x0000000426262812 */ /* 0x000fe400078efcff */
[----:B------:R-:W-:Y:S02]  /*126a10*/  ISETP.LT.AND P3, PT, R3, UR12, !P0 ;  /* 0x0000000c03007c0c */ /* 0x000fe4000c761270 */
[----:B------:R-:W-:Y:S02]  /*126a20*/  ISETP.LT.AND P2, PT, R32, UR13, !P0 ;  /* 0x0000000d20007c0c */ /* 0x000fe4000c741270 */
[----:B------:R-:W-:-:S04]  /*126a30*/  LOP3.LUT R38, R38, 0xfffffffd, RZ, 0xc0, !PT ;  /* 0xfffffffd26267812 */ /* 0x000fc800078ec0ff */
[----:B------:R-:W-:Y:S02]  /*126a40*/  @P1 LOP3.LUT R38, R38, 0x2, RZ, 0xfc, !PT ;  /* 0x0000000226261812 */ /* 0x000fe400078efcff */
[----:B------:R-:W-:Y:S02]  /*126a50*/  ISETP.LT.AND P1, PT, R2, UR11, !P0 ;  /* 0x0000000b02007c0c */ /* 0x000fe4000c721270 */
[----:B------:R-:W-:Y:S02]  /*126a60*/  LOP3.LUT R38, R38, 0xfffffffe, RZ, 0xc0, !PT ;  /* 0xfffffffe26267812 */ /* 0x000fe400078ec0ff */
[----:B------:R-:W-:Y:S02]  /*126a70*/  @P3 LOP3.LUT R37, R37, 0x80000000, RZ, 0xfc, !PT ;  /* 0x8000000025253812 */ /* 0x000fe400078efcff */
[----:B------:R-:W-:Y:S02]  /*126a80*/  @P2 LOP3.LUT R38, R38, 0x1, RZ, 0xfc, !PT ;  /* 0x0000000126262812 */ /* 0x000fe400078efcff */
[----:B------:R-:W-:-:S02]  /*126a90*/  ISETP.LT.AND P2, PT, R33, UR10, !P0 ;  /* 0x0000000a21007c0c */ /* 0x000fc4000c741270 */
[----:B------:R-:W-:-:S04]  /*126aa0*/  LOP3.LUT R37, R37, 0xbfffffff, RZ, 0xc0, !PT ;  /* 0xbfffffff25257812 */ /* 0x000fc800078ec0ff */
[----:B------:R-:W-:Y:S02]  /*126ab0*/  @P1 LOP3.LUT R37, R37, 0x40000000, RZ, 0xfc, !PT ;  /* 0x4000000025251812 */ /* 0x000fe400078efcff */
[----:B--2---:R-:W-:Y:S02]  /*126ac0*/  ISETP.GE.AND P0, PT, R22, UR55, PT ;  /* 0x0000003716007c0c */ /* 0x004fe4000bf06270 */
[----:B------:R-:W-:Y:S02]  /*126ad0*/  LOP3.LUT R37, R37, 0xdfffffff, RZ, 0xc0, !PT ;  /* 0xdfffffff25257812 */ /* 0x000fe400078ec0ff */
[----:B------:R-:W-:Y:S02]  /*126ae0*/  ISETP.LT.AND P1, PT, R32, UR9, !P0 ;  /* 0x0000000920007c0c */ /* 0x000fe4000c721270 */
[----:B------:R-:W-:Y:S02]  /*126af0*/  @P2 LOP3.LUT R37, R37, 0x20000000, RZ, 0xfc, !PT ;  /* 0x2000000025252812 */ /* 0x000fe400078efcff */
[----:B------:R-:W-:-:S02]  /*126b00*/  ISETP.LT.AND P3, PT, R3, UR8, !P0 ;  /* 0x0000000803007c0c */ /* 0x000fc4000c761270 */
[----:B------:R-:W-:Y:S02]  /*126b10*/  LOP3.LUT R37, R37, 0xefffffff, RZ, 0xc0, !PT ;  /* 0xefffffff25257812 */ /* 0x000fe400078ec0ff */
[----:B------:R-:W-:-:S05]  /*126b20*/  ISETP.LT.AND P2, PT, R2, UR7, !P0 ;  /* 0x0000000702007c0c */ /* 0x000fca000c741270 */
[----:B------:R-:W-:-:S04]  /*126b30*/  @P1 LOP3.LUT R37, R37, 0x10000000, RZ, 0xfc, !PT ;  /* 0x1000000025251812 */ /* 0x000fc800078efcff */
[----:B------:R-:W-:Y:S02]  /*126b40*/  LOP3.LUT R37, R37, 0xf7ffffff, RZ, 0xc0, !PT ;  /* 0xf7ffffff25257812 */ /* 0x000fe400078ec0ff */
[----:B------:R-:W-:Y:S02]  /*126b50*/  ISETP.LT.AND P1, PT, R33, UR6, !P0 ;  /* 0x0000000621007c0c */ /* 0x000fe4000c721270 */
[----:B------:R-:W-:Y:S01]  /*126b60*/  @P3 LOP3.LUT R37, R37, 0x8000000, RZ, 0xfc, !PT ;  /* 0x0800000025253812 */ /* 0x000fe200078efcff */
[----:B------:R-:W2:Y:S03]  /*126b70*/  LDL.LU R33, [R1+0x56cc] ;  /* 0x0056cc0001217983 */ /* 0x000ea60000300800 */
[----:B------:R-:W-:-:S04]  /*126b80*/  LOP3.LUT R37, R37, 0xfbffffff, RZ, 0xc0, !PT ;  /* 0xfbffffff25257812 */ /* 0x000fc800078ec0ff */
[----:B------:R-:W-:Y:S02]  /*126b90*/  @P2 LOP3.LUT R37, R37, 0x4000000, RZ, 0xfc, !PT ;  /* 0x0400000025252812 */ /* 0x000fe400078efcff */
[----:B------:R-:W-:Y:S02]  /*126ba0*/  ISETP.GE.AND P0, PT, R59, UR57, PT ;  /* 0x000000393b007c0c */ /* 0x000fe4000bf06270 */
[----:B------:R-:W-:Y:S02]  /*126bb0*/  LOP3.LUT R37, R37, 0xfdffffff, RZ, 0xc0, !PT ;  /* 0xfdffffff25257812 */ /* 0x000fe400078ec0ff */
[----:B------:R-:W-:Y:S02]  /*126bc0*/  ISETP.LT.AND P2, PT, R32, UR64, !P0 ;  /* 0x0000004020007c0c */ /* 0x000fe4000c741270 */
[----:B------:R-:W3:Y:S01]  /*126bd0*/  LDL.LU R32, [R1+0x56c8] ;  /* 0x0056c80001207983 */ /* 0x000ee20000300800 */
[----:B------:R-:W-:Y:S02]  /*126be0*/  @P1 LOP3.LUT R37, R37, 0x2000000, RZ, 0xfc, !PT ;  /* 0x0200000025251812 */ /* 0x000fe400078efcff */
[----:B------:R-:W-:-:S02]  /*126bf0*/  ISETP.LT.AND P1, PT, R3, UR65, !P0 ;  /* 0x0000004103007c0c */ /* 0x000fc4000c721270 */
[----:B------:R-:W-:Y:S01]  /*126c00*/  ISETP.LT.AND P0, PT, R2, UR66, !P0 ;  /* 0x0000004202007c0c */ /* 0x000fe2000c701270 */
[----:B------:R-:W4:Y:S04]  /*126c10*/  LDL.LU R3, [R1+0x56c4] ;  /* 0x0056c40001037983 */ /* 0x000f280000300800 */
[----:B------:R-:W2:Y:S01]  /*126c20*/  LDL.LU R2, [R1+0x56c0] ;  /* 0x0056c00001027983 */ /* 0x000ea20000300800 */
[----:B------:R-:W-:-:S04]  /*126c30*/  LOP3.LUT R37, R37, 0xfeffffff, RZ, 0xc0, !PT ;  /* 0xfeffffff25257812 */ /* 0x000fc800078ec0ff */
[----:B------:R-:W-:-:S04]  /*126c40*/  @P2 LOP3.LUT R37, R37, 0x1000000, RZ, 0xfc, !PT ;  /* 0x0100000025252812 */ /* 0x000fc800078efcff */
[----:B------:R-:W-:-:S04]  /*126c50*/  LOP3.LUT R37, R37, 0xffbfffff, RZ, 0xc0, !PT ;  /* 0xffbfffff25257812 */ /* 0x000fc800078ec0ff */
[----:B------:R-:W-:Y:S02]  /*126c60*/  LOP3.LUT R37, R37, 0xff7fffff, RZ, 0xc0, !PT ;  /* 0xff7fffff25257812 */ /* 0x000fe400078ec0ff */
[----:B------:R-:W-:Y:S02]  /*126c70*/  LOP3.LUT R21, R21, 0xffff, RZ, 0xc0, !PT ;  /* 0x0000ffff15157812 */ /* 0x000fe400078ec0ff */
[----:B------:R-:W-:Y:S02]  /*126c80*/  LOP3.LUT R20, R20, 0xffff, RZ, 0xc0, !PT ;  /* 0x0000ffff14147812 */ /* 0x000fe400078ec0ff */
[----:B------:R-:W-:Y:S02]  /*126c90*/  LOP3.LUT R19, R19, 0xffff, RZ, 0xc0, !PT ;  /* 0x0000ffff13137812 */ /* 0x000fe400078ec0ff */
[----:B------:R-:W-:Y:S02]  /*126ca0*/  LOP3.LUT R18, R18, 0xffff, RZ, 0xc0, !PT ;  /* 0x0000ffff12127812 */ /* 0x000fe400078ec0ff */
        /* <DEDUP_REMOVED lines=14> */
[----:B------:R-:W-:Y:S02]  /*126d90*/  @P1 LOP3.LUT R37, R37, 0x800000, RZ, 0xfc, !PT ;  /* 0x0080000025251812 */ /* 0x000fe400078efcff */
[--C-:B------:R-:W-:Y:S02]  /*126da0*/  PRMT R21, R21, 0x3340, R0.reuse ;  /* 0x0000334015157816 */ /* 0x100fe40000000000 */
[--C-:B------:R-:W-:Y:S02]  /*126db0*/  PRMT R20, R20, 0x3340, R0.reuse ;  /* 0x0000334014147816 */ /* 0x100fe40000000000 */
[--C-:B------:R-:W-:Y:S02]  /*126dc0*/  PRMT R19, R19, 0x3340, R0.reuse ;  /* 0x0000334013137816 */ /* 0x100fe40000000000 */
[----:B------:R-:W-:-:S02]  /*126dd0*/  PRMT R18, R18, 0x3340, R0 ;  /* 0x0000334012127816 */ /* 0x000fc40000000000 */
[--C-:B------:R-:W-:Y:S02]  /*126de0*/  PRMT R17, R17, 0x3340, R0.reuse ;  /* 0x0000334011117816 */ /* 0x100fe40000000000 */
[--C-:B------:R-:W-:Y:S02]  /*126df0*/  PRMT R16, R16, 0x3340, R0.reuse ;  /* 0x0000334010107816 */ /* 0x100fe40000000000 */
        /* <DEDUP_REMOVED lines=11> */
[----:B------:R-:W-:Y:S02]  /*126eb0*/  PRMT R4, R4, 0x3340, R0 ;  /* 0x0000334004047816 */ /* 0x000fe40000000000 */
[----:B------:R-:W-:Y:S01]  /*126ec0*/  @P0 LOP3.LUT R37, R37, 0x400000, RZ, 0xfc, !PT ;  /* 0x0040000025250812 */ /* 0x000fe200078efcff */
[----:B------:R-:W3:Y:S01]  /*126ed0*/  LDL.LU R22, [R1+0x1fa8] ;  /* 0x001fa80001167983 */ /* 0x000ee20000300800 */
[----:B------:R-:W0:Y:S01]  /*126ee0*/  S2UR UR7, SR_CgaCtaId ;  /* 0x00000000000779c3 */ /* 0x000e220000008800 */
[----:B------:R-:W-:Y:S01]  /*126ef0*/  UMOV UR6, 0x400 ;  /* 0x0000040000067882 */ /* 0x000fe20000000000 */
[----:B------:R-:W1:Y:S01]  /*126f00*/  LDCU.64 UR30, c[0x0][0x398] ;  /* 0x00007300ff1e77ac */ /* 0x000e620008000a00 */
[----:B------:R-:W3:Y:S01]  /*126f10*/  LDL.LU R23, [R1+0x210c] ;  /* 0x00210c0001177983 */ /* 0x000ee20000300800 */
[----:B------:R-:W0:Y:S03]  /*126f20*/  LDCU.64 UR32, c[0x0][0x398] ;  /* 0x00007300ff2077ac */ /* 0x000e260008000a00 */
[----:B------:R-:W3:Y:S01]  /*126f30*/  LDL.LU R24, [R1+0x21dc] ;  /* 0x0021dc0001187983 */ /* 0x000ee20000300800 */
[C---:B--2---:R-:W-:Y:S01]  /*126f40*/  LOP3.LUT P3, RZ, R2.reuse, 0x400, RZ, 0xc0, !PT ;  /* 0x0000040002ff7812 */ /* 0x044fe2000786c0ff */
[----:B------:R-:W2:Y:S02]  /*126f50*/  LDCU UR46, c[0x0][0x39c] ;  /* 0x00007380ff2e77ac */ /* 0x000ea40008000800 */
[----:B------:R-:W2:Y:S01]  /*126f60*/  LDL.LU R25, [R1+0x4c38] ;  /* 0x004c380001197983 */ /* 0x000ea20000300800 */
[----:B------:R-:W0:Y:S03]  /*126f70*/  LDCU.64 UR34, c[0x0][0x398] ;  /* 0x00007300ff2277ac */ /* 0x000e260008000a00 */
[----:B------:R-:W2:Y:S01]  /*126f80*/  LDL.LU R26, [R1+0x4c48] ;  /* 0x004c4800011a7983 */ /* 0x000ea20000300800 */
[----:B------:R-:W0:Y:S03]  /*126f90*/  LDCU.64 UR36, c[0x0][0x398] ;  /* 0x00007300ff2477ac */ /* 0x000e260008000a00 */
[----:B------:R-:W2:Y:S01]  /*126fa0*/  LDL.LU R27, [R1+0x4c58] ;  /* 0x004c5800011b7983 */ /* 0x000ea20000300800 */
[----:B------:R-:W0:Y:S03]  /*126fb0*/  LDCU.64 UR38, c[0x0][0x398] ;  /* 0x00007300ff2677ac */ /* 0x000e260008000a00 */
[----:B------:R-:W2:Y:S01]  /*126fc0*/  LDL.LU R53, [R1+0x4c68] ;  /* 0x004c680001357983 */ /* 0x000ea20000300800 */
[----:B------:R-:W0:Y:S03]  /*126fd0*/  LDCU.64 UR40, c[0x0][0x398] ;  /* 0x00007300ff2877ac */ /* 0x000e260008000a00 */
[----:B------:R-:W2:Y:S01]  /*126fe0*/  LDL.LU R56, [R1+0x4c84] ;  /* 0x004c840001387983 */ /* 0x000ea20000300800 */
[----:B------:R-:W0:Y:S03]  /*126ff0*/  LDCU UR52, c[0x0][0x39c] ;  /* 0x00007380ff3477ac */ /* 0x000e260008000800 */
[----:B------:R-:W2:Y:S01]  /*127000*/  LDL.LU R58, [R1+0x4e78] ;  /* 0x004e7800013a7983 */ /* 0x000ea20000300800 */
[----:B------:R-:W0:Y:S03]  /*127010*/  LDCU.64 UR42, c[0x0][0x398] ;  /* 0x00007300ff2a77ac */ /* 0x000e260008000a00 */
[----:B------:R-:W2:Y:S01]  /*127020*/  LDL.LU R57, [R1+0x5154] ;  /* 0x0051540001397983 */ /* 0x000ea20000300800 */
[----:B------:R-:W0:Y:S03]  /*127030*/  LDCU.64 UR44, c[0x0][0x398] ;  /* 0x00007300ff2c77ac */ /* 0x000e260008000a00 */
[----:B------:R-:W2:Y:S01]  /*127040*/  LDL.LU R59, [R1+0x5424] ;  /* 0x00542400013b7983 */ /* 0x000ea20000300800 */
[----:B------:R-:W0:Y:S03]  /*127050*/  LDCU.64 UR48, c[0x0][0x398] ;  /* 0x00007300ff3077ac */ /* 0x000e260008000a00 */
[----:B----4-:R4:W-:Y:S01]  /*127060*/  STL [R1+0x5708], R3 ;  /* 0x0057080301007387 */ /* 0x0109e20000100800 */
[----:B------:R-:W0:Y:S01]  /*127070*/  LDCU.64 UR50, c[0x0][0x398] ;  /* 0x00007300ff3277ac */ /* 0x000e220008000a00 */
[----:B------:R-:W-:Y:S01]  /*127080*/  LOP3.LUT P2, RZ, R2, 0x1000, RZ, 0xc0, !PT ;  /* 0x0000100002ff7812 */ /* 0x000fe2000784c0ff */
[----:B------:R-:W0:Y:S01]  /*127090*/  LDCU UR77, c[0x0][0x398] ;  /* 0x00007300ff4d77ac */ /* 0x000e220008000800 */
[----:B----4-:R-:W4:Y:S01]  /*1270a0*/  LDL.LU R3, [R1+0x1e78] ;  /* 0x001e780001037983 */ /* 0x010f220000300800 */
[----:B------:R-:W0:Y:S03]  /*1270b0*/  LDCU UR8, c[0x0][0x39c] ;  /* 0x00007380ff0877ac */ /* 0x000e260008000800 */
[----:B------:R1:W-:Y:S01]  /*1270c0*/  STL [R1+0x5704], R61 ;  /* 0x0057043d01007387 */ /* 0x0003e20000100800 */
[----:B------:R-:W0:Y:S01]  /*1270d0*/  LDCU UR9, c[0x0][0x39c] ;  /* 0x00007380ff0977ac */ /* 0x000e220008000800 */
[----:B------:R-:W0:Y:S01]  /*1270e0*/  LDCU UR10, c[0x0][0x39c] ;  /* 0x00007380ff0a77ac */ /* 0x000e220008000800 */
[----:B------:R-:W0:Y:S01]  /*1270f0*/  LDCU UR11, c[0x0][0x39c] ;  /* 0x00007380ff0b77ac */ /* 0x000e220008000800 */
[----:B-1----:R-:W4:Y:S01]  /*127100*/  LDL.LU R61, [R1+0x1e0c] ;  /* 0x001e0c00013d7983 */ /* 0x002f220000300800 */
[----:B------:R-:W1:Y:S03]  /*127110*/  LDCU UR12, c[0x0][0x39c] ;  /* 0x00007380ff0c77ac */ /* 0x000e660008000800 */
        /* <DEDUP_REMOVED lines=22> */
[----:B------:R0:W-:Y:S01]  /*127280*/  STL [R1+0x56d4], R42 ;  /* 0x0056d42a01007387 */ /* 0x0001e20000100800 */
        /* <DEDUP_REMOVED lines=9> */
[----:B---3--:R3:W-:Y:S01]  /*127320*/  STL [R1+0x56c0], R32 ;  /* 0x0056c02001007387 */ /* 0x0087e20000100800 */
[----:B------:R-:W0:Y:S01]  /*127330*/  LDCU UR29, c[0x0][0x39c] ;  /* 0x00007380ff1d77ac */ /* 0x000e220008000800 */
[----:B------:R-:W0:Y:S01]  /*127340*/  LDCU UR54, c[0x0][0x39c] ;  /* 0x00007380ff3677ac */ /* 0x000e220008000800 */
[----:B------:R-:W0:Y:S01]  /*127350*/  LDCU UR55, c[0x0][0x39c] ;  /* 0x00007380ff3777ac */ /* 0x000e220008000800 */
[----:B------:R-:W0:Y:S01]  /*127360*/  LDCU UR56, c[0x0][0x39c] ;  /* 0x00007380ff3877ac */ /* 0x000e220008000800 */
[----:B------:R-:W0:Y:S01]  /*127370*/  LDCU UR57, c[0x0][0x39c] ;  /* 0x00007380ff3977ac */ /* 0x000e220008000800 */
[----:B------:R-:W0:Y:S01]  /*127380*/  LDCU UR58, c[0x0][0x39c] ;  /* 0x00007380ff3a77ac */ /* 0x000e220008000800 */
[----:B------:R-:W0:Y:S01]  /*127390*/  LDCU UR59, c[0x0][0x39c] ;  /* 0x00007380ff3b77ac */ /* 0x000e220008000800 */
[----:B------:R-:W1:Y:S01]  /*1273a0*/  LDCU UR60, c[0x0][0x39c] ;  /* 0x00007380ff3c77ac */ /* 0x000e620008000800 */
        /* <DEDUP_REMOVED lines=16> */
[----:B0-----:R-:W-:-:S02]  /*1274b0*/  PRMT R49, R22, 0x5410, R19 ;  /* 0x0000541016317816 */ /* 0x001fc40000000013 */
[----:B------:R-:W3:Y:S01]  /*1274c0*/  LDL.LU R22, [R1+0x30] ;  /* 0x0000300001167983 */ /* 0x000ee20000300800 */
[----:B------:R-:W-:-:S03]  /*1274d0*/  PRMT R44, R23, 0x5410, R18 ;  /* 0x00005410172c7816 */ /* 0x000fc60000000012 */
[----:B------:R-:W3:Y:S01]  /*1274e0*/  LDL.LU R23, [R1+0x4c3c] ;  /* 0x004c3c0001177983 */ /* 0x000ee20000300800 */
[----:B------:R-:W-:-:S03]  /*1274f0*/  PRMT R50, R24, 0x5410, R17 ;  /* 0x0000541018327816 */ /* 0x000fc60000000011 */
[----:B------:R-:W3:Y:S01]  /*127500*/  LDL.LU R19, [R1+0x543c] ;  /* 0x00543c0001137983 */ /* 0x000ee20000300800 */
[----:B--2---:R-:W-:-:S03]  /*127510*/  PRMT R48, R25, 0x5410, R16 ;  /* 0x0000541019307816 */ /* 0x004fc60000000010 */
[----:B------:R-:W2:Y:S01]  /*127520*/  LDL.LU R24, [R1+0x5460] ;  /* 0x0054600001187983 */ /* 0x000ea20000300800 */
[----:B------:R-:W-:Y:S02]  /*127530*/  PRMT R42, R26, 0x5410, R15 ;  /* 0x000054101a2a7816 */ /* 0x000fe4000000000f */
[----:B------:R-:W-:Y:S02]  /*127540*/  PRMT R41, R27, 0x5410, R14 ;  /* 0x000054101b297816 */ /* 0x000fe4000000000e */
[----:B----4-:R-:W-:Y:S02]  /*127550*/  PRMT R45, R3, 0x5410, R20 ;  /* 0x00005410032d7816 */ /* 0x010fe40000000014 */
[----:B------:R-:W4:Y:S04]  /*127560*/  LDL.LU R20, [R1+0x548c] ;  /* 0x00548c0001147983 */ /* 0x000f280000300800 */
[----:B------:R-:W4:Y:S04]  /*127570*/  LDL.LU R25, [R1+0x54ac] ;  /* 0x0054ac0001197983 */ /* 0x000f280000300800 */
[----:B------:R-:W4:Y:S04]  /*127580*/  LDL.LU R26, [R1+0x54c0] ;  /* 0x0054c000011a7983 */ /* 0x000f280000300800 */
[----:B------:R-:W4:Y:S01]  /*127590*/  LDL.LU R27, [R1+0x4ca8] ;  /* 0x004ca800011b7983 */ /* 0x000f220000300800 */
[----:B------:R-:W-:-:S02]  /*1275a0*/  PRMT R39, R56, 0x5410, R12 ;  /* 0x0000541038277816 */ /* 0x000fc4000000000c */
[----:B------:R-:W-:Y:S01]  /*1275b0*/  PRMT R38, R58, 0x5410, R11 ;  /* 0x000054103a267816 */ /* 0x000fe2000000000b */
[----:B------:R-:W4:Y:S01]  /*1275c0*/  LDL.LU R56, [R1+0x4ca4] ;  /* 0x004ca40001387983 */ /* 0x000f220000300800 */
[----:B------:R-:W-:-:S03]  /*1275d0*/  PRMT R46, R61, 0x5410, R21 ;  /* 0x000054103d2e7816 */ /* 0x000fc60000000015 */
[----:B------:R-:W4:Y:S04]  /*1275e0*/  LDL.LU R58, [R1+0x1fd8] ;  /* 0x001fd800013a7983 */ /* 0x000f280000300800 */
[----:B------:R-:W-:Y:S01]  /*1275f0*/  STL.64 [R1+0x5730], R38 ;  /* 0x0057302601007387 */ /* 0x000fe20000100a00 */
[----:B------:R-:W-:-:S03]  /*127600*/  PRMT R40, R53, 0x5410, R13 ;  /* 0x0000541035287816 */ /* 0x000fc6000000000d */
[----:B------:R-:W-:Y:S01]  /*127610*/  STL.64 [R1+0x5728], R36 ;  /* 0x0057282401007387 */ /* 0x000fe20000100a00 */
[----:B------:R-:W-:-:S03]  /*127620*/  PRMT R3, R57, 0x5410, R10 ;  /* 0x0000541039037816 */ /* 0x000fc6000000000a */
[----:B------:R-:W4:Y:S04]  /*127630*/  LDL.LU R21, [R1+0x1fcc] ;  /* 0x001fcc0001157983 */ /* 0x000f280000300800 */
[----:B------:R-:W4:Y:S01]  /*127640*/  LDL.LU R47, [R1+0x30c] ;  /* 0x00030c00012f7983 */ /* 0x000f220000300800 */
[----:B---3--:R-:W-:-:S03]  /*127650*/  PRMT R32, R59, 0x5410, R9 ;  /* 0x000054103b207816 */ /* 0x008fc60000000009 */
        /* <DEDUP_REMOVED lines=8> */
[----:B------:R-:W-:Y:S01]  /*1276e0*/  STL.64 [R1+0x5738], R32 ;  /* 0x0057382001007387 */ /* 0x000fe20000100a00 */
[----:B------:R-:W-:-:S03]  /*1276f0*/  PRMT R43, R23, 0x5410, R22 ;  /* 0x00005410172b7816 */ /* 0x000fc60000000016 */
[----:B------:R-:W3:Y:S01]  /*127700*/  LDL.LU R22, [R1+0x4c] ;  /* 0x00004c0001167983 */ /* 0x000ee20000300800 */
[----:B------:R-:W-:-:S03]  /*127710*/  PRMT R8, R19, 0x5410, R8 ;  /* 0x0000541013087816 */ /* 0x000fc60000000008 */
[----:B------:R-:W3:Y:S01]  /*127720*/  LDL.LU R23, [R1+0x5558] ;  /* 0x0055580001177983 */ /* 0x000ee20000300800 */
[----:B--2---:R-:W-:-:S03]  /*127730*/  PRMT R7, R24, 0x5410, R7 ;  /* 0x0000541018077816 */ /* 0x004fc60000000007 */
[----:B------:R-:W-:Y:S04]  /*127740*/  STL.64 [R1+0x5750], R42 ;  /* 0x0057502a01007387 */ /* 0x000fe80000100a00 */
[----:B------:R-:W-:Y:S04]  /*127750*/  STL.64 [R1+0x5748], R40 ;  /* 0x0057482801007387 */ /* 0x000fe80000100a00 */
[----:B------:R-:W2:Y:S04]  /*127760*/  LDL.LU R24, [R1+0x38] ;  /* 0x0000380001187983 */ /* 0x000ea80000300800 */
[----:B------:R0:W-:Y:S04]  /*127770*/  STL [R1+0x7ac], R8 ;  /* 0x0007ac0801007387 */ /* 0x0001e80000100800 */
[----:B------:R-:W-:Y:S01]  /*127780*/  STL [R1+0x7b0], R7 ;  /* 0x0007b00701007387 */ /* 0x000fe20000100800 */
[----:B----4-:R-:W-:-:S02]  /*127790*/  PRMT R6, R20, 0x5410, R6 ;  /* 0x0000541014067816 */ /* 0x010fc40000000006 */
[----:B------:R-:W-:-:S03]  /*1277a0*/  PRMT R5, R25, 0x5410, R5 ;  /* 0x0000541019057816 */ /* 0x000fc60000000005 */
[----:B------:R3:W-:Y:S01]  /*1277b0*/  STL [R1+0x81c], R6 ;  /* 0x00081c0601007387 */ /* 0x0007e20000100800 */
[----:B------:R-:W-:-:S03]  /*1277c0*/  PRMT R4, R26, 0x5410, R4 ;  /* 0x000054101a047816 */ /* 0x000fc60000000004 */
[----:B------:R-:W-:Y:S04]  /*1277d0*/  STL [R1+0x828], R5 ;  /* 0x0008280501007387 */ /* 0x000fe80000100800 */
[----:B------:R-:W4:Y:S01]  /*1277e0*/  LDL.LU R25, [R1+0x34] ;  /* 0x0000340001197983 */ /* 0x000f220000300800 */
[----:B0-----:R-:W-:-:S03]  /*1277f0*/  LOP3.LUT R8, R27, 0xffff, RZ, 0xc0, !PT ;  /* 0x0000ffff1b087812 */ /* 0x001fc600078ec0ff */
[----:B------:R0:W-:Y:S04]  /*127800*/  STL [R1+0x82c], R4 ;  /* 0x00082c0401007387 */ /* 0x0001e80000100800 */
[----:B------:R-:W4:Y:S04]  /*127810*/  LDL.LU R26, [R1+0x28] ;  /* 0x00002800011a7983 */ /* 0x000f280000300800 */
[----:B------:R-:W4:Y:S01]  /*127820*/  LDL.LU R27, [R1+0x2c] ;  /* 0x00002c00011b7983 */ /* 0x000f220000300800 */
[----:B------:R-:W-:Y:S02]  /*127830*/  LOP3.LUT R10, R58, 0xffff, RZ, 0xc0, !PT ;  /* 0x0000ffff3a0a7812 */ /* 0x000fe400078ec0ff */
[----:B------:R-:W0:Y:S01]  /*127840*/  S2R R58, SR_TID.X ;  /* 0x00000000003a7919 */ /* 0x000e220000002100 */
[----:B------:R-:W-:Y:S01]  /*127850*/  ULEA UR6, UR7, UR6, 0x18 ;  /* 0x0000000607067291 */ /* 0x000fe2000f8ec0ff */
[----:B------:R-:W-:Y:S01]  /*127860*/  LOP3.LUT R11, R21, 0xffff, RZ, 0xc0, !PT ;  /* 0x0000ffff150b7812 */ /* 0x000fe200078ec0ff */
[----:B------:R-:W0:Y:S01]  /*127870*/  LDCU UR7, c[0x0][0x39c] ;  /* 0x00007380ff0777ac */ /* 0x000e220008000800 */
[----:B------:R-:W-:-:S02]  /*127880*/  LOP3.LUT R9, R56, 0xffff, RZ, 0xc0, !PT ;  /* 0x0000ffff38097812 */ /* 0x000fc400078ec0ff */
[----:B------:R-:W4:Y:S01]  /*127890*/  LDL.LU R56, [R1+0x4cbc] ;  /* 0x004cbc0001387983 */ /* 0x000f220000300800 */
[----:B---3--:R-:W-:Y:S02]  /*1278a0*/  PRMT R6, R53, 0x4210, R10 ;  /* 0x0000421035067816 */ /* 0x008fe4000000000a */
[----:B------:R-:W-:Y:S02]  /*1278b0*/  PRMT R7, R57, 0x4210, R11 ;  /* 0x0000421039077816 */ /* 0x000fe4000000000b */
[----:B------:R-:W3:Y:S01]  /*1278c0*/  LDL.LU R57, [R1+0x4cb8] ;  /* 0x004cb80001397983 */ /* 0x000ee20000300800 */
[----:B0-----:R-:W-:Y:S02]  /*1278d0*/  LOP3.LUT R58, R58, 0x1f, RZ, 0xc0, !PT ;  /* 0x0000001f3a3a7812 */ /* 0x001fe400078ec0ff */
[----:B------:R-:W-:Y:S02]  /*1278e0*/  PRMT R13, R59, 0x5410, R52 ;  /* 0x000054103b0d7816 */ /* 0x000fe40000000034 */
[----:B------:R-:W-:Y:S01]  /*1278f0*/  LEA R53, R58, UR6, 0x4 ;  /* 0x000000063a357c11 */ /* 0x000fe2000f8e20ff */
[----:B------:R-:W-:Y:S01]  /*127900*/  BAR.SYNC.DEFER_BLOCKING 0x0 ;  /* 0x0000000000007b1d */ /* 0x000fe20000010000 */
[----:B------:R-:W-:-:S02]  /*127910*/  PRMT R12, R61, 0x5410, R60 ;  /* 0x000054103d0c7816 */ /* 0x000fc4000000003c */
[----:B------:R-:W-:Y:S02]  /*127920*/  PRMT R4, R47, 0x4210, R8 ;  /* 0x000042102f047816 */ /* 0x000fe40000000008 */
[----:B------:R-:W-:Y:S01]  /*127930*/  PRMT R5, R51, 0x4210, R9 ;  /* 0x0000421033057816 */ /* 0x000fe20000000009 */
[----:B------:R-:W0:Y:S01]  /*127940*/  LDCU UR6, c[0x0][0x39c] ;  /* 0x00007380ff0677ac */ /* 0x000e220008000800 */
[----:B------:R-:W3:Y:S04]  /*127950*/  LDL.LU R58, [R1+0x1ffc] ;  /* 0x001ffc00013a7983 */ /* 0x000ee80000300800 */
[----:B------:R-:W3:Y:S04]  /*127960*/  LDL.LU R59, [R1+0x1ff8] ;  /* 0x001ff800013b7983 */ /* 0x000ee80000300800 */
[----:B------:R-:W-:Y:S04]  /*127970*/  STL [R1+0x1b98], R13 ;  /* 0x001b980d01007387 */ /* 0x000fe80000100800 */
[----:B------:R-:W3:Y:S04]  /*127980*/  LDL.LU R21, [R1+0x440] ;  /* 0x0004400001157983 */ /* 0x000ee80000300800 */
[----:B------:R-:W3:Y:S04]  /*127990*/  LDL.LU R47, [R1+0x43c] ;  /* 0x00043c00012f7983 */ /* 0x000ee80000300800 */
[----:B------:R0:W-:Y:S04]  /*1279a0*/  STL [R1+0x1b9c], R12 ;  /* 0x001b9c0c01007387 */ /* 0x0001e80000100800 */
[----:B------:R-:W3:Y:S04]  /*1279b0*/  LDL.LU R51, [R1+0x40c] ;  /* 0x00040c0001337983 */ /* 0x000ee80000300800 */
[----:B------:R-:W3:Y:S04]  /*1279c0*/  LDL.LU R52, [R1+0x404] ;  /* 0x0004040001347983 */ /* 0x000ee80000300800 */
[----:B------:R2:W-:Y:S01]  /*1279d0*/  STSM.16.M88.4 [R53], R4 ;  /* 0x0000000435007844 */ /* 0x0005e20000000200 */
[----:B0-----:R-:W-:-:S02]  /*1279e0*/  PRMT R12, R23, 0x5410, R22 ;  /* 0x00005410170c7816 */ /* 0x001fc40000000016 */
[----:B--2---:R-:W-:-:S03]  /*1279f0*/  PRMT R4, R24, 0x5210, R8 ;  /* 0x0000521018047816 */ /* 0x004fc60000000008 */
[----:B------:R-:W-:Y:S01]  /*127a00*/  STL [R1+0x1ba8], R12 ;  /* 0x001ba80c01007387 */ /* 0x000fe20000100800 */
[----:B------:R-:W-:-:S03]  /*127a10*/  NOP ;  /* 0x0000000000007918 */ /* 0x000fc60000000000 */
[----:B------:R-:W2:Y:S04]  /*127a20*/  LDL.LU R60, [R1+0x48] ;  /* 0x00004800013c7983 */ /* 0x000ea80000300800 */
[----:B------:R-:W2:Y:S04]  /*127a30*/  LDL.LU R61, [R1+0x44] ;  /* 0x00004400013d7983 */ /* 0x000ea80000300800 */
[----:B------:R-:W2:Y:S04]  /*127a40*/  LDL.LU R22, [R1+0x40] ;  /* 0x0000400001167983 */ /* 0x000ea80000300800 */
[----:B------:R-:W2:Y:S01]  /*127a50*/  LDL.LU R24, [R1+0x3c] ;  /* 0x00003c0001187983 */ /* 0x000ea20000300800 */
[----:B----4-:R-:W-:-:S02]  /*127a60*/  PRMT R5, R25, 0x5210, R9 ;  /* 0x0000521019057816 */ /* 0x010fc40000000009 */
[----:B------:R-:W-:Y:S02]  /*127a70*/  PRMT R6, R26, 0x5210, R10 ;  /* 0x000052101a067816 */ /* 0x000fe4000000000a */
[----:B------:R-:W-:Y:S02]  /*127a80*/  PRMT R7, R27, 0x5210, R11 ;  /* 0x000052101b077816 */ /* 0x000fe4000000000b */
[----:B------:R-:W0:Y:S01]  /*127a90*/  LDS.128 R8, [R53] ;  /* 0x0000000035087984 */ /* 0x000e220000000c00 */
[----:B------:R-:W-:-:S03]  /*127aa0*/  NOP ;  /* 0x0000000000007918 */ /* 0x000fc60000000000 */
[----:B0-----:R-:W-:Y:S04]  /*127ab0*/  STL.64 [R1+0x20], R8 ;  /* 0x0000200801007387 */ /* 0x001fe80000100a00 */
[----:B------:R-:W-:Y:S04]  /*127ac0*/  STL.64 [R1+0x28], R10 ;  /* 0x0000280a01007387 */ /* 0x000fe80000100a00 */
[----:B------:R-:W4:Y:S04]  /*127ad0*/  LDL.LU R23, [R1+0x4cd8] ;  /* 0x004cd80001177983 */ /* 0x000f280000300800 */
[----:B------:R-:W4:Y:S04]  /*127ae0*/  LDL.LU R25, [R1+0x4cd0] ;  /* 0x004cd00001197983 */ /* 0x000f280000300800 */
[----:B------:R-:W4:Y:S04]  /*127af0*/  LDL.LU R26, [R1+0x201c] ;  /* 0x00201c00011a7983 */ /* 0x000f280000300800 */
[----:B------:R-:W4:Y:S04]  /*127b00*/  LDL.LU R27, [R1+0x2018] ;  /* 0x00201800011b7983 */ /* 0x000f280000300800 */
[----:B------:R0:W-:Y:S01]  /*127b10*/  STSM.16.M88.4 [R53], R4 ;  /* 0x0000000435007844 */ /* 0x0001e20000000200 */
[----:B------:R-:W-:-:S03]  /*127b20*/  NOP ;  /* 0x0000000000007918 */ /* 0x000fc60000000000 */
[----:B------:R-:W1:Y:S01]  /*127b30*/  LDS.128 R12, [R53] ;  /* 0x00000000350c7984 */ /* 0x000e620000000c00 */
[----:B0-----:R-:W-:-:S03]  /*127b40*/  LOP3.LUT R4, R56, 0xffff, RZ, 0xc0, !PT ;  /* 0x0000ffff38047812 */ /* 0x001fc600078ec0ff */
[----:B------:R-:W4:Y:S01]  /*127b50*/  LDL.LU R56, [R1+0x45c] ;  /* 0x00045c0001387983 */ /* 0x000f220000300800 */
[----:B---3--:R-:W-:Y:S02]  /*127b60*/  LOP3.LUT R5, R57, 0xffff, RZ, 0xc0, !PT ;  /* 0x0000ffff39057812 */ /* 0x008fe400078ec0ff */
[----:B------:R-:W-:Y:S01]  /*127b70*/  LOP3.LUT R6, R58, 0xffff, RZ, 0xc0, !PT ;  /* 0x0000ffff3a067812 */ /* 0x000fe200078ec0ff */
[----:B------:R-:W3:Y:S01]  /*127b80*/  LDL.LU R57, [R1+0x458] ;  /* 0x0004580001397983 */ /* 0x000ee20000300800 */
[----:B------:R-:W-:-:S03]  /*127b90*/  LOP3.LUT R7, R59, 0xffff, RZ, 0xc0, !PT ;  /* 0x0000ffff3b077812 */ /* 0x000fc600078ec0ff */
[----:B------:R-:W3:Y:S04]  /*127ba0*/  LDL.LU R58, [R1+0x454] ;  /* 0x00045400013a7983 */ /* 0x000ee80000300800 */
[----:B------:R-:W3:Y:S01]  /*127bb0*/  LDL.LU R59, [R1+0x450] ;  /* 0x00045000013b7983 */ /* 0x000ee20000300800 */
[----:B------:R-:W-:Y:S02]  /*127bc0*/  PRMT R8, R21, 0x4210, R4 ;  /* 0x0000421015087816 */ /* 0x000fe40000000004 */
[----:B------:R-:W-:Y:S02]  /*127bd0*/  PRMT R9, R47, 0x4210, R5 ;  /* 0x000042102f097816 */ /* 0x000fe40000000005 */
[----:B------:R-:W-:Y:S02]  /*127be0*/  PRMT R10, R51, 0x4210, R6 ;  /* 0x00004210330a7816 */ /* 0x000fe40000000006 */
[----:B------:R-:W-:Y:S01]  /*127bf0*/  PRMT R11, R52, 0x4210, R7 ;  /* 0x00004210340b7816 */ /* 0x000fe20000000007 */
[----:B------:R-:W-:-:S04]  /*127c00*/  NOP ;  /* 0x0000000000007918 */ /* 0x000fc80000000000 */
[----:B------:R-:W-:Y:S01]  /*127c10*/  STSM.16.M88.4 [R53], R8 ;  /* 0x0000000835007844 */ /* 0x000fe20000000200 */
[----:B------:R-:W-:-:S03]  /*127c20*/  NOP ;  /* 0x0000000000007918 */ /* 0x000fc60000000000 */
[----:B------:R-:W0:Y:S04]  /*127c30*/  LDS.128 R8, [R53] ;  /* 0x0000000035087984 */ /* 0x000e280000000c00 */
[----:B-1----:R-:W-:Y:S04]  /*127c40*/  STL.64 [R1+0x10], R12 ;  /* 0x0000100c01007387 */ /* 0x002fe80000100a00 */
[----:B------:R-:W-:Y:S01]  /*127c50*/  STL.64 [R1+0x18], R14 ;  /* 0x0000180e01007387 */ /* 0x000fe20000100a00 */
[----:B------:R-:W-:Y:S01]  /*127c60*/  NOP ;  /* 0x0000000000007918 */ /* 0x000fe20000000000 */
[----:B--2---:R-:W-:-:S02]  /*127c70*/  PRMT R7, R24, 0x5210, R7 ;  /* 0x0000521018077816 */ /* 0x004fc40000000007 */
[----:B------:R-:W2:Y:S01]  /*127c80*/  LDL.LU R24, [R1+0x64] ;  /* 0x0000640001187983 */ /* 0x000ea20000300800 */
[----:B------:R-:W-:-:S03]  /*127c90*/  PRMT R5, R61, 0x5210, R5 ;  /* 0x000052103d057816 */ /* 0x000fc60000000005 */
[----:B------:R-:W2:Y:S01]  /*127ca0*/  LDL.LU R61, [R1+0x60] ;  /* 0x00006000013d7983 */ /* 0x000ea20000300800 */
[----:B------:R-:W-:-:S03]  /*127cb0*/  PRMT R4, R60, 0x5210, R4 ;  /* 0x000052103c047816 */ /* 0x000fc60000000004 */
[----:B------:R-:W2:Y:S01]  /*127cc0*/  LDL.LU R52, [R1+0x5c] ;  /* 0x00005c0001347983 */ /* 0x000ea20000300800 */
[----:B------:R-:W-:-:S03]  /*127cd0*/  PRMT R6, R22, 0x5210, R6 ;  /* 0x0000521016067816 */ /* 0x000fc60000000006 */
[----:B0-----:R-:W-:Y:S04]  /*127ce0*/  STL.64 [R1], R8 ;  /* 0x0000000801007387 */ /* 0x001fe80000100a00 */
[----:B------:R-:W-:Y:S04]  /*127cf0*/  STL.64 [R1+0x8], R10 ;  /* 0x0000080a01007387 */ /* 0x000fe80000100a00 */
[----:B------:R-:W2:Y:S04]  /*127d00*/  LDL.LU R60, [R1+0x58] ;  /* 0x00005800013c7983 */ /* 0x000ea80000300800 */
[----:B------:R4:W-:Y:S02]  /*127d10*/  STSM.16.M88.4 [R53], R4 ;  /* 0x0000000435007844 */ /* 0x0009e40000000200 */
[----:B----4-:R-:W-:-:S02]  /*127d20*/  LOP3.LUT R5, R25, 0xffff, RZ, 0xc0, !PT ;  /* 0x0000ffff19057812 */ /* 0x010fc400078ec0ff */
[----:B------:R-:W4:Y:S01]  /*127d30*/  LDL.LU R25, [R1+0x4cec] ;  /* 0x004cec0001197983 */ /* 0x000f220000300800 */
[----:B------:R-:W-:-:S03]  /*127d40*/  LOP3.LUT R6, R26, 0xffff, RZ, 0xc0, !PT ;  /* 0x0000ffff1a067812 */ /* 0x000fc600078ec0ff */
[----:B------:R-:W4:Y:S01]  /*127d50*/  LDL.LU R26, [R1+0x4ce4] ;  /* 0x004ce400011a7983 */ /* 0x000f220000300800 */
[----:B------:R-:W-:-:S03]  /*127d60*/  LOP3.LUT R7, R27, 0xffff, RZ, 0xc0, !PT ;  /* 0x0000ffff1b077812 */ /* 0x000fc600078ec0ff */
[----:B------:R-:W4:Y:S04]  /*127d70*/  LDL.LU R27, [R1+0x203c] ;  /* 0x00203c00011b7983 */ /* 0x000f280000300800 */
[----:B------:R-:W4:Y:S01]  /*127d80*/  LDL.LU R22, [R1+0x2038] ;  /* 0x0020380001167983 */ /* 0x000f220000300800 */
[----:B------:R-:W-:-:S03]  /*127d90*/  LOP3.LUT R4, R23, 0xffff, RZ, 0xc0, !PT ;  /* 0x0000ffff17047812 */ /* 0x000fc600078ec0ff */
[----:B------:R-:W4:Y:S04]  /*127da0*/  LDL.LU R23, [R1+0x4b8] ;  /* 0x0004b80001177983 */ /* 0x000f280000300800 */
[----:B------:R-:W4:Y:S04]  /*127db0*/  LDL.LU R51, [R1+0x4ac] ;  /* 0x0004ac0001337983 */ /* 0x000f280000300800 */
[----:B------:R-:W4:Y:S01]  /*127dc0*/  LDL.LU R47, [R1+0x4a8] ;  /* 0x0004a800012f7983 */ /* 0x000f220000300800 */
[----:B------:R-:W-:-:S03]  /*127dd0*/  PRMT R8, R56, 0x4210, R4 ;  /* 0x0000421038087816 */ /* 0x000fc60000000004 */
[----:B------:R-:W4:Y:S01]  /*127de0*/  LDL.LU R21, [R1+0x498] ;  /* 0x0004980001157983 */ /* 0x000f220000300800 */
[----:B---3--:R-:W-:Y:S02]  /*127df0*/  PRMT R9, R57, 0x4210, R5 ;  /* 0x0000421039097816 */ /* 0x008fe40000000005 */
[----:B------:R-:W-:Y:S02]  /*127e00*/  PRMT R10, R58, 0x4210, R6 ;  /* 0x000042103a0a7816 */ /* 0x000fe40000000006 */
[----:B------:R-:W-:Y:S01]  /*127e10*/  PRMT R11, R59, 0x4210, R7 ;  /* 0x000042103b0b7816 */ /* 0x000fe20000000007 */
[----:B------:R-:W-:Y:S01]  /*127e20*/  NOP ;  /* 0x0000000000007918 */ /* 0x000fe20000000000 */
[----:B------:R-:W0:Y:S01]  /*127e30*/  LDS.128 R56, [R53] ;  /* 0x0000000035387984 */ /* 0x000e220000000c00 */
[----:B------:R-:W-:-:S03]  /*127e40*/  NOP ;  /* 0x0000000000007918 */ /* 0x000fc60000000000 */
[----:B------:R-:W-:Y:S01]  /*127e50*/  STSM.16.M88.4 [R53], R8 ;  /* 0x0000000835007844 */ /* 0x000fe20000000200 */
[----:B------:R-:W-:-:S03]  /*127e60*/  NOP ;  /* 0x0000000000007918 */ /* 0x000fc60000000000 */
[----:B------:R-:W1:Y:S04]  /*127e70*/  LDS.128 R8, [R53] ;  /* 0x0000000035087984 */ /* 0x000e680000000c00 */
[----:B0-----:R-:W-:Y:S04]  /*127e80*/  STL [R1+0x5718], R56 ;  /* 0x0057183801007387 */ /* 0x001fe80000100800 */
[----:B------:R-:W-:Y:S04]  /*127e90*/  STL [R1+0x5714], R57 ;  /* 0x0057143901007387 */ /* 0x000fe80000100800 */
[----:B------:R-:W-:Y:S04]  /*127ea0*/  STL [R1+0x5710], R58 ;  /* 0x0057103a01007387 */ /* 0x000fe80000100800 */
[----:B------:R-:W-:Y:S01]  /*127eb0*/  STL [R1+0x570c], R59 ;  /* 0x00570c3b01007387 */ /* 0x000fe20000100800 */
[----:B------:R-:W-:Y:S01]  /*127ec0*/  NOP ;  /* 0x0000000000007918 */ /* 0x000fe20000000000 */
[----:B--2---:R-:W-:-:S02]  /*127ed0*/  PRMT R4, R24, 0x5210, R4 ;  /* 0x0000521018047816 */ /* 0x004fc40000000004 */
[----:B------:R-:W2:Y:S01]  /*127ee0*/  LDL.LU R24, [R1+0x88] ;  /* 0x0000880001187983 */ /* 0x000ea20000300800 */
[----:B------:R-:W-:-:S03]  /*127ef0*/  PRMT R5, R61, 0x5210, R5 ;  /* 0x000052103d057816 */ /* 0x000fc60000000005 */
[----:B------:R-:W3:Y:S01]  /*127f00*/  LDL.LU R61, [R1+0x84] ;  /* 0x00008400013d7983 */ /* 0x000ee20000300800 */
[----:B------:R-:W-:-:S03]  /*127f10*/  PRMT R6, R52, 0x5210, R6 ;  /* 0x0000521034067816 */ /* 0x000fc60000000006 */
[----:B------:R-:W3:Y:S01]  /*127f20*/  LDL.LU R52, [R1+0x8c] ;  /* 0x00008c0001347983 */ /* 0x000ee20000300800 */
[----:B------:R-:W-:-:S03]  /*127f30*/  PRMT R7, R60, 0x5210, R7 ;  /* 0x000052103c077816 */ /* 0x000fc60000000007 */
[----:B------:R-:W3:Y:S04]  /*127f40*/  LDL.LU R60, [R1+0x80] ;  /* 0x00008000013c7983 */ /* 0x000ee80000300800 */
[----:B------:R4:W-:Y:S01]  /*127f50*/  STSM.16.M88.4 [R53], R4 ;  /* 0x0000000435007844 */ /* 0x0009e20000000200 */
[----:B------:R-:W-:-:S03]  /*127f60*/  NOP ;  /* 0x0000000000007918 */ /* 0x000fc60000000000 */
[----:B-1----:R0:W-:Y:S04]  /*127f70*/  STL.64 [R1+0x70], R8 ;  /* 0x0000700801007387 */ /* 0x0021e80000100a00 */
[----:B------:R1:W-:Y:S04]  /*127f80*/  STL.64 [R1+0x78], R10 ;  /* 0x0000780a01007387 */ /* 0x0003e80000100a00 */
[----:B------:R-:W0:Y:S01]  /*127f90*/  LDS.128 R12, [R53] ;  /* 0x00000000350c7984 */ /* 0x000e220000000c00 */
[----:B----4-:R-:W-:-:S03]  /*127fa0*/  LOP3.LUT R4, R25, 0xffff, RZ, 0xc0, !PT ;  /* 0x0000ffff19047812 */ /* 0x010fc600078ec0ff */
[----:B------:R-:W4:Y:S01]  /*127fb0*/  LDL.LU R25, [R1+0x4d00] ;  /* 0x004d000001197983 */ /* 0x000f220000300800 */
[----:B------:R-:W-:-:S03]  /*127fc0*/  LOP3.LUT R5, R26, 0xffff, RZ, 0xc0, !PT ;  /* 0x0000ffff1a057812 */ /* 0x000fc600078ec0ff */
[----:B------:R-:W4:Y:S01]  /*127fd0*/  LDL.LU R26, [R1+0x4cfc] ;  /* 0x004cfc00011a7983 */ /* 0x000f220000300800 */
[----:B------:R-:W-:-:S03]  /*127fe0*/  LOP3.LUT R6, R27, 0xffff, RZ, 0xc0, !PT ;  /* 0x0000ffff1b067812 */ /* 0x000fc600078ec0ff */
[----:B------:R-:W4:Y:S01]  /*127ff0*/  LDL.LU R27, [R1+0x2058] ;  /* 0x00205800011b7983 */ /* 0x000f220000300800 */
[----:B------:R-:W-:-:S03]  /*128000*/  LOP3.LUT R7, R22, 0xffff, RZ, 0xc0, !PT ;  /* 0x0000ffff16077812 */ /* 0x000fc600078ec0ff */
[----:B------:R-:W4:Y:S01]  /*128010*/  LDL.LU R22, [R1+0x204c] ;  /* 0x00204c0001167983 */ /* 0x000f220000300800 */
[----:B0-----:R-:W-:-:S03]  /*128020*/  PRMT R8, R23, 0x4210, R4 ;  /* 0x0000421017087816 */ /* 0x001fc60000000004 */
[----:B------:R-:W4:Y:S01]  /*128030*/  LDL.LU R23, [R1+0x548] ;  /* 0x0005480001177983 */ /* 0x000f220000300800 */
[----:B------:R-:W-:-:S03]  /*128040*/  PRMT R9, R51, 0x4210, R5 ;  /* 0x0000421033097816 */ /* 0x000fc60000000005 */
[----:B------:R-:W4:Y:S01]  /*128050*/  LDL.LU R51, [R1+0x544] ;  /* 0x0005440001337983 */ /* 0x000f220000300800 */
[----:B-1----:R-:W-:-:S03]  /*128060*/  PRMT R10, R47, 0x4210, R6 ;  /* 0x000042102f0a7816 */ /* 0x002fc60000000006 */
[----:B------:R-:W4:Y:S01]  /*128070*/  LDL.LU R47, [R1+0x540] ;  /* 0x00054000012f7983 */ /* 0x000f220000300800 */
[----:B------:R-:W-:-:S03]  /*128080*/  PRMT R11, R21, 0x4210, R7 ;  /* 0x00004210150b7816 */ /* 0x000fc60000000007 */
[----:B------:R-:W4:Y:S01]  /*128090*/  LDL.LU R20, [R1+0x53c] ;  /* 0x00053c0001147983 */ /* 0x000f220000300800 */
[----:B------:R-:W-:-:S03]  /*1280a0*/  NOP ;  /* 0x0000000000007918 */ /* 0x000fc60000000000 */
[----:B------:R-:W-:Y:S01]  /*1280b0*/  STSM.16.M88.4 [R53], R8 ;  /* 0x0000000835007844 */ /* 0x000fe20000000200 */
[----:B------:R-:W-:-:S03]  /*1280c0*/  NOP ;  /* 0x0000000000007918 */ /* 0x000fc60000000000 */
[----:B------:R-:W0:Y:S04]  /*1280d0*/  LDS.128 R8, [R53] ;  /* 0x0000000035087984 */ /* 0x000e280000000c00 */
[----:B------:R-:W-:Y:S04]  /*1280e0*/  STL.64 [R1+0x60], R12 ;  /* 0x0000600c01007387 */ /* 0x000fe80000100a00 */
[----:B------:R-:W-:Y:S01]  /*1280f0*/  STL.64 [R1+0x68], R14 ;  /* 0x0000680e01007387 */ /* 0x000fe20000100a00 */
[----:B------:R-:W-:Y:S01]  /*128100*/  NOP ;  /* 0x0000000000007918 */ /* 0x000fe20000000000 */
[----:B--2---:R-:W-:-:S02]  /*128110*/  PRMT R4, R24, 0x5210, R4 ;  /* 0x0000521018047816 */ /* 0x004fc40000000004 */
[----:B------:R-:W2:Y:S01]  /*128120*/  LDL.LU R24, [R1+0xa0] ;  /* 0x0000a00001187983 */ /* 0x000ea20000300800 */
[----:B---3--:R-:W-:-:S03]  /*128130*/  PRMT R5, R61, 0x5210, R5 ;  /* 0x000052103d057816 */ /* 0x008fc60000000005 */
[----:B------:R-:W3:Y:S01]  /*128140*/  LDL.LU R61, [R1+0x9c] ;  /* 0x00009c00013d7983 */ /* 0x000ee20000300800 */
[----:B------:R-:W-:-:S03]  /*128150*/  PRMT R6, R52, 0x5210, R6 ;  /* 0x0000521034067816 */ /* 0x000fc60000000006 */
[----:B------:R-:W3:Y:S01]  /*128160*/  LDL.LU R52, [R1+0x98] ;  /* 0x0000980001347983 */ /* 0x000ee20000300800 */
[----:B------:R-:W-:-:S03]  /*128170*/  PRMT R7, R60, 0x5210, R7 ;  /* 0x000052103c077816 */ /* 0x000fc60000000007 */
[----:B------:R-:W3:Y:S04]  /*128180*/  LDL.LU R60, [R1+0x94] ;  /* 0x00009400013c7983 */ /* 0x000ee80000300800 */
[----:B------:R4:W-:Y:S01]  /*128190*/  STSM.16.M88.4 [R53], R4 ;  /* 0x0000000435007844 */ /* 0x0009e20000000200 */
[----:B------:R-:W-:-:S03]  /*1281a0*/  NOP ;  /* 0x0000000000007918 */ /* 0x000fc60000000000 */
[----:B0-----:R0:W-:Y:S04]  /*1281b0*/  STL.64 [R1+0x50], R8 ;  /* 0x0000500801007387 */ /* 0x0011e80000100a00 */
        /* <DEDUP_REMOVED lines=16> */
[----:B------:R-:W-:Y:S01]  /*1282c0*/  PRMT R11, R20, 0x4210, R7 ;  /* 0x00004210140b7816 */ /* 0x000fe20000000007 */
[----:B------:R-:W-:Y:S02]  /*1282d0*/  NOP ;  /* 0x0000000000007918 */ /* 0x000fe40000000000 */
[----:B------:R-:W4:Y:S04]  /*1282e0*/  LDL.LU R47, [R1+0x558] ;  /* 0x00055800012f7983 */ /* 0x000f280000300800 */
        /* <DEDUP_REMOVED lines=32> */
[----:B------:R-:W4:Y:S04]  /*1284f0*/  LDL.LU R19, [R1+0x59c] ;  /* 0x00059c0001137983 */ /* 0x000f280000300800 */
[----:B------:R-:W4:Y:S01]  /*128500*/  LDL.LU R20, [R1+0x590] ;  /* 0x0005900001147983 */ /* 0x000f220000300800 */
[----:B------:R-:W-:Y:S01]  /*128510*/  PRMT R11, R47, 0x4210, R7 ;  /* 0x000042102f0b7816 */ /* 0x000fe20000000007 */
[----:B------:R-:W-:-:S04]  /*128520*/  NOP ;  /* 0x0000000000007918 */ /* 0x000fc80000000000 */
        /* <DEDUP_REMOVED lines=100> */
[----:B------:R-:W4:Y:S04]  /*128b70*/  LDL.LU R21, [R1+0x624] ;  /* 0x0006240001157983 */ /* 0x000f280000300800 */
[----:B------:R-:W4:Y:S04]  /*128b80*/  LDL.LU R47, [R1+0x61c] ;  /* 0x00061c00012f7983 */ /* 0x000f280000300800 */
[----:B------:R-:W4:Y:S04]  /*128b90*/  LDL.LU R51, [R1+0x620] ;  /* 0x0006200001337983 */ /* 0x000f280000300800 */
[----:B------:R-:W4:Y:S01]  /*128ba0*/  LDL.LU R23, [R1+0x618] ;  /* 0x0006180001177983 */ /* 0x000f220000300800 */
[----:B------:R-:W-:-:S02]  /*128bb0*/  PRMT R9, R18, 0x4210, R5 ;  /* 0x0000421012097816 */ /* 0x000fc40000000005 */
[----:B-1----:R-:W-:Y:S02]  /*128bc0*/  PRMT R10, R19, 0x4210, R6 ;  /* 0x00004210130a7816 */ /* 0x002fe40000000006 */
        /* <DEDUP_REMOVED lines=18> */
[----:B0-----:R-:W-:Y:S04]  /*128cf0*/  STL.64 [R1+0xd0], R8 ;  /* 0x0000d00801007387 */ /* 0x001fe80000100a00 */
[----:B------:R0:W-:Y:S04]  /*128d00*/  STL.64 [R1+0xd8], R10 ;  /* 0x0000d80a01007387 */ /* 0x0001e80000100a00 */
[----:B------:R-:W1:Y:S01]  /*128d10*/  LDS.128 R12, [R53] ;  /* 0x00000000350c7984 */ /* 0x000e620000000c00 */
[----:B----4-:R-:W-:-:S03]  /*128d20*/  LOP3.LUT R4, R25, 0xffff, RZ, 0xc0, !PT ;  /* 0x0000ffff19047812 */ /* 0x010fc600078ec0ff */
[----:B------:R-:W4:Y:S01]  /*128d30*/  LDL.LU R25, [R1+0x4d7c] ;  /* 0x004d7c0001197983 */ /* 0x000f220000300800 */
[----:B------:R-:W-:-:S03]  /*128d40*/  LOP3.LUT R5, R26, 0xffff, RZ, 0xc0, !PT ;  /* 0x0000ffff1a057812 */ /* 0x000fc600078ec0ff */
[----:B------:R-:W4:Y:S01]  /*128d50*/  LDL.LU R26, [R1+0x4d74] ;  /* 0x004d7400011a7983 */ /* 0x000f220000300800 */
[----:B------:R-:W-:-:S03]  /*128d60*/  LOP3.LUT R6, R27, 0xffff, RZ, 0xc0, !PT ;  /* 0x0000ffff1b067812 */ /* 0x000fc600078ec0ff */
[----:B------:R-:W4:Y:S01]  /*128d70*/  LDL.LU R27, [R1+0x213c] ;  /* 0x00213c00011b7983 */ /* 0x000f220000300800 */
[----:B------:R-:W-:-:S03]  /*128d80*/  LOP3.LUT R7, R22, 0xffff, RZ, 0xc0, !PT ;  /* 0x0000ffff16077812 */ /* 0x000fc600078ec0ff */
[----:B------:R-:W4:Y:S04]  /*128d90*/  LDL.LU R22, [R1+0x2138] ;  /* 0x0021380001167983 */ /* 0x000f280000300800 */
[----:B------:R-:W4:Y:S01]  /*128da0*/  LDL.LU R18, [R1+0x634] ;  /* 0x0006340001127983 */ /* 0x000f220000300800 */
[----:B0-----:R-:W-:-:S03]  /*128db0*/  PRMT R11, R23, 0x4210, R7 ;  /* 0x00004210170b7816 */ /* 0x001fc60000000007 */
[----:B------:R-:W4:Y:S01]  /*128dc0*/  LDL.LU R23, [R1+0x630] ;  /* 0x0006300001177983 */ /* 0x000f220000300800 */
[----:B------:R-:W-:Y:S02]  /*128dd0*/  PRMT R8, R21, 0x4210, R4 ;  /* 0x0000421015087816 */ /* 0x000fe40000000004 */
[----:B------:R-:W-:Y:S01]  /*128de0*/  PRMT R9, R47, 0x4210, R5 ;  /* 0x000042102f097816 */ /* 0x000fe20000000005 */
[----:B------:R-:W4:Y:S01]  /*128df0*/  LDL.LU R19, [R1+0x62c] ;  /* 0x00062c0001137983 */ /* 0x000f220000300800 */
[----:B------:R-:W-:Y:S01]  /*128e00*/  PRMT R10, R51, 0x4210, R6 ;  /* 0x00004210330a7816 */ /* 0x000fe20000000006 */
[----:B------:R-:W-:Y:S02]  /*128e10*/  NOP ;  /* 0x0000000000007918 */ /* 0x000fe40000000000 */
[----:B------:R-:W4:Y:S04]  /*128e20*/  LDL.LU R20, [R1+0x628] ;  /* 0x0006280001147983 */ /* 0x000f280000300800 */
        /* <DEDUP_REMOVED lines=27> */
[----:B------:R-:W4:Y:S04]  /*128fe0*/  LDL.LU R47, [R1+0x644] ;  /* 0x00064400012f7983 */ /* 0x000f280000300800 */
[----:B------:R-:W4:Y:S04]  /*128ff0*/  LDL.LU R51, [R1+0x640] ;  /* 0x0006400001337983 */ /* 0x000f280000300800 */
[----:B------:R-:W4:Y:S01]  /*129000*/  LDL.LU R22, [R1+0x63c] ;  /* 0x00063c0001167983 */ /* 0x000f220000300800 */
[----:B0-----:R-:W-:-:S03]  /*129010*/  PRMT R9, R23, 0x4210, R5 ;  /* 0x0000421017097816 */ /* 0x001fc60000000005 */
[----:B------:R-:W4:Y:S01]  /*129020*/  LDL.LU R23, [R1+0x638] ;  /* 0x0006380001177983 */ /* 0x000f220000300800 */
[----:B------:R-:W-:Y:S02]  /*129030*/  PRMT R8, R18, 0x4210, R4 ;  /* 0x0000421012087816 */ /* 0x000fe40000000004 */
        /* <DEDUP_REMOVED lines=34> */
[----:B------:R-:W-:Y:S02]  /*129260*/  PRMT R8, R47, 0x4210, R4 ;  /* 0x000042102f087816 */ /* 0x000fe40000000004 */
[----:B------:R-:W-:Y:S01]  /*129270*/  PRMT R9, R51, 0x4210, R5 ;  /* 0x0000421033097816 */ /* 0x000fe20000000005 */
[----:B------:R-:W4:Y:S01]  /*129280*/  LDL.LU R19, [R1+0x64c] ;  /* 0x00064c0001137983 */ /* 0x000f220000300800 */
[----:B------:R-:W-:-:S03]  /*129290*/  NOP ;  /* 0x0000000000007918 */ /* 0x000fc60000000000 */
        /* <DEDUP_REMOVED lines=12> */
[----:B------:R-:W3:Y:S04]  /*129360*/  LDL.LU R52, [R1+0x1a4] ;  /* 0x0001a40001347983 */ /* 0x000ee80000300800 */
[----:B------:R-:W3:Y:S01]  /*129370*/  LDL.LU R20, [R1+0x1ac] ;  /* 0x0001ac0001147983 */ /* 0x000ee20000300800 */
[----:B------:R-:W-:-:S03]  /*129380*/  PRMT R7, R60, 0x5210, R7 ;  /* 0x000052103c077816 */ /* 0x000fc60000000007 */
[----:B0-----:R-:W-:Y:S04]  /*129390*/  STL.64 [R1+0x1d0], R8 ;  /* 0x0001d00801007387 */ /* 0x001fe80000100a00 */
[----:B------:R4:W-:Y:S01]  /*1293a0*/  STSM.16.M88.4 [R53], R4 ;  /* 0x0000000435007844 */ /* 0x0009e20000000200 */
[----:B------:R-:W-:-:S03]  /*1293b0*/  NOP ;  /* 0x0000000000007918 */ /* 0x000fc60000000000 */
[----:B------:R0:W-:Y:S04]  /*1293c0*/  STL.64 [R1+0x1d8], R10 ;  /* 0x0001d80a01007387 */ /* 0x0001e80000100a00 */
[----:B------:R-:W1:Y:S01]  /*1293d0*/  LDS.128 R12, [R53] ;  /* 0x00000000350c7984 */ /* 0x000e620000000c00 */
[----:B----4-:R-:W-:-:S03]  /*1293e0*/  LOP3.LUT R4, R25, 0xffff, RZ, 0xc0, !PT ;  /* 0x0000ffff19047812 */ /* 0x010fc600078ec0ff */
        /* <DEDUP_REMOVED lines=8> */
[----:B------:R-:W-:-:S03]  /*129470*/  PRMT R8, R22, 0x4210, R4 ;  /* 0x0000421016087816 */ /* 0x000fc60000000004 */
[----:B------:R-:W4:Y:S01]  /*129480*/  LDL.LU R22, [R1+0x67c] ;  /* 0x00067c0001167983 */ /* 0x000f220000300800 */
[----:B------:R-:W-:-:S03]  /*129490*/  PRMT R9, R23, 0x4210, R5 ;  /* 0x0000421017097816 */ /* 0x000fc60000000005 */
[----:B------:R-:W4:Y:S01]  /*1294a0*/  LDL.LU R23, [R1+0x678] ;  /* 0x0006780001177983 */ /* 0x000f220000300800 */
[----:B------:R-:W-:Y:S02]  /*1294b0*/  LOP3.LUT R7, R18, 0xffff, RZ, 0xc0, !PT ;  /* 0x0000ffff12077812 */ /* 0x000fe400078ec0ff */
[----:B0-----:R-:W-:Y:S02]  /*1294c0*/  PRMT R10, R19, 0x4210, R6 ;  /* 0x00004210130a7816 */ /* 0x001fe40000000006 */
        /* <DEDUP_REMOVED lines=27> */
[----:B------:R-:W-:Y:S02]  /*129680*/  LOP3.LUT R7, R51, 0xffff, RZ, 0xc0, !PT ;  /* 0x0000ffff33077812 */ /* 0x000fe400078ec0ff */
[----:B0-----:R-:W-:Y:S02]  /*129690*/  PRMT R9, R27, 0x4210, R5 ;  /* 0x000042101b097816 */ /* 0x001fe40000000005 */
[----:B------:R-:W4:Y:S01]  /*1296a0*/  LDL.LU R27, [R1+0x21b8] ;  /* 0x0021b800011b7983 */ /* 0x000f220000300800 */
[----:B-1----:R-:W-:-:S03]  /*1296b0*/  PRMT R10, R22, 0x4210, R6 ;  /* 0x00004210160a7816 */ /* 0x002fc60000000006 */
[----:B------:R-:W4:Y:S01]  /*1296c0*/  LDL.LU R22, [R1+0x6c8] ;  /* 0x0006c80001167983 */ /* 0x000f220000300800 */
[----:B------:R-:W-:-:S03]  /*1296d0*/  PRMT R11, R23, 0x4210, R7 ;  /* 0x00004210170b7816 */ /* 0x000fc60000000007 */
[----:B------:R-:W4:Y:S01]  /*1296e0*/  LDL.LU R23, [R1+0x6c4] ;  /* 0x0006c40001177983 */ /* 0x000f220000300800 */
[----:B------:R-:W-:Y:S01]  /*1296f0*/  PRMT R8, R60, 0x4210, R4 ;  /* 0x000042103c087816 */ /* 0x000fe20000000004 */
[----:B------:R-:W-:Y:S02]  /*129700*/  NOP ;  /* 0x0000000000007918 */ /* 0x000fe40000000000 */
[----:B------:R-:W4:Y:S04]  /*129710*/  LDL.LU R51, [R1+0x68c] ;  /* 0x00068c0001337983 */ /* 0x000f280000300800 */
        /* <DEDUP_REMOVED lines=23> */
[----:B------:R-:W4:Y:S04]  /*129890*/  LDL.LU R21, [R1+0x4de0] ;  /* 0x004de00001157983 */ /* 0x000f280000300800 */
[----:B------:R-:W4:Y:S04]  /*1298a0*/  LDL.LU R47, [R1+0x21fc] ;  /* 0x0021fc00012f7983 */ /* 0x000f280000300800 */
[----:B------:R-:W4:Y:S04]  /*1298b0*/  LDL.LU R52, [R1+0x21f8] ;  /* 0x0021f80001347983 */ /* 0x000f280000300800 */
[----:B------:R-:W4:Y:S01]  /*1298c0*/  LDL.LU R26, [R1+0x6d8] ;  /* 0x0006d800011a7983 */ /* 0x000f220000300800 */
[----:B------:R-:W-:-:S03]  /*1298d0*/  LOP3.LUT R7, R27, 0xffff, RZ, 0xc0, !PT ;  /* 0x0000ffff1b077812 */ /* 0x000fc600078ec0ff */
[----:B------:R-:W4:Y:S01]  /*1298e0*/  LDL.LU R27, [R1+0x6d4] ;  /* 0x0006d400011b7983 */ /* 0x000f220000300800 */
[----:B0-----:R-:W-:-:S03]  /*1298f0*/  PRMT R8, R22, 0x4210, R4 ;  /* 0x0000421016087816 */ /* 0x001fc60000000004 */
[----:B------:R-:W4:Y:S01]  /*129900*/  LDL.LU R22, [R1+0x6d0] ;  /* 0x0006d00001167983 */ /* 0x000f220000300800 */
[----:B------:R-:W-:-:S03]  /*129910*/  PRMT R9, R23, 0x4210, R5 ;  /* 0x0000421017097816 */ /* 0x000fc60000000005 */
[----:B------:R-:W4:Y:S01]  /*129920*/  LDL.LU R23, [R1+0x6cc] ;  /* 0x0006cc0001177983 */ /* 0x000f220000300800 */
[----:B------:R-:W-:-:S04]  /*129930*/  LOP3.LUT R6, R18, 0xffff, RZ, 0xc0, !PT ;  /* 0x0000ffff12067812 */ /* 0x000fc800078ec0ff */
        /* <DEDUP_REMOVED lines=26> */
[----:B------:R-:W-:Y:S02]  /*129ae0*/  LOP3.LUT R6, R47, 0xffff, RZ, 0xc0, !PT ;  /* 0x0000ffff2f067812 */ /* 0x000fe400078ec0ff */
[----:B0-----:R-:W-:Y:S02]  /*129af0*/  PRMT R8, R26, 0x4210, R4 ;  /* 0x000042101a087816 */ /* 0x001fe40000000004 */
[----:B------:R-:W4:Y:S01]  /*129b00*/  LDL.LU R26, [R1+0x221c] ;  /* 0x00221c00011a7983 */ /* 0x000f220000300800 */
[----:B------:R-:W-:-:S03]  /*129b10*/  PRMT R9, R27, 0x4210, R5 ;  /* 0x000042101b097816 */ /* 0x000fc60000000005 */
[----:B------:R-:W4:Y:S01]  /*129b20*/  LDL.LU R27, [R1+0x2218] ;  /* 0x00221800011b7983 */ /* 0x000f220000300800 */
[----:B------:R-:W-:Y:S02]  /*129b30*/  LOP3.LUT R7, R52, 0xffff, RZ, 0xc0, !PT ;  /* 0x0000ffff34077812 */ /* 0x000fe400078ec0ff */
[----:B-1----:R-:W-:Y:S02]  /*129b40*/  PRMT R10, R22, 0x4210, R6 ;  /* 0x00004210160a7816 */ /* 0x002fe40000000006 */
[----:B------:R-:W4:Y:S01]  /*129b50*/  LDL.LU R22, [R1+0x6e4] ;  /* 0x0006e40001167983 */ /* 0x000f220000300800 */
[----:B------:R-:W-:Y:S01]  /*129b60*/  PRMT R11, R23, 0x4210, R7 ;  /* 0x00004210170b7816 */ /* 0x000fe20000000007 */
[----:B------:R-:W-:Y:S02]  /*129b70*/  NOP ;  /* 0x0000000000007918 */ /* 0x000fe40000000000 */
[----:B------:R-:W4:Y:S04]  /*129b80*/  LDL.LU R23, [R1+0x6e8] ;  /* 0x0006e80001177983 */ /* 0x000f280000300800 */
        /* <DEDUP_REMOVED lines=9> */
[----:B------:R-:W2:Y:S04]  /*129c20*/  LDL.LU R24, [R1+0x248] ;  /* 0x0002480001187983 */ /* 0x000ea80000300800 */
[----:B------:R-:W2:Y:S01]  /*129c30*/  LDL.LU R18, [R1+0x244] ;  /* 0x0002440001127983 */ /* 0x000ea20000300800 */
[----:B---3--:R-:W-:-:S03]  /*129c40*/  PRMT R5, R51, 0x5210, R5 ;  /* 0x0000521033057816 */ /* 0x008fc60000000005 */
[----:B------:R-:W3:Y:S01]  /*129c50*/  LDL.LU R19, [R1+0x240] ;  /* 0x0002400001137983 */ /* 0x000ee20000300800 */
[----:B------:R-:W-:-:S03]  /*129c60*/  PRMT R6, R60, 0x5210, R6 ;  /* 0x000052103c067816 */ /* 0x000fc60000000006 */
[----:B------:R-:W3:Y:S01]  /*129c70*/  LDL.LU R20, [R1+0x24c] ;  /* 0x00024c0001147983 */ /* 0x000ee20000300800 */
[----:B------:R-:W-:-:S03]  /*129c80*/  PRMT R7, R61, 0x5210, R7 ;  /* 0x000052103d077816 */ /* 0x000fc60000000007 */
[----:B0-----:R-:W-:Y:S04]  /*129c90*/  STL.64 [R1+0x1f0], R8 ;  /* 0x0001f00801007387 */ /* 0x001fe80000100a00 */
[----:B------:R-:W-:Y:S04]  /*129ca0*/  STL.64 [R1+0x1f8], R10 ;  /* 0x0001f80a01007387 */ /* 0x000fe80000100a00 */
[----:B------:R-:W3:Y:S04]  /*129cb0*/  LDL.LU R51, [R1+0x4e08] ;  /* 0x004e080001337983 */ /* 0x000ee80000300800 */
[----:B------:R4:W-:Y:S01]  /*129cc0*/  STSM.16.M88.4 [R53], R4 ;  /* 0x0000000435007844 */ /* 0x0009e20000000200 */
[----:B------:R-:W-:-:S03]  /*129cd0*/  NOP ;  /* 0x0000000000007918 */ /* 0x000fc60000000000 */
[----:B------:R-:W3:Y:S04]  /*129ce0*/  LDL.LU R60, [R1+0x4e04] ;  /* 0x004e0400013c7983 */ /* 0x000ee80000300800 */
[----:B------:R-:W3:Y:S04]  /*129cf0*/  LDL.LU R61, [R1+0x4c90] ;  /* 0x004c9000013d7983 */ /* 0x000ee80000300800 */
[----:B------:R-:W0:Y:S01]  /*129d00*/  LDS.128 R12, [R53] ;  /* 0x00000000350c7984 */ /* 0x000e220000000c00 */
[----:B----4-:R-:W-:-:S03]  /*129d10*/  LOP3.LUT R4, R25, 0xffff, RZ, 0xc0, !PT ;  /* 0x0000ffff19047812 */ /* 0x010fc600078ec0ff */
[----:B------:R-:W4:Y:S01]  /*129d20*/  LDL.LU R25, [R1+0x4c8c] ;  /* 0x004c8c0001197983 */ /* 0x000f220000300800 */
[----:B------:R-:W-:Y:S02]  /*129d30*/  LOP3.LUT R5, R21, 0xffff, RZ, 0xc0, !PT ;  /* 0x0000ffff15057812 */ /* 0x000fe400078ec0ff */
[----:B------:R-:W-:Y:S02]  /*129d40*/  LOP3.LUT R6, R26, 0xffff, RZ, 0xc0, !PT ;  /* 0x0000ffff1a067812 */ /* 0x000fe400078ec0ff */
[----:B------:R-:W4:Y:S01]  /*129d50*/  LDL.LU R26, [R1+0x714] ;  /* 0x00071400011a7983 */ /* 0x000f220000300800 */
[----:B------:R-:W-:-:S03]  /*129d60*/  LOP3.LUT R7, R27, 0xffff, RZ, 0xc0, !PT ;  /* 0x0000ffff1b077812 */ /* 0x000fc600078ec0ff */
[----:B------:R-:W4:Y:S01]  /*129d70*/  LDL.LU R27, [R1+0x710] ;  /* 0x00071000011b7983 */ /* 0x000f220000300800 */
[----:B------:R-:W-:-:S03]  /*129d80*/  PRMT R8, R22, 0x4210, R4 ;  /* 0x0000421016087816 */ /* 0x000fc60000000004 */
[----:B------:R-:W4:Y:S01]  /*129d90*/  LDL.LU R22, [R1+0x70c] ;  /* 0x00070c0001167983 */ /* 0x000f220000300800 */
[----:B------:R-:W-:-:S03]  /*129da0*/  PRMT R9, R23, 0x4210, R5 ;  /* 0x0000421017097816 */ /* 0x000fc60000000005 */
[----:B------:R-:W4:Y:S01]  /*129db0*/  LDL.LU R23, [R1+0x6ec] ;  /* 0x0006ec0001177983 */ /* 0x000f220000300800 */
[----:B------:R-:W-:Y:S02]  /*129dc0*/  PRMT R10, R47, 0x4210, R6 ;  /* 0x000042102f0a7816 */ /* 0x000fe40000000006 */
[----:B------:R-:W-:Y:S01]  /*129dd0*/  PRMT R11, R52, 0x4210, R7 ;  /* 0x00004210340b7816 */ /* 0x000fe20000000007 */
[----:B------:R-:W-:-:S04]  /*129de0*/  NOP ;  /* 0x0000000000007918 */ /* 0x000fc80000000000 */
[----:B------:R-:W-:Y:S01]  /*129df0*/  STSM.16.M88.4 [R53], R8 ;  /* 0x0000000835007844 */ /* 0x000fe20000000200 */
[----:B------:R-:W-:-:S03]  /*129e00*/  NOP ;  /* 0x0000000000007918 */ /* 0x000fc60000000000 */
[----:B------:R-:W1:Y:S04]  /*129e10*/  LDS.128 R8, [R53] ;  /* 0x0000000035087984 */ /* 0x000e680000000c00 */
[----:B0-----:R-:W-:Y:S04]  /*129e20*/  STL.64 [R1+0x1e0], R12 ;  /* 0x0001e00c01007387 */ /* 0x001fe80000100a00 */
[----:B------:R-:W-:Y:S01]  /*129e30*/  STL.64 [R1+0x1e8], R14 ;  /* 0x0001e80e01007387 */ /* 0x000fe20000100a00 */
[----:B------:R-:W-:-:S03]  /*129e40*/  NOP ;  /* 0x0000000000007918 */ /* 0x000fc60000000000 */
[----:B------:R-:W4:Y:S04]  /*129e50*/  LDL.LU R21, [R1+0x27c] ;  /* 0x00027c0001157983 */ /* 0x000f280000300800 */
[----:B------:R-:W4:Y:S04]  /*129e60*/  LDL.LU R47, [R1+0x278] ;  /* 0x00027800012f7983 */ /* 0x000f280000300800 */
[----:B------:R-:W4:Y:S01]  /*129e70*/  LDL.LU R52, [R1+0x274] ;  /* 0x0002740001347983 */ /* 0x000f220000300800 */
[----:B--2---:R-:W-:-:S03]  /*129e80*/  PRMT R4, R24, 0x5210, R4 ;  /* 0x0000521018047816 */ /* 0x004fc60000000004 */
[----:B------:R-:W2:Y:S01]  /*129e90*/  LDL.LU R24, [R1+0x230] ;  /* 0x0002300001187983 */ /* 0x000ea20000300800 */
[----:B------:R-:W-:Y:S02]  /*129ea0*/  PRMT R5, R18, 0x5210, R5 ;  /* 0x0000521012057816 */ /* 0x000fe40000000005 */
[----:B---3--:R-:W-:Y:S02]  /*129eb0*/  PRMT R6, R19, 0x5210, R6 ;  /* 0x0000521013067816 */ /* 0x008fe40000000006 */
[----:B------:R-:W-:Y:S01]  /*129ec0*/  PRMT R7, R20, 0x5210, R7 ;  /* 0x0000521014077816 */ /* 0x000fe20000000007 */
[----:B-1----:R-:W-:Y:S04]  /*129ed0*/  STL.64 [R1+0x260], R8 ;  /* 0x0002600801007387 */ /* 0x002fe80000100a00 */
[----:B------:R0:W-:Y:S01]  /*129ee0*/  STSM.16.M88.4 [R53], R4 ;  /* 0x0000000435007844 */ /* 0x0001e20000000200 */
[----:B------:R-:W-:-:S03]  /*129ef0*/  NOP ;  /* 0x0000000000007918 */ /* 0x000fc60000000000 */
[----:B------:R1:W-:Y:S04]  /*129f00*/  STL.64 [R1+0x268], R10 ;  /* 0x0002680a01007387 */ /* 0x0003e80000100a00 */
[----:B------:R-:W3:Y:S01]  /*129f10*/  LDS.128 R12, [R53] ;  /* 0x00000000350c7984 */ /* 0x000ee20000000c00 */
[----:B0-----:R-:W-:Y:S02]  /*129f20*/  LOP3.LUT R4, R51, 0xffff, RZ, 0xc0, !PT ;  /* 0x0000ffff33047812 */ /* 0x001fe400078ec0ff */
[----:B------:R-:W-:Y:S01]  /*129f30*/  LOP3.LUT R5, R60, 0xffff, RZ, 0xc0, !PT ;  /* 0x0000ffff3c057812 */ /* 0x000fe200078ec0ff */
[----:B------:R-:W2:Y:S01]  /*129f40*/  LDL.LU R51, [R1+0x4e1c] ;  /* 0x004e1c0001337983 */ /* 0x000ea20000300800 */
[----:B------:R-:W-:Y:S02]  /*129f50*/  LOP3.LUT R6, R61, 0xffff, RZ, 0xc0, !PT ;  /* 0x0000ffff3d067812 */ /* 0x000fe400078ec0ff */
[----:B----4-:R-:W-:-:S02]  /*129f60*/  LOP3.LUT R7, R25, 0xffff, RZ, 0xc0, !PT ;  /* 0x0000ffff19077812 */ /* 0x010fc400078ec0ff */
[----:B------:R-:W4:Y:S01]  /*129f70*/  LDL.LU R25, [R1+0x4e18] ;  /* 0x004e180001197983 */ /* 0x000f220000300800 */
[----:B------:R-:W-:-:S03]  /*129f80*/  PRMT R8, R26, 0x4210, R4 ;  /* 0x000042101a087816 */ /* 0x000fc60000000004 */
[----:B------:R-:W4:Y:S01]  /*129f90*/  LDL.LU R26, [R1+0x4ca0] ;  /* 0x004ca000011a7983 */ /* 0x000f220000300800 */
[----:B------:R-:W-:-:S03]  /*129fa0*/  PRMT R9, R27, 0x4210, R5 ;  /* 0x000042101b097816 */ /* 0x000fc60000000005 */
[----:B------:R-:W4:Y:S01]  /*129fb0*/  LDL.LU R27, [R1+0x4c98] ;  /* 0x004c9800011b7983 */ /* 0x000f220000300800 */
[----:B-1----:R-:W-:-:S03]  /*129fc0*/  PRMT R10, R22, 0x4210, R6 ;  /* 0x00004210160a7816 */ /* 0x002fc60000000006 */
[----:B------:R-:W4:Y:S04]  /*129fd0*/  LDL.LU R60, [R1+0x724] ;  /* 0x00072400013c7983 */ /* 0x000f280000300800 */
[----:B------:R-:W4:Y:S04]  /*129fe0*/  LDL.LU R22, [R1+0x720] ;  /* 0x0007200001167983 */ /* 0x000f280000300800 */
[----:B------:R-:W4:Y:S01]  /*129ff0*/  LDL.LU R61, [R1+0x71c] ;  /* 0x00071c00013d7983 */ /* 0x000f220000300800 */
[----:B------:R-:W-:Y:S01]  /*12a000*/  PRMT R11, R23, 0x4210, R7 ;  /* 0x00004210170b7816 */ /* 0x000fe20000000007 */
[----:B------:R-:W-:-:S02]  /*12a010*/  NOP ;  /* 0x0000000000007918 */ /* 0x000fc40000000000 */
[----:B------:R-:W4:Y:S04]  /*12a020*/  LDL.LU R23, [R1+0x718] ;  /* 0x0007180001177983 */ /* 0x000f280000300800 */
[----:B------:R-:W-:Y:S01]  /*12a030*/  STSM.16.M88.4 [R53], R8 ;  /* 0x0000000835007844 */ /* 0x000fe20000000200 */
[----:B------:R-:W-:-:S03]  /*12a040*/  NOP ;  /* 0x0000000000007918 */ /* 0x000fc60000000000 */
[----:B------:R-:W0:Y:S04]  /*12a050*/  LDS.128 R8, [R53] ;  /* 0x0000000035087984 */ /* 0x000e280000000c00 */
[----:B---3--:R-:W-:Y:S04]  /*12a060*/  STL.64 [R1+0x250], R12 ;  /* 0x0002500c01007387 */ /* 0x008fe80000100a00 */
[----:B------:R-:W-:Y:S01]  /*12a070*/  STL.64 [R1+0x258], R14 ;  /* 0x0002580e01007387 */ /* 0x000fe20000100a00 */
[----:B------:R-:W-:-:S03]  /*12a080*/  NOP ;  /* 0x0000000000007918 */ /* 0x000fc60000000000 */
[----:B------:R-:W3:Y:S01]  /*12a090*/  LDL.LU R18, [R1+0x284] ;  /* 0x0002840001127983 */ /* 0x000ee20000300800 */
[----:B------:R-:W-:-:S03]  /*12a0a0*/  PRMT R4, R21, 0x5210, R4 ;  /* 0x0000521015047816 */ /* 0x000fc60000000004 */
[----:B------:R-:W3:Y:S01]  /*12a0b0*/  LDL.LU R19, [R1+0x280] ;  /* 0x0002800001137983 */ /* 0x000ee20000300800 */
[----:B------:R-:W-:-:S03]  /*12a0c0*/  PRMT R5, R47, 0x5210, R5 ;  /* 0x000052102f057816 */ /* 0x000fc60000000005 */
[----:B------:R-:W3:Y:S01]  /*12a0d0*/  LDL.LU R20, [R1+0x288] ;  /* 0x0002880001147983 */ /* 0x000ee20000300800 */
[----:B------:R-:W-:-:S03]  /*12a0e0*/  PRMT R6, R52, 0x5210, R6 ;  /* 0x0000521034067816 */ /* 0x000fc60000000006 */
[----:B------:R-:W3:Y:S04]  /*12a0f0*/  LDL.LU R21, [R1+0x270] ;  /* 0x0002700001157983 */ /* 0x000ee80000300800 */
[----:B------:R-:W3:Y:S04]  /*12a100*/  LDL.LU R47, [R1+0x4e30] ;  /* 0x004e3000012f7983 */ /* 0x000ee80000300800 */
[----:B------:R-:W3:Y:S04]  /*12a110*/  LDL.LU R52, [R1+0x4e2c] ;  /* 0x004e2c0001347983 */ /* 0x000ee80000300800 */
[----:B0-----:R-:W-:Y:S04]  /*12a120*/  STL.64 [R1+0x240], R8 ;  /* 0x0002400801007387 */ /* 0x001fe80000100a00 */
[----:B------:R-:W-:Y:S01]  /*12a130*/  STL.64 [R1+0x248], R10 ;  /* 0x0002480a01007387 */ /* 0x000fe20000100a00 */
[----:B--2---:R-:W-:-:S03]  /*12a140*/  PRMT R7, R24, 0x5210, R7 ;  /* 0x0000521018077816 */ /* 0x004fc60000000007 */
[----:B------:R-:W2:Y:S04]  /*12a150*/  LDL.LU R24, [R1+0x4cb4] ;  /* 0x004cb40001187983 */ /* 0x000ea80000300800 */
[----:B------:R0:W-:Y:S01]  /*12a160*/  STSM.16.M88.4 [R53], R4 ;  /* 0x0000000435007844 */ /* 0x0001e20000000200 */
[----:B------:R-:W-:-:S03]  /*12a170*/  NOP ;  /* 0x0000000000007918 */ /* 0x000fc60000000000 */
[----:B------:R-:W1:Y:S01]  /*12a180*/  LDS.128 R12, [R53] ;  /* 0x00000000350c7984 */ /* 0x000e620000000c00 */
[----:B0-----:R-:W-:Y:S02]  /*12a190*/  LOP3.LUT R4, R51, 0xffff, RZ, 0xc0, !PT ;  /* 0x0000ffff33047812 */ /* 0x001fe400078ec0ff */
[----:B----4-:R-:W-:Y:S02]  /*12a1a0*/  LOP3.LUT R5, R25, 0xffff, RZ, 0xc0, !PT ;  /* 0x0000ffff19057812 */ /* 0x010fe400078ec0ff */
[----:B------:R-:W4:Y:S01]  /*12a1b0*/  LDL.LU R25, [R1+0x4cb0] ;  /* 0x004cb00001197983 */ /* 0x000f220000300800 */
[----:B------:R-:W-:-:S03]  /*12a1c0*/  LOP3.LUT R6, R26, 0xffff, RZ, 0xc0, !PT ;  /* 0x0000ffff1a067812 */ /* 0x000fc600078ec0ff */
[----:B------:R-:W4:Y:S01]  /*12a1d0*/  LDL.LU R26, [R1+0x774] ;  /* 0x00077400011a7983 */ /* 0x000f220000300800 */
[----:B------:R-:W-:-:S03]  /*12a1e0*/  LOP3.LUT R7, R27, 0xffff, RZ, 0xc0, !PT ;  /* 0x0000ffff1b077812 */ /* 0x000fc600078ec0ff */
[----:B------:R-:W4:Y:S01]  /*12a1f0*/  LDL.LU R27, [R1+0x770] ;  /* 0x00077000011b7983 */ /* 0x000f220000300800 */
[----:B------:R-:W-:-:S03]  /*12a200*/  PRMT R8, R60, 0x4210, R4 ;  /* 0x000042103c087816 */ /* 0x000fc60000000004 */
[----:B------:R-:W4:Y:S01]  /*12a210*/  LDL.LU R60, [R1+0x72c] ;  /* 0x00072c00013c7983 */ /* 0x000f220000300800 */
[----:B------:R-:W-:-:S03]  /*12a220*/  PRMT R9, R22, 0x4210, R5 ;  /* 0x0000421016097816 */ /* 0x000fc60000000005 */
[----:B------:R-:W4:Y:S01]  /*12a230*/  LDL.LU R22, [R1+0x728] ;  /* 0x0007280001167983 */ /* 0x000f220000300800 */
[----:B------:R-:W-:-:S03]  /*12a240*/  PRMT R10, R61, 0x4210, R6 ;  /* 0x000042103d0a7816 */ /* 0x000fc60000000006 */
[----:B------:R-:W4:Y:S04]  /*12a250*/  LDL.LU R51, [R1+0x294] ;  /* 0x0002940001337983 */ /* 0x000f280000300800 */
[----:B------:R-:W4:Y:S01]  /*12a260*/  LDL.LU R61, [R1+0x290] ;  /* 0x00029000013d7983 */ /* 0x000f220000300800 */
[----:B------:R-:W-:Y:S01]  /*12a270*/  PRMT R11, R23, 0x4210, R7 ;  /* 0x00004210170b7816 */ /* 0x000fe20000000007 */
[----:B------:R-:W-:Y:S02]  /*12a280*/  NOP ;  /* 0x0000000000007918 */ /* 0x000fe40000000000 */
[----:B-1----:R-:W-:Y:S04]  /*12a290*/  STL.64 [R1+0x230], R12 ;  /* 0x0002300c01007387 */ /* 0x002fe80000100a00 */
[----:B------:R-:W-:Y:S04]  /*12a2a0*/  STL.64 [R1+0x238], R14 ;  /* 0x0002380e01007387 */ /* 0x000fe80000100a00 */
[----:B------:R-:W4:Y:S04]  /*12a2b0*/  LDL.LU R23, [R1+0x28c] ;  /* 0x00028c0001177983 */ /* 0x000f280000300800 */
[----:B------:R-:W-:Y:S01]  /*12a2c0*/  STSM.16.M88.4 [R53], R8 ;  /* 0x0000000835007844 */ /* 0x000fe20000000200 */
[----:B------:R-:W-:-:S03]  /*12a2d0*/  NOP ;  /* 0x0000000000007918 */ /* 0x000fc60000000000 */
[----:B------:R-:W0:Y:S01]  /*12a2e0*/  LDS.128 R8, [R53] ;  /* 0x0000000035087984 */ /* 0x000e220000000c00 */
[----:B---3--:R-:W-:Y:S02]  /*12a2f0*/  PRMT R4, R18, 0x5210, R4 ;  /* 0x0000521012047816 */ /* 0x008fe40000000004 */
[----:B------:R-:W-:Y:S02]  /*12a300*/  PRMT R5, R19, 0x5210, R5 ;  /* 0x0000521013057816 */ /* 0x000fe40000000005 */
[----:B------:R-:W-:Y:S02]  /*12a310*/  PRMT R6, R20, 0x5210, R6 ;  /* 0x0000521014067816 */ /* 0x000fe40000000006 */
[----:B------:R-:W-:Y:S01]  /*12a320*/  PRMT R7, R21, 0x5210, R7 ;  /* 0x0000521015077816 */ /* 0x000fe20000000007 */
[----:B------:R-:W-:-:S04]  /*12a330*/  NOP ;  /* 0x0000000000007918 */ /* 0x000fc80000000000 */
[----:B------:R1:W-:Y:S01]  /*12a340*/  STSM.16.M88.4 [R53], R4 ;  /* 0x0000000435007844 */ /* 0x0003e20000000200 */
[----:B------:R-:W-:-:S03]  /*12a350*/  NOP ;  /* 0x0000000000007918 */ /* 0x000fc60000000000 */
[----:B------:R-:W3:Y:S01]  /*12a360*/  LDS.128 R12, [R53] ;  /* 0x00000000350c7984 */ /* 0x000ee20000000c00 */
[----:B-1----:R-:W-:Y:S02]  /*12a370*/  LOP3.LUT R4, R47, 0xffff, RZ, 0xc0, !PT ;  /* 0x0000ffff2f047812 */ /* 0x002fe400078ec0ff */
[----:B------:R-:W-:Y:S01]  /*12a380*/  LOP3.LUT R5, R52, 0xffff, RZ, 0xc0, !PT ;  /* 0x0000ffff34057812 */ /* 0x000fe200078ec0ff */
[----:B0-----:R0:W-:Y:S04]  /*12a390*/  STL.64 [R1+0x2c0], R8 ;  /* 0x0002c00801007387 */ /* 0x0011e80000100a00 */
[----:B------:R1:W-:Y:S04]  /*12a3a0*/  STL.64 [R1+0x2c8], R10 ;  /* 0x0002c80a01007387 */ /* 0x0003e80000100a00 */
[----:B------:R-:W4:Y:S01]  /*12a3b0*/  LDL.LU R47, [R1+0x4e40] ;  /* 0x004e4000012f7983 */ /* 0x000f220000300800 */
[----:B--2---:R-:W-:-:S03]  /*12a3c0*/  LOP3.LUT R6, R24, 0xffff, RZ, 0xc0, !PT ;  /* 0x0000ffff18067812 */ /* 0x004fc600078ec0ff */
[----:B------:R-:W2:Y:S01]  /*12a3d0*/  LDL.LU R24, [R1+0x4e3c] ;  /* 0x004e3c0001187983 */ /* 0x000ea20000300800 */
[----:B----4-:R-:W-:-:S03]  /*12a3e0*/  LOP3.LUT R7, R25, 0xffff, RZ, 0xc0, !PT ;  /* 0x0000ffff19077812 */ /* 0x010fc600078ec0ff */
        /* <DEDUP_REMOVED lines=10> */
[----:B------:R-:W4:Y:S04]  /*12a490*/  LDL.LU R22, [R1+0x778] ;  /* 0x0007780001167983 */ /* 0x000f280000300800 */
[----:B---3--:R-:W-:Y:S04]  /*12a4a0*/  STL.64 [R1+0x2b0], R12 ;  /* 0x0002b00c01007387 */ /* 0x008fe80000100a00 */
[----:B------:R-:W-:Y:S04]  /*12a4b0*/  STL.64 [R1+0x2b8], R14 ;  /* 0x0002b80e01007387 */ /* 0x000fe80000100a00 */
[----:B------:R-:W3:Y:S01]  /*12a4c0*/  LDL.LU R19, [R1+0x2d8] ;  /* 0x0002d80001137983 */ /* 0x000ee20000300800 */
[----:B------:R-:W-:-:S03]  /*12a4d0*/  PRMT R6, R23, 0x5210, R6 ;  /* 0x0000521017067816 */ /* 0x000fc60000000006 */
[----:B------:R-:W3:Y:S04]  /*12a4e0*/  LDL.LU R23, [R1+0x2e0] ;  /* 0x0002e00001177983 */ /* 0x000ee80000300800 */
[----:B------:R-:W3:Y:S04]  /*12a4f0*/  LDL.LU R20, [R1+0x2d4] ;  /* 0x0002d40001147983 */ /* 0x000ee80000300800 */
[----:B------:R-:W3:Y:S01]  /*12a500*/  LDL.LU R21, [R1+0x2dc] ;  /* 0x0002dc0001157983 */ /* 0x000ee20000300800 */
[----:B------:R-:W-:Y:S02]  /*12a510*/  PRMT R4, R51, 0x5210, R4 ;  /* 0x0000521033047816 */ /* 0x000fe40000000004 */
[----:B------:R-:W-:Y:S01]  /*12a520*/  PRMT R5, R61, 0x5210, R5 ;  /* 0x000052103d057816 */ /* 0x000fe20000000005 */
[----:B------:R-:W3:Y:S04]  /*12a530*/  LDL.LU R51, [R1+0x4e58] ;  /* 0x004e580001337983 */ /* 0x000ee80000300800 */
[----:B------:R-:W3:Y:S04]  /*12a540*/  LDL.LU R61, [R1+0x4e50] ;  /* 0x004e5000013d7983 */ /* 0x000ee80000300800 */
[----:B------:R-:W-:Y:S01]  /*12a550*/  STSM.16.M88.4 [R53], R8 ;  /* 0x0000000835007844 */ /* 0x000fe20000000200 */
[----:B------:R-:W-:-:S03]  /*12a560*/  NOP ;  /* 0x0000000000007918 */ /* 0x000fc60000000000 */
[----:B------:R-:W0:Y:S01]  /*12a570*/  LDS.128 R8, [R53] ;  /* 0x0000000035087984 */ /* 0x000e220000000c00 */
[----:B------:R-:W-:Y:S01]  /*12a580*/  PRMT R7, R55, 0x5210, R7 ;  /* 0x0000521037077816 */ /* 0x000fe20000000007 */
[----:B------:R-:W-:-:S04]  /*12a590*/  NOP ;  /* 0x0000000000007918 */ /* 0x000fc80000000000 */
[----:B------:R1:W-:Y:S01]  /*12a5a0*/  STSM.16.M88.4 [R53], R4 ;  /* 0x0000000435007844 */ /* 0x0003e20000000200 */
[----:B------:R-:W-:-:S03]  /*12a5b0*/  NOP ;  /* 0x0000000000007918 */ /* 0x000fc60000000000 */
[----:B------:R-:W2:Y:S01]  /*12a5c0*/  LDS.128 R12, [R53] ;  /* 0x00000000350c7984 */ /* 0x000ea20000000c00 */
[----:B-1----:R-:W-:-:S03]  /*12a5d0*/  LOP3.LUT R4, R47, 0xffff, RZ, 0xc0, !PT ;  /* 0x0000ffff2f047812 */ /* 0x002fc600078ec0ff */
[----:B0-----:R0:W-:Y:S04]  /*12a5e0*/  STL.64 [R1+0x2a0], R8 ;  /* 0x0002a00801007387 */ /* 0x0011e80000100a00 */
[----:B------:R1:W-:Y:S01]  /*12a5f0*/  STL.64 [R1+0x2a8], R10 ;  /* 0x0002a80a01007387 */ /* 0x0003e20000100a00 */
[----:B--2---:R-:W-:-:S03]  /*12a600*/  LOP3.LUT R5, R24, 0xffff, RZ, 0xc0, !PT ;  /* 0x0000ffff18057812 */ /* 0x004fc600078ec0ff */
[----:B------:R-:W2:Y:S01]  /*12a610*/  LDL.LU R24, [R1+0x4ce0] ;  /* 0x004ce00001187983 */ /* 0x000ea20000300800 */
[----:B----4-:R-:W-:-:S03]  /*12a620*/  LOP3.LUT R6, R25, 0xffff, RZ, 0xc0, !PT ;  /* 0x0000ffff19067812 */ /* 0x010fc600078ec0ff */
[----:B------:R-:W4:Y:S01]  /*12a630*/  LDL.LU R25, [R1+0x4cdc] ;  /* 0x004cdc0001197983 */ /* 0x000f220000300800 */
[----:B------:R-:W-:-:S03]  /*12a640*/  LOP3.LUT R7, R26, 0xffff, RZ, 0xc0, !PT ;  /* 0x0000ffff1a077812 */ /* 0x000fc600078ec0ff */
[----:B------:R-:W4:Y:S01]  /*12a650*/  LDL.LU R26, [R1+0x7cc] ;  /* 0x0007cc00011a7983 */ /* 0x000f220000300800 */
[----:B0-----:R-:W-:-:S03]  /*12a660*/  PRMT R8, R27, 0x4210, R4 ;  /* 0x000042101b087816 */ /* 0x001fc60000000004 */
[----:B------:R-:W4:Y:S01]  /*12a670*/  LDL.LU R27, [R1+0x7c4] ;  /* 0x0007c400011b7983 */ /* 0x000f220000300800 */
[----:B------:R-:W-:-:S03]  /*12a680*/  PRMT R9, R52, 0x4210, R5 ;  /* 0x0000421034097816 */ /* 0x000fc60000000005 */
[----:B------:R-:W4:Y:S04]  /*12a690*/  LDL.LU R52, [R1+0x7c0] ;  /* 0x0007c00001347983 */ /* 0x000f280000300800 */
[----:B------:R-:W4:Y:S01]  /*12a6a0*/  LDL.LU R47, [R1+0x7bc] ;  /* 0x0007bc00012f7983 */ /* 0x000f220000300800 */
[----:B-1----:R-:W-:-:S03]  /*12a6b0*/  PRMT R10, R60, 0x4210, R6 ;  /* 0x000042103c0a7816 */ /* 0x002fc60000000006 */
[----:B------:R-:W4:Y:S01]  /*12a6c0*/  LDL.LU R60, [R1+0x2e8] ;  /* 0x0002e800013c7983 */ /* 0x000f220000300800 */
[----:B------:R-:W-:Y:S01]  /*12a6d0*/  PRMT R11, R22, 0x4210, R7 ;  /* 0x00004210160b7816 */ /* 0x000fe20000000007 */
[----:B------:R-:W-:Y:S02]  /*12a6e0*/  NOP ;  /* 0x0000000000007918 */ /* 0x000fe40000000000 */
[----:B------:R-:W4:Y:S04]  /*12a6f0*/  LDL.LU R22, [R1+0x2e4] ;  /* 0x0002e40001167983 */ /* 0x000f280000300800 */
[----:B------:R-:W-:Y:S04]  /*12a700*/  STL.64 [R1+0x290], R12 ;  /* 0x0002900c01007387 */ /* 0x000fe80000100a00 */
[----:B------:R-:W-:Y:S01]  /*12a710*/  STL.64 [R1+0x298], R14 ;  /* 0x0002980e01007387 */ /* 0x000fe20000100a00 */
[----:B---3--:R-:W-:-:S03]  /*12a720*/  PRMT R5, R23, 0x5210, R5 ;  /* 0x0000521017057816 */ /* 0x008fc60000000005 */
[----:B------:R-:W3:Y:S04]  /*12a730*/  LDL.LU R23, [R1+0x2ec] ;  /* 0x0002ec0001177983 */ /* 0x000ee80000300800 */
[----:B------:R-:W-:Y:S01]  /*12a740*/  STSM.16.M88.4 [R53], R8 ;  /* 0x0000000835007844 */ /* 0x000fe20000000200 */
[----:B------:R-:W-:-:S03]  /*12a750*/  NOP ;  /* 0x0000000000007918 */ /* 0x000fc60000000000 */
[----:B------:R-:W0:Y:S01]  /*12a760*/  LDS.128 R8, [R53] ;  /* 0x0000000035087984 */ /* 0x000e220000000c00 */
[----:B------:R-:W-:Y:S02]  /*12a770*/  PRMT R4, R19, 0x5210, R4 ;  /* 0x0000521013047816 */ /* 0x000fe40000000004 */
[----:B------:R-:W-:Y:S02]  /*12a780*/  PRMT R6, R20, 0x5210, R6 ;  /* 0x0000521014067816 */ /* 0x000fe40000000006 */
[----:B------:R-:W-:Y:S01]  /*12a790*/  PRMT R7, R21, 0x5210, R7 ;  /* 0x0000521015077816 */ /* 0x000fe20000000007 */
[----:B------:R-:W-:-:S04]  /*12a7a0*/  NOP ;  /* 0x0000000000007918 */ /* 0x000fc80000000000 */
[----:B------:R1:W-:Y:S01]  /*12a7b0*/  STSM.16.M88.4 [R53], R4 ;  /* 0x0000000435007844 */ /* 0x0003e20000000200 */
[----:B------:R-:W-:-:S03]  /*12a7c0*/  NOP ;  /* 0x0000000000007918 */ /* 0x000fc60000000000 */
[----:B------:R-:W2:Y:S01]  /*12a7d0*/  LDS.128 R12, [R53] ;  /* 0x00000000350c7984 */ /* 0x000ea20000000c00 */
[----:B-1----:R-:W-:-:S03]  /*12a7e0*/  LOP3.LUT R5, R61, 0xffff, RZ, 0xc0, !PT ;  /* 0x0000ffff3d057812 */ /* 0x002fc600078ec0ff */
[----:B0-----:R0:W-:Y:S04]  /*12a7f0*/  STL.64 [R1+0x280], R8 ;  /* 0x0002800801007387 */ /* 0x0011e80000100a00 */
[----:B------:R1:W-:Y:S04]  /*12a800*/  STL.64 [R1+0x288], R10 ;  /* 0x0002880a01007387 */ /* 0x0003e80000100a00 */
[----:B------:R-:W3:Y:S04]  /*12a810*/  LDL.LU R20, [R1+0x4e68] ;  /* 0x004e680001147983 */ /* 0x000ee80000300800 */
[----:B------:R-:W3:Y:S01]  /*12a820*/  LDL.LU R61, [R1+0x4e64] ;  /* 0x004e6400013d7983 */ /* 0x000ee20000300800 */
[----:B------:R-:W-:-:S02]  /*12a830*/  LOP3.LUT R4, R51, 0xffff, RZ, 0xc0, !PT ;  /* 0x0000ffff33047812 */ /* 0x000fc400078ec0ff */
[----:B--2---:R-:W-:Y:S02]  /*12a840*/  LOP3.LUT R6, R24, 0xffff, RZ, 0xc0, !PT ;  /* 0x0000ffff18067812 */ /* 0x004fe400078ec0ff */
        /* <DEDUP_REMOVED lines=11> */
[----:B------:R-:W-:Y:S02]  /*12a900*/  NOP ;  /* 0x0000000000007918 */ /* 0x000fe40000000000 */
[----:B------:R-:W-:Y:S04]  /*12a910*/  STL.64 [R1+0x270], R12 ;  /* 0x0002700c01007387 */ /* 0x000fe80000100a00 */
[----:B------:R-:W-:Y:S01]  /*12a920*/  STL.64 [R1+0x278], R14 ;  /* 0x0002780e01007387 */ /* 0x000fe20000100a00 */
[----:B------:R-:W-:-:S03]  /*12a930*/  PRMT R5, R22, 0x5210, R5 ;  /* 0x0000521016057816 */ /* 0x000fc60000000005 */
[----:B------:R-:W4:Y:S04]  /*12a940*/  LDL.LU R21, [R1+0x3a4] ;  /* 0x0003a40001157983 */ /* 0x000f280000300800 */
[----:B------:R-:W4:Y:S01]  /*12a950*/  LDL.LU R22, [R1+0x3a0] ;  /* 0x0003a00001167983 */ /* 0x000f220000300800 */
[----:B---3--:R-:W-:-:S03]  /*12a960*/  PRMT R6, R23, 0x5210, R6 ;  /* 0x0000521017067816 */ /* 0x008fc60000000006 */
[----:B------:R-:W3:Y:S04]  /*12a970*/  LDL.LU R23, [R1+0x39c] ;  /* 0x00039c0001177983 */ /* 0x000ee80000300800 */
[----:B------:R-:W-:Y:S01]  /*12a980*/  STSM.16.M88.4 [R53], R8 ;  /* 0x0000000835007844 */ /* 0x000fe20000000200 */
[----:B------:R-:W-:-:S03]  /*12a990*/  NOP ;  /* 0x0000000000007918 */ /* 0x000fc60000000000 */
[----:B------:R-:W0:Y:S01]  /*12a9a0*/  LDS.128 R8, [R53] ;  /* 0x0000000035087984 */ /* 0x000e220000000c00 */
[----:B------:R-:W-:-:S03]  /*12a9b0*/  PRMT R4, R60, 0x5210, R4 ;  /* 0x000052103c047816 */ /* 0x000fc60000000004 */
[----:B------:R-:W3:Y:S01]  /*12a9c0*/  LDL.LU R47, [R1+0x2d0] ;  /* 0x0002d000012f7983 */ /* 0x000ee20000300800 */
[----:B------:R-:W-:Y:S01]  /*12a9d0*/  PRMT R7, R54, 0x5210, R7 ;  /* 0x0000521036077816 */ /* 0x000fe20000000007 */
[----:B------:R-:W-:Y:S02]  /*12a9e0*/  NOP ;  /* 0x0000000000007918 */ /* 0x000fe40000000000 */
[----:B------:R-:W3:Y:S04]  /*12a9f0*/  LDL.LU R60, [R1+0x4f78] ;  /* 0x004f7800013c7983 */ /* 0x000ee80000300800 */
[----:B------:R1:W-:Y:S01]  /*12aa00*/  STSM.16.M88.4 [R53], R4 ;  /* 0x0000000435007844 */ /* 0x0003e20000000200 */
[----:B------:R-:W-:-:S03]  /*12aa10*/  NOP ;  /* 0x0000000000007918 */ /* 0x000fc60000000000 */
[----:B------:R-:W2:Y:S04]  /*12aa20*/  LDS.128 R12, [R53] ;  /* 0x00000000350c7984 */ /* 0x000ea80000000c00 */
[----:B0-----:R0:W-:Y:S04]  /*12aa30*/  STL.64 [R1+0x300], R8 ;  /* 0x0003000801007387 */ /* 0x0011e80000100a00 */
[----:B------:R0:W-:Y:S01]  /*12aa40*/  STL.64 [R1+0x308], R10 ;  /* 0x0003080a01007387 */ /* 0x0001e20000100a00 */
[----:B-1----:R-:W-:-:S03]  /*12aa50*/  LOP3.LUT R5, R61, 0xffff, RZ, 0xc0, !PT ;  /* 0x0000ffff3d057812 */ /* 0x002fc600078ec0ff */
[----:B------:R-:W3:Y:S01]  /*12aa60*/  LDL.LU R61, [R1+0x4f74] ;  /* 0x004f7400013d7983 */ /* 0x000ee20000300800 */
[----:B------:R-:W-:Y:S02]  /*12aa70*/  LOP3.LUT R4, R20, 0xffff, RZ, 0xc0, !PT ;  /* 0x0000ffff14047812 */ /* 0x000fe400078ec0ff */
        /* <DEDUP_REMOVED lines=8> */
[----:B------:R-:W-:-:S03]  /*12ab00*/  PRMT R10, R51, 0x4210, R6 ;  /* 0x00004210330a7816 */ /* 0x000fc60000000006 */
[----:B------:R-:W4:Y:S01]  /*12ab10*/  LDL.LU R20, [R1+0x7ec] ;  /* 0x0007ec0001147983 */ /* 0x000f220000300800 */
[----:B------:R-:W-:Y:S01]  /*12ab20*/  PRMT R11, R52, 0x4210, R7 ;  /* 0x00004210340b7816 */ /* 0x000fe20000000007 */
[----:B------:R-:W-:Y:S02]  /*12ab30*/  NOP ;  /* 0x0000000000007918 */ /* 0x000fe40000000000 */
[----:B------:R-:W4:Y:S04]  /*12ab40*/  LDL.LU R51, [R1+0x7e4] ;  /* 0x0007e40001337983 */ /* 0x000f280000300800 */
[----:B------:R-:W4:Y:S04]  /*12ab50*/  LDL.LU R52, [R1+0x3ac] ;  /* 0x0003ac0001347983 */ /* 0x000f280000300800 */
[----:B------:R-:W-:Y:S04]  /*12ab60*/  STL.64 [R1+0x2f0], R12 ;  /* 0x0002f00c01007387 */ /* 0x000fe80000100a00 */
[----:B------:R-:W-:Y:S01]  /*12ab70*/  STSM.16.M88.4 [R53], R8 ;  /* 0x0000000835007844 */ /* 0x000fe20000000200 */
[----:B------:R-:W-:Y:S01]  /*12ab80*/  PRMT R5, R22, 0x5210, R5 ;  /* 0x0000521016057816 */ /* 0x000fe20000000005 */
[----:B------:R-:W-:-:S02]  /*12ab90*/  NOP ;  /* 0x0000000000007918 */ /* 0x000fc40000000000 */
[----:B------:R-:W-:Y:S01]  /*12aba0*/  STL.64 [R1+0x2f8], R14 ;  /* 0x0002f80e01007387 */ /* 0x000fe20000100a00 */
[----:B---3--:R-:W-:-:S03]  /*12abb0*/  PRMT R6, R23, 0x5210, R6 ;  /* 0x0000521017067816 */ /* 0x008fc60000000006 */
[----:B------:R-:W3:Y:S04]  /*12abc0*/  LDL.LU R22, [R1+0x3a8] ;  /* 0x0003a80001167983 */ /* 0x000ee80000300800 */
[----:B------:R-:W0:Y:S04]  /*12abd0*/  LDS.128 R8, [R53] ;  /* 0x0000000035087984 */ /* 0x000e280000000c00 */
[----:B------:R-:W3:Y:S01]  /*12abe0*/  LDL.LU R23, [R1+0x3b0] ;  /* 0x0003b00001177983 */ /* 0x000ee20000300800 */
        /* <DEDUP_REMOVED lines=11> */
[----:B------:R-:W-:-:S03]  /*12aca0*/  LOP3.LUT R5, R61, 0xffff, RZ, 0xc0, !PT ;  /* 0x0000ffff3d057812 */ /* 0x000fc600078ec0ff */
[----:B------:R-:W3:Y:S01]  /*12acb0*/  LDL.LU R61, [R1+0x4d20] ;  /* 0x004d2000013d7983 */ /* 0x000ee20000300800 */
[----:B--2---:R-:W-:-:S03]  /*12acc0*/  LOP3.LUT R6, R24, 0xffff, RZ, 0xc0, !PT ;  /* 0x0000ffff18067812 */ /* 0x004fc600078ec0ff */
[----:B------:R-:W2:Y:S01]  /*12acd0*/  LDL.LU R24, [R1+0x4d18] ;  /* 0x004d180001187983 */ /* 0x000ea20000300800 */
[----:B----4-:R-:W-:-:S03]  /*12ace0*/  LOP3.LUT R7, R25, 0xffff, RZ, 0xc0, !PT ;  /* 0x0000ffff19077812 */ /* 0x010fc600078ec0ff */
[----:B------:R-:W4:Y:S01]  /*12acf0*/  LDL.LU R25, [R1+0x814] ;  /* 0x0008140001197983 */ /* 0x000f220000300800 */
[----:B0-----:R-:W-:-:S03]  /*12ad00*/  PRMT R8, R26, 0x4210, R4 ;  /* 0x000042101a087816 */ /* 0x001fc60000000004 */
[----:B------:R-:W4:Y:S01]  /*12ad10*/  LDL.LU R26, [R1+0x80c] ;  /* 0x00080c00011a7983 */ /* 0x000f220000300800 */
[----:B------:R-:W-:-:S03]  /*12ad20*/  PRMT R9, R27, 0x4210, R5 ;  /* 0x000042101b097816 */ /* 0x000fc60000000005 */
[----:B------:R-:W4:Y:S04]  /*12ad30*/  LDL.LU R47, [R1+0x804] ;  /* 0x00080400012f7983 */ /* 0x000f280000300800 */
[----:B------:R-:W4:Y:S01]  /*12ad40*/  LDL.LU R27, [R1+0x7fc] ;  /* 0x0007fc00011b7983 */ /* 0x000f220000300800 */
[----:B-1----:R-:W-:-:S03]  /*12ad50*/  PRMT R10, R20, 0x4210, R6 ;  /* 0x00004210140a7816 */ /* 0x002fc60000000006 */
[----:B------:R-:W-:Y:S01]  /*12ad60*/  STL.64 [R1+0x2d0], R12 ;  /* 0x0002d00c01007387 */ /* 0x000fe20000100a00 */
[----:B------:R-:W-:-:S03]  /*12ad70*/  PRMT R11, R51, 0x4210, R7 ;  /* 0x00004210330b7816 */ /* 0x000fc60000000007 */
[----:B------:R-:W-:Y:S01]  /*12ad80*/  STL.64 [R1+0x2d8], R14 ;  /* 0x0002d80e01007387 */ /* 0x000fe20000100a00 */
[----:B------:R-:W-:-:S03]  /*12ad90*/  NOP ;  /* 0x0000000000007918 */ /* 0x000fc60000000000 */
[----:B------:R-:W4:Y:S01]  /*12ada0*/  LDL.LU R51, [R1+0x3b8] ;  /* 0x0003b80001337983 */ /* 0x000f220000300800 */
[----:B------:R-:W-:-:S03]  /*12adb0*/  PRMT R4, R52, 0x5210, R4 ;  /* 0x0000521034047816 */ /* 0x000fc60000000004 */
[----:B------:R-:W-:Y:S01]  /*12adc0*/  STSM.16.M88.4 [R53], R8 ;  /* 0x0000000835007844 */ /* 0x000fe20000000200 */
[----:B------:R-:W-:-:S03]  /*12add0*/  NOP ;  /* 0x0000000000007918 */ /* 0x000fc60000000000 */
[----:B------:R-:W4:Y:S04]  /*12ade0*/  LDL.LU R52, [R1+0x3c0] ;  /* 0x0003c00001347983 */ /* 0x000f280000300800 */
[----:B------:R-:W0:Y:S01]  /*12adf0*/  LDS.128 R8, [R53] ;  /* 0x0000000035087984 */ /* 0x000e220000000c00 */
[----:B---3--:R-:W-:-:S03]  /*12ae00*/  PRMT R5, R22, 0x5210, R5 ;  /* 0x0000521016057816 */ /* 0x008fc60000000005 */
[----:B------:R-:W3:Y:S01]  /*12ae10*/  LDL.LU R22, [R1+0x3b4] ;  /* 0x0003b40001167983 */ /* 0x000ee20000300800 */
[----:B------:R-:W-:-:S03]  /*12ae20*/  PRMT R6, R23, 0x5210, R6 ;  /* 0x0000521017067816 */ /* 0x000fc60000000006 */
[----:B------:R-:W3:Y:S01]  /*12ae30*/  LDL.LU R23, [R1+0x3bc] ;  /* 0x0003bc0001177983 */ /* 0x000ee20000300800 */
[----:B------:R-:W-:Y:S01]  /*12ae40*/  PRMT R7, R31, 0x5210, R7 ;  /* 0x000052101f077816 */ /* 0x000fe20000000007 */
[----:B------:R-:W-:-:S04]  /*12ae50*/  NOP ;  /* 0x0000000000007918 */ /* 0x000fc80000000000 */
[----:B------:R1:W-:Y:S01]  /*12ae60*/  STSM.16.M88.4 [R53], R4 ;  /* 0x0000000435007844 */ /* 0x0003e20000000200 */
[----:B------:R-:W-:-:S03]  /*12ae70*/  NOP ;  /* 0x0000000000007918 */ /* 0x000fc60000000000 */
[----:B------:R-:W2:Y:S04]  /*12ae80*/  LDS.128 R12, [R53] ;  /* 0x00000000350c7984 */ /* 0x000ea80000000c00 */
[----:B0-----:R4:W-:Y:S04]  /*12ae90*/  STL.64 [R1+0x140], R8 ;  /* 0x0001400801007387 */ /* 0x0019e80000100a00 */
[----:B------:R0:W-:Y:S01]  /*12aea0*/  STL.64 [R1+0x148], R10 ;  /* 0x0001480a01007387 */ /* 0x0001e20000100a00 */
[----:B-1----:R-:W-:-:S03]  /*12aeb0*/  LOP3.LUT R5, R60, 0xffff, RZ, 0xc0, !PT ;  /* 0x0000ffff3c057812 */ /* 0x002fc600078ec0ff */
[----:B------:R-:W3:Y:S01]  /*12aec0*/  LDL.LU R60, [R1+0x4fa0] ;  /* 0x004fa000013c7983 */ /* 0x000ee20000300800 */
[----:B------:R-:W-:-:S03]  /*12aed0*/  LOP3.LUT R6, R61, 0xffff, RZ, 0xc0, !PT ;  /* 0x0000ffff3d067812 */ /* 0x000fc600078ec0ff */
[----:B------:R-:W3:Y:S01]  /*12aee0*/  LDL.LU R61, [R1+0x4f9c] ;  /* 0x004f9c00013d7983 */ /* 0x000ee20000300800 */
[----:B------:R-:W-:Y:S02]  /*12aef0*/  LOP3.LUT R4, R21, 0xffff, RZ, 0xc0, !PT ;  /* 0x0000ffff15047812 */ /* 0x000fe400078ec0ff */
[----:B--2---:R-:W-:Y:S02]  /*12af00*/  LOP3.LUT R7, R24, 0xffff, RZ, 0xc0, !PT ;  /* 0x0000ffff18077812 */ /* 0x004fe400078ec0ff */
[----:B------:R-:W2:Y:S01]  /*12af10*/  LDL.LU R24, [R1+0x4d30] ;  /* 0x004d300001187983 */ /* 0x000ea20000300800 */
[----:B----4-:R-:W-:-:S03]  /*12af20*/  PRMT R8, R25, 0x4210, R4 ;  /* 0x0000421019087816 */ /* 0x010fc60000000004 */
[----:B------:R-:W4:Y:S01]  /*12af30*/  LDL.LU R25, [R1+0x4d2c] ;  /* 0x004d2c0001197983 */ /* 0x000f220000300800 */
[----:B------:R-:W-:-:S03]  /*12af40*/  PRMT R9, R26, 0x4210, R5 ;  /* 0x000042101a097816 */ /* 0x000fc60000000005 */
[----:B------:R-:W4:Y:S01]  /*12af50*/  LDL.LU R26, [R1+0x840] ;  /* 0x00084000011a7983 */ /* 0x000f220000300800 */
[----:B0-----:R-:W-:Y:S02]  /*12af60*/  PRMT R10, R47, 0x4210, R6 ;  /* 0x000042102f0a7816 */ /* 0x001fe40000000006 */
[----:B------:R-:W-:Y:S01]  /*12af70*/  PRMT R11, R27, 0x4210, R7 ;  /* 0x000042101b0b7816 */ /* 0x000fe20000000007 */
[----:B------:R-:W-:Y:S01]  /*12af80*/  NOP ;  /* 0x0000000000007918 */ /* 0x000fe20000000000 */
[----:B------:R-:W4:Y:S04]  /*12af90*/  LDL.LU R27, [R1+0x834] ;  /* 0x00083400011b7983 */ /* 0x000f280000300800 */
[----:B------:R-:W4:Y:S04]  /*12afa0*/  LDL.LU R18, [R1+0x830] ;  /* 0x0008300001127983 */ /* 0x000f280000300800 */
[----:B------:R-:W4:Y:S01]  /*12afb0*/  LDL.LU R19, [R1+0x824] ;  /* 0x0008240001137983 */ /* 0x000f220000300800 */
[----:B------:R-:W-:-:S03]  /*12afc0*/  PRMT R4, R51, 0x5210, R4 ;  /* 0x0000521033047816 */ /* 0x000fc60000000004 */
[----:B------:R-:W-:Y:S04]  /*12afd0*/  STL.64 [R1+0x30], R12 ;  /* 0x0000300c01007387 */ /* 0x000fe80000100a00 */
[----:B------:R0:W-:Y:S04]  /*12afe0*/  STL.64 [R1+0x38], R14 ;  /* 0x0000380e01007387 */ /* 0x0001e80000100a00 */
[----:B------:R-:W4:Y:S04]  /*12aff0*/  LDL.LU R51, [R1+0x3c8] ;  /* 0x0003c80001337983 */ /* 0x000f280000300800 */
[----:B------:R-:W-:Y:S01]  /*12b000*/  STSM.16.M88.4 [R53], R8 ;  /* 0x0000000835007844 */ /* 0x000fe20000000200 */
[----:B---3--:R-:W-:-:S03]  /*12b010*/  PRMT R6, R22, 0x5210, R6 ;  /* 0x0000521016067816 */ /* 0x008fc60000000006 */
[----:B0-----:R-:W3:Y:S01]  /*12b020*/  LDL.LU R14, [R1+0x3c4] ;  /* 0x0003c400010e7983 */ /* 0x001ee20000300800 */
[----:B------:R-:W-:Y:S01]  /*12b030*/  PRMT R7, R23, 0x5210, R7 ;  /* 0x0000521017077816 */ /* 0x000fe20000000007 */
[----:B------:R-:W-:Y:S02]  /*12b040*/  NOP ;  /* 0x0000000000007918 */ /* 0x000fe40000000000 */
[----:B------:R-:W0:Y:S01]  /*12b050*/  LDS.128 R20, [R53] ;  /* 0x0000000035147984 */ /* 0x000e220000000c00 */
[----:B------:R-:W-:Y:S01]  /*12b060*/  PRMT R5, R52, 0x5210, R5 ;  /* 0x0000521034057816 */ /* 0x000fe20000000005 */
[----:B------:R-:W-:Y:S02]  /*12b070*/  NOP ;  /* 0x0000000000007918 */ /* 0x000fe40000000000 */
[----:B------:R-:W3:Y:S04]  /*12b080*/  LDL.LU R52, [R1+0x3cc] ;  /* 0x0003cc0001347983 */ /* 0x000ee80000300800 */
[----:B------:R1:W-:Y:S04]  /*12b090*/  STSM.16.M88.4 [R53], R4 ;  /* 0x0000000435007844 */ /* 0x0003e80000000200 */
[----:B0-----:R-:W-:Y:S01]  /*12b0a0*/  STL [R1+0x5720], R22 ;  /* 0x0057201601007387 */ /* 0x001fe20000100800 */
[----:B-1----:R-:W-:-:S03]  /*12b0b0*/  LOP3.LUT R4, R60, 0xffff, RZ, 0xc0, !PT ;  /* 0x0000ffff3c047812 */ /* 0x002fc600078ec0ff */
[----:B------:R-:W-:Y:S01]  /*12b0c0*/  STL [R1+0x571c], R23 ;  /* 0x00571c1701007387 */ /* 0x000fe20000100800 */
[----:B------:R-:W-:-:S03]  /*12b0d0*/  LOP3.LUT R5, R61, 0xffff, RZ, 0xc0, !PT ;  /* 0x0000ffff3d057812 */ /* 0x000fc600078ec0ff */
[----:B------:R-:W3:Y:S04]  /*12b0e0*/  LDL.LU R60, [R1+0x4fc0] ;  /* 0x004fc000013c7983 */ /* 0x000ee80000300800 */
[----:B------:R-:W3:Y:S04]  /*12b0f0*/  LDL.LU R61, [R1+0x4fb8] ;  /* 0x004fb800013d7983 */ /* 0x000ee80000300800 */
[----:B------:R-:W3:Y:S01]  /*12b100*/  LDL.LU R15, [R1+0x4d48] ;  /* 0x004d4800010f7983 */ /* 0x000ee20000300800 */
[----:B--2---:R-:W-:-:S03]  /*12b110*/  LOP3.LUT R6, R24, 0xffff, RZ, 0xc0, !PT ;  /* 0x0000ffff18067812 */ /* 0x004fc600078ec0ff */
[----:B------:R-:W2:Y:S04]  /*12b120*/  LDL.LU R24, [R1+0x4d44] ;  /* 0x004d440001187983 */ /* 0x000ea80000300800 */
[----:B------:R-:W2:Y:S01]  /*12b130*/  LDL.LU R47, [R1+0x1dbc] ;  /* 0x001dbc00012f7983 */ /* 0x000ea20000300800 */
[----:B----4-:R-:W-:-:S03]  /*12b140*/  LOP3.LUT R7, R25, 0xffff, RZ, 0xc0, !PT ;  /* 0x0000ffff19077812 */ /* 0x010fc600078ec0ff */
[----:B------:R-:W4:Y:S01]  /*12b150*/  LDL.LU R25, [R1+0x864] ;  /* 0x0008640001197983 */ /* 0x000f220000300800 */
[----:B------:R-:W-:-:S03]  /*12b160*/  PRMT R8, R26, 0x4210, R4 ;  /* 0x000042101a087816 */ /* 0x000fc60000000004 */
[----:B------:R-:W4:Y:S01]  /*12b170*/  LDL.LU R26, [R1+0x858] ;  /* 0x00085800011a7983 */ /* 0x000f220000300800 */
[----:B------:R-:W-:-:S03]  /*12b180*/  PRMT R9, R27, 0x4210, R5 ;  /* 0x000042101b097816 */ /* 0x000fc60000000005 */
[----:B------:R-:W4:Y:S01]  /*12b190*/  LDL.LU R27, [R1+0x844] ;  /* 0x00084400011b7983 */ /* 0x000f220000300800 */
[----:B------:R-:W-:Y:S02]  /*12b1a0*/  PRMT R10, R18, 0x4210, R6 ;  /* 0x00004210120a7816 */ /* 0x000fe40000000006 */
[----:B------:R-:W-:Y:S01]  /*12b1b0*/  PRMT R11, R19, 0x4210, R7 ;  /* 0x00004210130b7816 */ /* 0x000fe20000000007 */
[----:B------:R-:W-:Y:S01]  /*12b1c0*/  NOP ;  /* 0x0000000000007918 */ /* 0x000fe20000000000 */
[----:B------:R-:W-:Y:S01]  /*12b1d0*/  LDS.128 R16, [R53] ;  /* 0x0000000035107984 */ /* 0x000fe20000000c00 */
[----:B------:R-:W-:Y:S01]  /*12b1e0*/  NOP ;  /* 0x0000000000007918 */ /* 0x000fe20000000000 */
[----:B------:R-:W-:Y:S02]  /*12b1f0*/  PRMT R4, R51, 0x5210, R4 ;  /* 0x0000521033047816 */ /* 0x000fe40000000004 */
[----:B------:R-:W4:Y:S04]  /*12b200*/  LDL.LU R51, [R1+0x3d8] ;  /* 0x0003d80001337983 */ /* 0x000f280000300800 */
[----:B------:R-:W-:Y:S01]  /*12b210*/  STSM.16.M88.4 [R53], R8 ;  /* 0x0000000835007844 */ /* 0x000fe20000000200 */
[----:B------:R-:W-:-:S03]  /*12b220*/  NOP ;  /* 0x0000000000007918 */ /* 0x000fc60000000000 */
[----:B------:R-:W0:Y:S01]  /*12b230*/  LDS.128 R8, [R53] ;  /* 0x0000000035087984 */ /* 0x000e220000000c00 */
[----:B---3--:R-:W-:-:S03]  /*12b240*/  PRMT R5, R14, 0x5210, R5 ;  /* 0x000052100e057816 */ /* 0x008fc60000000005 */
[----:B------:R-:W3:Y:S01]  /*12b250*/  LDL.LU R13, [R1+0x3d4] ;  /* 0x0003d400010d7983 */ /* 0x000ee20000300800 */
        /* <DEDUP_REMOVED lines=14> */
[----:B------:R-:W-:-:S03]  /*12b340*/  LOP3.LUT R6, R15, 0xffff, RZ, 0xc0, !PT ;  /* 0x0000ffff0f067812 */ /* 0x000fc600078ec0ff */
[----:B------:R-:W3:Y:S01]  /*12b350*/  LDL.LU R15, [R1+0x4d54] ;  /* 0x004d5400010f7983 */ /* 0x000ee20000300800 */
[----:B--2---:R-:W-:-:S03]  /*12b360*/  LOP3.LUT R7, R24, 0xffff, RZ, 0xc0, !PT ;  /* 0x0000ffff18077812 */ /* 0x004fc600078ec0ff */
[----:B------:R-:W2:Y:S01]  /*12b370*/  LDL.LU R24, [R1+0x1e28] ;  /* 0x001e280001187983 */ /* 0x000ea20000300800 */
[----:B0-----:R-:W-:Y:S02]  /*12b380*/  PRMT R8, R47, 0x4210, R4 ;  /* 0x000042102f087816 */ /* 0x001fe40000000004 */
[----:B----4-:R-:W-:Y:S02]  /*12b390*/  PRMT R9, R25, 0x4210, R5 ;  /* 0x0000421019097816 */ /* 0x010fe40000000005 */
        /* <DEDUP_REMOVED lines=8> */
[----:B------:R-:W-:Y:S01]  /*12b420*/  STL.64 [R1+0x3b8], R34 ;  /* 0x0003b82201007387 */ /* 0x000fe20000100a00 */
[----:B------:R-:W-:-:S03]  /*12b430*/  PRMT R4, R51, 0x5210, R4 ;  /* 0x0000521033047816 */ /* 0x000fc60000000004 */
[----:B------:R-:W-:Y:S01]  /*12b440*/  STSM.16.M88.4 [R53], R8 ;  /* 0x0000000835007844 */ /* 0x000fe20000000200 */
[----:B------:R-:W-:-:S03]  /*12b450*/  NOP ;  /* 0x0000000000007918 */ /* 0x000fc60000000000 */
[----:B------:R-:W4:Y:S04]  /*12b460*/  LDL.LU R51, [R1+0x3e4] ;  /* 0x0003e40001337983 */ /* 0x000f280000300800 */
[----:B------:R-:W4:Y:S04]  /*12b470*/  LDL.LU R38, [R1+0x3e0] ;  /* 0x0003e00001267983 */ /* 0x000f280000300800 */
[----:B------:R-:W0:Y:S01]  /*12b480*/  LDS.128 R8, [R53] ;  /* 0x0000000035087984 */ /* 0x000e220000000c00 */
[----:B---3--:R-:W-:Y:S02]  /*12b490*/  PRMT R5, R13, 0x5210, R5 ;  /* 0x000052100d057816 */ /* 0x008fe40000000005 */
[----:B------:R-:W-:-:S02]  /*12b4a0*/  PRMT R6, R14, 0x5210, R6 ;  /* 0x000052100e067816 */ /* 0x000fc40000000006 */
[----:B------:R-:W-:Y:S01]  /*12b4b0*/  PRMT R7, R29, 0x5210, R7 ;  /* 0x000052101d077816 */ /* 0x000fe20000000007 */
[----:B------:R-:W-:-:S04]  /*12b4c0*/  NOP ;  /* 0x0000000000007918 */ /* 0x000fc80000000000 */
[----:B------:R1:W-:Y:S02]  /*12b4d0*/  STSM.16.M88.4 [R53], R4 ;  /* 0x0000000435007844 */ /* 0x0003e40000000200 */
[----:B-1----:R-:W-:Y:S02]  /*12b4e0*/  LOP3.LUT R4, R52, 0xffff, RZ, 0xc0, !PT ;  /* 0x0000ffff34047812 */ /* 0x002fe400078ec0ff */
[----:B0-----:R-:W-:Y:S04]  /*12b4f0*/  STL.64 [R1+0x3a0], R8 ;  /* 0x0003a00801007387 */ /* 0x001fe80000100a00 */
[----:B------:R-:W-:Y:S01]  /*12b500*/  STL.64 [R1+0x3a8], R10 ;  /* 0x0003a80a01007387 */ /* 0x000fe20000100a00 */
[----:B------:R-:W-:-:S03]  /*12b510*/  NOP ;  /* 0x0000000000007918 */ /* 0x000fc60000000000 */
[----:B------:R-:W3:Y:S01]  /*12b520*/  LDL.LU R52, [R1+0x4fe0] ;  /* 0x004fe00001347983 */ /* 0x000ee20000300800 */
[----:B------:R-:W-:-:S03]  /*12b530*/  LOP3.LUT R5, R60, 0xffff, RZ, 0xc0, !PT ;  /* 0x0000ffff3c057812 */ /* 0x000fc600078ec0ff */
[----:B------:R-:W3:Y:S01]  /*12b540*/  LDL.LU R60, [R1+0x4fdc] ;  /* 0x004fdc00013c7983 */ /* 0x000ee20000300800 */
[----:B------:R-:W-:-:S03]  /*12b550*/  LOP3.LUT R6, R61, 0xffff, RZ, 0xc0, !PT ;  /* 0x0000ffff3d067812 */ /* 0x000fc600078ec0ff */
[----:B------:R-:W3:Y:S04]  /*12b560*/  LDL.LU R61, [R1+0x4d70] ;  /* 0x004d7000013d7983 */ /* 0x000ee80000300800 */
[----:B------:R-:W3:Y:S04]  /*12b570*/  LDL.LU R39, [R1+0x4d68] ;  /* 0x004d680001277983 */ /* 0x000ee80000300800 */
[----:B------:R-:W3:Y:S04]  /*12b580*/  LDL.LU R33, [R1+0x1e98] ;  /* 0x001e980001217983 */ /* 0x000ee80000300800 */
[----:B------:R-:W3:Y:S04]  /*12b590*/  LDL.LU R37, [R1+0x1e88] ;  /* 0x001e880001257983 */ /* 0x000ee80000300800 */
[----:B------:R-:W3:Y:S04]  /*12b5a0*/  LDL.LU R34, [R1+0x1e6c] ;  /* 0x001e6c0001227983 */ /* 0x000ee80000300800 */
[----:B------:R-:W3:Y:S01]  /*12b5b0*/  LDL.LU R35, [R1+0x1e4c] ;  /* 0x001e4c0001237983 */ /* 0x000ee20000300800 */
[----:B------:R-:W-:-:S03]  /*12b5c0*/  LOP3.LUT R7, R15, 0xffff, RZ, 0xc0, !PT ;  /* 0x0000ffff0f077812 */ /* 0x000fc600078ec0ff */
[----:B------:R-:W-:Y:S01]  /*12b5d0*/  LDS.128 R12, [R53] ;  /* 0x00000000350c7984 */ /* 0x000fe20000000c00 */
[----:B--2---:R-:W-:Y:S02]  /*12b5e0*/  PRMT R24, R24, 0x4210, R4 ;  /* 0x0000421018187816 */ /* 0x004fe40000000004 */
[--C-:B----4-:R-:W-:Y:S02]  /*12b5f0*/  PRMT R25, R25, 0x4210, R5.reuse ;  /* 0x0000421019197816 */ /* 0x110fe40000000005 */
[----:B------:R-:W-:Y:S02]  /*12b600*/  PRMT R26, R26, 0x4210, R6 ;  /* 0x000042101a1a7816 */ /* 0x000fe40000000006 */
[----:B------:R-:W-:Y:S02]  /*12b610*/  PRMT R4, R47, 0x5210, R4 ;  /* 0x000052102f047816 */ /* 0x000fe40000000004 */
[----:B------:R-:W2:Y:S01]  /*12b620*/  LDL.LU R47, [R1+0x3f0] ;  /* 0x0003f000012f7983 */ /* 0x000ea20000300800 */
[----:B------:R-:W-:-:S03]  /*12b630*/  PRMT R5, R51, 0x5210, R5 ;  /* 0x0000521033057816 */ /* 0x000fc60000000005 */
[----:B------:R-:W4:Y:S01]  /*12b640*/  LDL.LU R51, [R1+0x3f8] ;  /* 0x0003f80001337983 */ /* 0x000f220000300800 */
[----:B------:R-:W-:-:S03]  /*12b650*/  PRMT R6, R38, 0x5210, R6 ;  /* 0x0000521026067816 */ /* 0x000fc60000000006 */
[----:B------:R-:W4:Y:S04]  /*12b660*/  LDL.LU R38, [R1+0x3ec] ;  /* 0x0003ec0001267983 */ /* 0x000f280000300800 */
[----:B------:R-:W4:Y:S01]  /*12b670*/  LDL.LU R36, [R1+0x3f4] ;  /* 0x0003f40001247983 */ /* 0x000f220000300800 */
[--C-:B------:R-:W-:Y:S01]  /*12b680*/  PRMT R27, R27, 0x4210, R7.reuse ;  /* 0x000042101b1b7816 */ /* 0x100fe20000000007 */
[----:B------:R-:W-:Y:S01]  /*12b690*/  NOP ;  /* 0x0000000000007918 */ /* 0x000fe20000000000 */
[----:B------:R-:W-:Y:S02]  /*12b6a0*/  PRMT R7, R28, 0x5210, R7 ;  /* 0x000052101c077816 */ /* 0x000fe40000000007 */
[----:B---3--:R-:W-:Y:S02]  /*12b6b0*/  LOP3.LUT R28, R52, 0xffff, RZ, 0xc0, !PT ;  /* 0x0000ffff341c7812 */ /* 0x008fe400078ec0ff */
[----:B------:R-:W3:Y:S01]  /*12b6c0*/  LDL.LU R52, [R1+0x4ff4] ;  /* 0x004ff40001347983 */ /* 0x000ee20000300800 */
[----:B------:R-:W-:-:S03]  /*12b6d0*/  LOP3.LUT R29, R60, 0xffff, RZ, 0xc0, !PT ;  /* 0x0000ffff3c1d7812 */ /* 0x000fc600078ec0ff */
[----:B------:R-:W3:Y:S01]  /*12b6e0*/  LDL.LU R60, [R1+0x4ff0] ;  /* 0x004ff000013c7983 */ /* 0x000ee20000300800 */
[----:B------:R-:W-:-:S03]  /*12b6f0*/  LOP3.LUT R30, R61, 0xffff, RZ, 0xc0, !PT ;  /* 0x0000ffff3d1e7812 */ /* 0x000fc600078ec0ff */
[----:B------:R-:W3:Y:S01]  /*12b700*/  LDL.LU R61, [R1+0x4d88] ;  /* 0x004d8800013d7983 */ /* 0x000ee20000300800 */
[----:B------:R-:W-:-:S03]  /*12b710*/  LOP3.LUT R31, R39, 0xffff, RZ, 0xc0, !PT ;  /* 0x0000ffff271f7812 */ /* 0x000fc600078ec0ff */
[----:B------:R0:W-:Y:S01]  /*12b720*/  STSM.16.M88.4 [R53], R24 ;  /* 0x0000001835007844 */ /* 0x0001e20000000200 */
[----:B------:R-:W-:-:S03]  /*12b730*/  NOP ;  /* 0x0000000000007918 */ /* 0x000fc60000000000 */
[----:B------:R-:W3:Y:S04]  /*12b740*/  LDL.LU R39, [R1+0x4d84] ;  /* 0x004d840001277983 */ /* 0x000ee80000300800 */
[----:B------:R-:W-:Y:S01]  /*12b750*/  LDS.128 R8, [R53] ;  /* 0x0000000035087984 */ /* 0x000fe20000000c00 */
[----:B------:R-:W-:Y:S01]  /*12b760*/  NOP ;  /* 0x0000000000007918 */ /* 0x000fe20000000000 */
[----:B0-----:R-:W-:Y:S02]  /*12b770*/  PRMT R25, R37, 0x4210, R29 ;  /* 0x0000421025197816 */ /* 0x001fe4000000001d */
[----:B------:R-:W3:Y:S04]  /*12b780*/  LDL.LU R37, [R1+0x200c] ;  /* 0x00200c0001257983 */ /* 0x000ee80000300800 */
[----:B------:R-:W3:Y:S01]  /*12b790*/  LDL.LU R42, [R1+0x1fdc] ;  /* 0x001fdc00012a7983 */ /* 0x000ee20000300800 */
[----:B------:R-:W-:-:S03]  /*12b7a0*/  PRMT R24, R33, 0x4210, R28 ;  /* 0x0000421021187816 */ /* 0x000fc6000000001c */
[----:B------:R-:W3:Y:S01]  /*12b7b0*/  LDL.LU R43, [R1+0x1fc8] ;  /* 0x001fc800012b7983 */ /* 0x000ee20000300800 */
[----:B------:R-:W-:Y:S02]  /*12b7c0*/  PRMT R26, R34, 0x4210, R30 ;  /* 0x00004210221a7816 */ /* 0x000fe4000000001e */
[----:B------:R-:W-:Y:S01]  /*12b7d0*/  PRMT R27, R35, 0x4210, R31 ;  /* 0x00004210231b7816 */ /* 0x000fe2000000001f */
[----:B------:R-:W-:Y:S01]  /*12b7e0*/  STSM.16.M88.4 [R53], R4 ;  /* 0x0000000435007844 */ /* 0x000fe20000000200 */
[----:B------:R-:W-:-:S03]  /*12b7f0*/  NOP ;  /* 0x0000000000007918 */ /* 0x000fc60000000000 */
[----:B------:R-:W3:Y:S04]  /*12b800*/  LDL.LU R32, [R1+0x1ea8] ;  /* 0x001ea80001207983 */ /* 0x000ee80000300800 */
[----:B------:R-:W-:Y:S01]  /*12b810*/  LDS.128 R4, [R53] ;  /* 0x0000000035047984 */ /* 0x000fe20000000c00 */
[----:B------:R-:W-:-:S03]  /*12b820*/  NOP ;  /* 0x0000000000007918 */ /* 0x000fc60000000000 */
[----:B------:R2:W-:Y:S02]  /*12b830*/  STSM.16.M88.4 [R53], R24 ;  /* 0x0000001835007844 */ /* 0x0005e40000000200 */
[----:B--2---:R-:W-:Y:S02]  /*12b840*/  PRMT R24, R47, 0x5210, R28 ;  /* 0x000052102f187816 */ /* 0x004fe4000000001c */
[----:B------:R-:W2:Y:S01]  /*12b850*/  LDL.LU R47, [R1+0x41c] ;  /* 0x00041c00012f7983 */ /* 0x000ea20000300800 */
[----:B----4-:R-:W-:-:S03]  /*12b860*/  PRMT R25, R51, 0x5210, R29 ;  /* 0x0000521033197816 */ /* 0x010fc6000000001d */
[----:B------:R-:W4:Y:S01]  /*12b870*/  LDL.LU R51, [R1+0x418] ;  /* 0x0004180001337983 */ /* 0x000f220000300800 */
[----:B------:R-:W-:-:S03]  /*12b880*/  PRMT R26, R38, 0x5210, R30 ;  /* 0x00005210261a7816 */ /* 0x000fc6000000001e */
[----:B------:R-:W4:Y:S01]  /*12b890*/  LDL.LU R38, [R1+0x420] ;  /* 0x0004200001267983 */ /* 0x000f220000300800 */
[----:B------:R-:W-:Y:S01]  /*12b8a0*/  PRMT R27, R36, 0x5210, R31 ;  /* 0x00005210241b7816 */ /* 0x000fe2000000001f */
[----:B------:R-:W-:Y:S02]  /*12b8b0*/  NOP ;  /* 0x0000000000007918 */ /* 0x000fe40000000000 */
[----:B------:R-:W0:Y:S01]  /*12b8c0*/  LDS.128 R28, [R53] ;  /* 0x00000000351c7984 */ /* 0x000e220000000c00 */
[----:B------:R-:W-:-:S03]  /*12b8d0*/  NOP ;  /* 0x0000000000007918 */ /* 0x000fc60000000000 */
[----:B------:R-:W4:Y:S04]  /*12b8e0*/  LDL.LU R36, [R1+0x3d0] ;  /* 0x0003d00001247983 */ /* 0x000f280000300800 */
[----:B------:R3:W-:Y:S04]  /*12b8f0*/  STSM.16.M88.4 [R53], R24 ;  /* 0x0000001835007844 */ /* 0x0007e80000000200 */
[----:B0-----:R0:W-:Y:S04]  /*12b900*/  STL.64 [R1+0x400], R28 ;  /* 0x0004001c01007387 */ /* 0x0011e80000100a00 */
[----:B------:R1:W-:Y:S01]  /*12b910*/  STL.64 [R1+0x408], R30 ;  /* 0x0004081e01007387 */ /* 0x0003e20000100a00 */
[----:B---3--:R-:W-:-:S03]  /*12b920*/  LOP3.LUT R24, R52, 0xffff, RZ, 0xc0, !PT ;  /* 0x0000ffff34187812 */ /* 0x008fc600078ec0ff */
[----:B------:R-:W3:Y:S01]  /*12b930*/  LDL.LU R52, [R1+0x5010] ;  /* 0x0050100001347983 */ /* 0x000ee20000300800 */
[----:B------:R-:W-:-:S03]  /*12b940*/  LOP3.LUT R25, R60, 0xffff, RZ, 0xc0, !PT ;  /* 0x0000ffff3c197812 */ /* 0x000fc600078ec0ff */
[----:B------:R-:W3:Y:S01]  /*12b950*/  LDL.LU R60, [R1+0x500c] ;  /* 0x00500c00013c7983 */ /* 0x000ee20000300800 */
[----:B------:R-:W-:-:S03]  /*12b960*/  LOP3.LUT R26, R61, 0xffff, RZ, 0xc0, !PT ;  /* 0x0000ffff3d1a7812 */ /* 0x000fc600078ec0ff */
[----:B------:R-:W3:Y:S04]  /*12b970*/  LDL.LU R61, [R1+0x4d9c] ;  /* 0x004d9c00013d7983 */ /* 0x000ee80000300800 */
[----:B------:R-:W3:Y:S01]  /*12b980*/  LDL.LU R33, [R1+0x4d98] ;  /* 0x004d980001217983 */ /* 0x000ee20000300800 */
[----:B------:R-:W-:-:S03]  /*12b990*/  LOP3.LUT R27, R39, 0xffff, RZ, 0xc0, !PT ;  /* 0x0000ffff271b7812 */ /* 0x000fc600078ec0ff */
[----:B------:R-:W3:Y:S04]  /*12b9a0*/  LDL.LU R39, [R1+0x2128] ;  /* 0x0021280001277983 */ /* 0x000ee80000300800 */
[----:B------:R-:W3:Y:S04]  /*12b9b0*/  LDL.LU R34, [R1+0x20e8] ;  /* 0x0020e80001227983 */ /* 0x000ee80000300800 */
[----:B------:R-:W3:Y:S01]  /*12b9c0*/  LDL.LU R35, [R1+0x20b8] ;  /* 0x0020b80001237983 */ /* 0x000ee20000300800 */
[----:B0-----:R-:W-:-:S03]  /*12b9d0*/  PRMT R28, R37, 0x4210, R24 ;  /* 0x00004210251c7816 */ /* 0x001fc60000000018 */
[----:B------:R-:W3:Y:S01]  /*12b9e0*/  LDL.LU R37, [R1+0x206c] ;  /* 0x00206c0001257983 */ /* 0x000ee20000300800 */
[----:B------:R-:W-:Y:S02]  /*12b9f0*/  PRMT R29, R42, 0x4210, R25 ;  /* 0x000042102a1d7816 */ /* 0x000fe40000000019 */
[----:B-1----:R-:W-:Y:S01]  /*12ba00*/  PRMT R30, R43, 0x4210, R26 ;  /* 0x000042102b1e7816 */ /* 0x002fe2000000001a */
[----:B------:R-:W-:Y:S01]  /*12ba10*/  NOP ;  /* 0x0000000000007918 */ /* 0x000fe20000000000 */
[----:B------:R-:W0:Y:S01]  /*12ba20*/  LDS.128 R40, [R53] ;  /* 0x0000000035287984 */ /* 0x000e220000000c00 */
[----:B------:R-:W-:Y:S01]  /*12ba30*/  PRMT R31, R32, 0x4210, R27 ;  /* 0x00004210201f7816 */ /* 0x000fe2000000001b */
[----:B------:R-:W-:-:S04]  /*12ba40*/  NOP ;  /* 0x0000000000007918 */ /* 0x000fc80000000000 */
[----:B------:R-:W-:Y:S01]  /*12ba50*/  STSM.16.M88.4 [R53], R28 ;  /* 0x0000001c35007844 */ /* 0x000fe20000000200 */
[----:B------:R-:W-:-:S03]  /*12ba60*/  NOP ;  /* 0x0000000000007918 */ /* 0x000fc60000000000 */
[----:B------:R-:W1:Y:S04]  /*12ba70*/  LDS.128 R28, [R53] ;  /* 0x00000000351c7984 */ /* 0x000e680000000c00 */
[----:B0-----:R-:W-:Y:S04]  /*12ba80*/  STL.64 [R1+0x3f0], R40 ;  /* 0x0003f02801007387 */ /* 0x001fe80000100a00 */
[----:B------:R-:W-:Y:S01]  /*12ba90*/  STL.64 [R1+0x3f8], R42 ;  /* 0x0003f82a01007387 */ /* 0x000fe20000100a00 */
[----:B--2---:R-:W-:-:S03]  /*12baa0*/  PRMT R24, R47, 0x5210, R24 ;  /* 0x000052102f187816 */ /* 0x004fc60000000018 */
[----:B------:R-:W2:Y:S01]  /*12bab0*/  LDL.LU R47, [R1+0x42c] ;  /* 0x00042c00012f7983 */ /* 0x000ea20000300800 */
[----:B----4-:R-:W-:-:S03]  /*12bac0*/  PRMT R25, R51, 0x5210, R25 ;  /* 0x0000521033197816 */ /* 0x010fc60000000019 */
[----:B------:R-:W4:Y:S01]  /*12bad0*/  LDL.LU R51, [R1+0x428] ;  /* 0x0004280001337983 */ /* 0x000f220000300800 */
[----:B------:R-:W-:-:S03]  /*12bae0*/  PRMT R26, R38, 0x5210, R26 ;  /* 0x00005210261a7816 */ /* 0x000fc6000000001a */
[----:B------:R-:W4:Y:S01]  /*12baf0*/  LDL.LU R38, [R1+0x424] ;  /* 0x0004240001267983 */ /* 0x000f220000300800 */
[----:B------:R-:W-:Y:S01]  /*12bb00*/  PRMT R27, R36, 0x5210, R27 ;  /* 0x00005210241b7816 */ /* 0x000fe2000000001b */
[----:B------:R-:W-:Y:S02]  /*12bb10*/  NOP ;  /* 0x0000000000007918 */ /* 0x000fe40000000000 */
[----:B------:R-:W4:Y:S04]  /*12bb20*/  LDL.LU R36, [R1+0x410] ;  /* 0x0004100001247983 */ /* 0x000f280000300800 */
[----:B------:R3:W-:Y:S01]  /*12bb30*/  STSM.16.M88.4 [R53], R24 ;  /* 0x0000001835007844 */ /* 0x0007e20000000200 */
[----:B------:R-:W-:-:S03]  /*12bb40*/  NOP ;  /* 0x0000000000007918 */ /* 0x000fc60000000000 */
[----:B-1----:R0:W-:Y:S04]  /*12bb50*/  STL.64 [R1+0x3e0], R28 ;  /* 0x0003e01c01007387 */ /* 0x0021e80000100a00 */
[----:B------:R1:W-:Y:S04]  /*12bb60*/  STL.64 [R1+0x3e8], R30 ;  /* 0x0003e81e01007387 */ /* 0x0003e80000100a00 */
[----:B------:R-:W0:Y:S01]  /*12bb70*/  LDS.128 R56, [R53] ;  /* 0x0000000035387984 */ /* 0x000e220000000c00 */
[----:B---3--:R-:W-:-:S03]  /*12bb80*/  LOP3.LUT R24, R52, 0xffff, RZ, 0xc0, !PT ;  /* 0x0000ffff34187812 */ /* 0x008fc600078ec0ff */
[----:B------:R-:W3:Y:S01]  /*12bb90*/  LDL.LU R52, [R1+0x5028] ;  /* 0x0050280001347983 */ /* 0x000ee20000300800 */
[----:B------:R-:W-:-:S03]  /*12bba0*/  LOP3.LUT R25, R60, 0xffff, RZ, 0xc0, !PT ;  /* 0x0000ffff3c197812 */ /* 0x000fc600078ec0ff */
[----:B------:R-:W3:Y:S01]  /*12bbb0*/  LDL.LU R60, [R1+0x5020] ;  /* 0x00502000013c7983 */ /* 0x000ee20000300800 */
[----:B------:R-:W-:-:S03]  /*12bbc0*/  LOP3.LUT R26, R61, 0xffff, RZ, 0xc0, !PT ;  /* 0x0000ffff3d1a7812 */ /* 0x000fc600078ec0ff */
[----:B------:R-:W3:Y:S01]  /*12bbd0*/  LDL.LU R61, [R1+0x4db0] ;  /* 0x004db000013d7983 */ /* 0x000ee20000300800 */
[----:B------:R-:W-:Y:S02]  /*12bbe0*/  LOP3.LUT R27, R33, 0xffff, RZ, 0xc0, !PT ;  /* 0x0000ffff211b7812 */ /* 0x000fe400078ec0ff */
[----:B0-----:R-:W-:Y:S02]  /*12bbf0*/  PRMT R28, R39, 0x4210, R24 ;  /* 0x00004210271c7816 */ /* 0x001fe40000000018 */
[----:B------:R-:W3:Y:S04]  /*12bc00*/  LDL.LU R39, [R1+0x4dac] ;  /* 0x004dac0001277983 */ /* 0x000ee80000300800 */
[----:B------:R-:W3:Y:S04]  /*12bc10*/  LDL.LU R41, [R1+0x220c] ;  /* 0x00220c0001297983 */ /* 0x000ee80000300800 */
[----:B------:R-:W3:Y:S01]  /*12bc20*/  LDL.LU R42, [R1+0x21c8] ;  /* 0x0021c800012a7983 */ /* 0x000ee20000300800 */
[----:B------:R-:W-:-:S03]  /*12bc30*/  PRMT R29, R34, 0x4210, R25 ;  /* 0x00004210221d7816 */ /* 0x000fc60000000019 */
[----:B------:R-:W3:Y:S01]  /*12bc40*/  LDL.LU R43, [R1+0x21ac] ;  /* 0x0021ac00012b7983 */ /* 0x000ee20000300800 */
[----:B-1----:R-:W-:Y:S02]  /*12bc50*/  PRMT R30, R35, 0x4210, R26 ;  /* 0x00004210231e7816 */ /* 0x002fe4000000001a */
[----:B------:R-:W-:Y:S01]  /*12bc60*/  PRMT R31, R37, 0x4210, R27 ;  /* 0x00004210251f7816 */ /* 0x000fe2000000001b */
[----:B------:R-:W3:Y:S01]  /*12bc70*/  LDL.LU R32, [R1+0x2168] ;  /* 0x0021680001207983 */ /* 0x000ee20000300800 */
        /* <DEDUP_REMOVED lines=9> */
[----:B----4-:R-:W-:-:S03]  /*12bd10*/  PRMT R25, R51, 0x5210, R25 ;  /* 0x0000521033197816 */ /* 0x010fc60000000019 */
[----:B------:R-:W4:Y:S01]  /*12bd20*/  LDL.LU R51, [R1+0x430] ;  /* 0x0004300001337983 */ /* 0x000f220000300800 */
[----:B------:R-:W-:-:S03]  /*12bd30*/  PRMT R26, R38, 0x5210, R26 ;  /* 0x00005210261a7816 */ /* 0x000fc6000000001a */
[----:B------:R-:W4:Y:S04]  /*12bd40*/  LDL.LU R37, [R1+0x438] ;  /* 0x0004380001257983 */ /* 0x000f280000300800 */
[----:B------:R-:W4:Y:S04]  /*12bd50*/  LDL.LU R38, [R1+0x414] ;  /* 0x0004140001267983 */ /* 0x000f280000300800 */
[----:B0-----:R-:W-:Y:S04]  /*12bd60*/  STL.64 [R1+0x450], R28 ;  /* 0x0004501c01007387 */ /* 0x001fe80000100a00 */
[----:B------:R-:W-:Y:S01]  /*12bd70*/  STL.64 [R1+0x458], R30 ;  /* 0x0004581e01007387 */ /* 0x000fe20000100a00 */
[----:B------:R-:W-:-:S05]  /*12bd80*/  PRMT R27, R36, 0x5210, R27 ;  /* 0x00005210241b7816 */ /* 0x000fca000000001b */
[----:B------:R3:W-:Y:S02]  /*12bd90*/  STSM.16.M88.4 [R53], R24 ;  /* 0x0000001835007844 */ /* 0x0007e40000000200 */
[----:B---3--:R-:W-:Y:S02]  /*12bda0*/  LOP3.LUT R24, R52, 0xffff, RZ, 0xc0, !PT ;  /* 0x0000ffff34187812 */ /* 0x008fe400078ec0ff */
[----:B------:R-:W3:Y:S01]  /*12bdb0*/  LDL.LU R52, [R1+0x5038] ;  /* 0x0050380001347983 */ /* 0x000ee20000300800 */
[----:B------:R-:W-:-:S03]  /*12bdc0*/  LOP3.LUT R25, R60, 0xffff, RZ, 0xc0, !PT ;  /* 0x0000ffff3c197812 */ /* 0x000fc600078ec0ff */
[----:B------:R-:W3:Y:S01]  /*12bdd0*/  LDL.LU R60, [R1+0x5034] ;  /* 0x00503400013c7983 */ /* 0x000ee20000300800 */
[----:B------:R-:W-:-:S03]  /*12bde0*/  LOP3.LUT R26, R61, 0xffff, RZ, 0xc0, !PT ;  /* 0x0000ffff3d1a7812 */ /* 0x000fc600078ec0ff */
[----:B------:R-:W3:Y:S04]  /*12bdf0*/  LDL.LU R33, [R1+0x4dc8] ;  /* 0x004dc80001217983 */ /* 0x000ee80000300800 */
[----:B------:R-:W3:Y:S04]  /*12be00*/  LDL.LU R61, [R1+0x4dc0] ;  /* 0x004dc000013d7983 */ /* 0x000ee80000300800 */
[----:B------:R-:W3:Y:S01]  /*12be10*/  LDL.LU R34, [R1+0x2248] ;  /* 0x0022480001227983 */ /* 0x000ee20000300800 */
[----:B------:R-:W-:-:S03]  /*12be20*/  LOP3.LUT R27, R39, 0xffff, RZ, 0xc0, !PT ;  /* 0x0000ffff271b7812 */ /* 0x000fc600078ec0ff */
[----:B------:R-:W3:Y:S01]  /*12be30*/  LDL.LU R35, [R1+0x223c] ;  /* 0x00223c0001237983 */ /* 0x000ee20000300800 */
[----:B------:R-:W-:Y:S02]  /*12be40*/  PRMT R28, R41, 0x4210, R24 ;  /* 0x00004210291c7816 */ /* 0x000fe40000000018 */
[----:B------:R-:W-:Y:S01]  /*12be50*/  PRMT R29, R42, 0x4210, R25 ;  /* 0x000042102a1d7816 */ /* 0x000fe20000000019 */
[----:B------:R-:W3:Y:S01]  /*12be60*/  LDL.LU R36, [R1+0x2238] ;  /* 0x0022380001247983 */ /* 0x000ee20000300800 */
[----:B------:R-:W-:-:S03]  /*12be70*/  PRMT R30, R43, 0x4210, R26 ;  /* 0x000042102b1e7816 */ /* 0x000fc6000000001a */
[----:B------:R-:W3:Y:S01]  /*12be80*/  LDL.LU R39, [R1+0x2228] ;  /* 0x0022280001277983 */ /* 0x000ee20000300800 */
[----:B------:R-:W-:-:S03]  /*12be90*/  NOP ;  /* 0x0000000000007918 */ /* 0x000fc60000000000 */
        /* <DEDUP_REMOVED lines=28> */
[----:B------:R-:W-:-:S03]  /*12c060*/  LOP3.LUT R26, R33, 0xffff, RZ, 0xc0, !PT ;  /* 0x0000ffff211a7812 */ /* 0x000fc600078ec0ff */
[----:B------:R-:W3:Y:S01]  /*12c070*/  LDL.LU R41, [R1+0x4dd8] ;  /* 0x004dd80001297983 */ /* 0x000ee20000300800 */
[----:B0-----:R-:W-:Y:S02]  /*12c080*/  PRMT R28, R34, 0x4210, R24 ;  /* 0x00004210221c7816 */ /* 0x001fe40000000018 */
[----:B------:R-:W-:Y:S02]  /*12c090*/  PRMT R29, R35, 0x4210, R25 ;  /* 0x00004210231d7816 */ /* 0x000fe40000000019 */
[----:B-1----:R-:W-:Y:S02]  /*12c0a0*/  PRMT R31, R39, 0x4210, R27 ;  /* 0x00004210271f7816 */ /* 0x002fe4000000001b */
[----:B------:R-:W3:Y:S01]  /*12c0b0*/  LDL.LU R39, [R1+0x4c44] ;  /* 0x004c440001277983 */ /* 0x000ee20000300800 */
[----:B------:R-:W-:Y:S01]  /*12c0c0*/  PRMT R30, R36, 0x4210, R26 ;  /* 0x00004210241e7816 */ /* 0x000fe2000000001a */
[----:B------:R-:W-:Y:S02]  /*12c0d0*/  NOP ;  /* 0x0000000000007918 */ /* 0x000fe40000000000 */
[----:B------:R-:W3:Y:S04]  /*12c0e0*/  LDL.LU R42, [R1+0x4c40] ;  /* 0x004c4000012a7983 */ /* 0x000ee80000300800 */
[----:B------:R-:W3:Y:S04]  /*12c0f0*/  LDL.LU R43, [R1+0x2258] ;  /* 0x00225800012b7983 */ /* 0x000ee80000300800 */
[----:B------:R-:W3:Y:S04]  /*12c100*/  LDL.LU R32, [R1+0x224c] ;  /* 0x00224c0001207983 */ /* 0x000ee80000300800 */
        /* <DEDUP_REMOVED lines=9> */
[----:B----4-:R-:W-:-:S03]  /*12c1a0*/  PRMT R25, R51, 0x5210, R25 ;  /* 0x0000521033197816 */ /* 0x010fc60000000019 */
[----:B------:R-:W4:Y:S01]  /*12c1b0*/  LDL.LU R51, [R1+0x488] ;  /* 0x0004880001337983 */ /* 0x000f220000300800 */
[----:B------:R-:W-:-:S03]  /*12c1c0*/  PRMT R26, R37, 0x5210, R26 ;  /* 0x00005210251a7816 */ /* 0x000fc6000000001a */
[----:B------:R-:W4:Y:S01]  /*12c1d0*/  LDL.LU R36, [R1+0x460] ;  /* 0x0004600001247983 */ /* 0x000f220000300800 */
[----:B------:R-:W-:-:S03]  /*12c1e0*/  PRMT R27, R38, 0x5210, R27 ;  /* 0x00005210261b7816 */ /* 0x000fc6000000001b */
[----:B0-----:R-:W-:Y:S04]  /*12c1f0*/  STL.64 [R1+0x410], R28 ;  /* 0x0004101c01007387 */ /* 0x001fe80000100a00 */
[----:B------:R3:W-:Y:S04]  /*12c200*/  STSM.16.M88.4 [R53], R24 ;  /* 0x0000001835007844 */ /* 0x0007e80000000200 */
[----:B------:R0:W-:Y:S01]  /*12c210*/  STL.64 [R1+0x418], R30 ;  /* 0x0004181e01007387 */ /* 0x0001e20000100a00 */
[----:B---3--:R-:W-:-:S03]  /*12c220*/  LOP3.LUT R24, R52, 0xffff, RZ, 0xc0, !PT ;  /* 0x0000ffff34187812 */ /* 0x008fc600078ec0ff */
[----:B------:R-:W3:Y:S01]  /*12c230*/  LDL.LU R52, [R1+0x5068] ;  /* 0x0050680001347983 */ /* 0x000ee20000300800 */
[----:B------:R-:W-:-:S03]  /*12c240*/  LOP3.LUT R25, R60, 0xffff, RZ, 0xc0, !PT ;  /* 0x0000ffff3c197812 */ /* 0x000fc600078ec0ff */
[----:B------:R-:W3:Y:S04]  /*12c250*/  LDL.LU R33, [R1+0x5060] ;  /* 0x0050600001217983 */ /* 0x000ee80000300800 */
[----:B------:R-:W3:Y:S01]  /*12c260*/  LDL.LU R60, [R1+0x4dec] ;  /* 0x004dec00013c7983 */ /* 0x000ee20000300800 */
[----:B------:R-:W-:-:S03]  /*12c270*/  LOP3.LUT R26, R61, 0xffff, RZ, 0xc0, !PT ;  /* 0x0000ffff3d1a7812 */ /* 0x000fc600078ec0ff */
[----:B------:R-:W3:Y:S04]  /*12c280*/  LDL.LU R34, [R1+0x4de8] ;  /* 0x004de80001227983 */ /* 0x000ee80000300800 */
[----:B------:R-:W3:Y:S04]  /*12c290*/  LDL.LU R37, [R1+0x4c5c] ;  /* 0x004c5c0001257983 */ /* 0x000ee80000300800 */
[----:B------:R-:W3:Y:S04]  /*12c2a0*/  LDL.LU R38, [R1+0x4c54] ;  /* 0x004c540001267983 */ /* 0x000ee80000300800 */
[----:B------:R-:W3:Y:S01]  /*12c2b0*/  LDL.LU R61, [R1+0x4c50] ;  /* 0x004c5000013d7983 */ /* 0x000ee20000300800 */
[----:B------:R-:W-:-:S02]  /*12c2c0*/  LOP3.LUT R27, R41, 0xffff, RZ, 0xc0, !PT ;  /* 0x0000ffff291b7812 */ /* 0x000fc400078ec0ff */
[----:B------:R-:W-:Y:S02]  /*12c2d0*/  PRMT R28, R39, 0x4210, R24 ;  /* 0x00004210271c7816 */ /* 0x000fe40000000018 */
[----:B------:R-:W3:Y:S01]  /*12c2e0*/  LDL.LU R39, [R1+0x4c4c] ;  /* 0x004c4c0001277983 */ /* 0x000ee20000300800 */
[----:B------:R-:W-:Y:S02]  /*12c2f0*/  PRMT R29, R42, 0x4210, R25 ;  /* 0x000042102a1d7816 */ /* 0x000fe40000000019 */
[----:B0-----:R-:W-:Y:S01]  /*12c300*/  PRMT R30, R43, 0x4210, R26 ;  /* 0x000042102b1e7816 */ /* 0x001fe2000000001a */
        /* <DEDUP_REMOVED lines=11> */
[----:B------:R-:W-:Y:S02]  /*12c3c0*/  PRMT R25, R35, 0x5210, R25 ;  /* 0x0000521023197816 */ /* 0x000fe40000000019 */
[----:B----4-:R-:W-:Y:S02]  /*12c3d0*/  PRMT R26, R51, 0x5210, R26 ;  /* 0x00005210331a7816 */ /* 0x010fe4000000001a */
[----:B------:R-:W4:Y:S01]  /*12c3e0*/  LDL.LU R51, [R1+0x48c] ;  /* 0x00048c0001337983 */ /* 0x000f220000300800 */
[----:B------:R-:W-:Y:S01]  /*12c3f0*/  PRMT R27, R36, 0x5210, R27 ;  /* 0x00005210241b7816 */ /* 0x000fe2000000001b */
[----:B------:R-:W-:Y:S02]  /*12c400*/  NOP ;  /* 0x0000000000007918 */ /* 0x000fe40000000000 */
[----:B------:R-:W4:Y:S04]  /*12c410*/  LDL.LU R35, [R1+0x4c4] ;  /* 0x0004c40001237983 */ /* 0x000f280000300800 */
[----:B------:R-:W4:Y:S04]  /*12c420*/  LDL.LU R36, [R1+0x464] ;  /* 0x0004640001247983 */ /* 0x000f280000300800 */
[----:B------:R3:W-:Y:S01]  /*12c430*/  STSM.16.M88.4 [R53], R24 ;  /* 0x0000001835007844 */ /* 0x0007e20000000200 */
[----:B------:R-:W-:-:S03]  /*12c440*/  NOP ;  /* 0x0000000000007918 */ /* 0x000fc60000000000 */
[----:B-1----:R-:W-:Y:S04]  /*12c450*/  STL.64 [R1+0x4a0], R28 ;  /* 0x0004a01c01007387 */ /* 0x002fe80000100a00 */
[----:B------:R0:W-:Y:S04]  /*12c460*/  STL.64 [R1+0x4a8], R30 ;  /* 0x0004a81e01007387 */ /* 0x0001e80000100a00 */
[----:B------:R-:W1:Y:S01]  /*12c470*/  LDS.128 R56, [R53] ;  /* 0x0000000035387984 */ /* 0x000e620000000c00 */
[----:B---3--:R-:W-:-:S03]  /*12c480*/  LOP3.LUT R24, R52, 0xffff, RZ, 0xc0, !PT ;  /* 0x0000ffff34187812 */ /* 0x008fc600078ec0ff */
[----:B------:R-:W3:Y:S01]  /*12c490*/  LDL.LU R52, [R1+0x5074] ;  /* 0x0050740001347983 */ /* 0x000ee20000300800 */
[----:B------:R-:W-:-:S03]  /*12c4a0*/  LOP3.LUT R26, R60, 0xffff, RZ, 0xc0, !PT ;  /* 0x0000ffff3c1a7812 */ /* 0x000fc600078ec0ff */
[----:B------:R-:W3:Y:S04]  /*12c4b0*/  LDL.LU R60, [R1+0x5070] ;  /* 0x00507000013c7983 */ /* 0x000ee80000300800 */
[----:B------:R-:W3:Y:S01]  /*12c4c0*/  LDL.LU R41, [R1+0x4dfc] ;  /* 0x004dfc0001297983 */ /* 0x000ee20000300800 */
[----:B0-----:R-:W-:-:S03]  /*12c4d0*/  PRMT R30, R61, 0x4210, R26 ;  /* 0x000042103d1e7816 */ /* 0x001fc6000000001a */
[----:B------:R-:W3:Y:S01]  /*12c4e0*/  LDL.LU R61, [R1+0x4df8] ;  /* 0x004df800013d7983 */ /* 0x000ee20000300800 */
[----:B------:R-:W-:Y:S02]  /*12c4f0*/  LOP3.LUT R25, R33, 0xffff, RZ, 0xc0, !PT ;  /* 0x0000ffff21197812 */ /* 0x000fe400078ec0ff */
[----:B------:R-:W-:Y:S01]  /*12c500*/  LOP3.LUT R27, R34, 0xffff, RZ, 0xc0, !PT ;  /* 0x0000ffff221b7812 */ /* 0x000fe200078ec0ff */
[----:B------:R-:W3:Y:S01]  /*12c510*/  LDL.LU R42, [R1+0x4c70] ;  /* 0x004c7000012a7983 */ /* 0x000ee20000300800 */
[----:B------:R-:W-:-:S03]  /*12c520*/  PRMT R29, R38, 0x4210, R25 ;  /* 0x00004210261d7816 */ /* 0x000fc60000000019 */
[----:B------:R-:W3:Y:S01]  /*12c530*/  LDL.LU R43, [R1+0x4c6c] ;  /* 0x004c6c00012b7983 */ /* 0x000ee20000300800 */
[----:B------:R-:W-:Y:S02]  /*12c540*/  PRMT R28, R37, 0x4210, R24 ;  /* 0x00004210251c7816 */ /* 0x000fe40000000018 */
[----:B------:R-:W-:Y:S01]  /*12c550*/  PRMT R31, R39, 0x4210, R27 ;  /* 0x00004210271f7816 */ /* 0x000fe2000000001b */
[----:B------:R-:W3:Y:S01]  /*12c560*/  LDL.LU R38, [R1+0x4c64] ;  /* 0x004c640001267983 */ /* 0x000ee20000300800 */
[----:B------:R-:W-:-:S03]  /*12c570*/  NOP ;  /* 0x0000000000007918 */ /* 0x000fc60000000000 */
[----:B------:R-:W3:Y:S04]  /*12c580*/  LDL.LU R32, [R1+0x4c60] ;  /* 0x004c600001207983 */ /* 0x000ee80000300800 */
[----:B------:R-:W-:Y:S01]  /*12c590*/  STSM.16.M88.4 [R53], R28 ;  /* 0x0000001c35007844 */ /* 0x000fe20000000200 */
[----:B------:R-:W-:-:S03]  /*12c5a0*/  NOP ;  /* 0x0000000000007918 */ /* 0x000fc60000000000 */
[----:B------:R-:W0:Y:S04]  /*12c5b0*/  LDS.128 R28, [R53] ;  /* 0x00000000351c7984 */ /* 0x000e280000000c00 */
[----:B-1----:R-:W-:Y:S04]  /*12c5c0*/  STL.64 [R1+0x490], R56 ;  /* 0x0004903801007387 */ /* 0x002fe80000100a00 */
[----:B------:R-:W-:Y:S04]  /*12c5d0*/  STL.64 [R1+0x498], R58 ;  /* 0x0004983a01007387 */ /* 0x000fe80000100a00 */
[----:B------:R-:W3:Y:S04]  /*12c5e0*/  LDL.LU R37, [R1+0x4d0] ;  /* 0x0004d00001257983 */ /* 0x000ee80000300800 */
[----:B------:R-:W3:Y:S01]  /*12c5f0*/  LDL.LU R39, [R1+0x4cc] ;  /* 0x0004cc0001277983 */ /* 0x000ee20000300800 */
[----:B--2---:R-:W-:-:S03]  /*12c600*/  PRMT R24, R47, 0x5210, R24 ;  /* 0x000052102f187816 */ /* 0x004fc60000000018 */
[----:B------:R-:W2:Y:S01]  /*12c610*/  LDL.LU R47, [R1+0x4c8] ;  /* 0x0004c800012f7983 */ /* 0x000ea20000300800 */
[----:B----4-:R-:W-:-:S03]  /*12c620*/  PRMT R25, R51, 0x5210, R25 ;  /* 0x0000521033197816 */ /* 0x010fc60000000019 */
[----:B------:R-:W4:Y:S01]  /*12c630*/  LDL.LU R51, [R1+0x468] ;  /* 0x0004680001337983 */ /* 0x000f220000300800 */
[----:B------:R-:W-:Y:S02]  /*12c640*/  PRMT R26, R35, 0x5210, R26 ;  /* 0x00005210231a7816 */ /* 0x000fe4000000001a */
[----:B------:R-:W-:Y:S01]  /*12c650*/  PRMT R27, R36, 0x5210, R27 ;  /* 0x00005210241b7816 */ /* 0x000fe2000000001b */
[----:B------:R-:W-:Y:S01]  /*12c660*/  NOP ;  /* 0x0000000000007918 */ /* 0x000fe20000000000 */
[----:B0-----:R-:W-:Y:S04]  /*12c670*/  STL.64 [R1+0x480], R28 ;  /* 0x0004801c01007387 */ /* 0x001fe80000100a00 */
[----:B------:R3:W-:Y:S04]  /*12c680*/  STSM.16.M88.4 [R53], R24 ;  /* 0x0000001835007844 */ /* 0x0007e80000000200 */
[----:B------:R0:W-:Y:S04]  /*12c690*/  STL.64 [R1+0x488], R30 ;  /* 0x0004881e01007387 */ /* 0x0001e80000100a00 */
[----:B------:R-:W4:Y:S01]  /*12c6a0*/  LDL.LU R33, [R1+0x508c] ;  /* 0x00508c0001217983 */ /* 0x000f220000300800 */
[----:B---3--:R-:W-:-:S03]  /*12c6b0*/  LOP3.LUT R24, R52, 0xffff, RZ, 0xc0, !PT ;  /* 0x0000ffff34187812 */ /* 0x008fc600078ec0ff */
[----:B------:R-:W3:Y:S04]  /*12c6c0*/  LDL.LU R52, [R1+0x5088] ;  /* 0x0050880001347983 */ /* 0x000ee80000300800 */
[----:B------:R-:W3:Y:S01]  /*12c6d0*/  LDL.LU R34, [R1+0x4e10] ;  /* 0x004e100001227983 */ /* 0x000ee20000300800 */
[----:B------:R-:W-:-:S03]  /*12c6e0*/  LOP3.LUT R25, R60, 0xffff, RZ, 0xc0, !PT ;  /* 0x0000ffff3c197812 */ /* 0x000fc600078ec0ff */
[----:B------:R-:W3:Y:S04]  /*12c6f0*/  LDL.LU R35, [R1+0x4e0c] ;  /* 0x004e0c0001237983 */ /* 0x000ee80000300800 */
[----:B------:R-:W3:Y:S04]  /*12c700*/  LDL.LU R36, [R1+0x4c80] ;  /* 0x004c800001247983 */ /* 0x000ee80000300800 */
[----:B------:R-:W3:Y:S01]  /*12c710*/  LDL.LU R60, [R1+0x4c7c] ;  /* 0x004c7c00013c7983 */ /* 0x000ee20000300800 */
[----:B------:R-:W-:-:S03]  /*12c720*/  LOP3.LUT R27, R61, 0xffff, RZ, 0xc0, !PT ;  /* 0x0000ffff3d1b7812 */ /* 0x000fc600078ec0ff */
[----:B------:R-:W3:Y:S01]  /*12c730*/  LDL.LU R61, [R1+0x4c78] ;  /* 0x004c7800013d7983 */ /* 0x000ee20000300800 */
[----:B------:R-:W-:Y:S02]  /*12c740*/  LOP3.LUT R26, R41, 0xffff, RZ, 0xc0, !PT ;  /* 0x0000ffff291a7812 */ /* 0x000fe400078ec0ff */
[----:B------:R-:W-:Y:S02]  /*12c750*/  PRMT R28, R42, 0x4210, R24 ;  /* 0x000042102a1c7816 */ /* 0x000fe40000000018 */
[----:B------:R-:W-:Y:S01]  /*12c760*/  PRMT R29, R43, 0x4210, R25 ;  /* 0x000042102b1d7816 */ /* 0x000fe20000000019 */
[----:B------:R-:W-:Y:S01]  /*12c770*/  NOP ;  /* 0x0000000000007918 */ /* 0x000fe20000000000 */
[----:B------:R-:W1:Y:S01]  /*12c780*/  LDS.128 R40, [R53] ;  /* 0x0000000035287984 */ /* 0x000e620000000c00 */
[----:B0-----:R-:W-:-:S03]  /*12c790*/  PRMT R30, R38, 0x4210, R26 ;  /* 0x00004210261e7816 */ /* 0x001fc6000000001a */
[----:B------:R-:W3:Y:S01]  /*12c7a0*/  LDL.LU R38, [R1+0x4c74] ;  /* 0x004c740001267983 */ /* 0x000ee20000300800 */
[----:B------:R-:W-:Y:S01]  /*12c7b0*/  PRMT R31, R32, 0x4210, R27 ;  /* 0x00004210201f7816 */ /* 0x000fe2000000001b */
[----:B------:R-:W-:-:S04]  /*12c7c0*/  NOP ;  /* 0x0000000000007918 */ /* 0x000fc80000000000 */
[----:B------:R-:W-:Y:S01]  /*12c7d0*/  STSM.16.M88.4 [R53], R28 ;  /* 0x0000001c35007844 */ /* 0x000fe20000000200 */
[----:B------:R-:W-:-:S03]  /*12c7e0*/  NOP ;  /* 0x0000000000007918 */ /* 0x000fc60000000000 */
[----:B------:R-:W0:Y:S01]  /*12c7f0*/  LDS.128 R28, [R53] ;  /* 0x00000000351c7984 */ /* 0x000e220000000c00 */
[----:B------:R-:W-:Y:S02]  /*12c800*/  PRMT R24, R37, 0x5210, R24 ;  /* 0x0000521025187816 */ /* 0x000fe40000000018 */
[----:B------:R-:W-:Y:S01]  /*12c810*/  PRMT R25, R39, 0x5210, R25 ;  /* 0x0000521027197816 */ /* 0x000fe20000000019 */
[----:B-1----:R-:W-:Y:S04]  /*12c820*/  STL.64 [R1+0x470], R40 ;  /* 0x0004702801007387 */ /* 0x002fe80000100a00 */
[----:B------:R-:W-:Y:S01]  /*12c830*/  STL.64 [R1+0x478], R42 ;  /* 0x0004782a01007387 */ /* 0x000fe20000100a00 */
[----:B------:R-:W-:-:S03]  /*12c840*/  NOP ;  /* 0x0000000000007918 */ /* 0x000fc60000000000 */
[----:B------:R-:W3:Y:S04]  /*12c850*/  LDL.LU R39, [R1+0x4d8] ;  /* 0x0004d80001277983 */ /* 0x000ee80000300800 */
[----:B------:R-:W3:Y:S01]  /*12c860*/  LDL.LU R37, [R1+0x508] ;  /* 0x0005080001257983 */ /* 0x000ee20000300800 */
[----:B--2---:R-:W-:-:S03]  /*12c870*/  PRMT R26, R47, 0x5210, R26 ;  /* 0x000052102f1a7816 */ /* 0x004fc6000000001a */
[----:B------:R-:W2:Y:S01]  /*12c880*/  LDL.LU R47, [R1+0x4d4] ;  /* 0x0004d400012f7983 */ /* 0x000ea20000300800 */
[----:B----4-:R-:W-:-:S03]  /*12c890*/  PRMT R27, R51, 0x5210, R27 ;  /* 0x00005210331b7816 */ /* 0x010fc6000000001b */
[----:B------:R-:W4:Y:S04]  /*12c8a0*/  LDL.LU R51, [R1+0x4dc] ;  /* 0x0004dc0001337983 */ /* 0x000f280000300800 */
[----:B------:R3:W-:Y:S01]  /*12c8b0*/  STSM.16.M88.4 [R53], R24 ;  /* 0x0000001835007844 */ /* 0x0007e20000000200 */
[----:B------:R-:W-:-:S03]  /*12c8c0*/  NOP ;  /* 0x0000000000007918 */ /* 0x000fc60000000000 */
[----:B0-----:R0:W-:Y:S04]  /*12c8d0*/  STL.64 [R1+0x4f0], R28 ;  /* 0x0004f01c01007387 */ /* 0x0011e80000100a00 */
[----:B------:R1:W-:Y:S04]  /*12c8e0*/  STL.64 [R1+0x4f8], R30 ;  /* 0x0004f81e01007387 */ /* 0x0003e80000100a00 */
[----:B------:R-:W0:Y:S01]  /*12c8f0*/  LDS.128 R40, [R53] ;  /* 0x0000000035287984 */ /* 0x000e220000000c00 */
[----:B---3--:R-:W-:-:S03]  /*12c900*/  LOP3.LUT R25, R52, 0xffff, RZ, 0xc0, !PT ;  /* 0x0000ffff34197812 */ /* 0x008fc600078ec0ff */
[----:B------:R-:W3:Y:S01]  /*12c910*/  LDL.LU R52, [R1+0x5098] ;  /* 0x0050980001347983 */ /* 0x000ee20000300800 */
[----:B------:R-:W-:-:S03]  /*12c920*/  LOP3.LUT R26, R34, 0xffff, RZ, 0xc0, !PT ;  /* 0x0000ffff221a7812 */ /* 0x000fc600078ec0ff */
[----:B------:R-:W3:Y:S01]  /*12c930*/  LDL.LU R58, [R1+0x5094] ;  /* 0x00509400013a7983 */ /* 0x000ee20000300800 */
[----:B0-----:R-:W-:-:S03]  /*12c940*/  PRMT R29, R60, 0x4210, R25 ;  /* 0x000042103c1d7816 */ /* 0x001fc60000000019 */
[----:B------:R-:W3:Y:S04]  /*12c950*/  LDL.LU R60, [R1+0x4e28] ;  /* 0x004e2800013c7983 */ /* 0x000ee80000300800 */
[----:B------:R-:W3:Y:S01]  /*12c960*/  LDL.LU R57, [R1+0x4e24] ;  /* 0x004e240001397983 */ /* 0x000ee20000300800 */
[----:B-1----:R-:W-:-:S03]  /*12c970*/  PRMT R30, R61, 0x4210, R26 ;  /* 0x000042103d1e7816 */ /* 0x002fc6000000001a */
[----:B------:R-:W3:Y:S04]  /*12c980*/  LDL.LU R56, [R1+0x4e74] ;  /* 0x004e740001387983 */ /* 0x000ee80000300800 */
[----:B------:R-:W3:Y:S01]  /*12c990*/  LDL.LU R61, [R1+0x4e70] ;  /* 0x004e7000013d7983 */ /* 0x000ee20000300800 */
[----:B------:R-:W-:Y:S02]  /*12c9a0*/  LOP3.LUT R24, R33, 0xffff, RZ, 0xc0, !PT ;  /* 0x0000ffff21187812 */ /* 0x000fe400078ec0ff */
[----:B------:R-:W-:Y:S01]  /*12c9b0*/  LOP3.LUT R27, R35, 0xffff, RZ, 0xc0, !PT ;  /* 0x0000ffff231b7812 */ /* 0x000fe200078ec0ff */
[----:B------:R-:W3:Y:S01]  /*12c9c0*/  LDL.LU R32, [R1+0x4cd4] ;  /* 0x004cd40001207983 */ /* 0x000ee20000300800 */
[----:B------:R-:W-:-:S03]  /*12c9d0*/  PRMT R28, R36, 0x4210, R24 ;  /* 0x00004210241c7816 */ /* 0x000fc60000000018 */
[----:B------:R-:W3:Y:S01]  /*12c9e0*/  LDL.LU R33, [R1+0x4c88] ;  /* 0x004c880001217983 */ /* 0x000ee20000300800 */
[----:B------:R-:W-:Y:S01]  /*12c9f0*/  PRMT R31, R38, 0x4210, R27 ;  /* 0x00004210261f7816 */ /* 0x000fe2000000001b */
[----:B------:R-:W-:-:S04]  /*12ca00*/  NOP ;  /* 0x0000000000007918 */ /* 0x000fc80000000000 */
[----:B------:R-:W-:Y:S01]  /*12ca10*/  STSM.16.M88.4 [R53], R28 ;  /* 0x0000001c35007844 */ /* 0x000fe20000000200 */
[----:B------:R-:W-:-:S03]  /*12ca20*/  NOP ;  /* 0x0000000000007918 */ /* 0x000fc60000000000 */
[----:B------:R-:W0:Y:S04]  /*12ca30*/  LDS.128 R28, [R53] ;  /* 0x00000000351c7984 */ /* 0x000e280000000c00 */
[----:B------:R-:W-:Y:S04]  /*12ca40*/  STL.64 [R1+0x4e0], R40 ;  /* 0x0004e02801007387 */ /* 0x000fe80000100a00 */
[----:B------:R1:W-:Y:S04]  /*12ca50*/  STL.64 [R1+0x4e8], R42 ;  /* 0x0004e82a01007387 */ /* 0x0003e80000100a00 */
[----:B-1----:R-:W3:Y:S04]  /*12ca60*/  LDL.LU.64 R42, [R1+0x5750] ;  /* 0x00575000012a7983 */ /* 0x002ee80000300a00 */
[----:B------:R-:W3:Y:S04]  /*12ca70*/  LDL.LU.64 R40, [R1+0x5748] ;  /* 0x0057480001287983 */ /* 0x000ee80000300a00 */
[----:B------:R-:W3:Y:S04]  /*12ca80*/  LDL.LU R38, [R1+0x510] ;  /* 0x0005100001267983 */ /* 0x000ee80000300800 */
[----:B------:R-:W3:Y:S01]  /*12ca90*/  LDL.LU R34, [R1+0x50c] ;  /* 0x00050c0001227983 */ /* 0x000ee20000300800 */
[----:B------:R-:W-:-:S03]  /*12caa0*/  PRMT R24, R39, 0x5210, R24 ;  /* 0x0000521027187816 */ /* 0x000fc60000000018 */
[----:B------:R-:W3:Y:S01]  /*12cab0*/  LDL.LU R39, [R1+0x514] ;  /* 0x0005140001277983 */ /* 0x000ee20000300800 */
[----:B------:R-:W-:-:S03]  /*12cac0*/  PRMT R25, R37, 0x5210, R25 ;  /* 0x0000521025197816 */ /* 0x000fc60000000019 */
[----:B------:R-:W3:Y:S01]  /*12cad0*/  LDL.LU R35, [R1+0x50a8] ;  /* 0x0050a80001237983 */ /* 0x000ee20000300800 */
[----:B--2---:R-:W-:-:S03]  /*12cae0*/  PRMT R26, R47, 0x5210, R26 ;  /* 0x000052102f1a7816 */ /* 0x004fc6000000001a */
[----:B------:R-:W2:Y:S04]  /*12caf0*/  LDL.LU R47, [R1+0x50a4] ;  /* 0x0050a400012f7983 */ /* 0x000ea80000300800 */
[----:B0-----:R-:W-:Y:S04]  /*12cb00*/  STL.64 [R1+0x4d0], R28 ;  /* 0x0004d01c01007387 */ /* 0x001fe80000100a00 */
[----:B------:R-:W-:Y:S04]  /*12cb10*/  STL.64 [R1+0x4d8], R30 ;  /* 0x0004d81e01007387 */ /* 0x000fe80000100a00 */
[----:B------:R-:W2:Y:S04]  /*12cb20*/  LDL.LU R36, [R1+0x4e38] ;  /* 0x004e380001247983 */ /* 0x000ea80000300800 */
[----:B------:R-:W2:Y:S01]  /*12cb30*/  LDL.LU R37, [R1+0x4e34] ;  /* 0x004e340001257983 */ /* 0x000ea20000300800 */
[----:B----4-:R-:W-:Y:S01]  /*12cb40*/  PRMT R27, R51, 0x5210, R27 ;  /* 0x00005210331b7816 */ /* 0x010fe2000000001b */
[----:B------:R-:W-:-:S04]  /*12cb50*/  NOP ;  /* 0x0000000000007918 */ /* 0x000fc80000000000 */
[----:B------:R3:W-:Y:S04]  /*12cb60*/  STSM.16.M88.4 [R53], R24 ;  /* 0x0000001835007844 */ /* 0x0007e80000000200 */
[----:B------:R-:W4:Y:S01]  /*12cb70*/  LDL.LU R51, [R1+0x4e88] ;  /* 0x004e880001337983 */ /* 0x000f220000300800 */
[----:B---3--:R-:W-:-:S03]  /*12cb80*/  LOP3.LUT R24, R52, 0xffff, RZ, 0xc0, !PT ;  /* 0x0000ffff34187812 */ /* 0x008fc600078ec0ff */
[----:B------:R-:W3:Y:S01]  /*12cb90*/  LDL.LU R52, [R1+0x4e84] ;  /* 0x004e840001347983 */ /* 0x000ee20000300800 */
[----:B------:R-:W-:Y:S02]  /*12cba0*/  LOP3.LUT R25, R58, 0xffff, RZ, 0xc0, !PT ;  /* 0x0000ffff3a197812 */ /* 0x000fe400078ec0ff */
[----:B------:R-:W-:Y:S02]  /*12cbb0*/  LOP3.LUT R26, R60, 0xffff, RZ, 0xc0, !PT ;  /* 0x0000ffff3c1a7812 */ /* 0x000fe400078ec0ff */
[----:B------:R-:W3:Y:S01]  /*12cbc0*/  LDL.LU R60, [R1+0x4e80] ;  /* 0x004e8000013c7983 */ /* 0x000ee20000300800 */
[----:B------:R-:W-:-:S03]  /*12cbd0*/  PRMT R29, R61, 0x4210, R25 ;  /* 0x000042103d1d7816 */ /* 0x000fc60000000019 */
[----:B------:R-:W3:Y:S01]  /*12cbe0*/  LDL.LU R61, [R1+0x4e7c] ;  /* 0x004e7c00013d7983 */ /* 0x000ee20000300800 */
[----:B------:R-:W-:Y:S02]  /*12cbf0*/  LOP3.LUT R27, R57, 0xffff, RZ, 0xc0, !PT ;  /* 0x0000ffff391b7812 */ /* 0x000fe400078ec0ff */
[----:B------:R-:W-:Y:S01]  /*12cc00*/  PRMT R28, R56, 0x4210, R24 ;  /* 0x00004210381c7816 */ /* 0x000fe20000000018 */
[----:B------:R-:W-:Y:S01]  /*12cc10*/  NOP ;  /* 0x0000000000007918 */ /* 0x000fe20000000000 */
[----:B------:R-:W0:Y:S01]  /*12cc20*/  LDS.128 R56, [R53] ;  /* 0x0000000035387984 */ /* 0x000e220000000c00 */
[----:B------:R-:W-:Y:S02]  /*12cc30*/  PRMT R30, R32, 0x4210, R26 ;  /* 0x00004210201e7816 */ /* 0x000fe4000000001a */
[----:B------:R-:W-:Y:S01]  /*12cc40*/  PRMT R31, R33, 0x4210, R27 ;  /* 0x00004210211f7816 */ /* 0x000fe2000000001b */
[----:B------:R-:W-:-:S04]  /*12cc50*/  NOP ;  /* 0x0000000000007918 */ /* 0x000fc80000000000 */
[----:B------:R-:W-:Y:S01]  /*12cc60*/  STSM.16.M88.4 [R53], R28 ;  /* 0x0000001c35007844 */ /* 0x000fe20000000200 */
[----:B------:R-:W-:-:S03]  /*12cc70*/  NOP ;  /* 0x0000000000007918 */ /* 0x000fc60000000000 */
[----:B------:R-:W1:Y:S01]  /*12cc80*/  LDS.128 R28, [R53] ;  /* 0x00000000351c7984 */ /* 0x000e620000000c00 */
[----:B------:R-:W-:-:S03]  /*12cc90*/  PRMT R27, R46, 0x5210, R27 ;  /* 0x000052102e1b7816 */ /* 0x000fc6000000001b */
[----:B0-----:R-:W-:Y:S01]  /*12cca0*/  STL.64 [R1+0x4c0], R56 ;  /* 0x0004c03801007387 */ /* 0x001fe20000100a00 */
[----:B------:R-:W-:-:S03]  /*12ccb0*/  PRMT R24, R38, 0x5210, R24 ;  /* 0x0000521026187816 */ /* 0x000fc60000000018 */
[----:B------:R-:W-:Y:S01]  /*12ccc0*/  STL.64 [R1+0x4c8], R58 ;  /* 0x0004c83a01007387 */ /* 0x000fe20000100a00 */
[----:B------:R-:W-:-:S03]  /*12ccd0*/  PRMT R25, R34, 0x5210, R25 ;  /* 0x0000521022197816 */ /* 0x000fc60000000019 */
[----:B------:R-:W3:Y:S01]  /*12cce0*/  LDL.LU R38, [R1+0x520] ;  /* 0x0005200001267983 */ /* 0x000ee20000300800 */
[----:B------:R-:W-:Y:S01]  /*12ccf0*/  PRMT R26, R39, 0x5210, R26 ;  /* 0x00005210271a7816 */ /* 0x000fe2000000001a */
[----:B------:R-:W-:Y:S02]  /*12cd00*/  NOP ;  /* 0x0000000000007918 */ /* 0x000fe40000000000 */
[----:B------:R-:W3:Y:S04]  /*12cd10*/  LDL.LU R39, [R1+0x51c] ;  /* 0x00051c0001277983 */ /* 0x000ee80000300800 */
[----:B------:R-:W3:Y:S04]  /*12cd20*/  LDL.LU R46, [R1+0x518] ;  /* 0x00051800012e7983 */ /* 0x000ee80000300800 */
[----:B------:R0:W-:Y:S04]  /*12cd30*/  STSM.16.M88.4 [R53], R24 ;  /* 0x0000001835007844 */ /* 0x0001e80000000200 */
[----:B-1----:R4:W-:Y:S04]  /*12cd40*/  STL.64 [R1+0x550], R28 ;  /* 0x0005501c01007387 */ /* 0x0029e80000100a00 */
[----:B------:R1:W-:Y:S01]  /*12cd50*/  STL.64 [R1+0x558], R30 ;  /* 0x0005581e01007387 */ /* 0x0003e20000100a00 */
[----:B0-----:R-:W-:Y:S01]  /*12cd60*/  LOP3.LUT R24, R35, 0xffff, RZ, 0xc0, !PT ;  /* 0x0000ffff23187812 */ /* 0x001fe200078ec0ff */
[----:B------:R-:W-:-:S02]  /*12cd70*/  NOP ;  /* 0x0000000000007918 */ /* 0x000fc40000000000 */
[----:B------:R-:W0:Y:S01]  /*12cd80*/  LDS.128 R32, [R53] ;  /* 0x0000000035207984 */ /* 0x000e220000000c00 */
[----:B--2---:R-:W-:-:S03]  /*12cd90*/  LOP3.LUT R25, R47, 0xffff, RZ, 0xc0, !PT ;  /* 0x0000ffff2f197812 */ /* 0x004fc600078ec0ff */
[----:B------:R-:W2:Y:S04]  /*12cda0*/  LDL.LU R47, [R1+0x50b8] ;  /* 0x0050b800012f7983 */ /* 0x000ea80000300800 */
[----:B------:R-:W2:Y:S01]  /*12cdb0*/  LDL.LU R58, [R1+0x50b4] ;  /* 0x0050b400013a7983 */ /* 0x000ea20000300800 */
[----:B------:R-:W-:Y:S02]  /*12cdc0*/  LOP3.LUT R26, R36, 0xffff, RZ, 0xc0, !PT ;  /* 0x0000ffff241a7812 */ /* 0x000fe400078ec0ff */
[----:B------:R-:W-:Y:S02]  /*12cdd0*/  LOP3.LUT R27, R37, 0xffff, RZ, 0xc0, !PT ;  /* 0x0000ffff251b7812 */ /* 0x000fe400078ec0ff */
[----:B----4-:R-:W-:Y:S02]  /*12cde0*/  PRMT R28, R51, 0x4210, R24 ;  /* 0x00004210331c7816 */ /* 0x010fe40000000018 */
[----:B------:R-:W4:Y:S04]  /*12cdf0*/  LDL.LU R51, [R1+0x4e4c] ;  /* 0x004e4c0001337983 */ /* 0x000f280000300800 */
[----:B------:R-:W4:Y:S01]  /*12ce00*/  LDL.LU R57, [R1+0x4e48] ;  /* 0x004e480001397983 */ /* 0x000f220000300800 */
[----:B---3--:R-:W-:-:S03]  /*12ce10*/  PRMT R29, R52, 0x4210, R25 ;  /* 0x00004210341d7816 */ /* 0x008fc60000000019 */
[----:B------:R-:W3:Y:S01]  /*12ce20*/  LDL.LU R52, [R1+0x4e98] ;  /* 0x004e980001347983 */ /* 0x000ee20000300800 */
[----:B-1----:R-:W-:-:S03]  /*12ce30*/  PRMT R30, R60, 0x4210, R26 ;  /* 0x000042103c1e7816 */ /* 0x002fc6000000001a */
[----:B------:R-:W3:Y:S01]  /*12ce40*/  LDL.LU R60, [R1+0x4e94] ;  /* 0x004e9400013c7983 */ /* 0x000ee20000300800 */
[----:B------:R-:W-:Y:S01]  /*12ce50*/  PRMT R31, R61, 0x4210, R27 ;  /* 0x000042103d1f7816 */ /* 0x000fe2000000001b */
[----:B------:R-:W-:Y:S02]  /*12ce60*/  NOP ;  /* 0x0000000000007918 */ /* 0x000fe40000000000 */
[----:B------:R-:W3:Y:S04]  /*12ce70*/  LDL.LU R61, [R1+0x4e90] ;  /* 0x004e9000013d7983 */ /* 0x000ee80000300800 */
[----:B------:R-:W3:Y:S04]  /*12ce80*/  LDL.LU R56, [R1+0x4e8c] ;  /* 0x004e8c0001387983 */ /* 0x000ee80000300800 */
[----:B------:R-:W-:Y:S01]  /*12ce90*/  STSM.16.M88.4 [R53], R28 ;  /* 0x0000001c35007844 */ /* 0x000fe20000000200 */
[----:B------:R-:W-:-:S03]  /*12cea0*/  NOP ;  /* 0x0000000000007918 */ /* 0x000fc60000000000 */
[----:B------:R-:W1:Y:S04]  /*12ceb0*/  LDS.128 R28, [R53] ;  /* 0x00000000351c7984 */ /* 0x000e680000000c00 */
[----:B0-----:R-:W-:Y:S04]  /*12cec0*/  STL.64 [R1+0x540], R32 ;  /* 0x0005402001007387 */ /* 0x001fe80000100a00 */
[----:B------:R0:W-:Y:S01]  /*12ced0*/  STL.64 [R1+0x548], R34 ;  /* 0x0005482201007387 */ /* 0x0001e20000100a00 */
[----:B------:R-:W-:-:S03]  /*12cee0*/  PRMT R27, R45, 0x5210, R27 ;  /* 0x000052102d1b7816 */ /* 0x000fc6000000001b */
[----:B0-----:R-:W3:Y:S04]  /*12cef0*/  LDL.LU.64 R34, [R1+0x5740] ;  /* 0x0057400001227983 */ /* 0x001ee80000300a00 */
[----:B------:R-:W3:Y:S04]  /*12cf00*/  LDL.LU.64 R32, [R1+0x5738] ;  /* 0x0057380001207983 */ /* 0x000ee80000300a00 */
[----:B------:R-:W3:Y:S04]  /*12cf10*/  LDL.LU R36, [R1+0x568] ;  /* 0x0005680001247983 */ /* 0x000ee80000300800 */
[----:B------:R-:W3:Y:S01]  /*12cf20*/  LDL.LU R37, [R1+0x564] ;  /* 0x0005640001257983 */ /* 0x000ee20000300800 */
[----:B------:R-:W-:-:S03]  /*12cf30*/  PRMT R24, R38, 0x5210, R24 ;  /* 0x0000521026187816 */ /* 0x000fc60000000018 */
[----:B------:R-:W3:Y:S01]  /*12cf40*/  LDL.LU R38, [R1+0x56c] ;  /* 0x00056c0001267983 */ /* 0x000ee20000300800 */
[----:B------:R-:W-:-:S03]  /*12cf50*/  PRMT R25, R39, 0x5210, R25 ;  /* 0x0000521027197816 */ /* 0x000fc60000000019 */
[----:B-1----:R-:W-:Y:S01]  /*12cf60*/  STL.64 [R1+0x530], R28 ;  /* 0x0005301c01007387 */ /* 0x002fe20000100a00 */
[----:B------:R-:W-:Y:S01]  /*12cf70*/  PRMT R26, R46, 0x5210, R26 ;  /* 0x000052102e1a7816 */ /* 0x000fe2000000001a */
[----:B------:R-:W-:Y:S02]  /*12cf80*/  NOP ;  /* 0x0000000000007918 */ /* 0x000fe40000000000 */
[----:B------:R-:W-:Y:S04]  /*12cf90*/  STL.64 [R1+0x538], R30 ;  /* 0x0005381e01007387 */ /* 0x000fe80000100a00 */
[----:B------:R2:W-:Y:S04]  /*12cfa0*/  STSM.16.M88.4 [R53], R24 ;  /* 0x0000001835007844 */ /* 0x0005e80000000200 */
[----:B------:R-:W3:Y:S04]  /*12cfb0*/  LDL.LU R39, [R1+0x50c8] ;  /* 0x0050c80001277983 */ /* 0x000ee80000300800 */
[----:B------:R-:W3:Y:S04]  /*12cfc0*/  LDL.LU R45, [R1+0x50c4] ;  /* 0x0050c400012d7983 */ /* 0x000ee80000300800 */
[----:B------:R-:W3:Y:S01]  /*12cfd0*/  LDL.LU R46, [R1+0x4e60] ;  /* 0x004e6000012e7983 */ /* 0x000ee20000300800 */
[----:B--2---:R-:W-:-:S03]  /*12cfe0*/  LOP3.LUT R24, R47, 0xffff, RZ, 0xc0, !PT ;  /* 0x0000ffff2f187812 */ /* 0x004fc600078ec0ff */
[----:B------:R-:W2:Y:S01]  /*12cff0*/  LDL.LU R47, [R1+0x4e5c] ;  /* 0x004e5c00012f7983 */ /* 0x000ea20000300800 */
[----:B------:R-:W-:Y:S02]  /*12d000*/  LOP3.LUT R25, R58, 0xffff, RZ, 0xc0, !PT ;  /* 0x0000ffff3a197812 */ /* 0x000fe400078ec0ff */
[----:B----4-:R-:W-:Y:S02]  /*12d010*/  LOP3.LUT R26, R51, 0xffff, RZ, 0xc0, !PT ;  /* 0x0000ffff331a7812 */ /* 0x010fe400078ec0ff */
[----:B------:R-:W4:Y:S01]  /*12d020*/  LDL.LU R51, [R1+0x4ea8] ;  /* 0x004ea80001337983 */ /* 0x000f220000300800 */
[----:B---3--:R-:W-:-:S03]  /*12d030*/  PRMT R28, R52, 0x4210, R24 ;  /* 0x00004210341c7816 */ /* 0x008fc60000000018 */
[----:B------:R-:W3:Y:S01]  /*12d040*/  LDL.LU R52, [R1+0x4ea4] ;  /* 0x004ea40001347983 */ /* 0x000ee20000300800 */
[----:B------:R-:W-:-:S03]  /*12d050*/  PRMT R29, R60, 0x4210, R25 ;  /* 0x000042103c1d7816 */ /* 0x000fc60000000019 */
[----:B------:R-:W3:Y:S01]  /*12d060*/  LDL.LU R60, [R1+0x4ea0] ;  /* 0x004ea000013c7983 */ /* 0x000ee20000300800 */
[----:B------:R-:W-:-:S03]  /*12d070*/  PRMT R30, R61, 0x4210, R26 ;  /* 0x000042103d1e7816 */ /* 0x000fc6000000001a */
[----:B------:R-:W3:Y:S01]  /*12d080*/  LDL.LU R61, [R1+0x4e9c] ;  /* 0x004e9c00013d7983 */ /* 0x000ee20000300800 */
[----:B------:R-:W-:-:S04]  /*12d090*/  LOP3.LUT R27, R57, 0xffff, RZ, 0xc0, !PT ;  /* 0x0000ffff391b7812 */ /* 0x000fc800078ec0ff */
[----:B------:R-:W-:Y:S01]  /*12d0a0*/  PRMT R31, R56, 0x4210, R27 ;  /* 0x00004210381f7816 */ /* 0x000fe2000000001b */
[----:B------:R-:W-:Y:S01]  /*12d0b0*/  NOP ;  /* 0x0000000000007918 */ /* 0x000fe20000000000 */
[----:B------:R-:W0:Y:S01]  /*12d0c0*/  LDS.128 R56, [R53] ;  /* 0x0000000035387984 */ /* 0x000e220000000c00 */
[----:B------:R-:W-:-:S03]  /*12d0d0*/  NOP ;  /* 0x0000000000007918 */ /* 0x000fc60000000000 */
[----:B------:R-:W-:Y:S01]  /*12d0e0*/  STSM.16.M88.4 [R53], R28 ;  /* 0x0000001c35007844 */ /* 0x000fe20000000200 */
[----:B------:R-:W-:-:S03]  /*12d0f0*/  NOP ;  /* 0x0000000000007918 */ /* 0x000fc60000000000 */
[----:B------:R-:W1:Y:S01]  /*12d100*/  LDS.128 R28, [R53] ;  /* 0x00000000351c7984 */ /* 0x000e620000000c00 */
[----:B------:R-:W-:Y:S02]  /*12d110*/  PRMT R27, R49, 0x5210, R27 ;  /* 0x00005210311b7816 */ /* 0x000fe4000000001b */
[----:B------:R-:W-:Y:S02]  /*12d120*/  PRMT R24, R36, 0x5210, R24 ;  /* 0x0000521024187816 */ /* 0x000fe40000000018 */
[----:B------:R-:W-:Y:S01]  /*12d130*/  PRMT R25, R37, 0x5210, R25 ;  /* 0x0000521025197816 */ /* 0x000fe20000000019 */
[----:B0-----:R-:W-:Y:S01]  /*12d140*/  STL.64 [R1+0x520], R56 ;  /* 0x0005203801007387 */ /* 0x001fe20000100a00 */
[----:B------:R-:W-:Y:S01]  /*12d150*/  PRMT R26, R38, 0x5210, R26 ;  /* 0x00005210261a7816 */ /* 0x000fe2000000001a */
[----:B------:R-:W-:Y:S02]  /*12d160*/  NOP ;  /* 0x0000000000007918 */ /* 0x000fe40000000000 */
[----:B------:R-:W-:Y:S04]  /*12d170*/  STL.64 [R1+0x528], R58 ;  /* 0x0005283a01007387 */ /* 0x000fe80000100a00 */
[----:B------:R-:W3:Y:S04]  /*12d180*/  LDL.LU R36, [R1+0x574] ;  /* 0x0005740001247983 */ /* 0x000ee80000300800 */
[----:B------:R-:W3:Y:S04]  /*12d190*/  LDL.LU R37, [R1+0x57c] ;  /* 0x00057c0001257983 */ /* 0x000ee80000300800 */
[----:B------:R-:W3:Y:S04]  /*12d1a0*/  LDL.LU R38, [R1+0x570] ;  /* 0x0005700001267983 */ /* 0x000ee80000300800 */
[----:B------:R-:W3:Y:S04]  /*12d1b0*/  LDL.LU R49, [R1+0x578] ;  /* 0x0005780001317983 */ /* 0x000ee80000300800 */
[----:B------:R0:W-:Y:S01]  /*12d1c0*/  STSM.16.M88.4 [R53], R24 ;  /* 0x0000001835007844 */ /* 0x0001e20000000200 */
[----:B------:R-:W-:-:S03]  /*12d1d0*/  NOP ;  /* 0x0000000000007918 */ /* 0x000fc60000000000 */
[----:B-1----:R4:W-:Y:S04]  /*12d1e0*/  STL.64 [R1+0x510], R28 ;  /* 0x0005101c01007387 */ /* 0x0029e80000100a00 */
[----:B------:R1:W-:Y:S04]  /*12d1f0*/  STL.64 [R1+0x518], R30 ;  /* 0x0005181e01007387 */ /* 0x0003e80000100a00 */
[----:B------:R-:W1:Y:S01]  /*12d200*/  LDS.128 R56, [R53] ;  /* 0x0000000035387984 */ /* 0x000e620000000c00 */
[----:B0-----:R-:W-:Y:S02]  /*12d210*/  LOP3.LUT R24, R39, 0xffff, RZ, 0xc0, !PT ;  /* 0x0000ffff27187812 */ /* 0x001fe400078ec0ff */
[----:B------:R-:W-:Y:S01]  /*12d220*/  LOP3.LUT R25, R45, 0xffff, RZ, 0xc0, !PT ;  /* 0x0000ffff2d197812 */ /* 0x000fe200078ec0ff */
[----:B------:R-:W3:Y:S01]  /*12d230*/  LDL.LU R39, [R1+0x50d4] ;  /* 0x0050d40001277983 */ /* 0x000ee20000300800 */
[----:B------:R-:W-:-:S03]  /*12d240*/  LOP3.LUT R26, R46, 0xffff, RZ, 0xc0, !PT ;  /* 0x0000ffff2e1a7812 */ /* 0x000fc600078ec0ff */
[----:B------:R-:W3:Y:S04]  /*12d250*/  LDL.LU R45, [R1+0x50d0] ;  /* 0x0050d000012d7983 */ /* 0x000ee80000300800 */
[----:B------:R-:W3:Y:S01]  /*12d260*/  LDL.LU R46, [R1+0x4f70] ;  /* 0x004f7000012e7983 */ /* 0x000ee20000300800 */
[----:B--2---:R-:W-:-:S03]  /*12d270*/  LOP3.LUT R27, R47, 0xffff, RZ, 0xc0, !PT ;  /* 0x0000ffff2f1b7812 */ /* 0x004fc600078ec0ff */
[----:B------:R-:W2:Y:S01]  /*12d280*/  LDL.LU R47, [R1+0x4f6c] ;  /* 0x004f6c00012f7983 */ /* 0x000ea20000300800 */
[----:B----4-:R-:W-:-:S03]  /*12d290*/  PRMT R28, R51, 0x4210, R24 ;  /* 0x00004210331c7816 */ /* 0x010fc60000000018 */
        /* <DEDUP_REMOVED lines=8> */
[----:B------:R-:W-:Y:S01]  /*12d320*/  STSM.16.M88.4 [R53], R28 ;  /* 0x0000001c35007844 */ /* 0x000fe20000000200 */
[----:B------:R-:W-:-:S03]  /*12d330*/  NOP ;  /* 0x0000000000007918 */ /* 0x000fc60000000000 */
[----:B------:R-:W0:Y:S04]  /*12d340*/  LDS.128 R28, [R53] ;  /* 0x00000000351c7984 */ /* 0x000e280000000c00 */
[----:B------:R-:W-:Y:S04]  /*12d350*/  STL.64 [R1+0x500], R56 ;  /* 0x0005003801007387 */ /* 0x000fe80000100a00 */
[----:B------:R-:W-:Y:S01]  /*12d360*/  STL.64 [R1+0x508], R58 ;  /* 0x0005083a01007387 */ /* 0x000fe20000100a00 */
[----:B------:R-:W-:Y:S01]  /*12d370*/  NOP ;  /* 0x0000000000007918 */ /* 0x000fe20000000000 */
[----:B------:R-:W-:-:S02]  /*12d380*/  PRMT R24, R36, 0x5210, R24 ;  /* 0x0000521024187816 */ /* 0x000fc40000000018 */
[----:B------:R-:W-:Y:S02]  /*12d390*/  PRMT R25, R37, 0x5210, R25 ;  /* 0x0000521025197816 */ /* 0x000fe40000000019 */
        /* <DEDUP_REMOVED lines=10> */
[----:B-1----:R-:W-:Y:S02]  /*12d440*/  LOP3.LUT R24, R39, 0xffff, RZ, 0xc0, !PT ;  /* 0x0000ffff27187812 */ /* 0x002fe400078ec0ff */
[----:B------:R-:W-:-:S02]  /*12d450*/  LOP3.LUT R25, R45, 0xffff, RZ, 0xc0, !PT ;  /* 0x0000ffff2d197812 */ /* 0x000fc400078ec0ff */
[----:B------:R-:W3:Y:S01]  /*12d460*/  LDL.LU R45, [R1+0x50ec] ;  /* 0x0050ec00012d7983 */ /* 0x000ee20000300800 */
[----:B------:R-:W-:-:S03]  /*12d470*/  LOP3.LUT R26, R46, 0xffff, RZ, 0xc0, !PT ;  /* 0x0000ffff2e1a7812 */ /* 0x000fc600078ec0ff */
[----:B------:R-:W3:Y:S01]  /*12d480*/  LDL.LU R46, [R1+0x50e8] ;  /* 0x0050e800012e7983 */ /* 0x000ee20000300800 */
[----:B--2---:R-:W-:-:S03]  /*12d490*/  LOP3.LUT R27, R47, 0xffff, RZ, 0xc0, !PT ;  /* 0x0000ffff2f1b7812 */ /* 0x004fc600078ec0ff */
[----:B------:R-:W2:Y:S01]  /*12d4a0*/  LDL.LU R47, [R1+0x4f84] ;  /* 0x004f8400012f7983 */ /* 0x000ea20000300800 */
[----:B----4-:R-:W-:-:S03]  /*12d4b0*/  PRMT R28, R51, 0x4210, R24 ;  /* 0x00004210331c7816 */ /* 0x010fc60000000018 */
[----:B------:R-:W4:Y:S04]  /*12d4c0*/  LDL.LU R51, [R1+0x4f80] ;  /* 0x004f800001337983 */ /* 0x000f280000300800 */
[----:B------:R-:W4:Y:S01]  /*12d4d0*/  LDL.LU R39, [R1+0x5480] ;  /* 0x0054800001277983 */ /* 0x000f220000300800 */
[----:B---3--:R-:W-:-:S03]  /*12d4e0*/  PRMT R29, R52, 0x4210, R25 ;  /* 0x00004210341d7816 */ /* 0x008fc60000000019 */
[----:B------:R-:W3:Y:S01]  /*12d4f0*/  LDL.LU R52, [R1+0x4ec4] ;  /* 0x004ec40001347983 */ /* 0x000ee20000300800 */
[----:B0-----:R-:W-:-:S03]  /*12d500*/  PRMT R30, R60, 0x4210, R26 ;  /* 0x000042103c1e7816 */ /* 0x001fc6000000001a */
[----:B------:R-:W3:Y:S01]  /*12d510*/  LDL.LU R60, [R1+0x4ec0] ;  /* 0x004ec000013c7983 */ /* 0x000ee20000300800 */
[----:B------:R-:W-:Y:S01]  /*12d520*/  PRMT R31, R61, 0x4210, R27 ;  /* 0x000042103d1f7816 */ /* 0x000fe2000000001b */
[----:B------:R-:W-:Y:S02]  /*12d530*/  NOP ;  /* 0x0000000000007918 */ /* 0x000fe40000000000 */
[----:B------:R-:W3:Y:S04]  /*12d540*/  LDL.LU R61, [R1+0x4ebc] ;  /* 0x004ebc00013d7983 */ /* 0x000ee80000300800 */
[----:B------:R-:W-:Y:S01]  /*12d550*/  STSM.16.M88.4 [R53], R28 ;  /* 0x0000001c35007844 */ /* 0x000fe20000000200 */
[----:B------:R-:W-:-:S03]  /*12d560*/  NOP ;  /* 0x0000000000007918 */ /* 0x000fc60000000000 */
[----:B------:R-:W0:Y:S04]  /*12d570*/  LDS.128 R28, [R53] ;  /* 0x00000000351c7984 */ /* 0x000e280000000c00 */
[----:B------:R1:W-:Y:S01]  /*12d580*/  STL.64 [R1+0x580], R56 ;  /* 0x0005803801007387 */ /* 0x0003e20000100a00 */
[----:B------:R-:W-:-:S03]  /*12d590*/  PRMT R27, R44, 0x5210, R27 ;  /* 0x000052102c1b7816 */ /* 0x000fc6000000001b */
[----:B------:R-:W-:Y:S04]  /*12d5a0*/  STL.64 [R1+0x588], R58 ;  /* 0x0005883a01007387 */ /* 0x000fe80000100a00 */
[----:B-1----:R-:W3:Y:S04]  /*12d5b0*/  LDL.LU R57, [R1+0x5c4] ;  /* 0x0005c40001397983 */ /* 0x002ee80000300800 */
[----:B------:R-:W3:Y:S01]  /*12d5c0*/  LDL.LU R56, [R1+0x5bc] ;  /* 0x0005bc0001387983 */ /* 0x000ee20000300800 */
[----:B------:R-:W-:Y:S02]  /*12d5d0*/  PRMT R24, R37, 0x5210, R24 ;  /* 0x0000521025187816 */ /* 0x000fe40000000018 */
[----:B------:R-:W-:-:S02]  /*12d5e0*/  PRMT R25, R38, 0x5210, R25 ;  /* 0x0000521026197816 */ /* 0x000fc40000000019 */
[----:B------:R-:W-:Y:S01]  /*12d5f0*/  PRMT R26, R49, 0x5210, R26 ;  /* 0x00005210311a7816 */ /* 0x000fe2000000001a */
[----:B------:R-:W-:Y:S01]  /*12d600*/  NOP ;  /* 0x0000000000007918 */ /* 0x000fe20000000000 */
[----:B------:R-:W3:Y:S04]  /*12d610*/  LDL.LU R49, [R1+0x5c0] ;  /* 0x0005c00001317983 */ /* 0x000ee80000300800 */
[----:B0-----:R-:W-:Y:S04]  /*12d620*/  STL.64 [R1+0x570], R28 ;  /* 0x0005701c01007387 */ /* 0x001fe80000100a00 */
[----:B------:R0:W-:Y:S04]  /*12d630*/  STSM.16.M88.4 [R53], R24 ;  /* 0x0000001835007844 */ /* 0x0001e80000000200 */
[----:B------:R1:W-:Y:S04]  /*12d640*/  STL.64 [R1+0x578], R30 ;  /* 0x0005781e01007387 */ /* 0x0003e80000100a00 */
[----:B------:R-:W3:Y:S01]  /*12d650*/  LDL.LU R44, [R1+0x50fc] ;  /* 0x0050fc00012c7983 */ /* 0x000ee20000300800 */
[----:B0-----:R-:W-:-:S02]  /*12d660*/  LOP3.LUT R24, R45, 0xffff, RZ, 0xc0, !PT ;  /* 0x0000ffff2d187812 */ /* 0x001fc400078ec0ff */
[----:B------:R-:W-:Y:S01]  /*12d670*/  LOP3.LUT R25, R46, 0xffff, RZ, 0xc0, !PT ;  /* 0x0000ffff2e197812 */ /* 0x000fe200078ec0ff */
[----:B------:R-:W3:Y:S04]  /*12d680*/  LDL.LU R45, [R1+0x50f8] ;  /* 0x0050f800012d7983 */ /* 0x000ee80000300800 */
[----:B------:R-:W3:Y:S01]  /*12d690*/  LDL.LU R46, [R1+0x4f98] ;  /* 0x004f9800012e7983 */ /* 0x000ee20000300800 */
[----:B--2---:R-:W-:-:S03]  /*12d6a0*/  LOP3.LUT R26, R47, 0xffff, RZ, 0xc0, !PT ;  /* 0x0000ffff2f1a7812 */ /* 0x004fc600078ec0ff */
[----:B------:R-:W2:Y:S01]  /*12d6b0*/  LDL.LU R47, [R1+0x4f90] ;  /* 0x004f9000012f7983 */ /* 0x000ea20000300800 */
[----:B----4-:R-:W-:-:S03]  /*12d6c0*/  LOP3.LUT R27, R51, 0xffff, RZ, 0xc0, !PT ;  /* 0x0000ffff331b7812 */ /* 0x010fc600078ec0ff */
[----:B------:R-:W4:Y:S01]  /*12d6d0*/  LDL.LU R51, [R1+0x549c] ;  /* 0x00549c0001337983 */ /* 0x000f220000300800 */
[----:B---3--:R-:W-:-:S03]  /*12d6e0*/  PRMT R29, R52, 0x4210, R25 ;  /* 0x00004210341d7816 */ /* 0x008fc60000000019 */
[----:B------:R-:W3:Y:S01]  /*12d6f0*/  LDL.LU R52, [R1+0x5494] ;  /* 0x0054940001347983 */ /* 0x000ee20000300800 */
[----:B-1----:R-:W-:-:S03]  /*12d700*/  PRMT R30, R60, 0x4210, R26 ;  /* 0x000042103c1e7816 */ /* 0x002fc6000000001a */
[----:B------:R-:W3:Y:S01]  /*12d710*/  LDL.LU R60, [R1+0x5490] ;  /* 0x00549000013c7983 */ /* 0x000ee20000300800 */
[----:B------:R-:W-:-:S03]  /*12d720*/  PRMT R31, R61, 0x4210, R27 ;  /* 0x000042103d1f7816 */ /* 0x000fc6000000001b */
[----:B------:R-:W3:Y:S01]  /*12d730*/  LDL.LU R61, [R1+0x54a4] ;  /* 0x0054a400013d7983 */ /* 0x000ee20000300800 */
[----:B------:R-:W-:Y:S01]  /*12d740*/  PRMT R28, R39, 0x4210, R24 ;  /* 0x00004210271c7816 */ /* 0x000fe20000000018 */
[----:B------:R-:W-:Y:S02]  /*12d750*/  NOP ;  /* 0x0000000000007918 */ /* 0x000fe40000000000 */
        /* <DEDUP_REMOVED lines=8> */
[----:B------:R-:W-:Y:S01]  /*12d7e0*/  NOP ;  /* 0x0000000000007918 */ /* 0x000fe20000000000 */
[----:B0-----:R-:W-:Y:S04]  /*12d7f0*/  STL.64 [R1+0x560], R36 ;  /* 0x0005602401007387 */ /* 0x001fe80000100a00 */
[----:B------:R0:W-:Y:S04]  /*12d800*/  STL.64 [R1+0x568], R38 ;  /* 0x0005682601007387 */ /* 0x0001e80000100a00 */
[----:B0-----:R-:W3:Y:S04]  /*12d810*/  LDL.LU.64 R38, [R1+0x5730] ;  /* 0x0057300001267983 */ /* 0x001ee80000300a00 */
[----:B------:R-:W3:Y:S01]  /*12d820*/  LDL.LU.64 R36, [R1+0x5728] ;  /* 0x0057280001247983 */ /* 0x000ee20000300a00 */
[----:B------:R-:W-:-:S03]  /*12d830*/  PRMT R26, R49, 0x5210, R26 ;  /* 0x00005210311a7816 */ /* 0x000fc6000000001a */
        /* <DEDUP_REMOVED lines=19> */
[----:B------:R-:W-:-:S03]  /*12d970*/  PRMT R31, R60, 0x4210, R27 ;  /* 0x000042103c1f7816 */ /* 0x000fc6000000001b */
[----:B------:R-:W3:Y:S01]  /*12d980*/  LDL.LU R60, [R1+0x54bc] ;  /* 0x0054bc00013c7983 */ /* 0x000ee20000300800 */
[----:B------:R-:W-:Y:S01]  /*12d990*/  PRMT R28, R61, 0x4210, R24 ;  /* 0x000042103d1c7816 */ /* 0x000fe20000000018 */
[----:B------:R-:W-:Y:S02]  /*12d9a0*/  NOP ;  /* 0x0000000000007918 */ /* 0x000fe40000000000 */
[----:B------:R-:W3:Y:S04]  /*12d9b0*/  LDL.LU R61, [R1+0x54b8] ;  /* 0x0054b800013d7983 */ /* 0x000ee80000300800 */
[----:B------:R-:W-:Y:S01]  /*12d9c0*/  STSM.16.M88.4 [R53], R28 ;  /* 0x0000001c35007844 */ /* 0x000fe20000000200 */
[----:B------:R-:W-:-:S03]  /*12d9d0*/  NOP ;  /* 0x0000000000007918 */ /* 0x000fc60000000000 */
[----:B------:R-:W0:Y:S01]  /*12d9e0*/  LDS.128 R28, [R53] ;  /* 0x00000000351c7984 */ /* 0x000e220000000c00 */
[----:B------:R-:W-:-:S03]  /*12d9f0*/  PRMT R24, R43, 0x5210, R24 ;  /* 0x000052102b187816 */ /* 0x000fc60000000018 */
[----:B-1----:R-:W-:Y:S01]  /*12da00*/  STL.64 [R1+0x5d0], R56 ;  /* 0x0005d03801007387 */ /* 0x002fe20000100a00 */
[----:B------:R-:W-:-:S03]  /*12da10*/  PRMT R27, R48, 0x5210, R27 ;  /* 0x00005210301b7816 */ /* 0x000fc6000000001b */
[----:B------:R-:W-:Y:S01]  /*12da20*/  STL.64 [R1+0x5d8], R58 ;  /* 0x0005d83a01007387 */ /* 0x000fe20000100a00 */
[----:B------:R-:W-:-:S03]  /*12da30*/  NOP ;  /* 0x0000000000007918 */ /* 0x000fc60000000000 */
[----:B------:R-:W3:Y:S04]  /*12da40*/  LDL.LU R43, [R1+0x5f8] ;  /* 0x0005f800012b7983 */ /* 0x000ee80000300800 */
        /* <DEDUP_REMOVED lines=18> */
[----:B----4-:R-:W-:-:S03]  /*12db70*/  PRMT R28, R51, 0x4210, R24 ;  /* 0x00004210331c7816 */ /* 0x010fc60000000018 */
        /* <DEDUP_REMOVED lines=13> */
[----:B------:R-:W-:Y:S01]  /*12dc50*/  PRMT R24, R43, 0x5210, R24 ;  /* 0x000052102b187816 */ /* 0x000fe20000000018 */
[----:B------:R-:W-:Y:S01]  /*12dc60*/  NOP ;  /* 0x0000000000007918 */ /* 0x000fe20000000000 */
[----:B------:R-:W-:-:S02]  /*12dc70*/  PRMT R25, R48, 0x5210, R25 ;  /* 0x0000521030197816 */ /* 0x000fc40000000019 */
        /* <DEDUP_REMOVED lines=16> */
[----:B--2---:R-:W-:Y:S02]  /*12dd80*/  LOP3.LUT R27, R47, 0xffff, RZ, 0xc0, !PT ;  /* 0x0000ffff2f1b7812 */ /* 0x004fe400078ec0ff */
[----:B----4-:R-:W-:Y:S02]  /*12dd90*/  PRMT R28, R51, 0x4210, R24 ;  /* 0x00004210331c7816 */ /* 0x010fe40000000018 */
[----:B------:R-:W2:Y:S01]  /*12dda0*/  LDL.LU R51, [R1+0x4fd4] ;  /* 0x004fd40001337983 */ /* 0x000ea20000300800 */
[----:B---3--:R-:W-:-:S03]  /*12ddb0*/  PRMT R29, R52, 0x4210, R25 ;  /* 0x00004210341d7816 */ /* 0x008fc60000000019 */
[----:B------:R-:W3:Y:S04]  /*12ddc0*/  LDL.LU R52, [R1+0x5528] ;  /* 0x0055280001347983 */ /* 0x000ee80000300800 */
[----:B------:R-:W4:Y:S01]  /*12ddd0*/  LDL.LU R47, [R1+0x551c] ;  /* 0x00551c00012f7983 */ /* 0x000f220000300800 */
[----:B0-----:R-:W-:-:S03]  /*12dde0*/  PRMT R30, R60, 0x4210, R26 ;  /* 0x000042103c1e7816 */ /* 0x001fc6000000001a */
[----:B------:R-:W4:Y:S01]  /*12ddf0*/  LDL.LU R60, [R1+0x5514] ;  /* 0x00551400013c7983 */ /* 0x000f220000300800 */
[----:B------:R-:W-:Y:S01]  /*12de00*/  PRMT R31, R61, 0x4210, R27 ;  /* 0x000042103d1f7816 */ /* 0x000fe2000000001b */
[----:B------:R-:W-:Y:S02]  /*12de10*/  NOP ;  /* 0x0000000000007918 */ /* 0x000fe40000000000 */
[----:B------:R-:W4:Y:S04]  /*12de20*/  LDL.LU R61, [R1+0x5504] ;  /* 0x00550400013d7983 */ /* 0x000f280000300800 */
[----:B------:R-:W-:Y:S01]  /*12de30*/  STSM.16.M88.4 [R53], R28 ;  /* 0x0000001c35007844 */ /* 0x000fe20000000200 */
[----:B------:R-:W-:-:S03]  /*12de40*/  NOP ;  /* 0x0000000000007918 */ /* 0x000fc60000000000 */
[----:B------:R-:W0:Y:S01]  /*12de50*/  LDS.128 R28, [R53] ;  /* 0x00000000351c7984 */ /* 0x000e220000000c00 */
[----:B------:R-:W-:-:S03]  /*12de60*/  PRMT R27, R42, 0x5210, R27 ;  /* 0x000052102a1b7816 */ /* 0x000fc6000000001b */
[----:B------:R-:W-:Y:S04]  /*12de70*/  STL.64 [R1+0x630], R56 ;  /* 0x0006303801007387 */ /* 0x000fe80000100a00 */
[----:B------:R-:W-:Y:S01]  /*12de80*/  STL.64 [R1+0x638], R58 ;  /* 0x0006383a01007387 */ /* 0x000fe20000100a00 */
[----:B------:R-:W-:Y:S01]  /*12de90*/  NOP ;  /* 0x0000000000007918 */ /* 0x000fe20000000000 */
[----:B------:R-:W-:Y:S02]  /*12dea0*/  PRMT R24, R48, 0x5210, R24 ;  /* 0x0000521030187816 */ /* 0x000fe40000000018 */
[----:B------:R-:W4:Y:S01]  /*12deb0*/  LDL.LU R48, [R1+0x65c] ;  /* 0x00065c0001307983 */ /* 0x000f220000300800 */
[----:B------:R-:W-:-:S03]  /*12dec0*/  PRMT R25, R49, 0x5210, R25 ;  /* 0x0000521031197816 */ /* 0x000fc60000000019 */
[----:B------:R-:W4:Y:S01]  /*12ded0*/  LDL.LU R49, [R1+0x658] ;  /* 0x0006580001317983 */ /* 0x000f220000300800 */
[----:B------:R-:W-:-:S03]  /*12dee0*/  PRMT R26, R50, 0x5210, R26 ;  /* 0x00005210321a7816 */ /* 0x000fc6000000001a */
[----:B------:R-:W4:Y:S04]  /*12def0*/  LDL.LU R50, [R1+0x654] ;  /* 0x0006540001327983 */ /* 0x000f280000300800 */
[----:B------:R1:W-:Y:S01]  /*12df00*/  STSM.16.M88.4 [R53], R24 ;  /* 0x0000001835007844 */ /* 0x0003e20000000200 */
[----:B------:R-:W-:-:S03]  /*12df10*/  NOP ;  /* 0x0000000000007918 */ /* 0x000fc60000000000 */
[----:B0-----:R3:W-:Y:S04]  /*12df20*/  STL.64 [R1+0x620], R28 ;  /* 0x0006201c01007387 */ /* 0x0017e80000100a00 */
[----:B------:R0:W-:Y:S04]  /*12df30*/  STL.64 [R1+0x628], R30 ;  /* 0x0006281e01007387 */ /* 0x0001e80000100a00 */
[----:B------:R-:W0:Y:S01]  /*12df40*/  LDS.128 R56, [R53] ;  /* 0x0000000035387984 */ /* 0x000e220000000c00 */
[----:B-1----:R-:W-:-:S03]  /*12df50*/  LOP3.LUT R24, R44, 0xffff, RZ, 0xc0, !PT ;  /* 0x0000ffff2c187812 */ /* 0x002fc600078ec0ff */
[----:B------:R-:W4:Y:S01]  /*12df60*/  LDL.LU R44, [R1+0x514c] ;  /* 0x00514c00012c7983 */ /* 0x000f220000300800 */
[----:B------:R-:W-:-:S03]  /*12df70*/  LOP3.LUT R25, R45, 0xffff, RZ, 0xc0, !PT ;  /* 0x0000ffff2d197812 */ /* 0x000fc600078ec0ff */
[----:B------:R-:W4:Y:S01]  /*12df80*/  LDL.LU R45, [R1+0x5148] ;  /* 0x00514800012d7983 */ /* 0x000f220000300800 */
[----:B------:R-:W-:-:S03]  /*12df90*/  LOP3.LUT R26, R46, 0xffff, RZ, 0xc0, !PT ;  /* 0x0000ffff2e1a7812 */ /* 0x000fc600078ec0ff */
[----:B------:R-:W4:Y:S01]  /*12dfa0*/  LDL.LU R46, [R1+0x4fec] ;  /* 0x004fec00012e7983 */ /* 0x000f220000300800 */
[----:B--2---:R-:W-:-:S03]  /*12dfb0*/  LOP3.LUT R27, R51, 0xffff, RZ, 0xc0, !PT ;  /* 0x0000ffff331b7812 */ /* 0x004fc600078ec0ff */
[----:B------:R-:W2:Y:S01]  /*12dfc0*/  LDL.LU R51, [R1+0x4fe8] ;  /* 0x004fe80001337983 */ /* 0x000ea20000300800 */
[----:B---3--:R-:W-:-:S03]  /*12dfd0*/  PRMT R28, R52, 0x4210, R24 ;  /* 0x00004210341c7816 */ /* 0x008fc60000000018 */
[----:B------:R-:W3:Y:S01]  /*12dfe0*/  LDL.LU R52, [R1+0x555c] ;  /* 0x00555c0001347983 */ /* 0x000ee20000300800 */
[----:B----4-:R-:W-:-:S03]  /*12dff0*/  PRMT R29, R47, 0x4210, R25 ;  /* 0x000042102f1d7816 */ /* 0x010fc60000000019 */
        /* <DEDUP_REMOVED lines=23> */
[----:B------:R-:W4:Y:S01]  /*12e170*/  LDL.LU R43, [R1+0x5168] ;  /* 0x00516800012b7983 */ /* 0x000f220000300800 */
[----:B-1----:R-:W-:-:S03]  /*12e180*/  LOP3.LUT R24, R44, 0xffff, RZ, 0xc0, !PT ;  /* 0x0000ffff2c187812 */ /* 0x002fc600078ec0ff */
[----:B------:R-:W4:Y:S01]  /*12e190*/  LDL.LU R44, [R1+0x5160] ;  /* 0x00516000012c7983 */ /* 0x000f220000300800 */
[----:B------:R-:W-:-:S03]  /*12e1a0*/  LOP3.LUT R25, R45, 0xffff, RZ, 0xc0, !PT ;  /* 0x0000ffff2d197812 */ /* 0x000fc600078ec0ff */
[----:B------:R-:W0:Y:S01]  /*12e1b0*/  LDS.128 R56, [R53] ;  /* 0x0000000035387984 */ /* 0x000e220000000c00 */
[----:B------:R-:W-:Y:S02]  /*12e1c0*/  LOP3.LUT R26, R46, 0xffff, RZ, 0xc0, !PT ;  /* 0x0000ffff2e1a7812 */ /* 0x000fe400078ec0ff */
[----:B--2---:R-:W-:Y:S02]  /*12e1d0*/  LOP3.LUT R27, R51, 0xffff, RZ, 0xc0, !PT ;  /* 0x0000ffff331b7812 */ /* 0x004fe400078ec0ff */
[----:B------:R-:W2:Y:S01]  /*12e1e0*/  LDL.LU R51, [R1+0x5004] ;  /* 0x0050040001337983 */ /* 0x000ea20000300800 */
[----:B---3--:R-:W-:-:S03]  /*12e1f0*/  PRMT R28, R52, 0x4210, R24 ;  /* 0x00004210341c7816 */ /* 0x008fc60000000018 */
[----:B------:R-:W3:Y:S01]  /*12e200*/  LDL.LU R52, [R1+0x5000] ;  /* 0x0050000001347983 */ /* 0x000ee20000300800 */
[----:B----4-:R-:W-:-:S03]  /*12e210*/  PRMT R30, R60, 0x4210, R26 ;  /* 0x000042103c1e7816 */ /* 0x010fc6000000001a */
[----:B------:R-:W4:Y:S04]  /*12e220*/  LDL.LU R60, [R1+0x557c] ;  /* 0x00557c00013c7983 */ /* 0x000f280000300800 */
[----:B------:R-:W4:Y:S04]  /*12e230*/  LDL.LU R45, [R1+0x5578] ;  /* 0x00557800012d7983 */ /* 0x000f280000300800 */
[----:B------:R-:W4:Y:S01]  /*12e240*/  LDL.LU R46, [R1+0x5570] ;  /* 0x00557000012e7983 */ /* 0x000f220000300800 */
[----:B------:R-:W-:-:S03]  /*12e250*/  PRMT R31, R61, 0x4210, R27 ;  /* 0x000042103d1f7816 */ /* 0x000fc6000000001b */
[----:B------:R-:W4:Y:S01]  /*12e260*/  LDL.LU R61, [R1+0x5568] ;  /* 0x00556800013d7983 */ /* 0x000f220000300800 */
[----:B------:R-:W-:Y:S01]  /*12e270*/  PRMT R29, R47, 0x4210, R25 ;  /* 0x000042102f1d7816 */ /* 0x000fe20000000019 */
[----:B------:R-:W-:-:S04]  /*12e280*/  NOP ;  /* 0x0000000000007918 */ /* 0x000fc80000000000 */
[----:B------:R-:W-:Y:S01]  /*12e290*/  STSM.16.M88.4 [R53], R28 ;  /* 0x0000001c35007844 */ /* 0x000fe20000000200 */
[----:B------:R-:W-:-:S03]  /*12e2a0*/  NOP ;  /* 0x0000000000007918 */ /* 0x000fc60000000000 */
[----:B------:R-:W1:Y:S01]  /*12e2b0*/  LDS.128 R28, [R53] ;  /* 0x00000000351c7984 */ /* 0x000e620000000c00 */
[----:B------:R-:W-:-:S03]  /*12e2c0*/  PRMT R27, R40, 0x5210, R27 ;  /* 0x00005210281b7816 */ /* 0x000fc6000000001b */
[----:B0-----:R-:W-:Y:S04]  /*12e2d0*/  STL.64 [R1+0x5f0], R56 ;  /* 0x0005f03801007387 */ /* 0x001fe80000100a00 */
[----:B------:R-:W-:Y:S01]  /*12e2e0*/  STL.64 [R1+0x5f8], R58 ;  /* 0x0005f83a01007387 */ /* 0x000fe20000100a00 */
[----:B------:R-:W-:Y:S01]  /*12e2f0*/  NOP ;  /* 0x0000000000007918 */ /* 0x000fe20000000000 */
[----:B------:R-:W-:Y:S02]  /*12e300*/  PRMT R24, R48, 0x5210, R24 ;  /* 0x0000521030187816 */ /* 0x000fe40000000018 */
[----:B------:R-:W4:Y:S04]  /*12e310*/  LDL.LU R47, [R1+0x6a0] ;  /* 0x0006a000012f7983 */ /* 0x000f280000300800 */
[----:B------:R-:W4:Y:S01]  /*12e320*/  LDL.LU R48, [R1+0x6a8] ;  /* 0x0006a80001307983 */ /* 0x000f220000300800 */
[----:B------:R-:W-:-:S03]  /*12e330*/  PRMT R25, R49, 0x5210, R25 ;  /* 0x0000521031197816 */ /* 0x000fc60000000019 */
[----:B------:R-:W4:Y:S01]  /*12e340*/  LDL.LU R49, [R1+0x66c] ;  /* 0x00066c0001317983 */ /* 0x000f220000300800 */
[----:B------:R-:W-:-:S03]  /*12e350*/  PRMT R26, R50, 0x5210, R26 ;  /* 0x00005210321a7816 */ /* 0x000fc6000000001a */
[----:B------:R-:W4:Y:S04]  /*12e360*/  LDL.LU R50, [R1+0x6a4] ;  /* 0x0006a40001327983 */ /* 0x000f280000300800 */
[----:B------:R0:W-:Y:S01]  /*12e370*/  STSM.16.M88.4 [R53], R24 ;  /* 0x0000001835007844 */ /* 0x0001e20000000200 */
[----:B------:R-:W-:-:S03]  /*12e380*/  NOP ;  /* 0x0000000000007918 */ /* 0x000fc60000000000 */
[----:B-1----:R4:W-:Y:S04]  /*12e390*/  STL.64 [R1+0x680], R28 ;  /* 0x0006801c01007387 */ /* 0x0029e80000100a00 */
[----:B------:R1:W-:Y:S04]  /*12e3a0*/  STL.64 [R1+0x688], R30 ;  /* 0x0006881e01007387 */ /* 0x0003e80000100a00 */
[----:B------:R-:W1:Y:S01]  /*12e3b0*/  LDS.128 R56, [R53] ;  /* 0x0000000035387984 */ /* 0x000e620000000c00 */
[----:B0-----:R-:W-:Y:S02]  /*12e3c0*/  LOP3.LUT R24, R43, 0xffff, RZ, 0xc0, !PT ;  /* 0x0000ffff2b187812 */ /* 0x001fe400078ec0ff */
[----:B--2---:R-:W-:-:S02]  /*12e3d0*/  LOP3.LUT R26, R51, 0xffff, RZ, 0xc0, !PT ;  /* 0x0000ffff331a7812 */ /* 0x004fc400078ec0ff */
[----:B------:R-:W2:Y:S01]  /*12e3e0*/  LDL.LU R51, [R1+0x5180] ;  /* 0x0051800001337983 */ /* 0x000ea20000300800 */
[----:B---3--:R-:W-:-:S03]  /*12e3f0*/  LOP3.LUT R27, R52, 0xffff, RZ, 0xc0, !PT ;  /* 0x0000ffff341b7812 */ /* 0x008fc600078ec0ff */
[----:B------:R-:W3:Y:S01]  /*12e400*/  LDL.LU R52, [R1+0x517c] ;  /* 0x00517c0001347983 */ /* 0x000ee20000300800 */
[----:B----4-:R-:W-:-:S03]  /*12e410*/  PRMT R28, R60, 0x4210, R24 ;  /* 0x000042103c1c7816 */ /* 0x010fc60000000018 */
[----:B------:R-:W4:Y:S01]  /*12e420*/  LDL.LU R60, [R1+0x501c] ;  /* 0x00501c00013c7983 */ /* 0x000f220000300800 */
[----:B-1----:R-:W-:-:S03]  /*12e430*/  PRMT R31, R61, 0x4210, R27 ;  /* 0x000042103d1f7816 */ /* 0x002fc6000000001b */
[----:B------:R-:W4:Y:S01]  /*12e440*/  LDL.LU R61, [R1+0x5018] ;  /* 0x00501800013d7983 */ /* 0x000f220000300800 */
[----:B------:R-:W-:-:S03]  /*12e450*/  LOP3.LUT R25, R44, 0xffff, RZ, 0xc0, !PT ;  /* 0x0000ffff2c197812 */ /* 0x000fc600078ec0ff */
[----:B------:R-:W4:Y:S01]  /*12e460*/  LDL.LU R42, [R1+0x5590] ;  /* 0x00559000012a7983 */ /* 0x000f220000300800 */
[----:B------:R-:W-:-:S03]  /*12e470*/  PRMT R29, R45, 0x4210, R25 ;  /* 0x000042102d1d7816 */ /* 0x000fc60000000019 */
[----:B------:R-:W4:Y:S04]  /*12e480*/  LDL.LU R43, [R1+0x558c] ;  /* 0x00558c00012b7983 */ /* 0x000f280000300800 */
[----:B------:R-:W4:Y:S04]  /*12e490*/  LDL.LU R44, [R1+0x5588] ;  /* 0x00558800012c7983 */ /* 0x000f280000300800 */
[----:B------:R-:W-:Y:S01]  /*12e4a0*/  STL.64 [R1+0x670], R56 ;  /* 0x0006703801007387 */ /* 0x000fe20000100a00 */
[----:B------:R-:W-:Y:S01]  /*12e4b0*/  PRMT R30, R46, 0x4210, R26 ;  /* 0x000042102e1e7816 */ /* 0x000fe2000000001a */
[----:B------:R-:W-:-:S02]  /*12e4c0*/  NOP ;  /* 0x0000000000007918 */ /* 0x000fc40000000000 */
[----:B------:R-:W-:Y:S04]  /*12e4d0*/  STL.64 [R1+0x678], R58 ;  /* 0x0006783a01007387 */ /* 0x000fe80000100a00 */
[----:B------:R-:W4:Y:S04]  /*12e4e0*/  LDL.LU R45, [R1+0x5584] ;  /* 0x00558400012d7983 */ /* 0x000f280000300800 */
[----:B------:R-:W-:Y:S01]  /*12e4f0*/  STSM.16.M88.4 [R53], R28 ;  /* 0x0000001c35007844 */ /* 0x000fe20000000200 */
[----:B------:R-:W-:-:S03]  /*12e500*/  NOP ;  /* 0x0000000000007918 */ /* 0x000fc60000000000 */
[----:B------:R-:W0:Y:S01]  /*12e510*/  LDS.128 R28, [R53] ;  /* 0x00000000351c7984 */ /* 0x000e220000000c00 */
[----:B------:R-:W-:Y:S02]  /*12e520*/  PRMT R24, R47, 0x5210, R24 ;  /* 0x000052102f187816 */ /* 0x000fe40000000018 */
[----:B------:R-:W-:Y:S01]  /*12e530*/  PRMT R25, R48, 0x5210, R25 ;  /* 0x0000521030197816 */ /* 0x000fe20000000019 */
[----:B------:R-:W4:Y:S04]  /*12e540*/  LDL.LU R46, [R1+0x6b4] ;  /* 0x0006b400012e7983 */ /* 0x000f280000300800 */
[----:B------:R-:W4:Y:S01]  /*12e550*/  LDL.LU R47, [R1+0x6ac] ;  /* 0x0006ac00012f7983 */ /* 0x000f220000300800 */
[----:B------:R-:W-:-:S03]  /*12e560*/  PRMT R26, R49, 0x5210, R26 ;  /* 0x00005210311a7816 */ /* 0x000fc6000000001a */
[----:B------:R-:W4:Y:S01]  /*12e570*/  LDL.LU R48, [R1+0x6b0] ;  /* 0x0006b00001307983 */ /* 0x000f220000300800 */
[----:B------:R-:W-:Y:S01]  /*12e580*/  PRMT R27, R50, 0x5210, R27 ;  /* 0x00005210321b7816 */ /* 0x000fe2000000001b */
[----:B------:R-:W-:-:S04]  /*12e590*/  NOP ;  /* 0x0000000000007918 */ /* 0x000fc80000000000 */
[----:B------:R2:W-:Y:S01]  /*12e5a0*/  STSM.16.M88.4 [R53], R24 ;  /* 0x0000001835007844 */ /* 0x0005e20000000200 */
[----:B------:R-:W-:-:S03]  /*12e5b0*/  NOP ;  /* 0x0000000000007918 */ /* 0x000fc60000000000 */
[----:B------:R-:W1:Y:S04]  /*12e5c0*/  LDS.128 R56, [R53] ;  /* 0x0000000035387984 */ /* 0x000e680000000c00 */
[----:B0-----:R0:W-:Y:S04]  /*12e5d0*/  STL.64 [R1+0x660], R28 ;  /* 0x0006601c01007387 */ /* 0x0011e80000100a00 */
[----:B------:R0:W-:Y:S04]  /*12e5e0*/  STL.64 [R1+0x668], R30 ;  /* 0x0006681e01007387 */ /* 0x0001e80000100a00 */
[----:B------:R-:W4:Y:S04]  /*12e5f0*/  LDL.LU R49, [R1+0x5190] ;  /* 0x0051900001317983 */ /* 0x000f280000300800 */
[----:B------:R-:W4:Y:S01]  /*12e600*/  LDL.LU R50, [R1+0x518c] ;  /* 0x00518c0001327983 */ /* 0x000f220000300800 */
[----:B--2---:R-:W-:-:S03]  /*12e610*/  LOP3.LUT R24, R51, 0xffff, RZ, 0xc0, !PT ;  /* 0x0000ffff33187812 */ /* 0x004fc600078ec0ff */
[----:B------:R-:W2:Y:S01]  /*12e620*/  LDL.LU R51, [R1+0x5030] ;  /* 0x0050300001337983 */ /* 0x000ea20000300800 */
[----:B---3--:R-:W-:-:S03]  /*12e630*/  LOP3.LUT R25, R52, 0xffff, RZ, 0xc0, !PT ;  /* 0x0000ffff34197812 */ /* 0x008fc600078ec0ff */
[----:B------:R-:W3:Y:S01]  /*12e640*/  LDL.LU R52, [R1+0x502c] ;  /* 0x00502c0001347983 */ /* 0x000ee20000300800 */
[----:B----4-:R-:W-:-:S03]  /*12e650*/  LOP3.LUT R26, R60, 0xffff, RZ, 0xc0, !PT ;  /* 0x0000ffff3c1a7812 */ /* 0x010fc600078ec0ff */
[----:B------:R-:W4:Y:S01]  /*12e660*/  LDL.LU R60, [R1+0x55a0] ;  /* 0x0055a000013c7983 */ /* 0x000f220000300800 */
[----:B------:R-:W-:-:S03]  /*12e670*/  LOP3.LUT R27, R61, 0xffff, RZ, 0xc0, !PT ;  /* 0x0000ffff3d1b7812 */ /* 0x000fc600078ec0ff */
[----:B------:R-:W4:Y:S01]  /*12e680*/  LDL.LU R61, [R1+0x559c] ;  /* 0x00559c00013d7983 */ /* 0x000f220000300800 */
[----:B0-----:R-:W-:-:S03]  /*12e690*/  PRMT R28, R42, 0x4210, R24 ;  /* 0x000042102a1c7816 */ /* 0x001fc60000000018 */
[----:B------:R-:W4:Y:S01]  /*12e6a0*/  LDL.LU R40, [R1+0x5598] ;  /* 0x0055980001287983 */ /* 0x000f220000300800 */
[----:B------:R-:W-:Y:S02]  /*12e6b0*/  PRMT R29, R43, 0x4210, R25 ;  /* 0x000042102b1d7816 */ /* 0x000fe40000000019 */
[----:B------:R-:W-:Y:S02]  /*12e6c0*/  PRMT R30, R44, 0x4210, R26 ;  /* 0x000042102c1e7816 */ /* 0x000fe4000000001a */
[----:B------:R-:W4:Y:S01]  /*12e6d0*/  LDL.LU R44, [R1+0x5594] ;  /* 0x00559400012c7983 */ /* 0x000f220000300800 */
[----:B------:R-:W-:Y:S01]  /*12e6e0*/  PRMT R31, R45, 0x4210, R27 ;  /* 0x000042102d1f7816 */ /* 0x000fe2000000001b */
[----:B------:R-:W-:-:S04]  /*12e6f0*/  NOP ;  /* 0x0000000000007918 */ /* 0x000fc80000000000 */
[----:B------:R-:W-:Y:S01]  /*12e700*/  STSM.16.M88.4 [R53], R28 ;  /* 0x0000001c35007844 */ /* 0x000fe20000000200 */
[----:B------:R-:W-:-:S03]  /*12e710*/  NOP ;  /* 0x0000000000007918 */ /* 0x000fc60000000000 */
[----:B------:R-:W0:Y:S01]  /*12e720*/  LDS.128 R28, [R53] ;  /* 0x00000000351c7984 */ /* 0x000e220000000c00 */
[----:B------:R-:W-:-:S03]  /*12e730*/  PRMT R24, R46, 0x5210, R24 ;  /* 0x000052102e187816 */ /* 0x000fc60000000018 */
[----:B-1----:R-:W-:Y:S01]  /*12e740*/  STL.64 [R1+0x650], R56 ;  /* 0x0006503801007387 */ /* 0x002fe20000100a00 */
[----:B------:R-:W-:-:S03]  /*12e750*/  PRMT R25, R47, 0x5210, R25 ;  /* 0x000052102f197816 */ /* 0x000fc60000000019 */
[----:B------:R-:W-:Y:S01]  /*12e760*/  STL.64 [R1+0x658], R58 ;  /* 0x0006583a01007387 */ /* 0x000fe20000100a00 */
[----:B------:R-:W-:Y:S01]  /*12e770*/  PRMT R26, R48, 0x5210, R26 ;  /* 0x00005210301a7816 */ /* 0x000fe2000000001a */
[----:B------:R-:W-:Y:S02]  /*12e780*/  NOP ;  /* 0x0000000000007918 */ /* 0x000fe40000000000 */
[----:B------:R-:W4:Y:S01]  /*12e790*/  LDL.LU R45, [R1+0x6c0] ;  /* 0x0006c000012d7983 */ /* 0x000f220000300800 */
[----:B------:R-:W-:-:S03]  /*12e7a0*/  PRMT R27, R39, 0x5210, R27 ;  /* 0x00005210271b7816 */ /* 0x000fc6000000001b */
[----:B------:R-:W4:Y:S04]  /*12e7b0*/  LDL.LU R41, [R1+0x6b8] ;  /* 0x0006b80001297983 */ /* 0x000f280000300800 */
[----:B------:R-:W4:Y:S04]  /*12e7c0*/  LDL.LU R46, [R1+0x6bc] ;  /* 0x0006bc00012e7983 */ /* 0x000f280000300800 */
[----:B------:R1:W-:Y:S01]  /*12e7d0*/  STSM.16.M88.4 [R53], R24 ;  /* 0x0000001835007844 */ /* 0x0003e20000000200 */
[----:B------:R-:W-:-:S03]  /*12e7e0*/  NOP ;  /* 0x0000000000007918 */ /* 0x000fc60000000000 */
[----:B------:R-:W2:Y:S04]  /*12e7f0*/  LDS.128 R56, [R53] ;  /* 0x0000000035387984 */ /* 0x000ea80000000c00 */
[----:B0-----:R4:W-:Y:S04]  /*12e800*/  STL.64 [R1+0x6e0], R28 ;  /* 0x0006e01c01007387 */ /* 0x0019e80000100a00 */
[----:B------:R0:W-:Y:S01]  /*12e810*/  STL.64 [R1+0x6e8], R30 ;  /* 0x0006e81e01007387 */ /* 0x0001e20000100a00 */
[----:B-1----:R-:W-:-:S03]  /*12e820*/  LOP3.LUT R24, R49, 0xffff, RZ, 0xc0, !PT ;  /* 0x0000ffff31187812 */ /* 0x002fc600078ec0ff */
[----:B------:R-:W4:Y:S01]  /*12e830*/  LDL.LU R22, [R1+0x120] ;  /* 0x0001200001167983 */ /* 0x000f220000300800 */
[----:B------:R-:W-:-:S03]  /*12e840*/  LOP3.LUT R25, R50, 0xffff, RZ, 0xc0, !PT ;  /* 0x0000ffff32197812 */ /* 0x000fc600078ec0ff */
[----:B------:R-:W4:Y:S04]  /*12e850*/  LDL.LU R47, [R1+0x51a0] ;  /* 0x0051a000012f7983 */ /* 0x000f280000300800 */
[----:B------:R-:W4:Y:S04]  /*12e860*/  LDL.LU R48, [R1+0x519c] ;  /* 0x00519c0001307983 */ /* 0x000f280000300800 */
[----:B------:R-:W4:Y:S04]  /*12e870*/  LDL.LU R49, [R1+0x5040] ;  /* 0x0050400001317983 */ /* 0x000f280000300800 */
[----:B------:R-:W4:Y:S01]  /*12e880*/  LDL.LU R50, [R1+0x503c] ;  /* 0x00503c0001327983 */ /* 0x000f220000300800 */
[----:B--2---:R-:W-:-:S03]  /*12e890*/  LOP3.LUT R26, R51, 0xffff, RZ, 0xc0, !PT ;  /* 0x0000ffff331a7812 */ /* 0x004fc600078ec0ff */
[----:B------:R-:W2:Y:S01]  /*12e8a0*/  LDL.LU R51, [R1+0x55b0] ;  /* 0x0055b00001337983 */ /* 0x000ea20000300800 */
[----:B---3--:R-:W-:-:S03]  /*12e8b0*/  LOP3.LUT R27, R52, 0xffff, RZ, 0xc0, !PT ;  /* 0x0000ffff341b7812 */ /* 0x008fc600078ec0ff */
[----:B------:R-:W3:Y:S01]  /*12e8c0*/  LDL.LU R52, [R1+0x55ac] ;  /* 0x0055ac0001347983 */ /* 0x000ee20000300800 */
[----:B----4-:R-:W-:-:S03]  /*12e8d0*/  PRMT R28, R60, 0x4210, R24 ;  /* 0x000042103c1c7816 */ /* 0x010fc60000000018 */
[----:B------:R-:W4:Y:S01]  /*12e8e0*/  LDL.LU R60, [R1+0x55a8] ;  /* 0x0055a800013c7983 */ /* 0x000f220000300800 */
[----:B------:R-:W-:-:S03]  /*12e8f0*/  PRMT R29, R61, 0x4210, R25 ;  /* 0x000042103d1d7816 */ /* 0x000fc60000000019 */
[----:B------:R-:W2:Y:S01]  /*12e900*/  LDL.LU R61, [R1+0x55a4] ;  /* 0x0055a400013d7983 */ /* 0x000ea20000300800 */
[----:B0-----:R-:W-:-:S03]  /*12e910*/  PRMT R30, R40, 0x4210, R26 ;  /* 0x00004210281e7816 */ /* 0x001fc6000000001a */
[----:B------:R-:W2:Y:S04]  /*12e920*/  LDL R43, [R1+0x12c] ;  /* 0x00012c00012b7983 */ /* 0x000ea80000100800 */
[----:B------:R-:W2:Y:S01]  /*12e930*/  LDL R42, [R1+0x128] ;  /* 0x00012800012a7983 */ /* 0x000ea20000100800 */
[----:B------:R-:W-:Y:S01]  /*12e940*/  PRMT R31, R44, 0x4210, R27 ;  /* 0x000042102c1f7816 */ /* 0x000fe2000000001b */
[----:B------:R-:W-:-:S04]  /*12e950*/  NOP ;  /* 0x0000000000007918 */ /* 0x000fc80000000000 */
[----:B------:R-:W-:Y:S01]  /*12e960*/  STSM.16.M88.4 [R53], R28 ;  /* 0x0000001c35007844 */ /* 0x000fe20000000200 */
[----:B------:R-:W-:-:S03]  /*12e970*/  NOP ;  /* 0x0000000000007918 */ /* 0x000fc60000000000 */
[----:B------:R-:W0:Y:S01]  /*12e980*/  LDS.128 R28, [R53] ;  /* 0x00000000351c7984 */ /* 0x000e220000000c00 */
[----:B------:R-:W-:-:S03]  /*12e990*/  PRMT R27, R38, 0x5210, R27 ;  /* 0x00005210261b7816 */ /* 0x000fc6000000001b */
[----:B------:R-:W-:Y:S04]  /*12e9a0*/  STL.64 [R1+0x6d0], R56 ;  /* 0x0006d03801007387 */ /* 0x000fe80000100a00 */
[----:B------:R-:W-:Y:S04]  /*12e9b0*/  STL.64 [R1+0x6d8], R58 ;  /* 0x0006d83a01007387 */ /* 0x000fe80000100a00 */
[----:B------:R-:W2:Y:S01]  /*12e9c0*/  LDL R44, [R1+0x130] ;  /* 0x00013000012c7983 */ /* 0x000ea20000100800 */
[----:B------:R-:W-:-:S03]  /*12e9d0*/  PRMT R24, R45, 0x5210, R24 ;  /* 0x000052102d187816 */ /* 0x000fc60000000018 */
[----:B------:R-:W2:Y:S01]  /*12e9e0*/  LDL R45, [R1+0x124] ;  /* 0x00012400012d7983 */ /* 0x000ea20000100800 */
[----:B------:R-:W-:Y:S02]  /*12e9f0*/  PRMT R25, R41, 0x5210, R25 ;  /* 0x0000521029197816 */ /* 0x000fe40000000019 */
[----:B------:R-:W-:Y:S01]  /*12ea00*/  PRMT R26, R46, 0x5210, R26 ;  /* 0x000052102e1a7816 */ /* 0x000fe2000000001a */
[----:B------:R-:W-:Y:S01]  /*12ea10*/  NOP ;  /* 0x0000000000007918 */ /* 0x000fe20000000000 */
[----:B0-----:R-:W-:Y:S04]  /*12ea20*/  STL.64 [R1+0x6c0], R28 ;  /* 0x0006c01c01007387 */ /* 0x001fe80000100a00 */
[----:B------:R0:W-:Y:S04]  /*12ea30*/  STL.64 [R1+0x6c8], R30 ;  /* 0x0006c81e01007387 */ /* 0x0001e80000100a00 */
[----:B------:R3:W-:Y:S01]  /*12ea40*/  STSM.16.M88.4 [R53], R24 ;  /* 0x0000001835007844 */ /* 0x0007e20000000200 */
[----:B0-----:R-:W-:-:S02]  /*12ea50*/  LOP3.LUT R30, R48, 0xffff, RZ, 0xc0, !PT ;  /* 0x0000ffff301e7812 */ /* 0x001fc400078ec0ff */
[----:B------:R-:W-:Y:S02]  /*12ea60*/  LOP3.LUT R31, R49, 0xffff, RZ, 0xc0, !PT ;  /* 0x0000ffff311f7812 */ /* 0x000fe400078ec0ff */
[----:B------:R-:W-:Y:S02]  /*12ea70*/  LOP3.LUT R23, R50, 0xffff, RZ, 0xc0, !PT ;  /* 0x0000ffff32177812 */ /* 0x000fe400078ec0ff */
[----:B---3--:R-:W-:Y:S02]  /*12ea80*/  PRMT R25, R52, 0x4210, R30 ;  /* 0x0000421034197816 */ /* 0x008fe4000000001e */
[----:B------:R-:W3:Y:S01]  /*12ea90*/  LDL.LU R52, [R1+0x6f8] ;  /* 0x0006f80001347983 */ /* 0x000ee20000300800 */
[----:B----4-:R-:W-:-:S03]  /*12eaa0*/  PRMT R26, R60, 0x4210, R31 ;  /* 0x000042103c1a7816 */ /* 0x010fc6000000001f */
[----:B------:R-:W4:Y:S01]  /*12eab0*/  LDL.LU R60, [R1+0x6f4] ;  /* 0x0006f400013c7983 */ /* 0x000f220000300800 */
[----:B--2---:R-:W-:-:S03]  /*12eac0*/  PRMT R27, R61, 0x4210, R23 ;  /* 0x000042103d1b7816 */ /* 0x004fc60000000017 */
[----:B------:R-:W2:Y:S01]  /*12ead0*/  LDL.LU R61, [R1+0x6f0] ;  /* 0x0006f000013d7983 */ /* 0x000ea20000300800 */
[----:B------:R-:W-:-:S04]  /*12eae0*/  LOP3.LUT R29, R47, 0xffff, RZ, 0xc0, !PT ;  /* 0x0000ffff2f1d7812 */ /* 0x000fc800078ec0ff */
[----:B------:R-:W-:Y:S01]  /*12eaf0*/  PRMT R24, R51, 0x4210, R29 ;  /* 0x0000421033187816 */ /* 0x000fe2000000001d */
[----:B------:R-:W-:Y:S01]  /*12eb00*/  NOP ;  /* 0x0000000000007918 */ /* 0x000fe20000000000 */
[----:B------:R-:W0:Y:S01]  /*12eb10*/  LDS.128 R48, [R53] ;  /* 0x0000000035307984 */ /* 0x000e220000000c00 */
[----:B------:R-:W-:-:S03]  /*12eb20*/  NOP ;  /* 0x0000000000007918 */ /* 0x000fc60000000000 */
[----:B------:R1:W-:Y:S02]  /*12eb30*/  STSM.16.M88.4 [R53], R24 ;  /* 0x0000001835007844 */ /* 0x0003e40000000200 */
[----:B-1----:R-:W-:Y:S02]  /*12eb40*/  PRMT R27, R3, 0x5210, R23 ;  /* 0x00005210031b7816 */ /* 0x002fe40000000017 */
[----:B0-----:R-:W-:Y:S04]  /*12eb50*/  STL.64 [R1+0x6b0], R48 ;  /* 0x0006b03001007387 */ /* 0x001fe80000100a00 */
[----:B------:R-:W-:Y:S01]  /*12eb60*/  STL.64 [R1+0x6b8], R50 ;  /* 0x0006b83201007387 */ /* 0x000fe20000100a00 */
[----:B------:R-:W-:Y:S02]  /*12eb70*/  ISETP.LT.AND P1, PT, R43, UR30, !P3 ;  /* 0x0000001e2b007c0c */ /* 0x000fe4000df21270 */
[----:B------:R-:W-:-:S02]  /*12eb80*/  ISETP.LT.AND P0, PT, R42, UR32, !P3 ;  /* 0x000000202a007c0c */ /* 0x000fc4000df01270 */
[----:B------:R-:W-:Y:S01]  /*12eb90*/  LOP3.LUT R37, R37, 0xffdfffff, RZ, 0xc0, !PT ;  /* 0xffdfffff25257812 */ /* 0x000fe200078ec0ff */
[C---:B------:R-:W-:Y:S01]  /*12eba0*/  VIADD R28, R22.reuse, 0x1ad ;  /* 0x000001ad161c7836 */ /* 0x040fe20000000000 */
[----:B------:R-:W0:Y:S01]  /*12ebb0*/  LDCU UR30, c[0x0][0x398] ;  /* 0x00007300ff1e77ac */ /* 0x000e220008000800 */
[----:B------:R-:W-:Y:S01]  /*12ebc0*/  VIADD R24, R22, 0x1ae ;  /* 0x000001ae16187836 */ /* 0x000fe20000000000 */
[----:B------:R-:W1:Y:S05]  /*12ebd0*/  LDCU UR32, c[0x0][0x398] ;  /* 0x00007300ff2077ac */ /* 0x000e6a0008000800 */
[----:B------:R-:W-:-:S04]  /*12ebe0*/  @P1 LOP3.LUT R37, R37, 0x200000, RZ, 0xfc, !PT ;  /* 0x0020000025251812 */ /* 0x000fc800078efcff */
[----:B------:R-:W-:-:S04]  /*12ebf0*/  LOP3.LUT R37, R37, 0xffefffff, RZ, 0xc0, !PT ;  /* 0xffefffff25257812 */ /* 0x000fc800078ec0ff */
[----:B------:R-:W-:Y:S02]  /*12ec00*/  @P0 LOP3.LUT R37, R37, 0x100000, RZ, 0xfc, !PT ;  /* 0x0010000025250812 */ /* 0x000fe400078efcff */
[----:B------:R-:W-:Y:S01]  /*12ec10*/  ISETP.GE.AND P0, PT, R28, UR46, PT ;  /* 0x0000002e1c007c0c */ /* 0x000fe2000bf06270 */
[----:B------:R-:W0:Y:S03]  /*12ec20*/  LDCU.64 UR46, c[0x0][0x398] ;  /* 0x00007300ff2e77ac */ /* 0x000e260008000a00 */
[----:B------:R-:W-:Y:S02]  /*12ec30*/  ISETP.LT.AND P4, PT, R45, UR34, !P0 ;  /* 0x000000222d007c0c */ /* 0x000fe4000c781270 */
[----:B------:R-:W-:Y:S02]  /*12ec40*/  LOP3.LUT R37, R37, 0xfff7ffff, RZ, 0xc0, !PT ;  /* 0xfff7ffff25257812 */ /* 0x000fe400078ec0ff */
[----:B--2---:R-:W-:Y:S01]  /*12ec50*/  PRMT R26, R61, 0x5210, R31 ;  /* 0x000052103d1a7816 */ /* 0x004fe2000000001f */
[----:B------:R-:W-:Y:S01]  /*12ec60*/  VIADD R28, R22, 0x1af ;  /* 0x000001af161c7836 */ /* 0x000fe20000000000 */
[----:B------:R-:W2:Y:S01]  /*12ec70*/  LDL.LU R61, [R1+0x51b0] ;  /* 0x0051b000013d7983 */ /* 0x000ea20000300800 */
[----:B------:R-:W-:Y:S01]  /*12ec80*/  ISETP.LT.AND P3, PT, R44, UR36, !P0 ;  /* 0x000000242c007c0c */ /* 0x000fe2000c761270 */
[----:B------:R-:W0:Y:S02]  /*12ec90*/  LDCU UR36, c[0x0][0x398] ;  /* 0x00007300ff2477ac */ /* 0x000e240008000800 */
[----:B------:R-:W2:Y:S03]  /*12eca0*/  LDL.LU R3, [R1+0x51ac] ;  /* 0x0051ac0001037983 */ /* 0x000ea60000300800 */
[----:B------:R-:W-:Y:S01]  /*12ecb0*/  @P4 LOP3.LUT R37, R37, 0x80000, RZ, 0xfc, !PT ;  /* 0x0008000025254812 */ /* 0x000fe200078efcff */
[----:B------:R-:W0:Y:S01]  /*12ecc0*/  LDCU UR34, c[0x0][0x398] ;  /* 0x00007300ff2277ac */ /* 0x000e220008000800 */
[----:B------:R-:W-:-:S02]  /*12ecd0*/  ISETP.LT.AND P1, PT, R43, UR38, !P0 ;  /* 0x000000262b007c0c */ /* 0x000fc4000c721270 */
[----:B------:R-:W-:Y:S01]  /*12ece0*/  LOP3.LUT R37, R37, 0xfffbffff, RZ, 0xc0, !PT ;  /* 0xfffbffff25257812 */ /* 0x000fe200078ec0ff */
[----:B------:R-:W0:Y:S01]  /*12ecf0*/  LDCU UR38, c[0x0][0x39c] ;  /* 0x00007380ff2677ac */ /* 0x000e220008000800 */
[----:B------:R-:W-:Y:S02]  /*12ed00*/  ISETP.LT.AND P0, PT, R42, UR40, !P0 ;  /* 0x000000282a007c0c */ /* 0x000fe4000c701270 */
[----:B------:R-:W-:Y:S01]  /*12ed10*/  @P3 LOP3.LUT R37, R37, 0x40000, RZ, 0xfc, !PT ;  /* 0x0004000025253812 */ /* 0x000fe200078efcff */
[----:B------:R-:W0:Y:S03]  /*12ed20*/  LDCU UR40, c[0x0][0x398] ;  /* 0x00007300ff2877ac */ /* 0x000e260008000800 */
[----:B------:R-:W-:-:S04]  /*12ed30*/  LOP3.LUT R37, R37, 0xfffdffff, RZ, 0xc0, !PT ;  /* 0xfffdffff25257812 */ /* 0x000fc800078ec0ff */
[----:B------:R-:W-:-:S04]  /*12ed40*/  @P1 LOP3.LUT R37, R37, 0x20000, RZ, 0xfc, !PT ;  /* 0x0002000025251812 */ /* 0x000fc800078efcff */
[----:B------:R-:W-:-:S04]  /*12ed50*/  LOP3.LUT R37, R37, 0xfffeffff, RZ, 0xc0, !PT ;  /* 0xfffeffff25257812 */ /* 0x000fc800078ec0ff */
[----:B------:R-:W-:Y:S02]  /*12ed60*/  @P0 LOP3.LUT R37, R37, 0x10000, RZ, 0xfc, !PT ;  /* 0x0001000025250812 */ /* 0x000fe400078efcff */
[----:B------:R-:W-:Y:S01]  /*12ed70*/  ISETP.GE.AND P0, PT, R24, UR52, PT ;  /* 0x0000003418007c0c */ /* 0x000fe2000bf06270 */
[----:B------:R-:W1:Y:S03]  /*12ed80*/  LDCU.64 UR52, c[0x0][0x398] ;  /* 0x00007300ff3477ac */ /* 0x000e660008000a00 */
[----:B------:R-:W-:Y:S01]  /*12ed90*/  ISETP.LT.AND P4, PT, R45, UR42, !P0 ;  /* 0x0000002a2d007c0c */ /* 0x000fe2000c781270 */
[----:B------:R-:W1:Y:S01]  /*12eda0*/  LDCU UR42, c[0x0][0x398] ;  /* 0x00007300ff2a77ac */ /* 0x000e620008000800 */
[----:B------:R-:W-:Y:S02]  /*12edb0*/  ISETP.LT.AND P3, PT, R44, UR44, !P0 ;  /* 0x0000002c2c007c0c */ /* 0x000fe4000c761270 */
[----:B------:R-:W-:Y:S01]  /*12edc0*/  LOP3.LUT R37, R37, 0xffff7fff, RZ, 0xc0, !PT ;  /* 0xffff7fff25257812 */ /* 0x000fe200078ec0ff */
[----:B------:R-:W1:Y:S01]  /*12edd0*/  LDCU UR44, c[0x0][0x398] ;  /* 0x00007300ff2c77ac */ /* 0x000e620008000800 */
[----:B0-----:R-:W-:-:S07]  /*12ede0*/  ISETP.LT.AND P1, PT, R43, UR46, !P0 ;  /* 0x0000002e2b007c0c */ /* 0x001fce000c721270 */
        /* <DEDUP_REMOVED lines=12> */
[----:B------:R-:W-:Y:S02]  /*12eeb0*/  LOP3.LUT R37, R37, 0xfffff7ff, RZ, 0xc0, !PT ;  /* 0xfffff7ff25257812 */ /* 0x000fe400078ec0ff */
[----:B---3--:R-:W-:Y:S02]  /*12eec0*/  PRMT R24, R52, 0x5210, R29 ;  /* 0x0000521034187816 */ /* 0x008fe4000000001d */
[----:B----4-:R-:W-:Y:S01]  /*12eed0*/  PRMT R25, R60, 0x5210, R30 ;  /* 0x000052103c197816 */ /* 0x010fe2000000001e */
[----:B------:R-:W-:-:S06]  /*12eee0*/  NOP ;  /* 0x0000000000007918 */ /* 0x000fcc0000000000 */
[----:B------:R-:W-:Y:S02]  /*12eef0*/  @P0 LOP3.LUT R37, R37, 0x800, RZ, 0xfc, !PT ;  /* 0x0000080025250812 */ /* 0x000fe400078efcff */
[----:B------:R-:W-:Y:S01]  /*12ef00*/  ISETP.GE.AND P0, PT, R28, UR38, PT ;  /* 0x000000261c007c0c */ /* 0x000fe2000bf06270 */
[----:B------:R-:W3:Y:S01]  /*12ef10*/  LDCU UR38, c[0x0][0x398] ;  /* 0x00007300ff2677ac */ /* 0x000ee20008000800 */
[----:B------:R-:W4:Y:S01]  /*12ef20*/  LDS.128 R28, [R53] ;  /* 0x00000000351c7984 */ /* 0x000f220000000c00 */
[----:B------:R-:W-:Y:S01]  /*12ef30*/  LOP3.LUT R37, R37, 0xfffffdff, RZ, 0xc0, !PT ;  /* 0xfffffdff25257812 */ /* 0x000fe200078ec0ff */
[----:B------:R-:W-:Y:S02]  /*12ef40*/  NOP ;  /* 0x0000000000007918 */ /* 0x000fe40000000000 */
[----:B----4-:R2:W-:Y:S04]  /*12ef50*/  STL.64 [R1+0x6a0], R28 ;  /* 0x0006a01c01007387 */ /* 0x0105e80000100a00 */
[----:B------:R4:W-:Y:S04]  /*12ef60*/  STL.64 [R1+0x6a8], R30 ;  /* 0x0006a81e01007387 */ /* 0x0009e80000100a00 */
[----:B------:R-:W3:Y:S04]  /*12ef70*/  LDL.LU R50, [R1+0x5064] ;  /* 0x0050640001327983 */ /* 0x000ee80000300800 */
[----:B------:R-:W3:Y:S04]  /*12ef80*/  LDL.LU R51, [R1+0x505c] ;  /* 0x00505c0001337983 */ /* 0x000ee80000300800 */
[----:B------:R-:W3:Y:S04]  /*12ef90*/  LDL.LU R52, [R1+0x55c0] ;  /* 0x0055c00001347983 */ /* 0x000ee80000300800 */
[----:B------:R-:W3:Y:S01]  /*12efa0*/  LDL.LU R60, [R1+0x55bc] ;  /* 0x0055bc00013c7983 */ /* 0x000ee20000300800 */
[----:B--2---:R-:W-:-:S03]  /*12efb0*/  LOP3.LUT R29, R61, 0xffff, RZ, 0xc0, !PT ;  /* 0x0000ffff3d1d7812 */ /* 0x004fc600078ec0ff */
[----:B------:R-:W2:Y:S01]  /*12efc0*/  LDL.LU R61, [R1+0x55b8] ;  /* 0x0055b800013d7983 */ /* 0x000ea20000300800 */
[----:B----4-:R-:W-:-:S03]  /*12efd0*/  LOP3.LUT R30, R3, 0xffff, RZ, 0xc0, !PT ;  /* 0x0000ffff031e7812 */ /* 0x010fc600078ec0ff */
[----:B------:R-:W4:Y:S01]  /*12efe0*/  LDL.LU R3, [R1+0x55b4] ;  /* 0x0055b40001037983 */ /* 0x000f220000300800 */
[----:B------:R-:W-:Y:S02]  /*12eff0*/  ISETP.LT.AND P3, PT, R44, UR50, !P0 ;  /* 0x000000322c007c0c */ /* 0x000fe4000c761270 */
[----:B-1----:R-:W-:Y:S02]  /*12f000*/  ISETP.LT.AND P2, PT, R45, UR52, !P0 ;  /* 0x000000342d007c0c */ /* 0x002fe4000c741270 */
[----:B------:R-:W-:Y:S01]  /*12f010*/  ISETP.LT.AND P1, PT, R43, UR77, !P0 ;  /* 0x0000004d2b007c0c */ /* 0x000fe2000c721270 */
[----:B------:R1:W-:Y:S01]  /*12f020*/  STSM.16.M88.4 [R53], R24 ;  /* 0x0000001835007844 */ /* 0x0003e20000000200 */
[----:B------:R-:W-:Y:S01]  /*12f030*/  LOP3.LUT R54, R54, 0x7fffffff, RZ, 0xc0, !PT ;  /* 0x7fffffff36367812 */ /* 0x000fe200078ec0ff */
[----:B------:R-:W-:Y:S01]  /*12f040*/  VIADD R28, R22, 0x1b4 ;  /* 0x000001b4161c7836 */ /* 0x000fe20000000000 */
[----:B------:R-:W-:Y:S01]  /*12f050*/  LOP3.LUT R55, R55, 0x7fffffff, RZ, 0xc0, !PT ;  /* 0x7fffffff37377812 */ /* 0x000fe200078ec0ff */
[----:B------:R-:W0:Y:S04]  /*12f060*/  LDCU UR50, c[0x0][0x398] ;  /* 0x00007300ff3277ac */ /* 0x000e280008000800 */
[----:B------:R-:W-:Y:S01]  /*12f070*/  @P3 LOP3.LUT R37, R37, 0x200, RZ, 0xfc, !PT ;  /* 0x0000020025253812 */ /* 0x000fe200078efcff */
[----:B------:R-:W0:Y:S03]  /*12f080*/  LDCU UR52, c[0x0][0x398] ;  /* 0x00007300ff3477ac */ /* 0x000e260008000800 */
[----:B------:R-:W-:-:S02]  /*12f090*/  LOP3.LUT R37, R37, 0xfffffbff, RZ, 0xc0, !PT ;  /* 0xfffffbff25257812 */ /* 0x000fc400078ec0ff */
[----:B------:R-:W-:Y:S02]  /*12f0a0*/  LOP3.LUT R2, R2, 0x7fffffff, RZ, 0xc0, !PT ;  /* 0x7fffffff02027812 */ /* 0x000fe400078ec0ff */
[----:B------:R-:W-:Y:S02]  /*12f0b0*/  LOP3.LUT R33, R33, 0x7fffffff, RZ, 0xc0, !PT ;  /* 0x7fffffff21217812 */ /* 0x000fe400078ec0ff */
[----:B------:R-:W-:Y:S02]  /*12f0c0*/  LOP3.LUT R34, R34, 0x7fffffff, RZ, 0xc0, !PT ;  /* 0x7fffffff22227812 */ /* 0x000fe400078ec0ff */
[----:B------:R-:W-:Y:S02]  /*12f0d0*/  LOP3.LUT R35, R35, 0x7fffffff, RZ, 0xc0, !PT ;  /* 0x7fffffff23237812 */ /* 0x000fe400078ec0ff */
[----:B------:R-:W-:Y:S01]  /*12f0e0*/  LOP3.LUT R36, R36, 0x7fffffff, RZ, 0xc0, !PT ;  /* 0x7fffffff24247812 */ /* 0x000fe200078ec0ff */
[C---:B------:R-:W-:Y:S01]  /*12f0f0*/  VIADD R39, R22.reuse, 0x1e5 ;  /* 0x000001e516277836 */ /* 0x040fe20000000000 */
[----:B------:R-:W-:Y:S01]  /*12f100*/  @P2 LOP3.LUT R37, R37, 0x400, RZ, 0xfc, !PT ;  /* 0x0000040025252812 */ /* 0x000fe200078efcff */
[----:B------:R-:W-:Y:S01]  /*12f110*/  VIADD R38, R22, 0x1ea ;  /* 0x000001ea16267836 */ /* 0x000fe20000000000 */
[----:B------:R-:W-:Y:S01]  /*12f120*/  ISETP.LT.AND P0, PT, R42, UR30, !P0 ;  /* 0x0000001e2a007c0c */ /* 0x000fe2000c701270 */
[----:B-1----:R-:W-:Y:S01]  /*12f130*/  VIADD R24, R22, 0x1b0 ;  /* 0x000001b016187836 */ /* 0x002fe20000000000 */
[----:B------:R-:W-:Y:S01]  /*12f140*/  LOP3.LUT R37, R37, 0xfffffeff, RZ, 0xc0, !PT ;  /* 0xfffffeff25257812 */ /* 0x000fe200078ec0ff */
[----:B------:R-:W1:Y:S03]  /*12f150*/  LDCU UR30, c[0x0][0x398] ;  /* 0x00007300ff1e77ac */ /* 0x000e660008000800 */
[----:B------:R-:W-:Y:S01]  /*12f160*/  @P1 LOP3.LUT R37, R37, 0x100, RZ, 0xfc, !PT ;  /* 0x0000010025251812 */ /* 0x000fe200078efcff */
[----:B------:R-:W1:Y:S03]  /*12f170*/  LDCU UR77, c[0x0][0x39c] ;  /* 0x00007380ff4d77ac */ /* 0x000e660008000800 */
[----:B------:R-:W-:-:S04]  /*12f180*/  LOP3.LUT R37, R37, 0xffffff7f, RZ, 0xc0, !PT ;  /* 0xffffff7f25257812 */ /* 0x000fc800078ec0ff */
[----:B------:R-:W-:Y:S02]  /*12f190*/  @P0 LOP3.LUT R37, R37, 0x80, RZ, 0xfc, !PT ;  /* 0x0000008025250812 */ /* 0x000fe400078efcff */
[----:B0-----:R-:W-:Y:S01]  /*12f1a0*/  ISETP.GE.AND P0, PT, R24, UR46, PT ;  /* 0x0000002e18007c0c */ /* 0x001fe2000bf06270 */
[----:B------:R-:W0:Y:S03]  /*12f1b0*/  LDCU UR46, c[0x0][0x39c] ;  /* 0x00007380ff2e77ac */ /* 0x000e260008000800 */
[----:B------:R-:W-:Y:S01]  /*12f1c0*/  ISETP.LT.AND P3, PT, R45, UR36, !P0 ;  /* 0x000000242d007c0c */ /* 0x000fe2000c761270 */
[----:B------:R-:W-:Y:S01]  /*12f1d0*/  VIADD R25, R22, 0x1b1 ;  /* 0x000001b116197836 */ /* 0x000fe20000000000 */
[----:B------:R-:W-:Y:S01]  /*12f1e0*/  ISETP.LT.AND P2, PT, R44, UR34, !P0 ;  /* 0x000000222c007c0c */ /* 0x000fe2000c741270 */
[----:B------:R-:W0:Y:S01]  /*12f1f0*/  LDCU UR36, c[0x0][0x398] ;  /* 0x00007300ff2477ac */ /* 0x000e220008000800 */
[----:B------:R-:W-:-:S02]  /*12f200*/  LOP3.LUT R37, R37, 0xffffffbf, RZ, 0xc0, !PT ;  /* 0xffffffbf25257812 */ /* 0x000fc400078ec0ff */
[----:B------:R-:W-:Y:S01]  /*12f210*/  ISETP.LT.AND P1, PT, R43, UR32, !P0 ;  /* 0x000000202b007c0c */ /* 0x000fe2000c721270 */
[----:B------:R-:W-:Y:S01]  /*12f220*/  VIADD R24, R22, 0x1b2 ;  /* 0x000001b216187836 */ /* 0x000fe20000000000 */
[----:B------:R-:W0:Y:S05]  /*12f230*/  LDCU UR34, c[0x0][0x398] ;  /* 0x00007300ff2277ac */ /* 0x000e2a0008000800 */
[----:B------:R-:W-:Y:S01]  /*12f240*/  @P3 LOP3.LUT R37, R37, 0x40, RZ, 0xfc, !PT ;  /* 0x0000004025253812 */ /* 0x000fe200078efcff */
[----:B------:R-:W0:Y:S03]  /*12f250*/  LDCU UR32, c[0x0][0x398] ;  /* 0x00007300ff2077ac */ /* 0x000e260008000800 */
[----:B------:R-:W-:-:S04]  /*12f260*/  LOP3.LUT R37, R37, 0xffffffdf, RZ, 0xc0, !PT ;  /* 0xffffffdf25257812 */ /* 0x000fc800078ec0ff */
[----:B------:R-:W-:Y:S02]  /*12f270*/  @P2 LOP3.LUT R37, R37, 0x20, RZ, 0xfc, !PT ;  /* 0x0000002025252812 */ /* 0x000fe400078efcff */
[----:B------:R-:W-:Y:S01]  /*12f280*/  ISETP.LT.AND P0, PT, R42, UR44, !P0 ;  /* 0x0000002c2a007c0c */ /* 0x000fe2000c701270 */
[----:B------:R-:W1:Y:S01]  /*12f290*/  LDCU UR44, c[0x0][0x398] ;  /* 0x00007300ff2c77ac */ /* 0x000e620008000800 */
[----:B------:R-:W-:-:S04]  /*12f2a0*/  LOP3.LUT R37, R37, 0xffffffef, RZ, 0xc0, !PT ;  /* 0xffffffef25257812 */ /* 0x000fc800078ec0ff */
[----:B------:R-:W-:-:S04]  /*12f2b0*/  @P1 LOP3.LUT R37, R37, 0x10, RZ, 0xfc, !PT ;  /* 0x0000001025251812 */ /* 0x000fc800078efcff */
        /* <DEDUP_REMOVED lines=8> */
[----:B---3--:R-:W-:-:S02]  /*12f340*/  ISETP.LT.AND P1, PT, R43, UR38, !P0 ;  /* 0x000000262b007c0c */ /* 0x008fc4000c721270 */
[----:B-1----:R-:W-:Y:S01]  /*12f350*/  ISETP.LT.AND P0, PT, R42, UR30, !P0 ;  /* 0x0000001e2a007c0c */ /* 0x002fe2000c701270 */
[----:B------:R-:W1:Y:S01]  /*12f360*/  LDCU UR30, c[0x0][0x398] ;  /* 0x00007300ff1e77ac */ /* 0x000e620008000800 */
[----:B------:R-:W-:Y:S01]  /*12f370*/  LOP3.LUT R37, R37, 0xfffffffb, RZ, 0xc0, !PT ;  /* 0xfffffffb25257812 */ /* 0x000fe200078ec0ff */
[----:B------:R-:W3:Y:S04]  /*12f380*/  LDCU UR40, c[0x0][0x398] ;  /* 0x00007300ff2877ac */ /* 0x000ee80008000800 */
[----:B------:R-:W-:Y:S01]  /*12f390*/  @P3 LOP3.LUT R37, R37, 0x4, RZ, 0xfc, !PT ;  /* 0x0000000425253812 */ /* 0x000fe200078efcff */
[----:B------:R-:W1:Y:S05]  /*12f3a0*/  LDCU UR38, c[0x0][0x398] ;  /* 0x00007300ff2677ac */ /* 0x000e6a0008000800 */
[----:B------:R-:W-:-:S02]  /*12f3b0*/  @P0 LOP3.LUT R54, R54, 0x80000000, RZ, 0xfc, !PT ;  /* 0x8000000036360812 */ /* 0x000fc400078efcff */
[----:B0-----:R-:W-:Y:S01]  /*12f3c0*/  ISETP.GE.AND P0, PT, R24, UR46, PT ;  /* 0x0000002e18007c0c */ /* 0x001fe2000bf06270 */
[----:B------:R-:W0:Y:S03]  /*12f3d0*/  LDCU UR46, c[0x0][0x39c] ;  /* 0x00007380ff2e77ac */ /* 0x000e260008000800 */
[----:B------:R-:W-:Y:S01]  /*12f3e0*/  ISETP.LT.AND P3, PT, R45, UR44, !P0 ;  /* 0x0000002c2d007c0c */ /* 0x000fe2000c761270 */
[----:B------:R-:W0:Y:S01]  /*12f3f0*/  LDCU UR44, c[0x0][0x398] ;  /* 0x00007300ff2c77ac */ /* 0x000e220008000800 */
[----:B------:R-:W-:Y:S02]  /*12f400*/  LOP3.LUT R37, R37, 0xfffffffd, RZ, 0xc0, !PT ;  /* 0xfffffffd25257812 */ /* 0x000fe400078ec0ff */
[----:B------:R-:W-:Y:S02]  /*12f410*/  LOP3.LUT R54, R54, 0xbfffffff, RZ, 0xc0, !PT ;  /* 0xbfffffff36367812 */ /* 0x000fe400078ec0ff */
[----:B------:R-:W-:-:S02]  /*12f420*/  @P2 LOP3.LUT R37, R37, 0x2, RZ, 0xfc, !PT ;  /* 0x0000000225252812 */ /* 0x000fc400078efcff */
        /* <DEDUP_REMOVED lines=13> */
[----:B------:R-:W-:Y:S02]  /*12f500*/  LOP3.LUT R31, R50, 0xffff, RZ, 0xc0, !PT ;  /* 0x0000ffff321f7812 */ /* 0x000fe400078ec0ff */
[----:B------:R-:W-:Y:S02]  /*12f510*/  LOP3.LUT R54, R54, 0xf7ffffff, RZ, 0xc0, !PT ;  /* 0xf7ffffff36367812 */ /* 0x000fe400078ec0ff */
[----:B------:R-:W-:Y:S01]  /*12f520*/  LOP3.LUT R23, R51, 0xffff, RZ, 0xc0, !PT ;  /* 0x0000ffff33177812 */ /* 0x000fe200078ec0ff */
[----:B------:R-:W-:Y:S01]  /*12f530*/  NOP ;  /* 0x0000000000007918 */ /* 0x000fe20000000000 */
[----:B------:R-:W-:Y:S01]  /*12f540*/  @P0 LOP3.LUT R54, R54, 0x8000000, RZ, 0xfc, !PT ;  /* 0x0800000036360812 */ /* 0x000fe200078efcff */
[----:B------:R-:W1:Y:S01]  /*12f550*/  LDS.128 R48, [R53] ;  /* 0x0000000035307984 */ /* 0x000e620000000c00 */
[----:B------:R-:W-:-:S02]  /*12f560*/  PRMT R24, R52, 0x4210, R29 ;  /* 0x0000421034187816 */ /* 0x000fc4000000001d */
[----:B0-----:R-:W-:Y:S01]  /*12f570*/  ISETP.GE.AND P0, PT, R26, UR46, PT ;  /* 0x0000002e1a007c0c */ /* 0x001fe2000bf06270 */
[----:B------:R-:W3:Y:S01]  /*12f580*/  LDL.LU R52, [R1+0x700] ;  /* 0x0007000001347983 */ /* 0x000ee20000300800 */
[----:B------:R-:W-:Y:S01]  /*12f590*/  PRMT R25, R60, 0x4210, R30 ;  /* 0x000042103c197816 */ /* 0x000fe2000000001e */
[----:B------:R-:W0:Y:S02]  /*12f5a0*/  LDCU UR46, c[0x0][0x39c] ;  /* 0x00007380ff2e77ac */ /* 0x000e240008000800 */
[----:B------:R-:W3:Y:S01]  /*12f5b0*/  LDL.LU R60, [R1+0x708] ;  /* 0x00070800013c7983 */ /* 0x000ee20000300800 */
[----:B--2---:R-:W-:-:S03]  /*12f5c0*/  PRMT R26, R61, 0x4210, R31 ;  /* 0x000042103d1a7816 */ /* 0x004fc6000000001f */
[----:B------:R-:W2:Y:S01]  /*12f5d0*/  LDL.LU R61, [R1+0x6fc] ;  /* 0x0006fc00013d7983 */ /* 0x000ea20000300800 */
[----:B----4-:R-:W-:Y:S01]  /*12f5e0*/  PRMT R27, R3, 0x4210, R23 ;  /* 0x00004210031b7816 */ /* 0x010fe20000000017 */
[----:B------:R-:W-:Y:S02]  /*12f5f0*/  NOP ;  /* 0x0000000000007918 */ /* 0x000fe40000000000 */
[----:B------:R-:W4:Y:S04]  /*12f600*/  LDL.LU R3, [R1+0x704] ;  /* 0x0007040001037983 */ /* 0x000f280000300800 */
[----:B-1----:R-:W-:Y:S04]  /*12f610*/  STL.64 [R1+0x720], R48 ;  /* 0x0007203001007387 */ /* 0x002fe80000100a00 */
[----:B------:R1:W-:Y:S04]  /*12f620*/  STSM.16.M88.4 [R53], R24 ;  /* 0x0000001835007844 */ /* 0x0003e80000000200 */
[----:B------:R-:W-:Y:S01]  /*12f630*/  STL.64 [R1+0x728], R50 ;  /* 0x0007283201007387 */ /* 0x000fe20000100a00 */
[----:B------:R-:W-:Y:S01]  /*12f640*/  ISETP.LT.AND P3, PT, R45, UR30, !P0 ;  /* 0x0000001e2d007c0c */ /* 0x000fe2000c761270 */
[----:B------:R-:W0:Y:S01]  /*12f650*/  LDCU UR30, c[0x0][0x398] ;  /* 0x00007300ff1e77ac */ /* 0x000e220008000800 */
[----:B------:R-:W-:-:S02]  /*12f660*/  ISETP.LT.AND P2, PT, R44, UR42, !P0 ;  /* 0x0000002a2c007c0c */ /* 0x000fc4000c741270 */
[----:B------:R-:W-:Y:S01]  /*12f670*/  LOP3.LUT R54, R54, 0xfbffffff, RZ, 0xc0, !PT ;  /* 0xfbffffff36367812 */ /* 0x000fe200078ec0ff */
[----:B------:R-:W0:Y:S01]  /*12f680*/  LDCU UR42, c[0x0][0x398] ;  /* 0x00007300ff2a77ac */ /* 0x000e220008000800 */
[----:B---3--:R-:W-:-:S07]  /*12f690*/  ISETP.LT.AND P1, PT, R43, UR40, !P0 ;  /* 0x000000282b007c0c */ /* 0x008fce000c721270 */
[----:B------:R-:W-:Y:S01]  /*12f6a0*/  @P3 LOP3.LUT R54, R54, 0x4000000, RZ, 0xfc, !PT ;  /* 0x0400000036363812 */ /* 0x000fe200078efcff */
[----:B-1----:R-:W-:Y:S01]  /*12f6b0*/  VIADD R24, R22, 0x1b5 ;  /* 0x000001b516187836 */ /* 0x002fe20000000000 */
[----:B------:R-:W1:Y:S02]  /*12f6c0*/  LDCU UR40, c[0x0][0x398] ;  /* 0x00007300ff2877ac */ /* 0x000e640008000800 */
[----:B------:R-:W-:-:S04]  /*12f6d0*/  LOP3.LUT R54, R54, 0xfdffffff, RZ, 0xc0, !PT ;  /* 0xfdffffff36367812 */ /* 0x000fc800078ec0ff */
[----:B------:R-:W-:Y:S02]  /*12f6e0*/  @P2 LOP3.LUT R54, R54, 0x2000000, RZ, 0xfc, !PT ;  /* 0x0200000036362812 */ /* 0x000fe400078efcff */
[----:B------:R-:W-:Y:S01]  /*12f6f0*/  ISETP.LT.AND P0, PT, R42, UR38, !P0 ;  /* 0x000000262a007c0c */ /* 0x000fe2000c701270 */
[----:B------:R-:W3:Y:S01]  /*12f700*/  LDCU UR38, c[0x0][0x398] ;  /* 0x00007300ff2677ac */ /* 0x000ee20008000800 */
[----:B------:R-:W-:-:S04]  /*12f710*/  LOP3.LUT R54, R54, 0xfeffffff, RZ, 0xc0, !PT ;  /* 0xfeffffff36367812 */ /* 0x000fc800078ec0ff */
[----:B------:R-:W-:-:S04]  /*12f720*/  @P1 LOP3.LUT R54, R54, 0x1000000, RZ, 0xfc, !PT ;  /* 0x0100000036361812 */ /* 0x000fc800078efcff */
[----:B------:R-:W-:-:S04]  /*12f730*/  LOP3.LUT R54, R54, 0xff7fffff, RZ, 0xc0, !PT ;  /* 0xff7fffff36367812 */ /* 0x000fc800078ec0ff */
[----:B------:R-:W-:Y:S02]  /*12f740*/  @P0 LOP3.LUT R54, R54, 0x800000, RZ, 0xfc, !PT ;  /* 0x0080000036360812 */ /* 0x000fe400078efcff */
[----:B0-----:R-:W-:Y:S01]  /*12f750*/  ISETP.GE.AND P0, PT, R28, UR46, PT ;  /* 0x0000002e1c007c0c */ /* 0x001fe2000bf06270 */
[----:B------:R-:W0:Y:S03]  /*12f760*/  LDCU UR46, c[0x0][0x39c] ;  /* 0x00007380ff2e77ac */ /* 0x000e260008000800 */
[----:B------:R-:W-:Y:S01]  /*12f770*/  ISETP.LT.AND P3, PT, R45, UR44, !P0 ;  /* 0x0000002c2d007c0c */ /* 0x000fe2000c761270 */
[----:B------:R-:W0:Y:S01]  /*12f780*/  LDCU UR44, c[0x0][0x398] ;  /* 0x00007300ff2c77ac */ /* 0x000e220008000800 */
[----:B------:R-:W-:Y:S02]  /*12f790*/  ISETP.LT.AND P2, PT, R44, UR36, !P0 ;  /* 0x000000242c007c0c */ /* 0x000fe4000c741270 */
[----:B------:R-:W-:-:S02]  /*12f7a0*/  LOP3.LUT R54, R54, 0xffbfffff, RZ, 0xc0, !PT ;  /* 0xffbfffff36367812 */ /* 0x000fc400078ec0ff */
[----:B------:R-:W-:Y:S01]  /*12f7b0*/  PRMT R25, R60, 0x5210, R30 ;  /* 0x000052103c197816 */ /* 0x000fe2000000001e */
[----:B------:R-:W-:Y:S01]  /*12f7c0*/  VIADD R26, R22, 0x1b6 ;  /* 0x000001b6161a7836 */ /* 0x000fe20000000000 */
[----:B------:R-:W2:Y:S05]  /*12f7d0*/  LDL.LU R60, [R1+0x51cc] ;  /* 0x0051cc00013c7983 */ /* 0x000eaa0000300800 */
[----:B------:R-:W-:Y:S01]  /*12f7e0*/  @P3 LOP3.LUT R54, R54, 0x400000, RZ, 0xfc, !PT ;  /* 0x0040000036363812 */ /* 0x000fe200078efcff */
[----:B------:R-:W0:Y:S01]  /*12f7f0*/  LDCU UR36, c[0x0][0x398] ;  /* 0x00007300ff2477ac */ /* 0x000e220008000800 */
[----:B------:R-:W-:Y:S02]  /*12f800*/  ISETP.LT.AND P1, PT, R43, UR34, !P0 ;  /* 0x000000222b007c0c */ /* 0x000fe4000c721270 */
[----:B------:R-:W-:Y:S01]  /*12f810*/  LOP3.LUT R54, R54, 0xffdfffff, RZ, 0xc0, !PT ;  /* 0xffdfffff36367812 */ /* 0x000fe200078ec0ff */
[----:B------:R-:W0:Y:S03]  /*12f820*/  LDCU UR34, c[0x0][0x398] ;  /* 0x00007300ff2277ac */ /* 0x000e260008000800 */
[----:B------:R-:W-:-:S02]  /*12f830*/  @P2 LOP3.LUT R54, R54, 0x200000, RZ, 0xfc, !PT ;  /* 0x0020000036362812 */ /* 0x000fc400078efcff */
[----:B------:R-:W-:Y:S01]  /*12f840*/  ISETP.LT.AND P0, PT, R42, UR32, !P0 ;  /* 0x000000202a007c0c */ /* 0x000fe2000c701270 */
[----:B------:R-:W0:Y:S01]  /*12f850*/  LDCU UR32, c[0x0][0x398] ;  /* 0x00007300ff2077ac */ /* 0x000e220008000800 */
[----:B------:R-:W-:-:S04]  /*12f860*/  LOP3.LUT R54, R54, 0xffefffff, RZ, 0xc0, !PT ;  /* 0xffefffff36367812 */ /* 0x000fc800078ec0ff */
[----:B------:R-:W-:-:S04]  /*12f870*/  @P1 LOP3.LUT R54, R54, 0x100000, RZ, 0xfc, !PT ;  /* 0x0010000036361812 */ /* 0x000fc800078efcff */
[----:B------:R-:W-:Y:S02]  /*12f880*/  LOP3.LUT R54, R54, 0xfff7ffff, RZ, 0xc0, !PT ;  /* 0xfff7ffff36367812 */ /* 0x000fe400078ec0ff */
[----:B----4-:R-:W-:Y:S02]  /*12f890*/  PRMT R27, R3, 0x5210, R23 ;  /* 0x00005210031b7816 */ /* 0x010fe40000000017 */
[----:B------:R-:W4:Y:S01]  /*12f8a0*/  LDL.LU R3, [R1+0x51c8] ;  /* 0x0051c80001037983 */ /* 0x000f220000300800 */
[----:B------:R-:W-:Y:S02]  /*12f8b0*/  @P0 LOP3.LUT R54, R54, 0x80000, RZ, 0xfc, !PT ;  /* 0x0008000036360812 */ /* 0x000fe400078efcff */
[----:B0-----:R-:W-:Y:S01]  /*12f8c0*/  ISETP.GE.AND P0, PT, R24, UR46, PT ;  /* 0x0000002e18007c0c */ /* 0x001fe2000bf06270 */
[----:B------:R-:W-:Y:S01]  /*12f8d0*/  VIADD R28, R22, 0x1b7 ;  /* 0x000001b7161c7836 */ /* 0x000fe20000000000 */
[----:B------:R-:W-:Y:S01]  /*12f8e0*/  LOP3.LUT R54, R54, 0xfffbffff, RZ, 0xc0, !PT ;  /* 0xfffbffff36367812 */ /* 0x000fe200078ec0ff */
[----:B------:R-:W0:Y:S01]  /*12f8f0*/  LDCU UR46, c[0x0][0x398] ;  /* 0x00007300ff2e77ac */ /* 0x000e220008000800 */
[----:B------:R-:W-:-:S02]  /*12f900*/  ISETP.LT.AND P3, PT, R45, UR30, !P0 ;  /* 0x0000001e2d007c0c */ /* 0x000fc4000c761270 */
[----:B---3--:R-:W-:Y:S01]  /*12f910*/  ISETP.LT.AND P2, PT, R44, UR38, !P0 ;  /* 0x000000262c007c0c */ /* 0x008fe2000c741270 */
[----:B------:R-:W3:Y:S01]  /*12f920*/  LDCU UR38, c[0x0][0x398] ;  /* 0x00007300ff2677ac */ /* 0x000ee20008000800 */
[----:B-1----:R-:W-:Y:S02]  /*12f930*/  ISETP.LT.AND P1, PT, R43, UR40, !P0 ;  /* 0x000000282b007c0c */ /* 0x002fe4000c721270 */
[----:B------:R-:W-:Y:S01]  /*12f940*/  PRMT R24, R52, 0x5210, R29 ;  /* 0x0000521034187816 */ /* 0x000fe2000000001d */
[----:B------:R-:W1:Y:S01]  /*12f950*/  LDCU UR40, c[0x0][0x398] ;  /* 0x00007300ff2877ac */ /* 0x000e620008000800 */
[----:B------:R-:W0:Y:S05]  /*12f960*/  LDCU UR30, c[0x0][0x398] ;  /* 0x00007300ff1e77ac */ /* 0x000e2a0008000800 */
        /* <DEDUP_REMOVED lines=10> */
[----:B------:R-:W0:Y:S03]  /*12fa10*/  LDCU UR6, c[0x0][0x39c] ;  /* 0x00007380ff0677ac */ /* 0x000e260008000800 */
[----:B------:R-:W-:Y:S01]  /*12fa20*/  ISETP.LT.AND P3, PT, R45, UR32, !P0 ;  /* 0x000000202d007c0c */ /* 0x000fe2000c761270 */
        /* <DEDUP_REMOVED lines=14> */
[----:B--2---:R-:W-:Y:S01]  /*12fb10*/  PRMT R26, R61, 0x5210, R31 ;  /* 0x000052103d1a7816 */ /* 0x004fe2000000001f */
[----:B------:R-:W-:Y:S01]  /*12fb20*/  NOP ;  /* 0x0000000000007918 */ /* 0x000fe20000000000 */
[----:B------:R-:W-:Y:S02]  /*12fb30*/  @P0 LOP3.LUT R54, R54, 0x800, RZ, 0xfc, !PT ;  /* 0x0000080036360812 */ /* 0x000fe400078efcff */
[----:B------:R-:W-:Y:S01]  /*12fb40*/  ISETP.GE.AND P0, PT, R28, UR7, PT ;  /* 0x000000071c007c0c */ /* 0x000fe2000bf06270 */
[----:B------:R-:W2:Y:S01]  /*12fb50*/  LDCU UR7, c[0x0][0x398] ;  /* 0x00007300ff0777ac */ /* 0x000ea20008000800 */
[----:B------:R-:W0:Y:S01]  /*12fb60*/  LDS.128 R28, [R53] ;  /* 0x00000000351c7984 */ /* 0x000e220000000c00 */
[----:B------:R-:W-:Y:S01]  /*12fb70*/  LOP3.LUT R54, R54, 0xfffffbff, RZ, 0xc0, !PT ;  /* 0xfffffbff36367812 */ /* 0x000fe200078ec0ff */
[----:B------:R-:W-:-:S02]  /*12fb80*/  NOP ;  /* 0x0000000000007918 */ /* 0x000fc40000000000 */
[----:B0-----:R0:W-:Y:S04]  /*12fb90*/  STL.64 [R1+0x710], R28 ;  /* 0x0007101c01007387 */ /* 0x0011e80000100a00 */
[----:B------:R4:W-:Y:S04]  /*12fba0*/  STL.64 [R1+0x718], R30 ;  /* 0x0007181e01007387 */ /* 0x0009e80000100a00 */
[----:B------:R-:W2:Y:S04]  /*12fbb0*/  LDL.LU R50, [R1+0x5080] ;  /* 0x0050800001327983 */ /* 0x000ea80000300800 */
[----:B------:R-:W2:Y:S04]  /*12fbc0*/  LDL.LU R51, [R1+0x507c] ;  /* 0x00507c0001337983 */ /* 0x000ea80000300800 */
[----:B------:R-:W2:Y:S04]  /*12fbd0*/  LDL.LU R61, [R1+0x55d0] ;  /* 0x0055d000013d7983 */ /* 0x000ea80000300800 */
[----:B------:R-:W2:Y:S01]  /*12fbe0*/  LDL.LU R52, [R1+0x55cc] ;  /* 0x0055cc0001347983 */ /* 0x000ea20000300800 */
[----:B0-----:R-:W-:-:S03]  /*12fbf0*/  LOP3.LUT R29, R60, 0xffff, RZ, 0xc0, !PT ;  /* 0x0000ffff3c1d7812 */ /* 0x001fc600078ec0ff */
[----:B------:R-:W2:Y:S01]  /*12fc00*/  LDL.LU R60, [R1+0x55c8] ;  /* 0x0055c800013c7983 */ /* 0x000ea20000300800 */
[----:B----4-:R-:W-:-:S03]  /*12fc10*/  LOP3.LUT R31, R3, 0xffff, RZ, 0xc0, !PT ;  /* 0x0000ffff031f7812 */ /* 0x010fc600078ec0ff */
[----:B------:R-:W4:Y:S01]  /*12fc20*/  LDL.LU R3, [R1+0x55c4] ;  /* 0x0055c40001037983 */ /* 0x000f220000300800 */
[----:B------:R-:W-:Y:S01]  /*12fc30*/  ISETP.LT.AND P3, PT, R45, UR44, !P0 ;  /* 0x0000002c2d007c0c */ /* 0x000fe2000c761270 */
[----:B------:R-:W0:Y:S01]  /*12fc40*/  LDCU UR44, c[0x0][0x398] ;  /* 0x00007300ff2c77ac */ /* 0x000e220008000800 */
[----:B-1----:R-:W-:Y:S02]  /*12fc50*/  ISETP.LT.AND P2, PT, R44, UR40, !P0 ;  /* 0x000000282c007c0c */ /* 0x002fe4000c741270 */
[----:B---3--:R-:W-:Y:S01]  /*12fc60*/  ISETP.LT.AND P1, PT, R43, UR38, !P0 ;  /* 0x000000262b007c0c */ /* 0x008fe2000c721270 */
[----:B------:R1:W-:Y:S08]  /*12fc70*/  STSM.16.M88.4 [R53], R24 ;  /* 0x0000001835007844 */ /* 0x0003f00000000200 */
[----:B------:R-:W-:Y:S01]  /*12fc80*/  @P3 LOP3.LUT R54, R54, 0x400, RZ, 0xfc, !PT ;  /* 0x0000040036363812 */ /* 0x000fe200078efcff */
[----:B------:R-:W3:Y:S03]  /*12fc90*/  LDCU UR38, c[0x0][0x398] ;  /* 0x00007300ff2677ac */ /* 0x000ee60008000800 */
[----:B------:R-:W-:Y:S01]  /*12fca0*/  LOP3.LUT R54, R54, 0xfffffdff, RZ, 0xc0, !PT ;  /* 0xfffffdff36367812 */ /* 0x000fe200078ec0ff */
[----:B------:R-:W0:Y:S03]  /*12fcb0*/  LDCU UR40, c[0x0][0x398] ;  /* 0x00007300ff2877ac */ /* 0x000e260008000800 */
[----:B------:R-:W-:-:S02]  /*12fcc0*/  @P2 LOP3.LUT R54, R54, 0x200, RZ, 0xfc, !PT ;  /* 0x0000020036362812 */ /* 0x000fc400078efcff */
[----:B------:R-:W-:Y:S01]  /*12fcd0*/  ISETP.LT.AND P0, PT, R42, UR30, !P0 ;  /* 0x0000001e2a007c0c */ /* 0x000fe2000c701270 */
[----:B-1----:R-:W-:Y:S01]  /*12fce0*/  VIADD R24, R22, 0x1b8 ;  /* 0x000001b816187836 */ /* 0x002fe20000000000 */
[----:B------:R-:W-:Y:S01]  /*12fcf0*/  LOP3.LUT R54, R54, 0xfffffeff, RZ, 0xc0, !PT ;  /* 0xfffffeff36367812 */ /* 0x000fe200078ec0ff */
[----:B------:R-:W-:Y:S01]  /*12fd00*/  VIADD R25, R22, 0x1b9 ;  /* 0x000001b916197836 */ /* 0x000fe20000000000 */
[----:B------:R-:W1:Y:S02]  /*12fd10*/  LDCU UR30, c[0x0][0x398] ;  /* 0x00007300ff1e77ac */ /* 0x000e640008000800 */
[----:B------:R-:W-:-:S04]  /*12fd20*/  @P1 LOP3.LUT R54, R54, 0x100, RZ, 0xfc, !PT ;  /* 0x0000010036361812 */ /* 0x000fc800078efcff */
[----:B------:R-:W-:-:S04]  /*12fd30*/  LOP3.LUT R54, R54, 0xffffff7f, RZ, 0xc0, !PT ;  /* 0xffffff7f36367812 */ /* 0x000fc800078ec0ff */
[----:B------:R-:W-:Y:S02]  /*12fd40*/  @P0 LOP3.LUT R54, R54, 0x80, RZ, 0xfc, !PT ;  /* 0x0000008036360812 */ /* 0x000fe400078efcff */
[----:B------:R-:W-:Y:S02]  /*12fd50*/  ISETP.GE.AND P0, PT, R24, UR8, PT ;  /* 0x0000000818007c0c */ /* 0x000fe4000bf06270 */
[----:B------:R-:W-:Y:S01]  /*12fd60*/  LOP3.LUT R54, R54, 0xffffffbf, RZ, 0xc0, !PT ;  /* 0xffffffbf36367812 */ /* 0x000fe200078ec0ff */
[----:B------:R-:W-:Y:S01]  /*12fd70*/  VIADD R24, R22, 0x1ba ;  /* 0x000001ba16187836 */ /* 0x000fe20000000000 */
[----:B------:R-:W-:Y:S01]  /*12fd80*/  ISETP.LT.AND P3, PT, R45, UR32, !P0 ;  /* 0x000000202d007c0c */ /* 0x000fe2000c761270 */
[----:B------:R-:W0:Y:S01]  /*12fd90*/  LDCU UR32, c[0x0][0x398] ;  /* 0x00007300ff2077ac */ /* 0x000e220008000800 */
[----:B------:R-:W-:Y:S02]  /*12fda0*/  ISETP.LT.AND P2, PT, R44, UR34, !P0 ;  /* 0x000000222c007c0c */ /* 0x000fe4000c741270 */
[----:B------:R-:W-:Y:S01]  /*12fdb0*/  ISETP.LT.AND P1, PT, R43, UR36, !P0 ;  /* 0x000000242b007c0c */ /* 0x000fe2000c721270 */
[----:B------:R-:W0:Y:S01]  /*12fdc0*/  LDCU UR34, c[0x0][0x398] ;  /* 0x00007300ff2277ac */ /* 0x000e220008000800 */
[----:B------:R-:W-:-:S02]  /*12fdd0*/  VIADD R26, R22, 0x1bb ;  /* 0x000001bb161a7836 */ /* 0x000fc40000000000 */
[----:B------:R-:W-:Y:S01]  /*12fde0*/  VIADD R28, R22, 0x1bc ;  /* 0x000001bc161c7836 */ /* 0x000fe20000000000 */
[----:B------:R-:W-:Y:S01]  /*12fdf0*/  LOP3.LUT R0, R0, 0x7fffffff, RZ, 0xc0, !PT ;  /* 0x7fffffff00007812 */ /* 0x000fe200078ec0ff */
[----:B------:R-:W0:Y:S03]  /*12fe00*/  LDCU UR36, c[0x0][0x398] ;  /* 0x00007300ff2477ac */ /* 0x000e260008000800 */
[----:B------:R-:W-:Y:S01]  /*12fe10*/  @P3 LOP3.LUT R54, R54, 0x40, RZ, 0xfc, !PT ;  /* 0x0000004036363812 */ /* 0x000fe200078efcff */
[----:B------:R-:W-:Y:S01]  /*12fe20*/  VIADD R56, R22, 0x1ec ;  /* 0x000001ec16387836 */ /* 0x000fe20000000000 */
[----:B------:R-:W0:Y:S02]  /*12fe30*/  LDCU UR8, c[0x0][0x39c] ;  /* 0x00007380ff0877ac */ /* 0x000e240008000800 */
[----:B------:R-:W-:-:S04]  /*12fe40*/  LOP3.LUT R54, R54, 0xffffffdf, RZ, 0xc0, !PT ;  /* 0xffffffdf36367812 */ /* 0x000fc800078ec0ff */
[----:B------:R-:W-:Y:S02]  /*12fe50*/  @P2 LOP3.LUT R54, R54, 0x20, RZ, 0xfc, !PT ;  /* 0x0000002036362812 */ /* 0x000fe400078efcff */
[----:B--2---:R-:W-:Y:S01]  /*12fe60*/  ISETP.LT.AND P0, PT, R42, UR7, !P0 ;  /* 0x000000072a007c0c */ /* 0x004fe2000c701270 */
[----:B------:R-:W-:Y:S01]  /*12fe70*/  VIADD R57, R22, 0x1ed ;  /* 0x000001ed16397836 */ /* 0x000fe20000000000 */
[----:B------:R-:W-:Y:S01]  /*12fe80*/  LOP3.LUT R54, R54, 0xffffffef, RZ, 0xc0, !PT ;  /* 0xffffffef36367812 */ /* 0x000fe200078ec0ff */
[----:B------:R-:W-:Y:S01]  /*12fe90*/  VIADD R58, R22, 0x1ee ;  /* 0x000001ee163a7836 */ /* 0x000fe20000000000 */
[----:B------:R-:W2:Y:S02]  /*12fea0*/  LDCU UR7, c[0x0][0x39c] ;  /* 0x00007380ff0777ac */ /* 0x000ea40008000800 */
[----:B------:R-:W-:-:S04]  /*12feb0*/  @P1 LOP3.LUT R54, R54, 0x10, RZ, 0xfc, !PT ;  /* 0x0000001036361812 */ /* 0x000fc800078efcff */
[----:B------:R-:W-:-:S04]  /*12fec0*/  LOP3.LUT R54, R54, 0xfffffff7, RZ, 0xc0, !PT ;  /* 0xfffffff736367812 */ /* 0x000fc800078ec0ff */
[----:B------:R-:W-:Y:S02]  /*12fed0*/  @P0 LOP3.LUT R54, R54, 0x8, RZ, 0xfc, !PT ;  /* 0x0000000836360812 */ /* 0x000fe400078efcff */
[----:B------:R-:W-:Y:S01]  /*12fee0*/  ISETP.GE.AND P0, PT, R25, UR9, PT ;  /* 0x0000000919007c0c */ /* 0x000fe2000bf06270 */
[----:B------:R-:W-:Y:S01]  /*12fef0*/  VIADD R59, R22, 0x1ef ;  /* 0x000001ef163b7836 */ /* 0x000fe20000000000 */
[----:B------:R-:W-:Y:S01]  /*12ff00*/  LOP3.LUT R54, R54, 0xfffffffb, RZ, 0xc0, !PT ;  /* 0xfffffffb36367812 */ /* 0x000fe200078ec0ff */
[----:B------:R-:W-:Y:S01]  /*12ff10*/  VIADD R47, R22, 0x1f8 ;  /* 0x000001f8162f7836 */ /* 0x000fe20000000000 */
[----:B---3--:R-:W-:Y:S01]  /*12ff20*/  ISETP.LT.AND P3, PT, R45, UR38, !P0 ;  /* 0x000000262d007c0c */ /* 0x008fe2000c761270 */
[----:B------:R-:W3:Y:S01]  /*12ff30*/  LDCU UR38, c[0x0][0x398] ;  /* 0x00007300ff2677ac */ /* 0x000ee20008000800 */
[----:B------:R-:W-:Y:S02]  /*12ff40*/  ISETP.LT.AND P2, PT, R44, UR42, !P0 ;  /* 0x0000002a2c007c0c */ /* 0x000fe4000c741270 */
[----:B0-----:R-:W-:Y:S01]  /*12ff50*/  ISETP.LT.AND P1, PT, R43, UR44, !P0 ;  /* 0x0000002c2b007c0c */ /* 0x001fe2000c721270 */
[----:B------:R-:W0:Y:S01]  /*12ff60*/  LDCU UR42, c[0x0][0x398] ;  /* 0x00007300ff2a77ac */ /* 0x000e220008000800 */
[----:B------:R-:W-:Y:S01]  /*12ff70*/  ISETP.LT.AND P0, PT, R42, UR46, !P0 ;  /* 0x0000002e2a007c0c */ /* 0x000fe2000c701270 */
[----:B------:R-:W0:Y:S06]  /*12ff80*/  LDCU UR44, c[0x0][0x398] ;  /* 0x00007300ff2c77ac */ /* 0x000e2c0008000800 */
[----:B------:R-:W-:Y:S01]  /*12ff90*/  @P3 LOP3.LUT R54, R54, 0x4, RZ, 0xfc, !PT ;  /* 0x0000000436363812 */ /* 0x000fe200078efcff */
[----:B------:R-:W0:Y:S01]  /*12ffa0*/  LDCU UR46, c[0x0][0x398] ;  /* 0x00007300ff2e77ac */ /* 0x000e220008000800 */
[----:B------:R-:W-:-:S02]  /*12ffb0*/  VIADD R46, R22, 0x1f9 ;  /* 0x000001f9162e7836 */ /* 0x000fc40000000000 */
[----:B------:R-:W-:Y:S01]  /*12ffc0*/  VIADD R41, R22, 0x1fa ;  /* 0x000001fa16297836 */ /* 0x000fe20000000000 */
[----:B------:R-:W0:Y:S01]  /*12ffd0*/  LDCU UR9, c[0x0][0x39c] ;  /* 0x00007380ff0977ac */ /* 0x000e220008000800 */
[----:B------:R-:W-:Y:S02]  /*12ffe0*/  @P0 LOP3.LUT R55, R55, 0x80000000, RZ, 0xfc, !PT ;  /* 0x8000000037370812 */ /* 0x000fe400078efcff */
[----:B------:R-:W-:Y:S01]  /*12fff0*/  ISETP.GE.AND P0, PT, R24, UR10, PT ;  /* 0x0000000a18007c0c */ /* 0x000fe2000bf06270 */
[----:B------:R-:W-:Y:S01]  /*130000*/  VIADD R40, R22, 0x1fb ;  /* 0x000001fb16287836 */ /* 0x000fe20000000000 */
[----:B------:R-:W-:Y:S01]  /*130010*/  LOP3.LUT R54, R54, 0xfffffffd, RZ, 0xc0, !PT ;  /* 0xfffffffd36367812 */ /* 0x000fe200078ec0ff */
[----:B------:R-:W0:Y:S01]  /*130020*/  LDCU UR10, c[0x0][0x39c] ;  /* 0x00007380ff0a77ac */ /* 0x000e220008000800 */
[----:B-1----:R-:W-:Y:S02]  /*130030*/  ISETP.LT.AND P3, PT, R45, UR30, !P0 ;  /* 0x0000001e2d007c0c */ /* 0x002fe4000c761270 */
[----:B------:R-:W-:Y:S01]  /*130040*/  @P2 LOP3.LUT R54, R54, 0x2, RZ, 0xfc, !PT ;  /* 0x0000000236362812 */ /* 0x000fe200078efcff */
[----:B------:R-:W1:Y:S01]  /*130050*/  LDCU UR30, c[0x0][0x398] ;  /* 0x00007300ff1e77ac */ /* 0x000e620008000800 */
[----:B------:R-:W-:-:S02]  /*130060*/  ISETP.LT.AND P2, PT, R44, UR32, !P0 ;  /* 0x000000202c007c0c */ /* 0x000fc4000c741270 */
[----:B------:R-:W-:Y:S01]  /*130070*/  LOP3.LUT R55, R55, 0xbfffffff, RZ, 0xc0, !PT ;  /* 0xbfffffff37377812 */ /* 0x000fe200078ec0ff */
[----:B------:R-:W0:Y:S01]  /*130080*/  LDCU UR32, c[0x0][0x398] ;  /* 0x00007300ff2077ac */ /* 0x000e220008000800 */
[----:B------:R-:W-:Y:S02]  /*130090*/  LOP3.LUT R54, R54, 0xfffffffe, RZ, 0xc0, !PT ;  /* 0xfffffffe36367812 */ /* 0x000fe400078ec0ff */
[----:B------:R-:W-:Y:S02]  /*1300a0*/  PRMT R24, R61, 0x4210, R29 ;  /* 0x000042103d187816 */ /* 0x000fe4000000001d */
[----:B------:R-:W2:Y:S01]  /*1300b0*/  LDL.LU R61, [R1+0x734] ;  /* 0x00073400013d7983 */ /* 0x000ea20000300800 */
[----:B------:R-:W-:Y:S02]  /*1300c0*/  @P3 LOP3.LUT R55, R55, 0x40000000, RZ, 0xfc, !PT ;  /* 0x4000000037373812 */ /* 0x000fe400078efcff */
        /* <DEDUP_REMOVED lines=9> */
[----:B------:R-:W-:Y:S02]  /*130160*/  LOP3.LUT R30, R50, 0xffff, RZ, 0xc0, !PT ;  /* 0x0000ffff321e7812 */ /* 0x000fe400078ec0ff */
[----:B------:R-:W-:Y:S02]  /*130170*/  LOP3.LUT R55, R55, 0xf7ffffff, RZ, 0xc0, !PT ;  /* 0xf7ffffff37377812 */ /* 0x000fe400078ec0ff */
[----:B------:R-:W-:Y:S01]  /*130180*/  LOP3.LUT R23, R51, 0xffff, RZ, 0xc0, !PT ;  /* 0x0000ffff33177812 */ /* 0x000fe200078ec0ff */
[----:B------:R-:W-:Y:S01]  /*130190*/  NOP ;  /* 0x0000000000007918 */ /* 0x000fe20000000000 */
[----:B------:R-:W-:Y:S01]  /*1301a0*/  @P0 LOP3.LUT R55, R55, 0x8000000, RZ, 0xfc, !PT ;  /* 0x0800000037370812 */ /* 0x000fe200078efcff */
[----:B------:R-:W0:Y:S01]  /*1301b0*/  LDS.128 R48, [R53] ;  /* 0x0000000035307984 */ /* 0x000e220000000c00 */
[----:B------:R-:W-:Y:S01]  /*1301c0*/  ISETP.GE.AND P0, PT, R26, UR11, PT ;  /* 0x0000000b1a007c0c */ /* 0x000fe2000bf06270 */
[----:B------:R-:W0:Y:S01]  /*1301d0*/  LDCU UR11, c[0x0][0x398] ;  /* 0x00007300ff0b77ac */ /* 0x000e220008000800 */
[----:B------:R-:W-:-:S02]  /*1301e0*/  PRMT R26, R60, 0x4210, R30 ;  /* 0x000042103c1a7816 */ /* 0x000fc4000000001e */
[----:B------:R-:W2:Y:S01]  /*1301f0*/  LDL.LU R60, [R1+0x730] ;  /* 0x00073000013c7983 */ /* 0x000ea20000300800 */
[----:B----4-:R-:W-:-:S03]  /*130200*/  PRMT R27, R3, 0x4210, R23 ;  /* 0x00004210031b7816 */ /* 0x010fc60000000017 */
[----:B------:R-:W4:Y:S01]  /*130210*/  LDL.LU R3, [R1+0x738] ;  /* 0x0007380001037983 */ /* 0x000f220000300800 */
[----:B------:R-:W-:Y:S01]  /*130220*/  PRMT R25, R52, 0x4210, R31 ;  /* 0x0000421034197816 */ /* 0x000fe2000000001f */
[----:B------:R-:W-:-:S04]  /*130230*/  NOP ;  /* 0x0000000000007918 */ /* 0x000fc80000000000 */
[----:B------:R2:W-:Y:S04]  /*130240*/  STSM.16.M88.4 [R53], R24 ;  /* 0x0000001835007844 */ /* 0x0005e80000000200 */
[----:B0-----:R-:W-:Y:S04]  /*130250*/  STL.64 [R1+0x700], R48 ;  /* 0x0007003001007387 */ /* 0x001fe80000100a00 */
[----:B------:R-:W-:Y:S01]  /*130260*/  STL.64 [R1+0x708], R50 ;  /* 0x0007083201007387 */ /* 0x000fe20000100a00 */
[----:B------:R-:W-:Y:S01]  /*130270*/  ISETP.LT.AND P3, PT, R45, UR36, !P0 ;  /* 0x000000242d007c0c */ /* 0x000fe2000c761270 */
[----:B------:R-:W-:Y:S01]  /*130280*/  NOP ;  /* 0x0000000000007918 */ /* 0x000fe20000000000 */
[----:B---3--:R-:W-:Y:S01]  /*130290*/  ISETP.LT.AND P2, PT, R44, UR38, !P0 ;  /* 0x000000262c007c0c */ /* 0x008fe2000c741270 */
[----:B------:R-:W0:Y:S01]  /*1302a0*/  LDS.128 R48, [R53] ;  /* 0x0000000035307984 */ /* 0x000e220000000c00 */
[----:B--2---:R-:W-:-:S02]  /*1302b0*/  PRMT R24, R61, 0x5210, R29 ;  /* 0x000052103d187816 */ /* 0x004fc4000000001d */
[----:B------:R-:W-:Y:S01]  /*1302c0*/  LOP3.LUT R55, R55, 0xfbffffff, RZ, 0xc0, !PT ;  /* 0xfbffffff37377812 */ /* 0x000fe200078ec0ff */
[----:B------:R-:W2:Y:S01]  /*1302d0*/  LDL.LU R61, [R1+0x51b4] ;  /* 0x0051b400013d7983 */ /* 0x000ea20000300800 */
[----:B------:R-:W-:Y:S01]  /*1302e0*/  ISETP.LT.AND P1, PT, R43, UR42, !P0 ;  /* 0x0000002a2b007c0c */ /* 0x000fe2000c721270 */
[----:B------:R-:W-:Y:S01]  /*1302f0*/  VIADD R25, R22, 0x1bd ;  /* 0x000001bd16197836 */ /* 0x000fe20000000000 */
[----:B----4-:R-:W-:Y:S01]  /*130300*/  PRMT R26, R3, 0x5210, R30 ;  /* 0x00005210031a7816 */ /* 0x010fe2000000001e */
[----:B------:R-:W3:Y:S01]  /*130310*/  LDCU UR36, c[0x0][0x398] ;  /* 0x00007300ff2477ac */ /* 0x000ee20008000800 */
[----:B------:R-:W4:Y:S01]  /*130320*/  LDL.LU R3, [R1+0x5650] ;  /* 0x0056500001037983 */ /* 0x000f220000300800 */
[----:B------:R-:W-:Y:S01]  /*130330*/  @P3 LOP3.LUT R55, R55, 0x4000000, RZ, 0xfc, !PT ;  /* 0x0400000037373812 */ /* 0x000fe200078efcff */
[----:B------:R-:W0:Y:S03]  /*130340*/  LDCU UR38, c[0x0][0x398] ;  /* 0x00007300ff2677ac */ /* 0x000e260008000800 */
[----:B------:R-:W-:Y:S01]  /*130350*/  LOP3.LUT R55, R55, 0xfdffffff, RZ, 0xc0, !PT ;  /* 0xfdffffff37377812 */ /* 0x000fe200078ec0ff */
[----:B------:R-:W0:Y:S03]  /*130360*/  LDCU UR42, c[0x0][0x398] ;  /* 0x00007300ff2a77ac */ /* 0x000e260008000800 */
[----:B------:R-:W-:-:S02]  /*130370*/  @P2 LOP3.LUT R55, R55, 0x2000000, RZ, 0xfc, !PT ;  /* 0x0200000037372812 */ /* 0x000fc400078efcff */
[----:B------:R-:W-:Y:S01]  /*130380*/  ISETP.LT.AND P0, PT, R42, UR44, !P0 ;  /* 0x0000002c2a007c0c */ /* 0x000fe2000c701270 */
[----:B------:R-:W-:Y:S01]  /*130390*/  VIADD R27, R22, 0x1be ;  /* 0x000001be161b7836 */ /* 0x000fe20000000000 */
[----:B------:R-:W-:Y:S01]  /*1303a0*/  LOP3.LUT R55, R55, 0xfeffffff, RZ, 0xc0, !PT ;  /* 0xfeffffff37377812 */ /* 0x000fe200078ec0ff */
[----:B------:R-:W0:Y:S03]  /*1303b0*/  LDCU UR44, c[0x0][0x398] ;  /* 0x00007300ff2c77ac */ /* 0x000e260008000800 */
[----:B------:R-:W-:-:S04]  /*1303c0*/  @P1 LOP3.LUT R55, R55, 0x1000000, RZ, 0xfc, !PT ;  /* 0x0100000037371812 */ /* 0x000fc800078efcff */
[----:B------:R-:W-:-:S04]  /*1303d0*/  LOP3.LUT R55, R55, 0xff7fffff, RZ, 0xc0, !PT ;  /* 0xff7fffff37377812 */ /* 0x000fc800078ec0ff */
[----:B------:R-:W-:Y:S02]  /*1303e0*/  @P0 LOP3.LUT R55, R55, 0x800000, RZ, 0xfc, !PT ;  /* 0x0080000037370812 */ /* 0x000fe400078efcff */
[----:B------:R-:W-:Y:S02]  /*1303f0*/  ISETP.GE.AND P0, PT, R28, UR12, PT ;  /* 0x0000000c1c007c0c */ /* 0x000fe4000bf06270 */
[----:B------:R-:W-:Y:S02]  /*130400*/  LOP3.LUT R55, R55, 0xffbfffff, RZ, 0xc0, !PT ;  /* 0xffbfffff37377812 */ /* 0x000fe400078ec0ff */
[----:B--2---:R-:W-:Y:S01]  /*130410*/  LOP3.LUT R29, R61, 0xffff, RZ, 0xc0, !PT ;  /* 0x0000ffff3d1d7812 */ /* 0x004fe200078ec0ff */
[----:B------:R-:W-:Y:S01]  /*130420*/  NOP ;  /* 0x0000000000007918 */ /* 0x000fe20000000000 */
[----:B-1----:R-:W-:Y:S01]  /*130430*/  ISETP.LT.AND P3, PT, R45, UR30, !P0 ;  /* 0x0000001e2d007c0c */ /* 0x002fe2000c761270 */
[----:B------:R-:W1:Y:S01]  /*130440*/  LDCU UR30, c[0x0][0x398] ;  /* 0x00007300ff1e77ac */ /* 0x000e620008000800 */
[----:B------:R-:W-:-:S02]  /*130450*/  ISETP.LT.AND P2, PT, R44, UR32, !P0 ;  /* 0x000000202c007c0c */ /* 0x000fc4000c741270 */
[----:B------:R-:W-:Y:S01]  /*130460*/  ISETP.LT.AND P1, PT, R43, UR34, !P0 ;  /* 0x000000222b007c0c */ /* 0x000fe2000c721270 */
[----:B------:R-:W2:Y:S01]  /*130470*/  LDCU UR32, c[0x0][0x398] ;  /* 0x00007300ff2077ac */ /* 0x000ea20008000800 */
[----:B------:R-:W-:Y:S01]  /*130480*/  VIADD R28, R22, 0x1bf ;  /* 0x000001bf161c7836 */ /* 0x000fe20000000000 */
[----:B------:R-:W0:Y:S06]  /*130490*/  LDCU UR12, c[0x0][0x398] ;  /* 0x00007300ff0c77ac */ /* 0x000e2c0008000800 */
        /* <DEDUP_REMOVED lines=12> */
[----:B------:R-:W-:Y:S02]  /*130560*/  PRMT R25, R60, 0x5210, R31 ;  /* 0x000052103c197816 */ /* 0x000fe4000000001f */
[----:B------:R-:W2:Y:S04]  /*130570*/  LDL.LU R60, [R1+0x744] ;  /* 0x00074400013c7983 */ /* 0x000ea80000300800 */
[----:B------:R-:W2:Y:S04]  /*130580*/  LDL.LU R61, [R1+0x51c0] ;  /* 0x0051c000013d7983 */ /* 0x000ea80000300800 */
[----:B0-----:R-:W-:Y:S04]  /*130590*/  STL.64 [R1+0x6f0], R48 ;  /* 0x0006f03001007387 */ /* 0x001fe80000100a00 */
[----:B------:R-:W-:Y:S04]  /*1305a0*/  STL.64 [R1+0x6f8], R50 ;  /* 0x0006f83201007387 */ /* 0x000fe80000100a00 */
[----:B------:R-:W2:Y:S01]  /*1305b0*/  LDL.LU R52, [R1+0x51c4] ;  /* 0x0051c40001347983 */ /* 0x000ea20000300800 */
[----:B------:R-:W-:Y:S01]  /*1305c0*/  ISETP.LT.AND P3, PT, R45, UR11, !P0 ;  /* 0x0000000b2d007c0c */ /* 0x000fe2000c761270 */
[----:B------:R-:W0:Y:S01]  /*1305d0*/  LDCU UR11, c[0x0][0x398] ;  /* 0x00007300ff0b77ac */ /* 0x000e220008000800 */
[----:B---3--:R-:W-:-:S02]  /*1305e0*/  ISETP.LT.AND P2, PT, R44, UR36, !P0 ;  /* 0x000000242c007c0c */ /* 0x008fc4000c741270 */
[----:B------:R-:W-:Y:S01]  /*1305f0*/  LOP3.LUT R55, R55, 0xfffbffff, RZ, 0xc0, !PT ;  /* 0xfffbffff37377812 */ /* 0x000fe200078ec0ff */
[----:B------:R-:W3:Y:S01]  /*130600*/  LDCU UR36, c[0x0][0x398] ;  /* 0x00007300ff2477ac */ /* 0x000ee20008000800 */
        /* <DEDUP_REMOVED lines=12> */
[----:B------:R-:W0:Y:S01]  /*1306d0*/  LDCU UR14, c[0x0][0x398] ;  /* 0x00007300ff0e77ac */ /* 0x000e220008000800 */
[----:B------:R-:W-:Y:S02]  /*1306e0*/  PRMT R27, R32, 0x5210, R23 ;  /* 0x00005210201b7816 */ /* 0x000fe40000000017 */
[--C-:B----4-:R-:W-:Y:S02]  /*1306f0*/  PRMT R23, R3, 0x4210, R29.reuse ;  /* 0x0000421003177816 */ /* 0x110fe4000000001d */
[----:B------:R-:W4:Y:S04]  /*130700*/  LDL.LU R3, [R1+0x564c] ;  /* 0x00564c0001037983 */ /* 0x000f280000300800 */
[----:B------:R2:W-:Y:S04]  /*130710*/  STL [R1+0x860], R23 ;  /* 0x0008601701007387 */ /* 0x0005e80000100800 */
[----:B------:R0:W-:Y:S01]  /*130720*/  STSM.16.M88.4 [R53], R24 ;  /* 0x0000001835007844 */ /* 0x0001e20000000200 */
[----:B--2---:R-:W-:-:S05]  /*130730*/  PRMT R23, R60, 0x5210, R29 ;  /* 0x000052103c177816 */ /* 0x004fca000000001d */
[----:B------:R4:W-:Y:S04]  /*130740*/  STL [R1+0x820], R23 ;  /* 0x0008201701007387 */ /* 0x0009e80000100800 */
[----:B------:R-:W2:Y:S01]  /*130750*/  LDL.LU R60, [R1+0x740] ;  /* 0x00074000013c7983 */ /* 0x000ea20000300800 */
[----:B0-----:R-:W-:-:S03]  /*130760*/  LOP3.LUT R25, R61, 0xffff, RZ, 0xc0, !PT ;  /* 0x0000ffff3d197812 */ /* 0x001fc600078ec0ff */
[----:B------:R-:W3:Y:S01]  /*130770*/  LDL.LU R61, [R1+0x5648] ;  /* 0x00564800013d7983 */ /* 0x000ee20000300800 */
[----:B------:R-:W-:-:S03]  /*130780*/  LOP3.LUT R26, R52, 0xffff, RZ, 0xc0, !PT ;  /* 0x0000ffff341a7812 */ /* 0x000fc600078ec0ff */
[----:B------:R-:W3:Y:S01]  /*130790*/  LDL.LU R52, [R1+0x73c] ;  /* 0x00073c0001347983 */ /* 0x000ee20000300800 */
[----:B----4-:R-:W-:-:S03]  /*1307a0*/  PRMT R23, R3, 0x4210, R25 ;  /* 0x0000421003177816 */ /* 0x010fc60000000019 */
[----:B------:R-:W4:Y:S04]  /*1307b0*/  LDL.LU R3, [R1+0x51d0] ;  /* 0x0051d00001037983 */ /* 0x000f280000300800 */
[----:B------:R2:W-:Y:S02]  /*1307c0*/  STL [R1+0x864], R23 ;  /* 0x0008641701007387 */ /* 0x0005e40000100800 */
[----:B--2---:R-:W-:-:S05]  /*1307d0*/  PRMT R23, R60, 0x5210, R25 ;  /* 0x000052103c177816 */ /* 0x004fca0000000019 */
[----:B------:R3:W-:Y:S04]  /*1307e0*/  STL [R1+0x824], R23 ;  /* 0x0008241701007387 */ /* 0x0007e80000100800 */
[----:B------:R-:W2:Y:S01]  /*1307f0*/  LDL.LU R60, [R1+0x5084] ;  /* 0x00508400013c7983 */ /* 0x000ea20000300800 */
[----:B---3--:R-:W-:-:S03]  /*130800*/  PRMT R23, R61, 0x4210, R26 ;  /* 0x000042103d177816 */ /* 0x008fc6000000001a */
[----:B------:R-:W3:Y:S04]  /*130810*/  LDL.LU R61, [R1+0x5640] ;  /* 0x00564000013d7983 */ /* 0x000ee80000300800 */
[----:B------:R0:W-:Y:S02]  /*130820*/  STL [R1+0x850], R23 ;  /* 0x0008501701007387 */ /* 0x0001e40000100800 */
[----:B0-----:R-:W-:-:S05]  /*130830*/  PRMT R23, R52, 0x5210, R26 ;  /* 0x0000521034177816 */ /* 0x001fca000000001a */
[----:B------:R3:W-:Y:S04]  /*130840*/  STL [R1+0x810], R23 ;  /* 0x0008101701007387 */ /* 0x0007e80000100800 */
[----:B------:R-:W3:Y:S01]  /*130850*/  LDL.LU R52, [R1+0x750] ;  /* 0x0007500001347983 */ /* 0x000ee20000300800 */
[----:B----4-:R-:W-:-:S03]  /*130860*/  LOP3.LUT R25, R3, 0xffff, RZ, 0xc0, !PT ;  /* 0x0000ffff03197812 */ /* 0x010fc600078ec0ff */
[----:B------:R-:W4:Y:S01]  /*130870*/  LDL.LU R3, [R1+0x5638] ;  /* 0x0056380001037983 */ /* 0x000f220000300800 */
[----:B--2---:R-:W-:-:S03]  /*130880*/  LOP3.LUT R26, R60, 0xffff, RZ, 0xc0, !PT ;  /* 0x0000ffff3c1a7812 */ /* 0x004fc600078ec0ff */
[----:B------:R-:W2:Y:S01]  /*130890*/  LDL.LU R60, [R1+0x748] ;  /* 0x00074800013c7983 */ /* 0x000ea20000300800 */
[----:B---3--:R-:W-:-:S03]  /*1308a0*/  PRMT R23, R61, 0x4210, R25 ;  /* 0x000042103d177816 */ /* 0x008fc60000000019 */
[----:B------:R-:W3:Y:S04]  /*1308b0*/  LDL.LU R61, [R1+0x51dc] ;  /* 0x0051dc00013d7983 */ /* 0x000ee80000300800 */
[----:B------:R0:W-:Y:S02]  /*1308c0*/  STL [R1+0x854], R23 ;  /* 0x0008541701007387 */ /* 0x0001e40000100800 */
[----:B0-----:R-:W-:-:S05]  /*1308d0*/  PRMT R23, R52, 0x5210, R25 ;  /* 0x0000521034177816 */ /* 0x001fca0000000019 */
[----:B------:R4:W-:Y:S04]  /*1308e0*/  STL [R1+0x814], R23 ;  /* 0x0008141701007387 */ /* 0x0009e80000100800 */
[----:B------:R-:W3:Y:S01]  /*1308f0*/  LDL.LU R52, [R1+0x51d8] ;  /* 0x0051d80001347983 */ /* 0x000ee20000300800 */
[----:B----4-:R-:W-:-:S03]  /*130900*/  PRMT R23, R3, 0x4210, R26 ;  /* 0x0000421003177816 */ /* 0x010fc6000000001a */
[----:B------:R-:W4:Y:S04]  /*130910*/  LDL.LU R3, [R1+0x5634] ;  /* 0x0056340001037983 */ /* 0x000f280000300800 */
[----:B------:R2:W-:Y:S02]  /*130920*/  STL [R1+0x858], R23 ;  /* 0x0008581701007387 */ /* 0x0005e40000100800 */
[----:B--2---:R-:W-:-:S05]  /*130930*/  PRMT R23, R60, 0x5210, R26 ;  /* 0x000052103c177816 */ /* 0x004fca000000001a */
[----:B------:R4:W-:Y:S04]  /*130940*/  STL [R1+0x818], R23 ;  /* 0x0008181701007387 */ /* 0x0009e80000100800 */
[----:B------:R-:W2:Y:S01]  /*130950*/  LDL.LU R60, [R1+0x74c] ;  /* 0x00074c00013c7983 */ /* 0x000ea20000300800 */
[----:B---3--:R-:W-:-:S03]  /*130960*/  LOP3.LUT R25, R61, 0xffff, RZ, 0xc0, !PT ;  /* 0x0000ffff3d197812 */ /* 0x008fc600078ec0ff */
        /* <DEDUP_REMOVED lines=69> */
[----:B------:R2:W-:Y:S01]  /*130dc0*/  STL [R1+0x778], R23 ;  /* 0x0007781701007387 */ /* 0x0005e20000100800 */
[----:B-1----:R-:W-:Y:S02]  /*130dd0*/  ISETP.LT.AND P3, PT, R45, UR30, !P0 ;  /* 0x0000001e2d007c0c */ /* 0x002fe4000c761270 */
[----:B------:R-:W-:Y:S02]  /*130de0*/  ISETP.LT.AND P2, PT, R44, UR32, !P0 ;  /* 0x000000202c007c0c */ /* 0x000fe4000c741270 */
[----:B------:R-:W-:Y:S02]  /*130df0*/  LOP3.LUT R55, R55, 0xffffbfff, RZ, 0xc0, !PT ;  /* 0xffffbfff37377812 */ /* 0x000fe400078ec0ff */
[----:B------:R-:W-:Y:S01]  /*130e00*/  ISETP.LT.AND P1, PT, R43, UR40, !P0 ;  /* 0x000000282b007c0c */ /* 0x000fe2000c721270 */
[----:B------:R-:W-:Y:S01]  /*130e10*/  VIADD R24, R22, 0x1c0 ;  /* 0x000001c016187836 */ /* 0x000fe20000000000 */
[----:B------:R-:W0:Y:S01]  /*130e20*/  LDCU UR32, c[0x0][0x398] ;  /* 0x00007300ff2077ac */ /* 0x000e220008000800 */
[----:B------:R-:W1:Y:S04]  /*130e30*/  LDCU UR30, c[0x0][0x398] ;  /* 0x00007300ff1e77ac */ /* 0x000e680008000800 */
        /* <DEDUP_REMOVED lines=29> */
[----:B------:R-:W-:Y:S01]  /*131010*/  LOP3.LUT R55, R55, 0xffffffbf, RZ, 0xc0, !PT ;  /* 0xffffffbf37377812 */ /* 0x000fe200078ec0ff */
[----:B------:R-:W-:Y:S01]  /*131020*/  VIADD R24, R22, 0x1c1 ;  /* 0x000001c116187836 */ /* 0x000fe20000000000 */
[----:B------:R-:W-:Y:S01]  /*131030*/  ISETP.LT.AND P3, PT, R45, UR11, !P0 ;  /* 0x0000000b2d007c0c */ /* 0x000fe2000c761270 */
[----:B------:R-:W1:Y:S01]  /*131040*/  LDCU UR11, c[0x0][0x398] ;  /* 0x00007300ff0b77ac */ /* 0x000e620008000800 */
[----:B------:R-:W-:Y:S02]  /*131050*/  ISETP.LT.AND P2, PT, R44, UR12, !P0 ;  /* 0x0000000c2c007c0c */ /* 0x000fe4000c741270 */
[----:B0-----:R-:W-:Y:S01]  /*131060*/  ISETP.LT.AND P1, PT, R43, UR32, !P0 ;  /* 0x000000202b007c0c */ /* 0x001fe2000c721270 */
[----:B------:R-:W0:Y:S08]  /*131070*/  LDCU UR16, c[0x0][0x398] ;  /* 0x00007300ff1077ac */ /* 0x000e300008000800 */
[----:B------:R-:W-:Y:S01]  /*131080*/  @P3 LOP3.LUT R55, R55, 0x40, RZ, 0xfc, !PT ;  /* 0x0000004037373812 */ /* 0x000fe200078efcff */
[----:B------:R-:W0:Y:S03]  /*131090*/  LDCU UR12, c[0x0][0x398] ;  /* 0x00007300ff0c77ac */ /* 0x000e260008000800 */
[----:B------:R-:W-:Y:S01]  /*1310a0*/  LOP3.LUT R55, R55, 0xffffffdf, RZ, 0xc0, !PT ;  /* 0xffffffdf37377812 */ /* 0x000fe200078ec0ff */
[----:B------:R-:W0:Y:S03]  /*1310b0*/  LDCU UR32, c[0x0][0x398] ;  /* 0x00007300ff2077ac */ /* 0x000e260008000800 */
[----:B------:R-:W-:-:S02]  /*1310c0*/  @P2 LOP3.LUT R55, R55, 0x20, RZ, 0xfc, !PT ;  /* 0x0000002037372812 */ /* 0x000fc400078efcff */
        /* <DEDUP_REMOVED lines=11> */
[----:B------:R-:W-:Y:S01]  /*131180*/  ISETP.LT.AND P0, PT, R42, UR40, !P0 ;  /* 0x000000282a007c0c */ /* 0x000fe2000c701270 */
[----:B------:R-:W0:Y:S01]  /*131190*/  LDCU UR40, c[0x0][0x398] ;  /* 0x00007300ff2877ac */ /* 0x000e220008000800 */
[----:B------:R-:W-:-:S04]  /*1311a0*/  LOP3.LUT R55, R55, 0xffffffef, RZ, 0xc0, !PT ;  /* 0xffffffef37377812 */ /* 0x000fc800078ec0ff */
[----:B------:R-:W-:-:S04]  /*1311b0*/  @P1 LOP3.LUT R55, R55, 0x10, RZ, 0xfc, !PT ;  /* 0x0000001037371812 */ /* 0x000fc800078efcff */
[----:B------:R-:W-:-:S04]  /*1311c0*/  LOP3.LUT R55, R55, 0xfffffff7, RZ, 0xc0, !PT ;  /* 0xfffffff737377812 */ /* 0x000fc800078ec0ff */
[----:B------:R-:W-:Y:S02]  /*1311d0*/  @P0 LOP3.LUT R55, R55, 0x8, RZ, 0xfc, !PT ;  /* 0x0000000837370812 */ /* 0x000fe400078efcff */
[----:B------:R-:W-:Y:S01]  /*1311e0*/  ISETP.GE.AND P0, PT, R24, UR17, PT ;  /* 0x0000001118007c0c */ /* 0x000fe2000bf06270 */
[----:B------:R-:W-:Y:S01]  /*1311f0*/  VIADD R24, R22, 0x1c2 ;  /* 0x000001c216187836 */ /* 0x000fe20000000000 */
[----:B------:R-:W-:Y:S01]  /*131200*/  LOP3.LUT R55, R55, 0xfffffffb, RZ, 0xc0, !PT ;  /* 0xfffffffb37377812 */ /* 0x000fe200078ec0ff */
[----:B------:R-:W0:Y:S01]  /*131210*/  LDCU UR17, c[0x0][0x398] ;  /* 0x00007300ff1177ac */ /* 0x000e220008000800 */
[----:B------:R-:W-:Y:S02]  /*131220*/  ISETP.LT.AND P3, PT, R45, UR13, !P0 ;  /* 0x0000000d2d007c0c */ /* 0x000fe4000c761270 */
[----:B------:R-:W-:Y:S01]  /*131230*/  ISETP.LT.AND P2, PT, R44, UR14, !P0 ;  /* 0x0000000e2c007c0c */ /* 0x000fe2000c741270 */
[----:B------:R-:W0:Y:S01]  /*131240*/  LDCU UR13, c[0x0][0x398] ;  /* 0x00007300ff0d77ac */ /* 0x000e220008000800 */
[----:B-1----:R-:W-:-:S02]  /*131250*/  ISETP.LT.AND P1, PT, R43, UR30, !P0 ;  /* 0x0000001e2b007c0c */ /* 0x002fc4000c721270 */
[----:B------:R-:W-:Y:S01]  /*131260*/  ISETP.LT.AND P0, PT, R42, UR15, !P0 ;  /* 0x0000000f2a007c0c */ /* 0x000fe2000c701270 */
[----:B------:R-:W1:Y:S01]  /*131270*/  LDCU UR14, c[0x0][0x398] ;  /* 0x00007300ff0e77ac */ /* 0x000e620008000800 */
[----:B------:R-:W0:Y:S05]  /*131280*/  LDCU UR15, c[0x0][0x398] ;  /* 0x00007300ff0f77ac */ /* 0x000e2a0008000800 */
[----:B------:R-:W-:Y:S01]  /*131290*/  @P3 LOP3.LUT R55, R55, 0x4, RZ, 0xfc, !PT ;  /* 0x0000000437373812 */ /* 0x000fe200078efcff */
[----:B------:R-:W0:Y:S05]  /*1312a0*/  LDCU UR30, c[0x0][0x398] ;  /* 0x00007300ff1e77ac */ /* 0x000e2a0008000800 */
[----:B------:R-:W-:-:S02]  /*1312b0*/  @P0 LOP3.LUT R2, R2, 0x80000000, RZ, 0xfc, !PT ;  /* 0x8000000002020812 */ /* 0x000fc400078efcff */
[----:B------:R-:W-:Y:S02]  /*1312c0*/  ISETP.GE.AND P0, PT, R24, UR18, PT ;  /* 0x0000001218007c0c */ /* 0x000fe4000bf06270 */
[----:B------:R-:W-:Y:S02]  /*1312d0*/  LOP3.LUT R55, R55, 0xfffffffd, RZ, 0xc0, !PT ;  /* 0xfffffffd37377812 */ /* 0x000fe400078ec0ff */
[----:B------:R-:W-:Y:S01]  /*1312e0*/  LOP3.LUT R2, R2, 0xbfffffff, RZ, 0xc0, !PT ;  /* 0xbfffffff02027812 */ /* 0x000fe200078ec0ff */
[----:B------:R-:W-:Y:S01]  /*1312f0*/  VIADD R24, R22, 0x1c3 ;  /* 0x000001c316187836 */ /* 0x000fe20000000000 */
[----:B------:R-:W-:Y:S01]  /*131300*/  ISETP.LT.AND P3, PT, R45, UR34, !P0 ;  /* 0x000000222d007c0c */ /* 0x000fe2000c761270 */
[----:B------:R-:W0:Y:S01]  /*131310*/  LDCU UR34, c[0x0][0x398] ;  /* 0x00007300ff2277ac */ /* 0x000e220008000800 */
[----:B------:R-:W-:Y:S02]  /*131320*/  @P2 LOP3.LUT R55, R55, 0x2, RZ, 0xfc, !PT ;  /* 0x0000000237372812 */ /* 0x000fe400078efcff */
[----:B------:R-:W-:Y:S01]  /*131330*/  ISETP.LT.AND P2, PT, R44, UR36, !P0 ;  /* 0x000000242c007c0c */ /* 0x000fe2000c741270 */
[----:B------:R-:W0:Y:S01]  /*131340*/  LDCU UR36, c[0x0][0x398] ;  /* 0x00007300ff2477ac */ /* 0x000e220008000800 */
[----:B------:R-:W-:Y:S01]  /*131350*/  LOP3.LUT R55, R55, 0xfffffffe, RZ, 0xc0, !PT ;  /* 0xfffffffe37377812 */ /* 0x000fe200078ec0ff */
[----:B------:R-:W0:Y:S03]  /*131360*/  LDCU UR18, c[0x0][0x398] ;  /* 0x00007300ff1277ac */ /* 0x000e260008000800 */
[----:B------:R-:W-:-:S03]  /*131370*/  @P1 LOP3.LUT R55, R55, 0x1, RZ, 0xfc, !PT ;  /* 0x0000000137371812 */ /* 0x000fc600078efcff */
        /* <DEDUP_REMOVED lines=18> */
[----:B------:R-:W0:Y:S01]  /*1314a0*/  LDCU UR40, c[0x0][0x398] ;  /* 0x00007300ff2877ac */ /* 0x000e220008000800 */
[----:B------:R-:W0:Y:S07]  /*1314b0*/  LDCU UR19, c[0x0][0x398] ;  /* 0x00007300ff1377ac */ /* 0x000e2e0008000800 */
        /* <DEDUP_REMOVED lines=16> */
[----:B-1----:R-:W-:Y:S01]  /*1315c0*/  ISETP.LT.AND P1, PT, R43, UR14, !P0 ;  /* 0x0000000e2b007c0c */ /* 0x002fe2000c721270 */
[----:B------:R-:W1:Y:S01]  /*1315d0*/  LDCU UR13, c[0x0][0x398] ;  /* 0x00007300ff0d77ac */ /* 0x000e620008000800 */
        /* <DEDUP_REMOVED lines=18> */
[----:B------:R-:W0:Y:S08]  /*131700*/  LDCU UR30, c[0x0][0x398] ;  /* 0x00007300ff1e77ac */ /* 0x000e300008000800 */
[----:B------:R-:W-:Y:S01]  /*131710*/  @P3 LOP3.LUT R2, R2, 0x40000, RZ, 0xfc, !PT ;  /* 0x0004000002023812 */ /* 0x000fe200078efcff */
[----:B------:R-:W0:Y:S03]  /*131720*/  LDCU UR32, c[0x0][0x398] ;  /* 0x00007300ff2077ac */ /* 0x000e260008000800 */
[----:B------:R-:W-:Y:S01]  /*131730*/  LOP3.LUT R2, R2, 0xfffdffff, RZ, 0xc0, !PT ;  /* 0xfffdffff02027812 */ /* 0x000fe200078ec0ff */
[----:B------:R-:W0:Y:S03]  /*131740*/  LDCU UR42, c[0x0][0x398] ;  /* 0x00007300ff2a77ac */ /* 0x000e260008000800 */
[----:B------:R-:W-:-:S02]  /*131750*/  @P2 LOP3.LUT R2, R2, 0x20000, RZ, 0xfc, !PT ;  /* 0x0002000002022812 */ /* 0x000fc400078efcff */
[----:B------:R-:W-:Y:S01]  /*131760*/  ISETP.LT.AND P0, PT, R42, UR44, !P0 ;  /* 0x0000002c2a007c0c */ /* 0x000fe2000c701270 */
[----:B------:R-:W0:Y:S01]  /*131770*/  LDCU UR44, c[0x0][0x398] ;  /* 0x00007300ff2c77ac */ /* 0x000e220008000800 */
[----:B------:R-:W-:-:S04]  /*131780*/  LOP3.LUT R2, R2, 0xfffeffff, RZ, 0xc0, !PT ;  /* 0xfffeffff02027812 */ /* 0x000fc800078ec0ff */
[----:B------:R-:W-:-:S04]  /*131790*/  @P1 LOP3.LUT R2, R2, 0x10000, RZ, 0xfc, !PT ;  /* 0x0001000002021812 */ /* 0x000fc800078efcff */
[----:B------:R-:W-:-:S04]  /*1317a0*/  LOP3.LUT R2, R2, 0xffff7fff, RZ, 0xc0, !PT ;  /* 0xffff7fff02027812 */ /* 0x000fc800078ec0ff */
[----:B------:R-:W-:Y:S02]  /*1317b0*/  @P0 LOP3.LUT R2, R2, 0x8000, RZ, 0xfc, !PT ;  /* 0x0000800002020812 */ /* 0x000fe400078efcff */
[----:B------:R-:W-:Y:S02]  /*1317c0*/  ISETP.GE.AND P0, PT, R24, UR22, PT ;  /* 0x0000001618007c0c */ /* 0x000fe4000bf06270 */
[----:B--2---:R-:W-:Y:S02]  /*1317d0*/  LOP3.LUT R26, R60, 0xffff, RZ, 0xc0, !PT ;  /* 0x0000ffff3c1a7812 */ /* 0x004fe400078ec0ff */
[--C-:B---3--:R-:W-:Y:S01]  /*1317e0*/  PRMT R23, R61, 0x4210, R25.reuse ;  /* 0x000042103d177816 */ /* 0x108fe20000000019 */
[----:B------:R-:W2:Y:S01]  /*1317f0*/  LDL.LU R60, [R1+0x784] ;  /* 0x00078400013c7983 */ /* 0x000ea20000300800 */
[----:B------:R-:W-:Y:S01]  /*131800*/  LOP3.LUT R2, R2, 0xffffbfff, RZ, 0xc0, !PT ;  /* 0xffffbfff02027812 */ /* 0x000fe200078ec0ff */
[----:B------:R-:W-:Y:S01]  /*131810*/  VIADD R24, R22, 0x1c7 ;  /* 0x000001c716187836 */ /* 0x000fe20000000000 */
[----:B------:R-:W3:Y:S01]  /*131820*/  LDCU UR22, c[0x0][0x398] ;  /* 0x00007300ff1677ac */ /* 0x000ee20008000800 */
[----:B------:R-:W2:Y:S04]  /*131830*/  LDL.LU R61, [R1+0x540c] ;  /* 0x00540c00013d7983 */ /* 0x000ea80000300800 */
[----:B------:R0:W-:Y:S02]  /*131840*/  STL [R1+0x764], R23 ;  /* 0x0007641701007387 */ /* 0x0001e40000100800 */
[----:B0-----:R-:W-:-:S05]  /*131850*/  PRMT R23, R52, 0x5210, R25 ;  /* 0x0000521034177816 */ /* 0x001fca0000000019 */
[----:B------:R4:W-:Y:S04]  /*131860*/  STL [R1+0x5a4], R23 ;  /* 0x0005a41701007387 */ /* 0x0009e80000100800 */
[----:B------:R-:W2:Y:S01]  /*131870*/  LDL.LU R52, [R1+0x5408] ;  /* 0x0054080001347983 */ /* 0x000ea20000300800 */
[----:B----4-:R-:W-:-:S03]  /*131880*/  PRMT R23, R3, 0x4210, R26 ;  /* 0x0000421003177816 */ /* 0x010fc6000000001a */
[----:B------:R-:W4:Y:S01]  /*131890*/  LDL.LU R3, [R1+0x55f8] ;  /* 0x0055f80001037983 */ /* 0x000f220000300800 */
        /* <DEDUP_REMOVED lines=23> */
[----:B------:R2:W-:Y:S01]  /*131a10*/  STL [R1+0x768], R23 ;  /* 0x0007681701007387 */ /* 0x0005e20000100800 */
        /* <DEDUP_REMOVED lines=16> */
[----:B-1----:R-:W-:Y:S02]  /*131b20*/  ISETP.LT.AND P2, PT, R44, UR13, !P0 ;  /* 0x0000000d2c007c0c */ /* 0x002fe4000c741270 */
[----:B------:R-:W-:Y:S01]  /*131b30*/  ISETP.LT.AND P1, PT, R43, UR14, !P0 ;  /* 0x0000000e2b007c0c */ /* 0x000fe2000c721270 */
        /* <DEDUP_REMOVED lines=19> */
[----:B------:R-:W-:-:S02]  /*131c70*/  ISETP.LT.AND P1, PT, R43, UR21, !P0 ;  /* 0x000000152b007c0c */ /* 0x000fc4000c721270 */
[----:B------:R-:W-:Y:S01]  /*131c80*/  ISETP.LT.AND P0, PT, R42, UR46, !P0 ;  /* 0x0000002e2a007c0c */ /* 0x000fe2000c701270 */
[----:B------:R-:W0:Y:S01]  /*131c90*/  LDCU UR20, c[0x0][0x398] ;  /* 0x00007300ff1477ac */ /* 0x000e220008000800 */
        /* <DEDUP_REMOVED lines=9> */
[----:B------:R-:W1:Y:S01]  /*131d30*/  LDCU UR26, c[0x0][0x398] ;  /* 0x00007300ff1a77ac */ /* 0x000e620008000800 */
[----:B------:R-:W-:Y:S02]  /*131d40*/  @P2 LOP3.LUT R2, R2, 0x2, RZ, 0xfc, !PT ;  /* 0x0000000202022812 */ /* 0x000fe400078efcff */
[----:B------:R-:W-:Y:S01]  /*131d50*/  ISETP.LT.AND P2, PT, R44, UR32, !P0 ;  /* 0x000000202c007c0c */ /* 0x000fe2000c741270 */
[----:B------:R-:W1:Y:S01]  /*131d60*/  LDCU UR32, c[0x0][0x398] ;  /* 0x00007300ff2077ac */ /* 0x000e620008000800 */
[----:B------:R-:W-:Y:S01]  /*131d70*/  LOP3.LUT R2, R2, 0xfffffffe, RZ, 0xc0, !PT ;  /* 0xfffffffe02027812 */ /* 0x000fe200078ec0ff */
[----:B------:R-:W1:Y:S03]  /*131d80*/  LDCU UR30, c[0x0][0x398] ;  /* 0x00007300ff1e77ac */ /* 0x000e660008000800 */
[----:B------:R-:W-:-:S03]  /*131d90*/  @P1 LOP3.LUT R2, R2, 0x1, RZ, 0xfc, !PT ;  /* 0x0000000102021812 */ /* 0x000fc600078efcff */
        /* <DEDUP_REMOVED lines=43> */
[----:B---3--:R-:W-:Y:S01]  /*132050*/  ISETP.LT.AND P0, PT, R42, UR22, !P0 ;  /* 0x000000162a007c0c */ /* 0x008fe2000c701270 */
[----:B------:R-:W3:Y:S01]  /*132060*/  LDCU UR22, c[0x0][0x398] ;  /* 0x00007300ff1677ac */ /* 0x000ee20008000800 */
[----:B------:R-:W-:-:S04]  /*132070*/  LOP3.LUT R33, R33, 0xffefffff, RZ, 0xc0, !PT ;  /* 0xffefffff21217812 */ /* 0x000fc800078ec0ff */
[----:B------:R-:W-:Y:S02]  /*132080*/  @P1 LOP3.LUT R33, R33, 0x100000, RZ, 0xfc, !PT ;  /* 0x0010000021211812 */ /* 0x000fe400078efcff */
[----:B--2---:R-:W-:Y:S02]  /*132090*/  PRMT R23, R60, 0x5210, R26 ;  /* 0x000052103c177816 */ /* 0x004fe4000000001a */
[----:B------:R-:W-:-:S04]  /*1320a0*/  LOP3.LUT R33, R33, 0xfff7ffff, RZ, 0xc0, !PT ;  /* 0xfff7ffff21217812 */ /* 0x000fc800078ec0ff */
[----:B------:R-:W-:Y:S02]  /*1320b0*/  @P0 LOP3.LUT R33, R33, 0x80000, RZ, 0xfc, !PT ;  /* 0x0008000021210812 */ /* 0x000fe400078efcff */
[----:B------:R-:W-:Y:S01]  /*1320c0*/  ISETP.GE.AND P0, PT, R24, UR29, PT ;  /* 0x0000001d18007c0c */ /* 0x000fe2000bf06270 */
[----:B------:R4:W-:Y:S01]  /*1320d0*/  STL [R1+0x5a8], R23 ;  /* 0x0005a81701007387 */ /* 0x0009e20000100800 */
[----:B------:R-:W-:Y:S02]  /*1320e0*/  LOP3.LUT R25, R61, 0xffff, RZ, 0xc0, !PT ;  /* 0x0000ffff3d197812 */ /* 0x000fe400078ec0ff */
[----:B------:R-:W-:Y:S01]  /*1320f0*/  LOP3.LUT R33, R33, 0xfffbffff, RZ, 0xc0, !PT ;  /* 0xfffbffff21217812 */ /* 0x000fe200078ec0ff */
[----:B------:R-:W2:Y:S01]  /*132100*/  LDL.LU R60, [R1+0x790] ;  /* 0x00079000013c7983 */ /* 0x000ea20000300800 */
[----:B------:R-:W-:Y:S02]  /*132110*/  ISETP.LT.AND P3, PT, R45, UR12, !P0 ;  /* 0x0000000c2d007c0c */ /* 0x000fe4000c761270 */
[----:B------:R-:W-:Y:S01]  /*132120*/  LOP3.LUT R26, R52, 0xffff, RZ, 0xc0, !PT ;  /* 0x0000ffff341a7812 */ /* 0x000fe200078ec0ff */
[----:B------:R-:W2:Y:S01]  /*132130*/  LDL.LU R61, [R1+0x55f4] ;  /* 0x0055f400013d7983 */ /* 0x000ea20000300800 */
[----:B-1----:R-:W-:Y:S01]  /*132140*/  ISETP.LT.AND P2, PT, R44, UR13, !P0 ;  /* 0x0000000d2c007c0c */ /* 0x002fe2000c741270 */
[----:B------:R-:W-:Y:S01]  /*132150*/  VIADD R24, R22, 0x1ce ;  /* 0x000001ce16187836 */ /* 0x000fe20000000000 */
[----:B------:R-:W-:Y:S01]  /*132160*/  ISETP.LT.AND P1, PT, R43, UR14, !P0 ;  /* 0x0000000e2b007c0c */ /* 0x000fe2000c721270 */
[----:B------:R-:W2:Y:S01]  /*132170*/  LDL.LU R52, [R1+0x788] ;  /* 0x0007880001347983 */ /* 0x000ea20000300800 */
[----:B------:R-:W1:Y:S05]  /*132180*/  LDCU UR12, c[0x0][0x398] ;  /* 0x00007300ff0c77ac */ /* 0x000e6a0008000800 */
[----:B------:R-:W-:Y:S01]  /*132190*/  @P3 LOP3.LUT R33, R33, 0x40000, RZ, 0xfc, !PT ;  /* 0x0004000021213812 */ /* 0x000fe200078efcff */
[----:B------:R-:W0:Y:S03]  /*1321a0*/  LDCU UR13, c[0x0][0x398] ;  /* 0x00007300ff0d77ac */ /* 0x000e260008000800 */
[----:B------:R-:W-:Y:S01]  /*1321b0*/  LOP3.LUT R33, R33, 0xfffdffff, RZ, 0xc0, !PT ;  /* 0xfffdffff21217812 */ /* 0x000fe200078ec0ff */
[----:B------:R-:W0:Y:S01]  /*1321c0*/  LDCU UR14, c[0x0][0x398] ;  /* 0x00007300ff0e77ac */ /* 0x000e220008000800 */
[----:B----4-:R-:W-:-:S02]  /*1321d0*/  PRMT R23, R3, 0x4210, R25 ;  /* 0x0000421003177816 */ /* 0x010fc40000000019 */
[----:B------:R-:W-:Y:S01]  /*1321e0*/  @P2 LOP3.LUT R33, R33, 0x20000, RZ, 0xfc, !PT ;  /* 0x0002000021212812 */ /* 0x000fe200078efcff */
[----:B------:R-:W4:Y:S01]  /*1321f0*/  LDL.LU R3, [R1+0x50e0] ;  /* 0x0050e00001037983 */ /* 0x000f220000300800 */
[----:B------:R-:W-:Y:S01]  /*132200*/  ISETP.LT.AND P0, PT, R42, UR15, !P0 ;  /* 0x0000000f2a007c0c */ /* 0x000fe2000c701270 */
[----:B------:R-:W0:Y:S01]  /*132210*/  LDCU UR15, c[0x0][0x398] ;  /* 0x00007300ff0f77ac */ /* 0x000e220008000800 */
[----:B------:R-:W-:Y:S01]  /*132220*/  LOP3.LUT R33, R33, 0xfffeffff, RZ, 0xc0, !PT ;  /* 0xfffeffff21217812 */ /* 0x000fe200078ec0ff */
[----:B------:R-:W0:Y:S03]  /*132230*/  LDCU UR29, c[0x0][0x398] ;  /* 0x00007300ff1d77ac */ /* 0x000e260008000800 */
        /* <DEDUP_REMOVED lines=33> */
[----:B------:R-:W1:Y:S04]  /*132450*/  LDCU UR55, c[0x0][0x398] ;  /* 0x00007300ff3777ac */ /* 0x000e680008000800 */
[----:B------:R-:W-:Y:S01]  /*132460*/  @P3 LOP3.LUT R33, R33, 0x400, RZ, 0xfc, !PT ;  /* 0x0000040021213812 */ /* 0x000fe200078efcff */
[----:B------:R-:W1:Y:S03]  /*132470*/  LDCU UR26, c[0x0][0x398] ;  /* 0x00007300ff1a77ac */ /* 0x000e660008000800 */
[----:B------:R-:W-:-:S04]  /*132480*/  LOP3.LUT R33, R33, 0xfffffdff, RZ, 0xc0, !PT ;  /* 0xfffffdff21217812 */ /* 0x000fc800078ec0ff */
[----:B------:R-:W-:Y:S02]  /*132490*/  @P2 LOP3.LUT R33, R33, 0x200, RZ, 0xfc, !PT ;  /* 0x0000020021212812 */ /* 0x000fe400078efcff */
[----:B0-----:R-:W-:Y:S01]  /*1324a0*/  ISETP.LT.AND P0, PT, R42, UR40, !P0 ;  /* 0x000000282a007c0c */ /* 0x001fe2000c701270 */
        /* <DEDUP_REMOVED lines=68> */
[----:B------:R-:W1:Y:S08]  /*1328f0*/  LDCU UR11, c[0x0][0x398] ;  /* 0x00007300ff0b77ac */ /* 0x000e700008000800 */
        /* <DEDUP_REMOVED lines=26> */
[----:B------:R-:W-:Y:S02]  /*132aa0*/  LOP3.LUT R34, R34, 0xffefffff, RZ, 0xc0, !PT ;  /* 0xffefffff22227812 */ /* 0x000fe400078ec0ff */
[----:B--2---:R-:W-:Y:S02]  /*132ab0*/  PRMT R23, R60, 0x5210, R25 ;  /* 0x000052103c177816 */ /* 0x004fe40000000019 */
[----:B------:R-:W-:-:S03]  /*132ac0*/  @P1 LOP3.LUT R34, R34, 0x100000, RZ, 0xfc, !PT ;  /* 0x0010000022221812 */ /* 0x000fc600078efcff */
[----:B------:R2:W-:Y:S01]  /*132ad0*/  STL [R1+0x460], R23 ;  /* 0x0004601701007387 */ /* 0x0005e20000100800 */
[----:B------:R-:W-:-:S03]  /*132ae0*/  LOP3.LUT R34, R34, 0xfff7ffff, RZ, 0xc0, !PT ;  /* 0xfff7ffff22227812 */ /* 0x000fc600078ec0ff */
[----:B------:R-:W3:Y:S01]  /*132af0*/  LDL.LU R60, [R1+0x541c] ;  /* 0x00541c00013c7983 */ /* 0x000ee20000300800 */
[----:B------:R-:W-:Y:S02]  /*132b00*/  @P0 LOP3.LUT R34, R34, 0x80000, RZ, 0xfc, !PT ;  /* 0x0008000022220812 */ /* 0x000fe400078efcff */
[--C-:B--2---:R-:W-:Y:S02]  /*132b10*/  PRMT R23, R61, 0x4210, R26.reuse ;  /* 0x000042103d177816 */ /* 0x104fe4000000001a */
[----:B------:R-:W-:Y:S01]  /*132b20*/  ISETP.GE.AND P0, PT, R24, UR61, PT ;  /* 0x0000003d18007c0c */ /* 0x000fe2000bf06270 */
[----:B------:R-:W2:Y:S01]  /*132b30*/  LDL.LU R61, [R1+0x55f0] ;  /* 0x0055f000013d7983 */ /* 0x000ea20000300800 */
[----:B------:R-:W-:Y:S02]  /*132b40*/  LOP3.LUT R34, R34, 0xfffbffff, RZ, 0xc0, !PT ;  /* 0xfffbffff22227812 */ /* 0x000fe400078ec0ff */
[----:B----4-:R-:W-:Y:S01]  /*132b50*/  LOP3.LUT R25, R3, 0xffff, RZ, 0xc0, !PT ;  /* 0x0000ffff03197812 */ /* 0x010fe200078ec0ff */
[----:B------:R4:W-:Y:S01]  /*132b60*/  STL [R1+0x754], R23 ;  /* 0x0007541701007387 */ /* 0x0009e20000100800 */
[----:B---3--:R-:W-:Y:S01]  /*132b70*/  ISETP.LT.AND P3, PT, R45, UR22, !P0 ;  /* 0x000000162d007c0c */ /* 0x008fe2000c761270 */
[----:B------:R-:W-:Y:S01]  /*132b80*/  VIADD R24, R22, 0x1d6 ;  /* 0x000001d616187836 */ /* 0x000fe20000000000 */
[----:B------:R-:W-:Y:S01]  /*132b90*/  ISETP.LT.AND P2, PT, R44, UR20, !P0 ;  /* 0x000000142c007c0c */ /* 0x000fe2000c741270 */
[----:B------:R-:W3:Y:S01]  /*132ba0*/  LDCU UR22, c[0x0][0x398] ;  /* 0x00007300ff1677ac */ /* 0x000ee20008000800 */
[----:B------:R-:W-:Y:S01]  /*132bb0*/  ISETP.LT.AND P1, PT, R43, UR21, !P0 ;  /* 0x000000152b007c0c */ /* 0x000fe2000c721270 */
[----:B------:R-:W-:Y:S01]  /*132bc0*/  VIADD R32, R22, 0x1e4 ;  /* 0x000001e416207836 */ /* 0x000fe20000000000 */
[----:B------:R-:W0:Y:S01]  /*132bd0*/  LDCU UR61, c[0x0][0x398] ;  /* 0x00007300ff3d77ac */ /* 0x000e220008000800 */
[----:B----4-:R-:W-:Y:S01]  /*132be0*/  PRMT R23, R52, 0x5210, R26 ;  /* 0x0000521034177816 */ /* 0x010fe2000000001a */
[----:B------:R-:W4:Y:S04]  /*132bf0*/  LDCU UR20, c[0x0][0x398] ;  /* 0x00007300ff1477ac */ /* 0x000f280008000800 */
[----:B------:R2:W-:Y:S01]  /*132c00*/  STL [R1+0x464], R23 ;  /* 0x0004641701007387 */ /* 0x0005e20000100800 */
[----:B------:R-:W-:Y:S01]  /*132c10*/  @P3 LOP3.LUT R34, R34, 0x40000, RZ, 0xfc, !PT ;  /* 0x0004000022223812 */ /* 0x000fe200078efcff */
[----:B------:R-:W0:Y:S02]  /*132c20*/  LDCU UR21, c[0x0][0x398] ;  /* 0x00007300ff1577ac */ /* 0x000e240008000800 */
[----:B------:R-:W2:Y:S04]  /*132c30*/  LDL.LU R52, [R1+0x798] ;  /* 0x0007980001347983 */ /* 0x000ea80000300800 */
[----:B------:R-:W2:Y:S01]  /*132c40*/  LDL.LU R3, [R1+0x55e8] ;  /* 0x0055e80001037983 */ /* 0x000ea20000300800 */
        /* <DEDUP_REMOVED lines=16> */
[----:B------:R-:W-:Y:S01]  /*132d50*/  LOP3.LUT R28, R60, 0xffff, RZ, 0xc0, !PT ;  /* 0x0000ffff3c1c7812 */ /* 0x000fe200078ec0ff */
[----:B------:R-:W0:Y:S06]  /*132d60*/  LDCU UR27, c[0x0][0x398] ;  /* 0x00007300ff1b77ac */ /* 0x000e2c0008000800 */
[----:B------:R-:W-:Y:S01]  /*132d70*/  @P3 LOP3.LUT R34, R34, 0x4000, RZ, 0xfc, !PT ;  /* 0x0000400022223812 */ /* 0x000fe200078efcff */
[----:B------:R-:W3:Y:S01]  /*132d80*/  LDL.LU R60, [R1+0x794] ;  /* 0x00079400013c7983 */ /* 0x000ee20000300800 */
[----:B------:R-:W-:Y:S01]  /*132d90*/  VIADD R26, R22, 0x1e0 ;  /* 0x000001e0161a7836 */ /* 0x000fe20000000000 */
        /* <DEDUP_REMOVED lines=12> */
[----:B0-----:R-:W-:Y:S01]  /*132e60*/  ISETP.LT.AND P3, PT, R45, UR30, !P0 ;  /* 0x0000001e2d007c0c */ /* 0x001fe2000c761270 */
[----:B------:R-:W0:Y:S01]  /*132e70*/  LDCU UR30, c[0x0][0x398] ;  /* 0x00007300ff1e77ac */ /* 0x000e220008000800 */
[----:B------:R-:W-:Y:S02]  /*132e80*/  ISETP.LT.AND P2, PT, R44, UR32, !P0 ;  /* 0x000000202c007c0c */ /* 0x000fe4000c741270 */
[----:B------:R-:W-:Y:S01]  /*132e90*/  ISETP.LT.AND P1, PT, R43, UR34, !P0 ;  /* 0x000000222b007c0c */ /* 0x000fe2000c721270 */
[----:B------:R-:W0:Y:S01]  /*132ea0*/  LDCU UR34, c[0x0][0x398] ;  /* 0x00007300ff2277ac */ /* 0x000e220008000800 */
[----:B--2---:R-:W-:Y:S01]  /*132eb0*/  PRMT R23, R61, 0x4210, R25 ;  /* 0x000042103d177816 */ /* 0x004fe20000000019 */
[----:B------:R-:W2:Y:S06]  /*132ec0*/  LDCU UR63, c[0x0][0x398] ;  /* 0x00007300ff3f77ac */ /* 0x000eac0008000800 */
[----:B------:R-:W-:Y:S01]  /*132ed0*/  @P3 LOP3.LUT R34, R34, 0x400, RZ, 0xfc, !PT ;  /* 0x0000040022223812 */ /* 0x000fe200078efcff */
[----:B------:R-:W2:Y:S01]  /*132ee0*/  LDL.LU R61, [R1+0x5420] ;  /* 0x00542000013d7983 */ /* 0x000ea20000300800 */
[----:B------:R-:W0:Y:S02]  /*132ef0*/  LDCU UR32, c[0x0][0x398] ;  /* 0x00007300ff2077ac */ /* 0x000e240008000800 */
        /* <DEDUP_REMOVED lines=15> */
[----:B------:R-:W-:Y:S01]  /*132ff0*/  ISETP.LT.AND P1, PT, R43, UR44, !P0 ;  /* 0x0000002c2b007c0c */ /* 0x000fe2000c721270 */
[----:B------:R-:W1:Y:S01]  /*133000*/  LDCU UR44, c[0x0][0x398] ;  /* 0x00007300ff2c77ac */ /* 0x000e620008000800 */
[----:B0-----:R-:W-:Y:S01]  /*133010*/  PRMT R23, R52, 0x5210, R25 ;  /* 0x0000521034177816 */ /* 0x001fe20000000019 */
[----:B------:R-:W0:Y:S06]  /*133020*/  LDCU UR64, c[0x0][0x398] ;  /* 0x00007300ff4077ac */ /* 0x000e2c0008000800 */
[----:B------:R-:W-:Y:S01]  /*133030*/  @P3 LOP3.LUT R34, R34, 0x40, RZ, 0xfc, !PT ;  /* 0x0000004022223812 */ /* 0x000fe200078efcff */
[----:B------:R-:W0:Y:S03]  /*133040*/  LDCU UR42, c[0x0][0x398] ;  /* 0x00007300ff2a77ac */ /* 0x000e260008000800 */
[----:B------:R-:W-:-:S04]  /*133050*/  LOP3.LUT R34, R34, 0xffffffdf, RZ, 0xc0, !PT ;  /* 0xffffffdf22227812 */ /* 0x000fc800078ec0ff */
[----:B------:R-:W-:Y:S02]  /*133060*/  @P2 LOP3.LUT R34, R34, 0x20, RZ, 0xfc, !PT ;  /* 0x0000002022222812 */ /* 0x000fe400078efcff */
[----:B------:R-:W-:Y:S01]  /*133070*/  ISETP.LT.AND P0, PT, R42, UR46, !P0 ;  /* 0x0000002e2a007c0c */ /* 0x000fe2000c701270 */
[----:B------:R0:W-:Y:S01]  /*133080*/  STL [R1+0x468], R23 ;  /* 0x0004681701007387 */ /* 0x0001e20000100800 */
[----:B------:R-:W-:Y:S01]  /*133090*/  LOP3.LUT R34, R34, 0xffffffef, RZ, 0xc0, !PT ;  /* 0xffffffef22227812 */ /* 0x000fe200078ec0ff */
[----:B------:R-:W-:Y:S01]  /*1330a0*/  VIADD R25, R22, 0x1de ;  /* 0x000001de16197836 */ /* 0x000fe20000000000 */
[----:B------:R-:W0:Y:S01]  /*1330b0*/  LDCU UR46, c[0x0][0x398] ;  /* 0x00007300ff2e77ac */ /* 0x000e220008000800 */
[----:B------:R-:W3:Y:S01]  /*1330c0*/  LDL.LU R52, [R1+0x50f4] ;  /* 0x0050f40001347983 */ /* 0x000ee20000300800 */
[----:B------:R-:W-:-:S04]  /*1330d0*/  @P1 LOP3.LUT R34, R34, 0x10, RZ, 0xfc, !PT ;  /* 0x0000001022221812 */ /* 0x000fc800078efcff */
[----:B------:R-:W-:-:S04]  /*1330e0*/  LOP3.LUT R34, R34, 0xfffffff7, RZ, 0xc0, !PT ;  /* 0xfffffff722227812 */ /* 0x000fc800078ec0ff */
[----:B------:R-:W-:Y:S02]  /*1330f0*/  @P0 LOP3.LUT R34, R34, 0x8, RZ, 0xfc, !PT ;  /* 0x0000000822220812 */ /* 0x000fe400078efcff */
[----:B------:R-:W-:Y:S01]  /*133100*/  ISETP.GE.AND P0, PT, R24, UR65, PT ;  /* 0x0000004118007c0c */ /* 0x000fe2000bf06270 */
[----:B------:R-:W-:Y:S01]  /*133110*/  VIADD R24, R22, 0x1da ;  /* 0x000001da16187836 */ /* 0x000fe20000000000 */
[----:B------:R-:W-:Y:S02]  /*133120*/  LOP3.LUT R34, R34, 0xfffffffb, RZ, 0xc0, !PT ;  /* 0xfffffffb22227812 */ /* 0x000fe400078ec0ff */
[----:B--2---:R-:W-:Y:S01]  /*133130*/  LOP3.LUT R29, R61, 0xffff, RZ, 0xc0, !PT ;  /* 0x0000ffff3d1d7812 */ /* 0x004fe200078ec0ff */
[----:B0-----:R-:W-:Y:S01]  /*133140*/  VIADD R23, R22, 0x1e7 ;  /* 0x000001e716177836 */ /* 0x001fe20000000000 */
[----:B------:R-:W-:Y:S01]  /*133150*/  ISETP.LT.AND P3, PT, R45, UR50, !P0 ;  /* 0x000000322d007c0c */ /* 0x000fe2000c761270 */
[----:B------:R-:W0:Y:S01]  /*133160*/  LDCU UR50, c[0x0][0x398] ;  /* 0x00007300ff3277ac */ /* 0x000e220008000800 */
[----:B------:R-:W-:-:S02]  /*133170*/  ISETP.LT.AND P2, PT, R44, UR51, !P0 ;  /* 0x000000332c007c0c */ /* 0x000fc4000c741270 */
[----:B------:R-:W-:Y:S01]  /*133180*/  ISETP.LT.AND P1, PT, R43, UR52, !P0 ;  /* 0x000000342b007c0c */ /* 0x000fe2000c721270 */
[----:B------:R-:W2:Y:S01]  /*133190*/  LDCU UR52, c[0x0][0x398] ;  /* 0x00007300ff3477ac */ /* 0x000ea20008000800 */
[----:B------:R-:W-:Y:S01]  /*1331a0*/  ISETP.LT.AND P0, PT, R42, UR54, !P0 ;  /* 0x000000362a007c0c */ /* 0x000fe2000c701270 */
[----:B------:R-:W0:Y:S06]  /*1331b0*/  LDCU UR51, c[0x0][0x398] ;  /* 0x00007300ff3377ac */ /* 0x000e2c0008000800 */
[----:B------:R-:W-:Y:S01]  /*1331c0*/  @P3 LOP3.LUT R34, R34, 0x4, RZ, 0xfc, !PT ;  /* 0x0000000422223812 */ /* 0x000fe200078efcff */
[----:B------:R-:W0:Y:S01]  /*1331d0*/  LDCU UR54, c[0x0][0x398] ;  /* 0x00007300ff3677ac */ /* 0x000e220008000800 */
[----:B------:R-:W0:Y:S04]  /*1331e0*/  LDCU UR65, c[0x0][0x398] ;  /* 0x00007300ff4177ac */ /* 0x000e280008000800 */
        /* <DEDUP_REMOVED lines=27> */
[----:B-1----:R-:W-:Y:S01]  /*1333a0*/  ISETP.LT.AND P3, PT, R45, UR11, !P0 ;  /* 0x0000000b2d007c0c */ /* 0x002fe2000c761270 */
[----:B------:R-:W1:Y:S01]  /*1333b0*/  LDCU UR11, c[0x0][0x398] ;  /* 0x00007300ff0b77ac */ /* 0x000e620008000800 */
[----:B------:R-:W-:Y:S02]  /*1333c0*/  ISETP.LT.AND P2, PT, R44, UR12, !P0 ;  /* 0x0000000c2c007c0c */ /* 0x000fe4000c741270 */
[----:B------:R-:W-:Y:S01]  /*1333d0*/  ISETP.LT.AND P1, PT, R43, UR13, !P0 ;  /* 0x0000000d2b007c0c */ /* 0x000fe2000c721270 */
[----:B------:R-:W0:Y:S01]  /*1333e0*/  LDCU UR12, c[0x0][0x398] ;  /* 0x00007300ff0c77ac */ /* 0x000e220008000800 */
[----:B---3--:R-:W-:Y:S01]  /*1333f0*/  LOP3.LUT R30, R52, 0xffff, RZ, 0xc0, !PT ;  /* 0x0000ffff341e7812 */ /* 0x008fe200078ec0ff */
[----:B------:R-:W3:Y:S06]  /*133400*/  LDCU UR67, c[0x0][0x398] ;  /* 0x00007300ff4377ac */ /* 0x000eec0008000800 */
        /* <DEDUP_REMOVED lines=32> */
[----:B------:R-:W2:Y:S01]  /*133610*/  LDL.LU R3, [R1+0x55e0] ;  /* 0x0055e00001037983 */ /* 0x000ea20000300800 */
        /* <DEDUP_REMOVED lines=19> */
[----:B----4-:R-:W-:Y:S01]  /*133750*/  ISETP.LT.AND P3, PT, R45, UR20, !P0 ;  /* 0x000000142d007c0c */ /* 0x010fe2000c761270 */
[----:B------:R-:W4:Y:S01]  /*133760*/  LDCU UR20, c[0x0][0x398] ;  /* 0x00007300ff1477ac */ /* 0x000f220008000800 */
[----:B------:R-:W-:Y:S02]  /*133770*/  ISETP.LT.AND P2, PT, R44, UR21, !P0 ;  /* 0x000000152c007c0c */ /* 0x000fe4000c741270 */
[----:B------:R-:W-:Y:S01]  /*133780*/  ISETP.LT.AND P1, PT, R43, UR29, !P0 ;  /* 0x0000001d2b007c0c */ /* 0x000fe2000c721270 */
[----:B------:R-:W0:Y:S01]  /*133790*/  LDCU UR29, c[0x0][0x398] ;  /* 0x00007300ff1d77ac */ /* 0x000e220008000800 */
[----:B------:R-:W-:Y:S01]  /*1337a0*/  PRMT R28, R60, 0x5210, R28 ;  /* 0x000052103c1c7816 */ /* 0x000fe2000000001c */
[----:B------:R-:W-:-:S02]  /*1337b0*/  VIADD R52, R22, 0x1f3 ;  /* 0x000001f316347836 */ /* 0x000fc40000000000 */
[----:B------:R-:W-:Y:S01]  /*1337c0*/  VIADD R51, R22, 0x1f4 ;  /* 0x000001f416337836 */ /* 0x000fe20000000000 */
[----:B------:R-:W0:Y:S03]  /*1337d0*/  LDCU UR70, c[0x0][0x398] ;  /* 0x00007300ff4677ac */ /* 0x000e260008000800 */
[----:B------:R-:W-:Y:S01]  /*1337e0*/  @P3 LOP3.LUT R35, R35, 0x4000, RZ, 0xfc, !PT ;  /* 0x0000400023233812 */ /* 0x000fe200078efcff */
[----:B------:R-:W3:Y:S01]  /*1337f0*/  LDL.LU R60, [R1+0x7a0] ;  /* 0x0007a000013c7983 */ /* 0x000ee20000300800 */
[----:B------:R-:W0:Y:S02]  /*133800*/  LDCU UR21, c[0x0][0x398] ;  /* 0x00007300ff1577ac */ /* 0x000e240008000800 */
[----:B------:R-:W-:Y:S01]  /*133810*/  LOP3.LUT R35, R35, 0xffffdfff, RZ, 0xc0, !PT ;  /* 0xffffdfff23237812 */ /* 0x000fe200078ec0ff */
[----:B------:R-:W3:Y:S03]  /*133820*/  LDL.LU R61, [R1+0x55dc] ;  /* 0x0055dc00013d7983 */ /* 0x000ee60000300800 */
[----:B------:R-:W-:-:S02]  /*133830*/  @P2 LOP3.LUT R35, R35, 0x2000, RZ, 0xfc, !PT ;  /* 0x0000200023232812 */ /* 0x000fc400078efcff */
[----:B------:R-:W-:Y:S01]  /*133840*/  ISETP.LT.AND P0, PT, R42, UR28, !P0 ;  /* 0x0000001c2a007c0c */ /* 0x000fe2000c701270 */
[----:B------:R-:W0:Y:S01]  /*133850*/  LDCU UR28, c[0x0][0x398] ;  /* 0x00007300ff1c77ac */ /* 0x000e220008000800 */
[----:B------:R-:W-:-:S04]  /*133860*/  LOP3.LUT R35, R35, 0xffffefff, RZ, 0xc0, !PT ;  /* 0xffffefff23237812 */ /* 0x000fc800078ec0ff */
[----:B------:R-:W-:-:S04]  /*133870*/  @P1 LOP3.LUT R35, R35, 0x1000, RZ, 0xfc, !PT ;  /* 0x0000100023231812 */ /* 0x000fc800078efcff */
[----:B------:R-:W-:-:S04]  /*133880*/  LOP3.LUT R35, R35, 0xfffff7ff, RZ, 0xc0, !PT ;  /* 0xfffff7ff23237812 */ /* 0x000fc800078ec0ff */
[----:B------:R-:W-:Y:S02]  /*133890*/  @P0 LOP3.LUT R35, R35, 0x800, RZ, 0xfc, !PT ;  /* 0x0000080023230812 */ /* 0x000fe400078efcff */
[----:B------:R-:W-:Y:S01]  /*1338a0*/  ISETP.GE.AND P0, PT, R25, UR71, PT ;  /* 0x0000004719007c0c */ /* 0x000fe2000bf06270 */
[C---:B------:R-:W-:Y:S01]  /*1338b0*/  VIADD R50, R22.reuse, 0x1f5 ;  /* 0x000001f516327836 */ /* 0x040fe20000000000 */
[----:B------:R-:W-:Y:S01]  /*1338c0*/  LOP3.LUT R35, R35, 0xfffffbff, RZ, 0xc0, !PT ;  /* 0xfffffbff23237812 */ /* 0x000fe200078ec0ff */
[----:B------:R-:W-:Y:S01]  /*1338d0*/  VIADD R49, R22, 0x1f6 ;  /* 0x000001f616317836 */ /* 0x000fe20000000000 */
[----:B------:R-:W-:Y:S01]  /*1338e0*/  ISETP.LT.AND P3, PT, R45, UR26, !P0 ;  /* 0x0000001a2d007c0c */ /* 0x000fe2000c761270 */
[----:B------:R-:W0:Y:S01]  /*1338f0*/  LDCU UR26, c[0x0][0x398] ;  /* 0x00007300ff1a77ac */ /* 0x000e220008000800 */
[----:B------:R-:W-:Y:S02]  /*133900*/  ISETP.LT.AND P2, PT, R44, UR25, !P0 ;  /* 0x000000192c007c0c */ /* 0x000fe4000c741270 */
[----:B------:R-:W-:Y:S01]  /*133910*/  ISETP.LT.AND P1, PT, R43, UR27, !P0 ;  /* 0x0000001b2b007c0c */ /* 0x000fe2000c721270 */
[----:B------:R-:W0:Y:S01]  /*133920*/  LDCU UR25, c[0x0][0x398] ;  /* 0x00007300ff1977ac */ /* 0x000e220008000800 */
        /* <DEDUP_REMOVED lines=31> */
[----:B--2---:R-:W-:Y:S02]  /*133b20*/  PRMT R25, R3, 0x4210, R29 ;  /* 0x0000421003197816 */ /* 0x004fe4000000001d */
[----:B------:R-:W-:Y:S01]  /*133b30*/  LOP3.LUT R35, R35, 0xfffffffb, RZ, 0xc0, !PT ;  /* 0xfffffffb23237812 */ /* 0x000fe200078ec0ff */
[----:B------:R-:W2:Y:S01]  /*133b40*/  LDL.LU R3, [R1+0x79c] ;  /* 0x00079c0001037983 */ /* 0x000ea20000300800 */
[----:B------:R-:W-:Y:S01]  /*133b50*/  ISETP.LT.AND P3, PT, R45, UR46, !P0 ;  /* 0x0000002e2d007c0c */ /* 0x000fe2000c761270 */
[----:B------:R-:W-:Y:S01]  /*133b60*/  VIADD R27, R22, 0x1e3 ;  /* 0x000001e3161b7836 */ /* 0x000fe20000000000 */
        /* <DEDUP_REMOVED lines=8> */
[----:B------:R-:W-:Y:S01]  /*133bf0*/  @P0 LOP3.LUT R36, R36, 0x80000000, RZ, 0xfc, !PT ;  /* 0x8000000024240812 */ /* 0x000fe200078efcff */
[----:B------:R-:W0:Y:S01]  /*133c00*/  LDCU UR73, c[0x0][0x398] ;  /* 0x00007300ff4977ac */ /* 0x000e220008000800 */
[----:B------:R-:W-:-:S02]  /*133c10*/  ISETP.GE.AND P0, PT, R31, UR74, PT ;  /* 0x0000004a1f007c0c */ /* 0x000fc4000bf06270 */
[----:B------:R-:W-:Y:S02]  /*133c20*/  LOP3.LUT R35, R35, 0xfffffffd, RZ, 0xc0, !PT ;  /* 0xfffffffd23237812 */ /* 0x000fe400078ec0ff */
[----:B------:R-:W-:Y:S02]  /*133c30*/  LOP3.LUT R36, R36, 0xbfffffff, RZ, 0xc0, !PT ;  /* 0xbfffffff24247812 */ /* 0x000fe400078ec0ff */
[----:B---3--:R-:W-:Y:S01]  /*133c40*/  PRMT R26, R61, 0x4210, R30 ;  /* 0x000042103d1a7816 */ /* 0x008fe2000000001e */
[----:B------:R-:W-:Y:S01]  /*133c50*/  VIADD R31, R22, 0x1e8 ;  /* 0x000001e8161f7836 */ /* 0x000fe20000000000 */
[----:B------:R-:W-:Y:S01]  /*133c60*/  ISETP.LT.AND P3, PT, R45, UR48, !P0 ;  /* 0x000000302d007c0c */ /* 0x000fe2000c761270 */
[----:B------:R-:W3:Y:S01]  /*133c70*/  LDCU UR48, c[0x0][0x398] ;  /* 0x00007300ff3077ac */ /* 0x000ee20008000800 */
[----:B------:R-:W-:Y:S02]  /*133c80*/  @P2 LOP3.LUT R35, R35, 0x2, RZ, 0xfc, !PT ;  /* 0x0000000223232812 */ /* 0x000fe400078efcff */
[----:B------:R-:W-:Y:S01]  /*133c90*/  ISETP.LT.AND P2, PT, R44, UR52, !P0 ;  /* 0x000000342c007c0c */ /* 0x000fe2000c741270 */
[----:B------:R-:W1:Y:S01]  /*133ca0*/  LDCU UR52, c[0x0][0x398] ;  /* 0x00007300ff3477ac */ /* 0x000e620008000800 */
[----:B------:R-:W-:-:S02]  /*133cb0*/  LOP3.LUT R35, R35, 0xfffffffe, RZ, 0xc0, !PT ;  /* 0xfffffffe23237812 */ /* 0x000fc400078ec0ff */
[----:B------:R-:W-:Y:S01]  /*133cc0*/  PRMT R29, R60, 0x5210, R29 ;  /* 0x000052103c1d7816 */ /* 0x000fe2000000001d */
[----:B------:R-:W1:Y:S01]  /*133cd0*/  LDCU UR74, c[0x0][0x398] ;  /* 0x00007300ff4a77ac */ /* 0x000e620008000800 */
        /* <DEDUP_REMOVED lines=20> */
[----:B--2---:R-:W-:Y:S01]  /*133e20*/  PRMT R30, R3, 0x5210, R30 ;  /* 0x00005210031e7816 */ /* 0x004fe2000000001e */
[----:B------:R-:W2:Y:S06]  /*133e30*/  LDCU UR55, c[0x0][0x398] ;  /* 0x00007300ff3777ac */ /* 0x000eac0008000800 */
[----:B------:R-:W-:Y:S01]  /*133e40*/  @P3 LOP3.LUT R36, R36, 0x4000000, RZ, 0xfc, !PT ;  /* 0x0400000024243812 */ /* 0x000fe200078efcff */
[----:B------:R-:W-:-:S02]  /*133e50*/  VIADD R61, R22, 0x1f1 ;  /* 0x000001f1163d7836 */ /* 0x000fc40000000000 */
[----:B------:R-:W-:Y:S01]  /*133e60*/  VIADD R60, R22, 0x1f2 ;  /* 0x000001f2163c7836 */ /* 0x000fe20000000000 */
[----:B------:R-:W-:Y:S01]  /*133e70*/  LOP3.LUT R36, R36, 0xfdffffff, RZ, 0xc0, !PT ;  /* 0xfdffffff24247812 */ /* 0x000fe200078ec0ff */
[----:B------:R-:W0:Y:S03]  /*133e80*/  LDCU UR75, c[0x0][0x398] ;  /* 0x00007300ff4b77ac */ /* 0x000e260008000800 */
[----:B------:R-:W-:Y:S02]  /*133e90*/  @P2 LOP3.LUT R36, R36, 0x2000000, RZ, 0xfc, !PT ;  /* 0x0200000024242812 */ /* 0x000fe400078efcff */
        /* <DEDUP_REMOVED lines=28> */
[----:B-1----:R-:W-:Y:S02]  /*134060*/  ISETP.LT.AND P3, PT, R45, UR11, !P0 ;  /* 0x0000000b2d007c0c */ /* 0x002fe4000c761270 */
[----:B------:R-:W-:Y:S01]  /*134070*/  LOP3.LUT R36, R36, 0xfffbffff, RZ, 0xc0, !PT ;  /* 0xfffbffff24247812 */ /* 0x000fe200078ec0ff */
[----:B------:R-:W-:Y:S01]  /*134080*/  VIADD R39, R22, 0x1fc ;  /* 0x000001fc16277836 */ /* 0x000fe20000000000 */
[----:B------:R-:W-:Y:S01]  /*134090*/  ISETP.LT.AND P2, PT, R44, UR12, !P0 ;  /* 0x0000000c2c007c0c */ /* 0x000fe2000c741270 */
[----:B------:R-:W1:Y:S01]  /*1340a0*/  LDCU UR12, c[0x0][0x398] ;  /* 0x00007300ff0c77ac */ /* 0x000e620008000800 */
[----:B------:R-:W-:Y:S01]  /*1340b0*/  ISETP.LT.AND P1, PT, R43, UR13, !P0 ;  /* 0x0000000d2b007c0c */ /* 0x000fe2000c721270 */
[----:B------:R-:W0:Y:S06]  /*1340c0*/  LDCU UR11, c[0x0][0x398] ;  /* 0x00007300ff0b77ac */ /* 0x000e2c0008000800 */
        /* <DEDUP_REMOVED lines=12> */
[----:B------:R-:W-:Y:S02]  /*134190*/  ISETP.LT.AND P3, PT, R45, UR17, !P0 ;  /* 0x000000112d007c0c */ /* 0x000fe4000c761270 */
[----:B------:R-:W-:Y:S01]  /*1341a0*/  LOP3.LUT R36, R36, 0xffffbfff, RZ, 0xc0, !PT ;  /* 0xffffbfff24247812 */ /* 0x000fe200078ec0ff */
[----:B------:R-:W-:Y:S01]  /*1341b0*/  VIADD R3, R22, 0x1f0 ;  /* 0x000001f016037836 */ /* 0x000fe20000000000 */
[----:B------:R-:W-:Y:S01]  /*1341c0*/  ISETP.LT.AND P2, PT, R44, UR18, !P0 ;  /* 0x000000122c007c0c */ /* 0x000fe2000c741270 */
[----:B------:R-:W0:Y:S01]  /*1341d0*/  LDCU UR18, c[0x0][0x398] ;  /* 0x00007300ff1277ac */ /* 0x000e220008000800 */
        /* <DEDUP_REMOVED lines=13> */
[----:B------:R-:W0:Y:S01]  /*1342b0*/  LDCU UR6, c[0x0][0x39c] ;  /* 0x00007380ff0677ac */ /* 0x000e220008000800 */
[----:B------:R-:W-:Y:S01]  /*1342c0*/  LOP3.LUT R36, R36, 0xfffffbff, RZ, 0xc0, !PT ;  /* 0xfffffbff24247812 */ /* 0x000fe200078ec0ff */
[----:B------:R-:W2:Y:S01]  /*1342d0*/  LDL.LU R23, [R1+0x5110] ;  /* 0x0051100001177983 */ /* 0x000ea20000300800 */
        /* <DEDUP_REMOVED lines=36> */
[----:B------:R-:W2:Y:S02]  /*134520*/  LDL.LU R27, [R1+0x55e4] ;  /* 0x0055e400011b7983 */ /* 0x000ea40000300800 */
[----:B----4-:R-:W-:Y:S01]  /*134530*/  ISETP.LT.AND P3, PT, R45, UR20, !P0 ;  /* 0x000000142d007c0c */ /* 0x010fe2000c761270 */
[----:B------:R-:W4:Y:S01]  /*134540*/  LDCU UR20, c[0x0][0x398] ;  /* 0x00007300ff1477ac */ /* 0x000f220008000800 */
[----:B------:R-:W-:Y:S02]  /*134550*/  ISETP.LT.AND P2, PT, R44, UR21, !P0 ;  /* 0x000000152c007c0c */ /* 0x000fe4000c741270 */
[----:B------:R-:W-:Y:S01]  /*134560*/  ISETP.LT.AND P1, PT, R43, UR28, !P0 ;  /* 0x0000001c2b007c0c */ /* 0x000fe2000c721270 */
[----:B------:R-:W1:Y:S01]  /*134570*/  LDCU UR28, c[0x0][0x398] ;  /* 0x00007300ff1c77ac */ /* 0x000e620008000800 */
[----:B------:R-:W-:-:S02]  /*134580*/  ISETP.LT.AND P0, PT, R42, UR65, !P0 ;  /* 0x000000412a007c0c */ /* 0x000fc4000c701270 */
[----:B------:R-:W-:Y:S01]  /*134590*/  LOP3.LUT R36, R36, 0xfffffffb, RZ, 0xc0, !PT ;  /* 0xfffffffb24247812 */ /* 0x000fe200078ec0ff */
[----:B------:R-:W1:Y:S04]  /*1345a0*/  LDCU UR65, c[0x0][0x398] ;  /* 0x00007300ff4177ac */ /* 0x000e680008000800 */
[----:B------:R-:W-:Y:S01]  /*1345b0*/  @P3 LOP3.LUT R36, R36, 0x4, RZ, 0xfc, !PT ;  /* 0x0000000424243812 */ /* 0x000fe200078efcff */
[----:B------:R-:W1:Y:S05]  /*1345c0*/  LDCU UR21, c[0x0][0x398] ;  /* 0x00007300ff1577ac */ /* 0x000e6a0008000800 */
[----:B------:R-:W-:-:S02]  /*1345d0*/  @P0 LOP3.LUT R0, R0, 0x80000000, RZ, 0xfc, !PT ;  /* 0x8000000000000812 */ /* 0x000fc400078efcff */
[----:B0-----:R-:W-:Y:S01]  /*1345e0*/  ISETP.GE.AND P0, PT, R38, UR6, PT ;  /* 0x0000000626007c0c */ /* 0x001fe2000bf06270 */
[----:B------:R-:W0:Y:S03]  /*1345f0*/  LDCU UR6, c[0x0][0x39c] ;  /* 0x00007380ff0677ac */ /* 0x000e260008000800 */
[----:B------:R-:W-:Y:S02]  /*134600*/  ISETP.LT.AND P3, PT, R45, UR25, !P0 ;  /* 0x000000192d007c0c */ /* 0x000fe4000c761270 */
[----:B------:R-:W-:Y:S02]  /*134610*/  LOP3.LUT R36, R36, 0xfffffffd, RZ, 0xc0, !PT ;  /* 0xfffffffd24247812 */ /* 0x000fe400078ec0ff */
[----:B------:R-:W-:Y:S01]  /*134620*/  LOP3.LUT R0, R0, 0xbfffffff, RZ, 0xc0, !PT ;  /* 0xbfffffff00007812 */ /* 0x000fe200078ec0ff */
[----:B------:R-:W-:Y:S01]  /*134630*/  VIADD R38, R22, 0x1fd ;  /* 0x000001fd16267836 */ /* 0x000fe20000000000 */
[----:B------:R-:W-:Y:S01]  /*134640*/  @P2 LOP3.LUT R36, R36, 0x2, RZ, 0xfc, !PT ;  /* 0x0000000224242812 */ /* 0x000fe200078efcff */
[----:B------:R-:W0:Y:S01]  /*134650*/  LDCU UR25, c[0x0][0x398] ;  /* 0x00007300ff1977ac */ /* 0x000e220008000800 */
[----:B------:R-:W-:-:S02]  /*134660*/  ISETP.LT.AND P2, PT, R44, UR26, !P0 ;  /* 0x0000001a2c007c0c */ /* 0x000fc4000c741270 */
[----:B------:R-:W-:Y:S01]  /*134670*/  LOP3.LUT R36, R36, 0xfffffffe, RZ, 0xc0, !PT ;  /* 0xfffffffe24247812 */ /* 0x000fe200078ec0ff */
[----:B------:R-:W0:Y:S02]  /*134680*/  LDCU UR26, c[0x0][0x398] ;  /* 0x00007300ff1a77ac */ /* 0x000e240008000800 */
        /* <DEDUP_REMOVED lines=36> */
[----:B------:R-:W-:-:S09]  /*1348d0*/  LOP3.LUT R0, R0, 0xffbfffff, RZ, 0xc0, !PT ;  /* 0xffbfffff00007812 */ /* 0x000fd200078ec0ff */
[----:B------:R-:W-:Y:S02]  /*1348e0*/  @P1 LOP3.LUT R0, R0, 0x400000, RZ, 0xfc, !PT ;  /* 0x0040000000001812 */ /* 0x000fe400078efcff */
[----:B------:R-:W-:Y:S02]  /*1348f0*/  ISETP.LT.AND P1, PT, R43, UR42, !P0 ;  /* 0x0000002a2b007c0c */ /* 0x000fe4000c721270 */
[----:B------:R-:W-:-:S04]  /*134900*/  LOP3.LUT R0, R0, 0xffdfffff, RZ, 0xc0, !PT ;  /* 0xffdfffff00007812 */ /* 0x000fc800078ec0ff */
[----:B------:R-:W-:Y:S02]  /*134910*/  @P3 LOP3.LUT R0, R0, 0x200000, RZ, 0xfc, !PT ;  /* 0x0020000000003812 */ /* 0x000fe400078efcff */
[----:B------:R-:W-:Y:S02]  /*134920*/  ISETP.LT.AND P2, PT, R42, UR44, !P0 ;  /* 0x0000002c2a007c0c */ /* 0x000fe4000c741270 */
[----:B------:R-:W-:Y:S02]  /*134930*/  LOP3.LUT R0, R0, 0xffefffff, RZ, 0xc0, !PT ;  /* 0xffefffff00007812 */ /* 0x000fe400078ec0ff */
[----:B0-----:R-:W-:Y:S01]  /*134940*/  ISETP.GE.AND P0, PT, R57, UR30, PT ;  /* 0x0000001e39007c0c */ /* 0x001fe2000bf06270 */
[----:B------:R-:W0:Y:S01]  /*134950*/  LDCU UR30, c[0x0][0x39c] ;  /* 0x00007380ff1e77ac */ /* 0x000e220008000800 */
        /* <DEDUP_REMOVED lines=21> */
[----:B---3--:R-:W-:Y:S02]  /*134ab0*/  ISETP.LT.AND P2, PT, R43, UR48, !P0 ;  /* 0x000000302b007c0c */ /* 0x008fe4000c741270 */
[----:B------:R-:W-:-:S04]  /*134ac0*/  LOP3.LUT R0, R0, 0xffffdfff, RZ, 0xc0, !PT ;  /* 0xffffdfff00007812 */ /* 0x000fc800078ec0ff */
[----:B------:R-:W-:Y:S02]  /*134ad0*/  @P3 LOP3.LUT R0, R0, 0x2000, RZ, 0xfc, !PT ;  /* 0x0000200000003812 */ /* 0x000fe400078efcff */
[----:B------:R-:W-:Y:S02]  /*134ae0*/  ISETP.LT.AND P1, PT, R42, UR69, !P0 ;  /* 0x000000452a007c0c */ /* 0x000fe4000c721270 */
[----:B------:R-:W-:Y:S02]  /*134af0*/  LOP3.LUT R0, R0, 0xffffefff, RZ, 0xc0, !PT ;  /* 0xffffefff00007812 */ /* 0x000fe400078ec0ff */
[----:B0-----:R-:W-:Y:S02]  /*134b00*/  ISETP.GE.AND P0, PT, R59, UR30, PT ;  /* 0x0000001e3b007c0c */ /* 0x001fe4000bf06270 */
[----:B------:R-:W-:Y:S02]  /*134b10*/  @P2 LOP3.LUT R0, R0, 0x1000, RZ, 0xfc, !PT ;  /* 0x0000100000002812 */ /* 0x000fe400078efcff */
[----:B------:R-:W-:-:S02]  /*134b20*/  ISETP.LT.AND P2, PT, R45, UR60, !P0 ;  /* 0x0000003c2d007c0c */ /* 0x000fc4000c741270 */
[----:B------:R-:W-:Y:S02]  /*134b30*/  LOP3.LUT R0, R0, 0xfffff7ff, RZ, 0xc0, !PT ;  /* 0xfffff7ff00007812 */ /* 0x000fe400078ec0ff */
[----:B--2---:R-:W-:Y:S02]  /*134b40*/  LOP3.LUT R23, R23, 0xffff, RZ, 0xc0, !PT ;  /* 0x0000ffff17177812 */ /* 0x004fe400078ec0ff */
[----:B------:R-:W-:-:S03]  /*134b50*/  @P1 LOP3.LUT R0, R0, 0x800, RZ, 0xfc, !PT ;  /* 0x0000080000001812 */ /* 0x000fc600078efcff */
[----:B------:R0:W-:Y:S01]  /*134b60*/  STL [R1+0x74c], R23 ;  /* 0x00074c1701007387 */ /* 0x0001e20000100800 */
[----:B------:R-:W-:-:S03]  /*134b70*/  LOP3.LUT R0, R0, 0xfffffbff, RZ, 0xc0, !PT ;  /* 0xfffffbff00007812 */ /* 0x000fc600078ec0ff */
[----:B------:R-:W2:Y:S01]  /*134b80*/  LDL.LU R22, [R1+0x5720] ;  /* 0x0057200001167983 */ /* 0x000ea20000300800 */
[----:B------:R-:W-:Y:S02]  /*134b90*/  @P2 LOP3.LUT R0, R0, 0x400, RZ, 0xfc, !PT ;  /* 0x0000040000002812 */ /* 0x000fe400078efcff */
[----:B------:R-:W-:Y:S02]  /*134ba0*/  ISETP.LT.AND P3, PT, R44, UR59, !P0 ;  /* 0x0000003b2c007c0c */ /* 0x000fe4000c761270 */
[----:B------:R-:W-:Y:S02]  /*134bb0*/  ISETP.LT.AND P1, PT, R43, UR55, !P0 ;  /* 0x000000372b007c0c */ /* 0x000fe4000c721270 */
[----:B------:R-:W-:Y:S02]  /*134bc0*/  ISETP.LT.AND P2, PT, R42, UR54, !P0 ;  /* 0x000000362a007c0c */ /* 0x000fe4000c741270 */
[----:B------:R-:W-:Y:S02]  /*134bd0*/  ISETP.GE.AND P0, PT, R3, UR6, PT ;  /* 0x0000000603007c0c */ /* 0x000fe4000bf06270 */
[----:B------:R-:W-:-:S02]  /*134be0*/  PRMT R27, R27, 0x4210, R23 ;  /* 0x000042101b1b7816 */ /* 0x000fc40000000017 */
[----:B0-----:R-:W2:Y:S04]  /*134bf0*/  LDL.LU R23, [R1+0x571c] ;  /* 0x00571c0001177983 */ /* 0x001ea80000300800 */
[----:B------:R-:W3:Y:S04]  /*134c00*/  LDL.LU R56, [R1+0x5718] ;  /* 0x0057180001387983 */ /* 0x000ee80000300800 */
[----:B------:R-:W2:Y:S04]  /*134c10*/  LDL.LU R57, [R1+0x5714] ;  /* 0x0057140001397983 */ /* 0x000ea80000300800 */
[----:B------:R-:W2:Y:S04]  /*134c20*/  LDL.LU R58, [R1+0x5710] ;  /* 0x00571000013a7983 */ /* 0x000ea80000300800 */
[----:B------:R-:W2:Y:S04]  /*134c30*/  LDL.LU R59, [R1+0x570c] ;  /* 0x00570c00013b7983 */ /* 0x000ea80000300800 */
[----:B------:R-:W2:Y:S01]  /*134c40*/  LDL.LU R3, [R1+0x5708] ;  /* 0x0057080001037983 */ /* 0x000ea20000300800 */
[----:B------:R-:W-:-:S04]  /*134c50*/  LOP3.LUT R0, R0, 0xfffffdff, RZ, 0xc0, !PT ;  /* 0xfffffdff00007812 */ /* 0x000fc800078ec0ff */
        /* <DEDUP_REMOVED lines=14> */
[----:B------:R-:W-:Y:S02]  /*134d40*/  ISETP.GE.AND P0, PT, R61, UR7, PT ;  /* 0x000000073d007c0c */ /* 0x000fe4000bf06270 */
[----:B------:R-:W-:Y:S01]  /*134d50*/  @P2 LOP3.LUT R0, R0, 0x10, RZ, 0xfc, !PT ;  /* 0x0000001000002812 */ /* 0x000fe200078efcff */
[----:B------:R-:W3:Y:S01]  /*134d60*/  LDL.LU R61, [R1+0x5704] ;  /* 0x00570400013d7983 */ /* 0x000ee20000300800 */
[----:B------:R-:W-:-:S02]  /*134d70*/  ISETP.LT.AND P2, PT, R45, UR56, !P0 ;  /* 0x000000382d007c0c */ /* 0x000fc4000c741270 */
[----:B------:R-:W-:-:S04]  /*134d80*/  LOP3.LUT R0, R0, 0xfffffff7, RZ, 0xc0, !PT ;  /* 0xfffffff700007812 */ /* 0x000fc800078ec0ff */
[----:B------:R-:W-:Y:S02]  /*134d90*/  @P1 LOP3.LUT R0, R0, 0x8, RZ, 0xfc, !PT ;  /* 0x0000000800001812 */ /* 0x000fe400078efcff */
[----:B------:R-:W-:Y:S02]  /*134da0*/  ISETP.LT.AND P3, PT, R44, UR71, !P0 ;  /* 0x000000472c007c0c */ /* 0x000fe4000c761270 */
[----:B------:R-:W-:-:S04]  /*134db0*/  LOP3.LUT R0, R0, 0xfffffffb, RZ, 0xc0, !PT ;  /* 0xfffffffb00007812 */ /* 0x000fc800078ec0ff */
[----:B------:R-:W-:Y:S02]  /*134dc0*/  @P2 LOP3.LUT R0, R0, 0x4, RZ, 0xfc, !PT ;  /* 0x0000000400002812 */ /* 0x000fe400078efcff */
[----:B-1----:R-:W-:Y:S02]  /*134dd0*/  ISETP.LT.AND P1, PT, R43, UR14, !P0 ;  /* 0x0000000e2b007c0c */ /* 0x002fe4000c721270 */
[----:B------:R-:W-:Y:S02]  /*134de0*/  LOP3.LUT R0, R0, 0xfffffffd, RZ, 0xc0, !PT ;  /* 0xfffffffd00007812 */ /* 0x000fe400078ec0ff */
[----:B------:R-:W-:Y:S02]  /*134df0*/  ISETP.LT.AND P2, PT, R42, UR13, !P0 ;  /* 0x0000000d2a007c0c */ /* 0x000fe4000c741270 */
[----:B------:R-:W-:Y:S02]  /*134e00*/  @P3 LOP3.LUT R0, R0, 0x2, RZ, 0xfc, !PT ;  /* 0x0000000200003812 */ /* 0x000fe400078efcff */
[----:B------:R-:W-:-:S02]  /*134e10*/  ISETP.GE.AND P0, PT, R60, UR8, PT ;  /* 0x000000083c007c0c */ /* 0x000fc4000bf06270 */
[----:B------:R-:W-:Y:S01]  /*134e20*/  LOP3.LUT R0, R0, 0xfffffffe, RZ, 0xc0, !PT ;  /* 0xfffffffe00007812 */ /* 0x000fe200078ec0ff */
[----:B------:R-:W3:Y:S03]  /*134e30*/  LDL.LU R60, [R1+0x5700] ;  /* 0x00570000013c7983 */ /* 0x000ee60000300800 */
[----:B------:R-:W-:Y:S02]  /*134e40*/  @P1 LOP3.LUT R0, R0, 0x1, RZ, 0xfc, !PT ;  /* 0x0000000100001812 */ /* 0x000fe400078efcff */
[----:B------:R-:W-:Y:S02]  /*134e50*/  ISETP.LT.AND P1, PT, R45, UR12, !P0 ;  /* 0x0000000c2d007c0c */ /* 0x000fe4000c721270 */
[----:B------:R-:W-:Y:S02]  /*134e60*/  ISETP.LT.AND P3, PT, R44, UR11, !P0 ;  /* 0x0000000b2c007c0c */ /* 0x000fe4000c761270 */
[----:B--2---:R-:W-:-:S04]  /*134e70*/  LOP3.LUT R3, R3, 0x7fffffff, RZ, 0xc0, !PT ;  /* 0x7fffffff03037812 */ /* 0x004fc800078ec0ff */
[----:B------:R-:W-:-:S04]  /*134e80*/  @P2 LOP3.LUT R3, R3, 0x80000000, RZ, 0xfc, !PT ;  /* 0x8000000003032812 */ /* 0x000fc800078efcff */
        /* <DEDUP_REMOVED lines=9> */
[----:B------:R-:W2:Y:S01]  /*134f20*/  LDL.LU R52, [R1+0x56fc] ;  /* 0x0056fc0001347983 */ /* 0x000ea20000300800 */
        /* <DEDUP_REMOVED lines=69> */
[----:B------:R-:W4:Y:S01]  /*135380*/  LDL.LU R47, [R1+0x56e8] ;  /* 0x0056e800012f7983 */ /* 0x000f220000300800 */
        /* <DEDUP_REMOVED lines=15> */
[----:B------:R-:W-:Y:S01]  /*135480*/  LOP3.LUT R3, R3, 0xfffffff7, RZ, 0xc0, !PT ;  /* 0xfffffff703037812 */ /* 0x000fe200078ec0ff */
[----:B------:R-:W2:Y:S03]  /*135490*/  LDL.LU R45, [R1+0x56e0] ;  /* 0x0056e000012d7983 */ /* 0x000ea60000300800 */
[----:B------:R-:W-:Y:S02]  /*1354a0*/  @P1 LOP3.LUT R3, R3, 0x8, RZ, 0xfc, !PT ;  /* 0x0000000803031812 */ /* 0x000fe400078efcff */
[----:B------:R-:W-:Y:S02]  /*1354b0*/  ISETP.LT.AND P1, PT, R44, UR36, !P0 ;  /* 0x000000242c007c0c */ /* 0x000fe4000c721270 */
[----:B------:R-:W-:Y:S01]  /*1354c0*/  LOP3.LUT R3, R3, 0xfffffffb, RZ, 0xc0, !PT ;  /* 0xfffffffb03037812 */ /* 0x000fe200078ec0ff */
[----:B------:R-:W2:Y:S03]  /*1354d0*/  LDL.LU R44, [R1+0x56dc] ;  /* 0x0056dc00012c7983 */ /* 0x000ea60000300800 */
[----:B------:R-:W-:-:S02]  /*1354e0*/  @P3 LOP3.LUT R3, R3, 0x4, RZ, 0xfc, !PT ;  /* 0x0000000403033812 */ /* 0x000fc400078efcff */
[----:B------:R-:W-:Y:S02]  /*1354f0*/  ISETP.LT.AND P2, PT, R43, UR66, !P0 ;  /* 0x000000422b007c0c */ /* 0x000fe4000c741270 */
[----:B------:R-:W-:Y:S01]  /*135500*/  LOP3.LUT R3, R3, 0xfffffffd, RZ, 0xc0, !PT ;  /* 0xfffffffd03037812 */ /* 0x000fe200078ec0ff */
[----:B------:R-:W2:Y:S03]  /*135510*/  LDL.LU R43, [R1+0x56d8] ;  /* 0x0056d800012b7983 */ /* 0x000ea60000300800 */
[----:B------:R-:W-:-:S04]  /*135520*/  @P1 LOP3.LUT R3, R3, 0x2, RZ, 0xfc, !PT ;  /* 0x0000000203031812 */ /* 0x000fc800078efcff */
[----:B------:R-:W-:Y:S02]  /*135530*/  LOP3.LUT R3, R3, 0xfffffffe, RZ, 0xc0, !PT ;  /* 0xfffffffe03037812 */ /* 0x000fe400078ec0ff */
[----:B------:R-:W-:Y:S02]  /*135540*/  ISETP.LT.AND P0, PT, R42, UR77, !P0 ;  /* 0x0000004d2a007c0c */ /* 0x000fe4000c701270 */
[----:B------:R-:W2:Y:S01]  /*135550*/  LDL.LU R42, [R1+0x56d4] ;  /* 0x0056d400012a7983 */ /* 0x000ea20000300800 */
[----:B------:R-:W-:Y:S02]  /*135560*/  ISETP.GE.AND P1, PT, R41, UR41, PT ;  /* 0x0000002929007c0c */ /* 0x000fe4000bf26270 */
[----:B------:R-:W-:Y:S01]  /*135570*/  @P2 LOP3.LUT R3, R3, 0x1, RZ, 0xfc, !PT ;  /* 0x0000000103032812 */ /* 0x000fe200078efcff */
[----:B------:R-:W3:Y:S01]  /*135580*/  LDL.LU R41, [R1+0x56d0] ;  /* 0x0056d00001297983 */ /* 0x000ee20000300800 */
[----:B------:R-:W-:Y:S02]  /*135590*/  ISETP.GE.AND P2, PT, R40, UR43, PT ;  /* 0x0000002b28007c0c */ /* 0x000fe4000bf46270 */
[----:B------:R-:W-:Y:S01]  /*1355a0*/  ISETP.GE.AND P3, PT, R39, UR45, PT ;  /* 0x0000002d27007c0c */ /* 0x000fe2000bf66270 */
[----:B------:R-:W3:Y:S01]  /*1355b0*/  LDL.LU R40, [R1+0x56cc] ;  /* 0x0056cc0001287983 */ /* 0x000ee20000300800 */
[----:B------:R-:W-:-:S02]  /*1355c0*/  ISETP.GE.AND P4, PT, R38, UR47, PT ;  /* 0x0000002f26007c0c */ /* 0x000fc4000bf86270 */
[----:B------:R-:W-:Y:S01]  /*1355d0*/  ISETP.GE.AND P5, PT, R32, UR49, PT ;  /* 0x0000003120007c0c */ /* 0x000fe2000bfa6270 */
[----:B------:R-:W3:Y:S04]  /*1355e0*/  LDL.LU R39, [R1+0x56c8] ;  /* 0x0056c80001277983 */ /* 0x000ee80000300800 */
[----:B------:R-:W3:Y:S04]  /*1355f0*/  LDL.LU R38, [R1+0x56c4] ;  /* 0x0056c40001267983 */ /* 0x000ee80000300800 */
[----:B------:R-:W3:Y:S01]  /*135600*/  LDL.LU R32, [R1+0x56c0] ;  /* 0x0056c00001207983 */ /* 0x000ee20000300800 */
[----:B------:R-:W-:-:S03]  /*135610*/  ISETP.GE.AND P6, PT, R31, UR53, PT ;  /* 0x000000351f007c0c */ /* 0x000fc6000bfc6270 */
[----:B--2---:R0:W-:Y:S01]  /*135620*/  STL.64 [R1+0x5778], R42 ;  /* 0x0057782a01007387 */ /* 0x0041e20000100a00 */
[----:B---3--:R-:W-:Y:S01]  /*135630*/  LOP3.LUT R32, R32, 0xf7ffffff, RZ, 0xc0, !PT ;  /* 0xf7ffffff20207812 */ /* 0x008fe200078ec0ff */
[----:B------:R-:W1:Y:S01]  /*135640*/  LDCU UR6, c[0x0][0x398] ;  /* 0x00007300ff0677ac */ /* 0x000e620008000800 */
[----:B------:R-:W2:Y:S01]  /*135650*/  LDCU UR7, c[0x0][0x398] ;  /* 0x00007300ff0777ac */ /* 0x000ea20008000800 */
[----:B------:R-:W3:Y:S01]  /*135660*/  LDCU UR8, c[0x0][0x398] ;  /* 0x00007300ff0877ac */ /* 0x000ee20008000800 */
[----:B0-----:R-:W2:Y:S01]  /*135670*/  LDL.LU R42, [R1+0x398] ;  /* 0x00039800012a7983 */ /* 0x001ea20000300800 */
[----:B------:R-:W0:Y:S03]  /*135680*/  LDCU UR9, c[0x0][0x398] ;  /* 0x00007300ff0977ac */ /* 0x000e260008000800 */
[----:B------:R-:W-:Y:S01]  /*135690*/  STL.64 [R1+0x5770], R40 ;  /* 0x0057702801007387 */ /* 0x000fe20000100a00 */
[----:B------:R-:W0:Y:S03]  /*1356a0*/  LDCU UR10, c[0x0][0x398] ;  /* 0x00007300ff0a77ac */ /* 0x000e260008000800 */
[----:B----4-:R-:W-:Y:S01]  /*1356b0*/  STL.64 [R1+0x5768], R46 ;  /* 0x0057682e01007387 */ /* 0x010fe20000100a00 */
[----:B------:R-:W4:Y:S03]  /*1356c0*/  LDCU UR11, c[0x0][0x398] ;  /* 0x00007300ff0b77ac */ /* 0x000f260008000800 */
[----:B------:R-:W-:Y:S01]  /*1356d0*/  STL.64 [R1+0x5760], R44 ;  /* 0x0057602c01007387 */ /* 0x000fe20000100a00 */
[----:B------:R-:W0:Y:S03]  /*1356e0*/  LDCU UR12, c[0x0][0x398] ;  /* 0x00007300ff0c77ac */ /* 0x000e260008000800 */
[----:B------:R-:W-:Y:S01]  /*1356f0*/  STL.64 [R1+0x5758], R50 ;  /* 0x0057583201007387 */ /* 0x000fe20000100a00 */
[----:B------:R-:W0:Y:S03]  /*135700*/  LDCU UR13, c[0x0][0x398] ;  /* 0x00007300ff0d77ac */ /* 0x000e260008000800 */
[----:B------:R-:W-:Y:S01]  /*135710*/  STL.64 [R1+0x5750], R60 ;  /* 0x0057503c01007387 */ /* 0x000fe20000100a00 */
[----:B------:R-:W0:Y:S03]  /*135720*/  LDCU UR14, c[0x0][0x398] ;  /* 0x00007300ff0e77ac */ /* 0x000e260008000800 */
[----:B------:R1:W-:Y:S04]  /*135730*/  STL.64 [R1+0x5748], R20 ;  /* 0x0057481401007387 */ /* 0x0003e80000100a00 */
[----:B------:R-:W-:Y:S04]  /*135740*/  STL.64 [R1+0x5740], R16 ;  /* 0x0057401001007387 */ /* 0x000fe80000100a00 */
[----:B------:R0:W-:Y:S04]  /*135750*/  STL.64 [R1+0x5738], R22 ;  /* 0x0057381601007387 */ /* 0x0001e80000100a00 */
[----:B-1----:R-:W3:Y:S04]  /*135760*/  LDL.LU R20, [R1+0x750] ;  /* 0x0007500001147983 */ /* 0x002ee80000300800 */
[----:B------:R-:W3:Y:S04]  /*135770*/  LDL.LU R21, [R1+0x754] ;  /* 0x0007540001157983 */ /* 0x000ee80000300800 */
[----:B0-----:R-:W3:Y:S04]  /*135780*/  LDL.LU R22, [R1+0x758] ;  /* 0x0007580001167983 */ /* 0x001ee80000300800 */
[----:B------:R-:W3:Y:S04]  /*135790*/  LDL.LU R47, [R1+0x74c] ;  /* 0x00074c00012f7983 */ /* 0x000ee80000300800 */
[----:B------:R-:W3:Y:S04]  /*1357a0*/  LDL.LU R31, [R1+0x7ac] ;  /* 0x0007ac00011f7983 */ /* 0x000ee80000300800 */
[----:B------:R-:W3:Y:S04]  /*1357b0*/  LDL.LU R43, [R1+0x511c] ;  /* 0x00511c00012b7983 */ /* 0x000ee80000300800 */
[----:B------:R-:W3:Y:S04]  /*1357c0*/  LDL.LU R40, [R1+0x55fc] ;  /* 0x0055fc0001287983 */ /* 0x000ee80000300800 */
[----:B------:R-:W-:Y:S04]  /*1357d0*/  STL.64 [R1+0x5730], R18 ;  /* 0x0057301201007387 */ /* 0x000fe80000100a00 */
[----:B------:R0:W-:Y:S04]  /*1357e0*/  STL.64 [R1+0x5728], R12 ;  /* 0x0057280c01007387 */ /* 0x0001e80000100a00 */
[----:B------:R-:W-:Y:S04]  /*1357f0*/  STL.64 [R1+0x5720], R14 ;  /* 0x0057200e01007387 */ /* 0x000fe80000100a00 */
[----:B------:R-:W-:Y:S04]  /*135800*/  STL.64 [R1+0x5718], R8 ;  /* 0x0057180801007387 */ /* 0x000fe80000100a00 */
[----:B------:R-:W-:Y:S04]  /*135810*/  STL.64 [R1+0x5710], R4 ;  /* 0x0057100401007387 */ /* 0x000fe80000100a00 */
[----:B------:R-:W-:Y:S01]  /*135820*/  STL.64 [R1+0x5708], R10 ;  /* 0x0057080a01007387 */ /* 0x000fe20000100a00 */
[----:B------:R-:W-:-:S03]  /*135830*/  NOP ;  /* 0x0000000000007918 */ /* 0x000fc60000000000 */
[----:B------:R-:W-:Y:S04]  /*135840*/  STL.64 [R1+0x5700], R6 ;  /* 0x0057000601007387 */ /* 0x000fe80000100a00 */
[----:B------:R-:W1:Y:S01]  /*135850*/  LDS.128 R4, [R53] ;  /* 0x0000000035047984 */ /* 0x000e620000000c00 */
[----:B------:R-:W-:-:S03]  /*135860*/  NOP ;  /* 0x0000000000007918 */ /* 0x000fc60000000000 */
        /* <DEDUP_REMOVED lines=9> */
[----:B0-----:R-:W4:Y:S04]  /*135900*/  LDL.LU R12, [R1+0x460] ;  /* 0x00046000010c7983 */ /* 0x001f280000300800 */
[----:B------:R-:W4:Y:S01]  /*135910*/  LDL.LU R13, [R1+0x464] ;  /* 0x00046400010d7983 */ /* 0x000f220000300800 */
[----:B-1----:R-:W-:-:S03]  /*135920*/  IMAD.MOV.U32 R54, RZ, RZ, R6 ;  /* 0x000000ffff367224 */ /* 0x002fc600078e0006 */
[----:B------:R-:W-:Y:S01]  /*135930*/  STSM.16.M88.4 [R53], R24 ;  /* 0x0000001835007844 */ /* 0x000fe20000000200 */
[----:B--2---:R-:W-:-:S04]  /*135940*/  LOP3.LUT R42, R42, 0xffffdfff, RZ, 0xc0, !PT ;  /* 0xffffdfff2a2a7812 */ /* 0x004fc800078ec0ff */
[----:B------:R-:W-:Y:S02]  /*135950*/  @P0 LOP3.LUT R42, R42, 0x2000, RZ, 0xfc, !PT ;  /* 0x000020002a2a0812 */ /* 0x000fe400078efcff */
[----:B------:R-:W-:Y:S02]  /*135960*/  LOP3.LUT P0, RZ, R37, 0x20000000, RZ, 0xc0, !PT ;  /* 0x2000000025ff7812 */ /* 0x000fe4000780c0ff */
[----:B------:R-:W-:-:S04]  /*135970*/  LOP3.LUT R42, R42, 0xffffefff, RZ, 0xc0, !PT ;  /* 0xffffefff2a2a7812 */ /* 0x000fc800078ec0ff */
[----:B------:R-:W-:Y:S02]  /*135980*/  @P1 LOP3.LUT R42, R42, 0x1000, RZ, 0xfc, !PT ;  /* 0x000010002a2a1812 */ /* 0x000fe400078efcff */
[----:B------:R-:W-:Y:S02]  /*135990*/  LOP3.LUT P1, RZ, R37, 0x10000000, RZ, 0xc0, !PT ;  /* 0x1000000025ff7812 */ /* 0x000fe4000782c0ff */
[----:B------:R-:W-:-:S03]  /*1359a0*/  LOP3.LUT R42, R42, 0xfffff7ff, RZ, 0xc0, !PT ;  /* 0xfffff7ff2a2a7812 */ /* 0x000fc600078ec0ff */
[----:B------:R-:W-:Y:S02]  /*1359b0*/  @P0 LOP3.LUT R32, R32, 0x8000000, RZ, 0xfc, !PT ;  /* 0x0800000020200812 */ /* 0x000fe400078efcff */
[----:B------:R-:W-:Y:S02]  /*1359c0*/  @P2 LOP3.LUT R42, R42, 0x800, RZ, 0xfc, !PT ;  /* 0x000008002a2a2812 */ /* 0x000fe400078efcff */
[----:B------:R-:W-:Y:S02]  /*1359d0*/  LOP3.LUT P0, RZ, R37, 0x400000, RZ, 0xc0, !PT ;  /* 0x0040000025ff7812 */ /* 0x000fe4000780c0ff */
[----:B------:R-:W-:Y:S02]  /*1359e0*/  LOP3.LUT R42, R42, 0xfffffbff, RZ, 0xc0, !PT ;  /* 0xfffffbff2a2a7812 */ /* 0x000fe400078ec0ff */
[----:B------:R-:W-:Y:S02]  /*1359f0*/  LOP3.LUT R32, R32, 0xefffffff, RZ, 0xc0, !PT ;  /* 0xefffffff20207812 */ /* 0x000fe400078ec0ff */
[----:B------:R-:W-:-:S02]  /*135a00*/  @P3 LOP3.LUT R42, R42, 0x400, RZ, 0xfc, !PT ;  /* 0x000004002a2a3812 */ /* 0x000fc400078efcff */
[C---:B------:R-:W-:Y:S02]  /*135a10*/  LOP3.LUT P3, RZ, R37.reuse, 0x4000000, RZ, 0xc0, !PT ;  /* 0x0400000025ff7812 */ /* 0x040fe4000786c0ff */
[----:B------:R-:W-:Y:S02]  /*135a20*/  LOP3.LUT R42, R42, 0xfffffdff, RZ, 0xc0, !PT ;  /* 0xfffffdff2a2a7812 */ /* 0x000fe400078ec0ff */
[----:B------:R-:W-:Y:S02]  /*135a30*/  LOP3.LUT P2, RZ, R37, 0x8000000, RZ, 0xc0, !PT ;  /* 0x0800000025ff7812 */ /* 0x000fe4000784c0ff */
[----:B------:R-:W-:Y:S02]  /*135a40*/  @P4 LOP3.LUT R42, R42, 0x200, RZ, 0xfc, !PT ;  /* 0x000002002a2a4812 */ /* 0x000fe400078efcff */
[----:B------:R-:W-:Y:S02]  /*135a50*/  @P0 LOP3.LUT R32, R32, 0x10000000, RZ, 0xfc, !PT ;  /* 0x1000000020200812 */ /* 0x000fe400078efcff */
[----:B------:R-:W-:-:S02]  /*135a60*/  LOP3.LUT R42, R42, 0xfffffeff, RZ, 0xc0, !PT ;  /* 0xfffffeff2a2a7812 */ /* 0x000fc400078ec0ff */
[C---:B------:R-:W-:Y:S02]  /*135a70*/  LOP3.LUT P0, RZ, R37.reuse, 0x800, RZ, 0xc0, !PT ;  /* 0x0000080025ff7812 */ /* 0x040fe4000780c0ff */
[----:B------:R-:W-:Y:S02]  /*135a80*/  @P5 LOP3.LUT R42, R42, 0x100, RZ, 0xfc, !PT ;  /* 0x000001002a2a5812 */ /* 0x000fe400078efcff */
[C---:B------:R-:W-:Y:S02]  /*135a90*/  LOP3.LUT P5, RZ, R37.reuse, 0x1000000, RZ, 0xc0, !PT ;  /* 0x0100000025ff7812 */ /* 0x040fe400078ac0ff */
[----:B------:R-:W-:Y:S02]  /*135aa0*/  LOP3.LUT R42, R42, 0xffffff7f, RZ, 0xc0, !PT ;  /* 0xffffff7f2a2a7812 */ /* 0x000fe400078ec0ff */
[----:B------:R-:W-:Y:S02]  /*135ab0*/  LOP3.LUT P4, RZ, R37, 0x2000000, RZ, 0xc0, !PT ;  /* 0x0200000025ff7812 */ /* 0x000fe4000788c0ff */
[----:B------:R-:W-:-:S05]  /*135ac0*/  @P6 LOP3.LUT R42, R42, 0x80, RZ, 0xfc, !PT ;  /* 0x000000802a2a6812 */ /* 0x000fca00078efcff */
[----:B------:R0:W-:Y:S04]  /*135ad0*/  STL [R1+0x398], R42 ;  /* 0x0003982a01007387 */ /* 0x0001e80000100800 */
[----:B------:R-:W4:Y:S04]  /*135ae0*/  LDL.LU R14, [R1+0x468] ;  /* 0x00046800010e7983 */ /* 0x000f280000300800 */
[----:B------:R-:W2:Y:S04]  /*135af0*/  LDL.LU R41, [R1+0x7b0] ;  /* 0x0007b00001297983 */ /* 0x000ea80000300800 */
[----:B0-----:R-:W4:Y:S04]  /*135b00*/  LDL.LU R42, [R1+0x5124] ;  /* 0x00512400012a7983 */ /* 0x001f280000300800 */
[----:B------:R-:W-:Y:S04]  /*135b10*/  STL.64 [R1+0x800], R4 ;  /* 0x0008000401007387 */ /* 0x000fe80000100a00 */
[----:B------:R-:W-:Y:S01]  /*135b20*/  STL [R1+0x80c], R7 ;  /* 0x00080c0701007387 */ /* 0x000fe20000100800 */
[----:B------:R-:W-:-:S03]  /*135b30*/  NOP ;  /* 0x0000000000007918 */ /* 0x000fc60000000000 */
[----:B------:R-:W0:Y:S01]  /*135b40*/  LDS.128 R4, [R53] ;  /* 0x0000000035047984 */ /* 0x000e220000000c00 */
[----:B---3--:R-:W-:-:S03]  /*135b50*/  LOP3.LUT R24, R43, 0xffff, RZ, 0xc0, !PT ;  /* 0x0000ffff2b187812 */ /* 0x008fc600078ec0ff */
[----:B0-----:R0:W-:Y:S04]  /*135b60*/  STL.64 [R1+0x7f0], R4 ;  /* 0x0007f00401007387 */ /* 0x0011e80000100a00 */
[----:B------:R1:W-:Y:S04]  /*135b70*/  STL [R1+0x7f8], R6 ;  /* 0x0007f80601007387 */ /* 0x0003e80000100800 */
[----:B------:R-:W3:Y:S04]  /*135b80*/  LDL.LU R16, [R1+0x760] ;  /* 0x0007600001107983 */ /* 0x000ee80000300800 */
[----:B------:R-:W3:Y:S04]  /*135b90*/  LDL.LU R17, [R1+0x764] ;  /* 0x0007640001117983 */ /* 0x000ee80000300800 */
[----:B------:R-:W3:Y:S04]  /*135ba0*/  LDL.LU R18, [R1+0x768] ;  /* 0x0007680001127983 */ /* 0x000ee80000300800 */
[----:B------:R-:W3:Y:S01]  /*135bb0*/  LDL.LU R43, [R1+0x7c8] ;  /* 0x0007c800012b7983 */ /* 0x000ee20000300800 */
[----:B------:R-:W-:Y:S01]  /*135bc0*/  IMAD.MOV.U32 R55, RZ, RZ, R7 ;  /* 0x000000ffff377224 */ /* 0x000fe200078e0007 */
[----:B------:R-:W-:Y:S01]  /*135bd0*/  PRMT R31, R31, 0x5210, R47 ;  /* 0x000052101f1f7816 */ /* 0x000fe2000000002f */
[----:B------:R-:W-:-:S03]  /*135be0*/  NOP ;  /* 0x0000000000007918 */ /* 0x000fc60000000000 */
[----:B------:R-:W-:Y:S04]  /*135bf0*/  STL [R1+0x56e8], R55 ;  /* 0x0056e83701007387 */ /* 0x000fe80000100800 */
[----:B0-----:R-:W3:Y:S04]  /*135c00*/  LDL.LU R4, [R1+0x5a0] ;  /* 0x0005a00001047983 */ /* 0x001ee80000300800 */
[----:B------:R-:W3:Y:S04]  /*135c10*/  LDL.LU R5, [R1+0x5a4] ;  /* 0x0005a40001057983 */ /* 0x000ee80000300800 */
[----:B-1----:R-:W3:Y:S04]  /*135c20*/  LDL.LU R6, [R1+0x5a8] ;  /* 0x0005a80001067983 */ /* 0x002ee80000300800 */
[----:B------:R-:W3:Y:S04]  /*135c30*/  LDL.LU R47, [R1+0x7b4] ;  /* 0x0007b400012f7983 */ /* 0x000ee80000300800 */
[----:B------:R-:W-:Y:S01]  /*135c40*/  STSM.16.M88.4 [R53], R28 ;  /* 0x0000001c35007844 */ /* 0x000fe20000000200 */
[----:B------:R-:W-:-:S03]  /*135c50*/  NOP ;  /* 0x0000000000007918 */ /* 0x000fc60000000000 */
[----:B------:R-:W0:Y:S01]  /*135c60*/  LDS.128 R8, [R53] ;  /* 0x0000000035087984 */ /* 0x000e220000000c00 */
[----:B------:R-:W-:Y:S01]  /*135c70*/  PRMT R23, R40, 0x4210, R24 ;  /* 0x0000421028177816 */ /* 0x000fe20000000018 */
[----:B------:R-:W-:Y:S02]  /*135c80*/  NOP ;  /* 0x0000000000007918 */ /* 0x000fe40000000000 */
[----:B------:R-:W3:Y:S04]  /*135c90*/  LDL.LU R40, [R1+0x512c] ;  /* 0x00512c0001287983 */ /* 0x000ee80000300800 */
[----:B------:R1:W-:Y:S01]  /*135ca0*/  STSM.16.M88.4 [R53], R20 ;  /* 0x0000001435007844 */ /* 0x0003e20000000200 */
[----:B------:R-:W-:-:S03]  /*135cb0*/  NOP ;  /* 0x0000000000007918 */ /* 0x000fc60000000000 */
[----:B------:R-:W1:Y:S01]  /*135cc0*/  LDS.128 R28, [R53] ;  /* 0x00000000351c7984 */ /* 0x000e620000000c00 */
[----:B0-----:R-:W-:-:S03]  /*135cd0*/  IMAD.MOV.U32 R55, RZ, RZ, R9 ;  /* 0x000000ffff377224 */ /* 0x001fc600078e0009 */
[----:B------:R0:W-:Y:S04]  /*135ce0*/  STL [R1+0x7e0], R8 ;  /* 0x0007e00801007387 */ /* 0x0001e80000100800 */
[----:B------:R0:W-:Y:S04]  /*135cf0*/  STL.64 [R1+0x7e8], R10 ;  /* 0x0007e80a01007387 */ /* 0x0001e80000100a00 */
[----:B------:R-:W-:Y:S04]  /*135d00*/  STL.64 [R1+0x56f0], R54 ;  /* 0x0056f03601007387 */ /* 0x000fe80000100a00 */
[----:B-1----:R-:W3:Y:S04]  /*135d10*/  LDL.LU R20, [R1+0x770] ;  /* 0x0007700001147983 */ /* 0x002ee80000300800 */
[----:B------:R-:W3:Y:S04]  /*135d20*/  LDL.LU R21, [R1+0x774] ;  /* 0x0007740001157983 */ /* 0x000ee80000300800 */
[----:B------:R-:W3:Y:S04]  /*135d30*/  LDL.LU R22, [R1+0x778] ;  /* 0x0007780001167983 */ /* 0x000ee80000300800 */
[----:B------:R-:W3:Y:S04]  /*135d40*/  LDL.LU R46, [R1+0x83c] ;  /* 0x00083c00012e7983 */ /* 0x000ee80000300800 */
[----:B0-----:R-:W3:Y:S04]  /*135d50*/  LDL.LU R8, [R1+0x690] ;  /* 0x0006900001087983 */ /* 0x001ee80000300800 */
[----:B------:R-:W3:Y:S04]  /*135d60*/  LDL.LU R9, [R1+0x694] ;  /* 0x0006940001097983 */ /* 0x000ee80000300800 */
[----:B------:R-:W3:Y:S01]  /*135d70*/  LDL.LU R10, [R1+0x698] ;  /* 0x00069800010a7983 */ /* 0x000ee20000300800 */
[----:B--2---:R-:W-:Y:S01]  /*135d80*/  PRMT R15, R41, 0x5210, R24 ;  /* 0x00005210290f7816 */ /* 0x004fe20000000018 */
[----:B------:R-:W-:-:S02]  /*135d90*/  NOP ;  /* 0x0000000000007918 */ /* 0x000fc40000000000 */
[----:B------:R-:W2:Y:S04]  /*135da0*/  LDL.LU R41, [R1+0x81c] ;  /* 0x00081c0001297983 */ /* 0x000ea80000300800 */
[----:B----4-:R-:W-:Y:S01]  /*135db0*/  STSM.16.M88.4 [R53], R12 ;  /* 0x0000000c35007844 */ /* 0x010fe20000000200 */
[----:B------:R-:W-:-:S03]  /*135dc0*/  NOP ;  /* 0x0000000000007918 */ /* 0x000fc60000000000 */
[----:B------:R-:W0:Y:S01]  /*135dd0*/  LDS.128 R12, [R53] ;  /* 0x00000000350c7984 */ /* 0x000e220000000c00 */
[----:B------:R-:W-:-:S03]  /*135de0*/  LOP3.LUT R24, R42, 0xffff, RZ, 0xc0, !PT ;  /* 0x0000ffff2a187812 */ /* 0x000fc600078ec0ff */
[----:B------:R-:W4:Y:S04]  /*135df0*/  LDL.LU R42, [R1+0x513c] ;  /* 0x00513c00012a7983 */ /* 0x000f280000300800 */
[----:B------:R-:W-:Y:S04]  /*135e00*/  STL.64 [R1+0x7d0], R28 ;  /* 0x0007d01c01007387 */ /* 0x000fe80000100a00 */
[----:B------:R-:W-:Y:S01]  /*135e10*/  STL.64 [R1+0x7d8], R30 ;  /* 0x0007d81e01007387 */ /* 0x000fe20000100a00 */
[----:B------:R-:W-:-:S03]  /*135e20*/  NOP ;  /* 0x0000000000007918 */ /* 0x000fc60000000000 */
[----:B0-----:R0:W-:Y:S04]  /*135e30*/  STL.64 [R1+0x7c0], R12 ;  /* 0x0007c00c01007387 */ /* 0x0011e80000100a00 */
[----:B------:R1:W-:Y:S04]  /*135e40*/  STL [R1+0x7c8], R14 ;  /* 0x0007c80e01007387 */ /* 0x0003e80000100800 */
[----:B0-----:R-:W4:Y:S04]  /*135e50*/  LDL.LU R12, [R1+0x830] ;  /* 0x00083000010c7983 */ /* 0x001f280000300800 */
[----:B------:R-:W4:Y:S04]  /*135e60*/  LDL.LU R13, [R1+0x834] ;  /* 0x00083400010d7983 */ /* 0x000f280000300800 */
[----:B-1----:R-:W4:Y:S01]  /*135e70*/  LDL.LU R14, [R1+0x838] ;  /* 0x00083800010e7983 */ /* 0x002f220000300800 */
[----:B---3--:R-:W-:-:S03]  /*135e80*/  PRMT R19, R43, 0x4210, R24 ;  /* 0x000042102b137816 */ /* 0x008fc60000000018 */
[----:B------:R-:W3:Y:S04]  /*135e90*/  LDL.LU R43, [R1+0x5644] ;  /* 0x00564400012b7983 */ /* 0x000ee80000300800 */
[----:B------:R0:W-:Y:S01]  /*135ea0*/  STSM.16.M88.4 [R53], R16 ;  /* 0x0000001035007844 */ /* 0x0001e20000000200 */
[----:B------:R-:W-:-:S03]  /*135eb0*/  NOP ;  /* 0x0000000000007918 */ /* 0x000fc60000000000 */
[----:B------:R-:W1:Y:S04]  /*135ec0*/  LDS.128 R28, [R53] ;  /* 0x00000000351c7984 */ /* 0x000e680000000c00 */
[----:B0-----:R-:W3:Y:S01]  /*135ed0*/  LDL.LU R16, [R1+0x730] ;  /* 0x0007300001107983 */ /* 0x001ee20000300800 */
[----:B------:R-:W-:Y:S01]  /*135ee0*/  PRMT R7, R47, 0x5210, R24 ;  /* 0x000052102f077816 */ /* 0x000fe20000000018 */
[----:B------:R-:W-:Y:S02]  /*135ef0*/  NOP ;  /* 0x0000000000007918 */ /* 0x000fe40000000000 */
[----:B-1----:R-:W-:Y:S04]  /*135f00*/  STL.64 [R1+0x7b0], R28 ;  /* 0x0007b01c01007387 */ /* 0x002fe80000100a00 */
[----:B------:R-:W-:Y:S04]  /*135f10*/  STL.64 [R1+0x7b8], R30 ;  /* 0x0007b81e01007387 */ /* 0x000fe80000100a00 */
[----:B------:R-:W3:Y:S04]  /*135f20*/  LDL.LU R17, [R1+0x734] ;  /* 0x0007340001117983 */ /* 0x000ee80000300800 */
[----:B------:R-:W3:Y:S04]  /*135f30*/  LDL.LU R18, [R1+0x738] ;  /* 0x0007380001127983 */ /* 0x000ee80000300800 */
[----:B------:R-:W3:Y:S04]  /*135f40*/  LDL.LU R47, [R1+0x828] ;  /* 0x00082800012f7983 */ /* 0x000ee80000300800 */
[----:B------:R-:W-:Y:S01]  /*135f50*/  STSM.16.M88.4 [R53], R4 ;  /* 0x0000000435007844 */ /* 0x000fe20000000200 */
[----:B------:R-:W-:-:S03]  /*135f60*/  NOP ;  /* 0x0000000000007918 */ /* 0x000fc60000000000 */
[----:B------:R-:W0:Y:S01]  /*135f70*/  LDS.128 R4, [R53] ;  /* 0x0000000035047984 */ /* 0x000e220000000c00 */
[----:B------:R-:W-:-:S03]  /*135f80*/  LOP3.LUT R24, R40, 0xffff, RZ, 0xc0, !PT ;  /* 0x0000ffff28187812 */ /* 0x000fc600078ec0ff */
[----:B------:R-:W3:Y:S01]  /*135f90*/  LDL.LU R40, [R1+0x5144] ;  /* 0x0051440001287983 */ /* 0x000ee20000300800 */
[----:B------:R-:W-:Y:S01]  /*135fa0*/  PRMT R23, R46, 0x4210, R24 ;  /* 0x000042102e177816 */ /* 0x000fe20000000018 */
[----:B------:R-:W-:-:S04]  /*135fb0*/  NOP ;  /* 0x0000000000007918 */ /* 0x000fc80000000000 */
[----:B------:R-:W-:Y:S04]  /*135fc0*/  STSM.16.M88.4 [R53], R20 ;  /* 0x0000001435007844 */ /* 0x000fe80000000200 */
[----:B0-----:R-:W-:Y:S01]  /*135fd0*/  STL.64 [R1+0x7a0], R4 ;  /* 0x0007a00401007387 */ /* 0x001fe20000100a00 */
[----:B------:R-:W-:-:S03]  /*135fe0*/  IMAD.MOV.U32 R33, RZ, RZ, R6 ;  /* 0x000000ffff217224 */ /* 0x000fc600078e0006 */
[----:B------:R-:W-:Y:S01]  /*135ff0*/  STL [R1+0x7ac], R7 ;  /* 0x0007ac0701007387 */ /* 0x000fe20000100800 */
[----:B------:R-:W-:-:S03]  /*136000*/  NOP ;  /* 0x0000000000007918 */ /* 0x000fc60000000000 */
[----:B------:R-:W0:Y:S04]  /*136010*/  LDS.128 R4, [R53] ;  /* 0x0000000035047984 */ /* 0x000e280000000c00 */
[----:B0-----:R-:W-:Y:S04]  /*136020*/  STL.64 [R1+0x790], R4 ;  /* 0x0007900401007387 */ /* 0x001fe80000100a00 */
[----:B------:R-:W-:Y:S04]  /*136030*/  STL [R1+0x798], R6 ;  /* 0x0007980601007387 */ /* 0x000fe80000100800 */
[----:B------:R-:W3:Y:S04]  /*136040*/  LDL.LU R20, [R1+0x840] ;  /* 0x0008400001147983 */ /* 0x000ee80000300800 */
[----:B------:R-:W3:Y:S04]  /*136050*/  LDL.LU R21, [R1+0x844] ;  /* 0x0008440001157983 */ /* 0x000ee80000300800 */
[----:B------:R-:W3:Y:S01]  /*136060*/  LDL.LU R22, [R1+0x848] ;  /* 0x0008480001167983 */ /* 0x000ee20000300800 */
[----:B------:R-:W-:Y:S01]  /*136070*/  IMAD.MOV.U32 R34, RZ, RZ, R7 ;  /* 0x000000ffff227224 */ /* 0x000fe200078e0007 */
[----:B------:R-:W-:Y:S01]  /*136080*/  NOP ;  /* 0x0000000000007918 */ /* 0x000fe20000000000 */
[----:B--2---:R-:W-:-:S02]  /*136090*/  PRMT R11, R41, 0x5210, R24 ;  /* 0x00005210290b7816 */ /* 0x004fc40000000018 */
[----:B------:R-:W2:Y:S04]  /*1360a0*/  LDL.LU R41, [R1+0x5654] ;  /* 0x0056540001297983 */ /* 0x000ea80000300800 */
[----:B------:R0:W-:Y:S01]  /*1360b0*/  STSM.16.M88.4 [R53], R8 ;  /* 0x0000000835007844 */ /* 0x0001e20000000200 */
[----:B------:R-:W-:-:S03]  /*1360c0*/  NOP ;  /* 0x0000000000007918 */ /* 0x000fc60000000000 */
[----:B------:R-:W1:Y:S01]  /*1360d0*/  LDS.128 R4, [R53] ;  /* 0x0000000035047984 */ /* 0x000e620000000c00 */
[----:B----4-:R-:W-:-:S03]  /*1360e0*/  LOP3.LUT R24, R42, 0xffff, RZ, 0xc0, !PT ;  /* 0x0000ffff2a187812 */ /* 0x010fc600078ec0ff */
[----:B------:R4:W-:Y:S01]  /*1360f0*/  STL [R1+0x56d8], R34 ;  /* 0x0056d82201007387 */ /* 0x0009e20000100800 */
[----:B------:R-:W-:-:S03]  /*136100*/  IMAD.MOV.U32 R2, RZ, RZ, R15 ;  /* 0x000000ffff027224 */ /* 0x000fc600078e000f */
[----:B0-----:R-:W2:Y:S04]  /*136110*/  LDL.LU R8, [R1+0x740] ;  /* 0x0007400001087983 */ /* 0x001ea80000300800 */
[----:B------:R-:W2:Y:S04]  /*136120*/  LDL.LU R9, [R1+0x744] ;  /* 0x0007440001097983 */ /* 0x000ea80000300800 */
[----:B------:R-:W2:Y:S04]  /*136130*/  LDL.LU R10, [R1+0x748] ;  /* 0x00074800010a7983 */ /* 0x000ea80000300800 */
[----:B------:R-:W2:Y:S04]  /*136140*/  LDL.LU R42, [R1+0x82c] ;  /* 0x00082c00012a7983 */ /* 0x000ea80000300800 */
[----:B-1----:R-:W-:Y:S04]  /*136150*/  STL [R1+0x780], R4 ;  /* 0x0007800401007387 */ /* 0x002fe80000100800 */
[----:B------:R-:W-:Y:S01]  /*136160*/  STL.64 [R1+0x788], R6 ;  /* 0x0007880601007387 */ /* 0x000fe20000100a00 */
[----:B----4-:R-:W-:Y:S01]  /*136170*/  IMAD.MOV.U32 R34, RZ, RZ, R5 ;  /* 0x000000ffff227224 */ /* 0x010fe200078e0005 */
[----:B------:R-:W-:Y:S01]  /*136180*/  NOP ;  /* 0x0000000000007918 */ /* 0x000fe20000000000 */
[----:B---3--:R-:W-:-:S02]  /*136190*/  PRMT R15, R43, 0x4210, R24 ;  /* 0x000042102b0f7816 */ /* 0x008fc40000000018 */
[----:B------:R-:W3:Y:S04]  /*1361a0*/  LDL.LU R43, [R1+0x5150] ;  /* 0x00515000012b7983 */ /* 0x000ee80000300800 */
[----:B------:R0:W-:Y:S01]  /*1361b0*/  STSM.16.M88.4 [R53], R12 ;  /* 0x0000000c35007844 */ /* 0x0001e20000000200 */
[----:B------:R-:W-:-:S03]  /*1361c0*/  NOP ;  /* 0x0000000000007918 */ /* 0x000fc60000000000 */
[----:B------:R-:W1:Y:S04]  /*1361d0*/  LDS.128 R4, [R53] ;  /* 0x0000000035047984 */ /* 0x000e680000000c00 */
[----:B0-----:R-:W4:Y:S04]  /*1361e0*/  LDL.LU R12, [R1+0x850] ;  /* 0x00085000010c7983 */ /* 0x001f280000300800 */
[----:B------:R-:W4:Y:S04]  /*1361f0*/  LDL.LU R13, [R1+0x854] ;  /* 0x00085400010d7983 */ /* 0x000f280000300800 */
[----:B------:R-:W4:Y:S04]  /*136200*/  LDL.LU R14, [R1+0x858] ;  /* 0x00085800010e7983 */ /* 0x000f280000300800 */
[----:B------:R-:W4:Y:S04]  /*136210*/  LDL.LU R61, [R1+0x85c] ;  /* 0x00085c00013d7983 */ /* 0x000f280000300800 */
[----:B------:R-:W4:Y:S04]  /*136220*/  LDL.LU R44, [R1+0x810] ;  /* 0x00081000012c7983 */ /* 0x000f280000300800 */
[----:B------:R-:W4:Y:S04]  /*136230*/  LDL.LU R45, [R1+0x814] ;  /* 0x00081400012d7983 */ /* 0x000f280000300800 */
[----:B------:R-:W4:Y:S01]  /*136240*/  LDL.LU R46, [R1+0x818] ;  /* 0x00081800012e7983 */ /* 0x000f220000300800 */
[----:B------:R-:W-:Y:S01]  /*136250*/  PRMT R19, R47, 0x5210, R24 ;  /* 0x000052102f137816 */ /* 0x000fe20000000018 */
[----:B------:R-:W-:-:S02]  /*136260*/  NOP ;  /* 0x0000000000007918 */ /* 0x000fc40000000000 */
[----:B------:R-:W4:Y:S04]  /*136270*/  LDL.LU R47, [R1+0x868] ;  /* 0x00086800012f7983 */ /* 0x000f280000300800 */
[----:B------:R-:W4:Y:S04]  /*136280*/  LDL.LU R50, [R1+0x515c] ;  /* 0x00515c0001327983 */ /* 0x000f280000300800 */
[----:B-1----:R-:W-:Y:S04]  /*136290*/  STL.64 [R1+0x770], R4 ;  /* 0x0007700401007387 */ /* 0x002fe80000100a00 */
[----:B------:R-:W-:Y:S04]  /*1362a0*/  STL.64 [R1+0x778], R6 ;  /* 0x0007780601007387 */ /* 0x000fe80000100a00 */
[----:B------:R-:W4:Y:S04]  /*1362b0*/  LDL.LU R51, [R1+0x5158] ;  /* 0x0051580001337983 */ /* 0x000f280000300800 */
[----:B------:R-:W-:Y:S01]  /*1362c0*/  STSM.16.M88.4 [R53], R16 ;  /* 0x0000001035007844 */ /* 0x000fe20000000200 */
[----:B------:R-:W-:-:S03]  /*1362d0*/  NOP ;  /* 0x0000000000007918 */ /* 0x000fc60000000000 */
[----:B------:R-:W0:Y:S01]  /*1362e0*/  LDS.128 R4, [R53] ;  /* 0x0000000035047984 */ /* 0x000e220000000c00 */
[----:B------:R-:W-:-:S03]  /*1362f0*/  LOP3.LUT R24, R40, 0xffff, RZ, 0xc0, !PT ;  /* 0x0000ffff28187812 */ /* 0x000fc600078ec0ff */
[----:B0-----:R-:W-:Y:S01]  /*136300*/  STL.64 [R1+0x760], R4 ;  /* 0x0007600401007387 */ /* 0x001fe20000100a00 */
[----:B------:R-:W-:-:S03]  /*136310*/  IMAD.MOV.U32 R35, RZ, RZ, R7 ;  /* 0x000000ffff237224 */ /* 0x000fc600078e0007 */
[----:B------:R-:W-:Y:S01]  /*136320*/  STL [R1+0x768], R6 ;  /* 0x0007680601007387 */ /* 0x000fe20000100800 */
[----:B------:R-:W-:-:S03]  /*136330*/  NOP ;  /* 0x0000000000007918 */ /* 0x000fc60000000000 */
[----:B------:R-:W4:Y:S04]  /*136340*/  LDL.LU R16, [R1+0x860] ;  /* 0x0008600001107983 */ /* 0x000f280000300800 */
[----:B------:R-:W4:Y:S04]  /*136350*/  LDL.LU R17, [R1+0x864] ;  /* 0x0008640001117983 */ /* 0x000f280000300800 */
[----:B------:R-:W-:Y:S04]  /*136360*/  STL.64 [R1+0x56f8], R34 ;  /* 0x0056f82201007387 */ /* 0x000fe80000100a00 */
[----:B------:R-:W4:Y:S01]  /*136370*/  LDL.LU R40, [R1+0x5668] ;  /* 0x0056680001287983 */ /* 0x000f220000300800 */
[----:B--2---:R-:W-:-:S03]  /*136380*/  PRMT R23, R41, 0x4210, R24 ;  /* 0x0000421029177816 */ /* 0x004fc60000000018 */
[----:B------:R-:W2:Y:S04]  /*136390*/  LDL.LU R41, [R1+0x86c] ;  /* 0x00086c0001297983 */ /* 0x000ea80000300800 */
[----:B------:R0:W-:Y:S01]  /*1363a0*/  STSM.16.M88.4 [R53], R20 ;  /* 0x0000001435007844 */ /* 0x0001e20000000200 */
[----:B------:R-:W-:-:S03]  /*1363b0*/  NOP ;  /* 0x0000000000007918 */ /* 0x000fc60000000000 */
[----:B------:R-:W1:Y:S04]  /*1363c0*/  LDS.128 R4, [R53] ;  /* 0x0000000035047984 */ /* 0x000e680000000c00 */
[----:B0-----:R-:W2:Y:S01]  /*1363d0*/  LDL.LU R20, [R1+0x820] ;  /* 0x0008200001147983 */ /* 0x001ea20000300800 */
[----:B------:R-:W-:Y:S01]  /*1363e0*/  PRMT R11, R42, 0x5210, R24 ;  /* 0x000052102a0b7816 */ /* 0x000fe20000000018 */
[----:B------:R-:W-:-:S04]  /*1363f0*/  NOP ;  /* 0x0000000000007918 */ /* 0x000fc80000000000 */
[----:B------:R-:W-:Y:S04]  /*136400*/  STSM.16.M88.4 [R53], R8 ;  /* 0x0000000835007844 */ /* 0x000fe80000000200 */
[----:B-1----:R-:W-:Y:S04]  /*136410*/  STL.64 [R1+0x750], R4 ;  /* 0x0007500401007387 */ /* 0x002fe80000100a00 */
[----:B------:R-:W-:Y:S01]  /*136420*/  STL.64 [R1+0x758], R6 ;  /* 0x0007580601007387 */ /* 0x000fe20000100a00 */
[----:B------:R-:W-:-:S03]  /*136430*/  NOP ;  /* 0x0000000000007918 */ /* 0x000fc60000000000 */
[----:B------:R-:W2:Y:S04]  /*136440*/  LDL.LU R21, [R1+0x824] ;  /* 0x0008240001157983 */ /* 0x000ea80000300800 */
[----:B------:R-:W2:Y:S04]  /*136450*/  LDL.LU R42, [R1+0x1bac] ;  /* 0x001bac00012a7983 */ /* 0x000ea80000300800 */
[----:B------:R-:W0:Y:S01]  /*136460*/  LDS.128 R4, [R53] ;  /* 0x0000000035047984 */ /* 0x000e220000000c00 */
[----:B---3--:R-:W-:-:S03]  /*136470*/  LOP3.LUT R24, R43, 0xffff, RZ, 0xc0, !PT ;  /* 0x0000ffff2b187812 */ /* 0x008fc600078ec0ff */
[----:B------:R-:W3:Y:S01]  /*136480*/  LDL.LU R43, [R1+0x1b98] ;  /* 0x001b9800012b7983 */ /* 0x000ee20000300800 */
[--C-:B----4-:R-:W-:Y:S01]  /*136490*/  PRMT R15, R61, 0x4210, R24.reuse ;  /* 0x000042103d0f7816 */ /* 0x110fe20000000018 */
[----:B------:R-:W-:Y:S02]  /*1364a0*/  NOP ;  /* 0x0000000000007918 */ /* 0x000fe40000000000 */
[----:B0-----:R-:W-:Y:S04]  /*1364b0*/  STL.64 [R1+0x740], R4 ;  /* 0x0007400401007387 */ /* 0x001fe80000100a00 */
[----:B------:R-:W-:Y:S04]  /*1364c0*/  STL [R1+0x74c], R7 ;  /* 0x00074c0701007387 */ /* 0x000fe80000100800 */
[----:B------:R-:W4:Y:S04]  /*1364d0*/  LDL.LU R60, [R1+0x5444] ;  /* 0x00544400013c7983 */ /* 0x000f280000300800 */
[----:B------:R-:W4:Y:S01]  /*1364e0*/  LDL.LU R61, [R1+0x5440] ;  /* 0x00544000013d7983 */ /* 0x000f220000300800 */
[----:B------:R-:W-:-:S02]  /*1364f0*/  PRMT R47, R47, 0x5210, R24 ;  /* 0x000052102f2f7816 */ /* 0x000fc40000000018 */
[----:B------:R-:W-:Y:S02]  /*136500*/  LOP3.LUT R24, R50, 0xffff, RZ, 0xc0, !PT ;  /* 0x0000ffff32187812 */ /* 0x000fe400078ec0ff */
[----:B------:R-:W4:Y:S01]  /*136510*/  LDL.LU R50, [R1+0x5174] ;  /* 0x0051740001327983 */ /* 0x000f220000300800 */
[----:B------:R-:W-:-:S03]  /*136520*/  LOP3.LUT R25, R51, 0xffff, RZ, 0xc0, !PT ;  /* 0x0000ffff33197812 */ /* 0x000fc600078ec0ff */
[----:B------:R-:W4:Y:S01]  /*136530*/  LDL.LU R51, [R1+0x516c] ;  /* 0x00516c0001337983 */ /* 0x000f220000300800 */
[----:B------:R-:W-:-:S03]  /*136540*/  IMAD.MOV.U32 R36, RZ, RZ, R6 ;  /* 0x000000ffff247224 */ /* 0x000fc600078e0006 */
[----:B------:R-:W-:Y:S01]  /*136550*/  STSM.16.M88.4 [R53], R12 ;  /* 0x0000000c35007844 */ /* 0x000fe20000000200 */
[----:B------:R-:W-:-:S03]  /*136560*/  NOP ;  /* 0x0000000000007918 */ /* 0x000fc60000000000 */
[----:B------:R-:W0:Y:S01]  /*136570*/  LDS.128 R4, [R53] ;  /* 0x0000000035047984 */ /* 0x000e220000000c00 */
[----:B------:R-:W-:-:S03]  /*136580*/  NOP ;  /* 0x0000000000007918 */ /* 0x000fc60000000000 */
[----:B------:R1:W-:Y:S04]  /*136590*/  STSM.16.M88.4 [R53], R44 ;  /* 0x0000002c35007844 */ /* 0x0003e80000000200 */
[----:B0-----:R-:W-:Y:S04]  /*1365a0*/  STL.64 [R1+0x730], R4 ;  /* 0x0007300401007387 */ /* 0x001fe80000100a00 */
[----:B------:R-:W-:Y:S01]  /*1365b0*/  STL.64 [R1+0x738], R6 ;  /* 0x0007380601007387 */ /* 0x000fe20000100a00 */
[----:B------:R-:W-:-:S03]  /*1365c0*/  NOP ;  /* 0x0000000000007918 */ /* 0x000fc60000000000 */
[----:B------:R-:W0:Y:S04]  /*1365d0*/  LDS.128 R4, [R53] ;  /* 0x0000000035047984 */ /* 0x000e280000000c00 */
[----:B-1----:R-:W4:Y:S04]  /*1365e0*/  LDL.LU R44, [R1+0x5680] ;  /* 0x00568000012c7983 */ /* 0x002f280000300800 */
[----:B------:R-:W4:Y:S04]  /*1365f0*/  LDL.LU R45, [R1+0x567c] ;  /* 0x00567c00012d7983 */ /* 0x000f280000300800 */
[----:B------:R-:W4:Y:S01]  /*136600*/  LDL.LU R46, [R1+0x5674] ;  /* 0x00567400012e7983 */ /* 0x000f220000300800 */
[----:B------:R-:W-:-:S03]  /*136610*/  PRMT R18, R40, 0x4210, R24 ;  /* 0x0000421028127816 */ /* 0x000fc60000000018 */
[----:B------:R-:W4:Y:S04]  /*136620*/  LDL.LU R47, [R1+0x5670] ;  /* 0x00567000012f7983 */ /* 0x000f280000300800 */
[----:B0-----:R-:W-:Y:S04]  /*136630*/  STL.64 [R1+0x690], R4 ;  /* 0x0006900401007387 */ /* 0x001fe80000100a00 */
[----:B------:R-:W-:Y:S04]  /*136640*/  STL [R1+0x69c], R7 ;  /* 0x00069c0701007387 */ /* 0x000fe80000100800 */
[----:B------:R-:W4:Y:S01]  /*136650*/  LDL.LU R40, [R1+0x1bbc] ;  /* 0x001bbc0001287983 */ /* 0x000f220000300800 */
[----:B------:R-:W-:Y:S01]  /*136660*/  IMAD.MOV.U32 R0, RZ, RZ, R6 ;  /* 0x000000ffff007224 */ /* 0x000fe200078e0006 */
[----:B------:R-:W-:Y:S01]  /*136670*/  NOP ;  /* 0x0000000000007918 */ /* 0x000fe20000000000 */
[----:B--2---:R-:W-:-:S02]  /*136680*/  PRMT R19, R41, 0x4210, R25 ;  /* 0x0000421029137816 */ /* 0x004fc40000000019 */
[----:B------:R-:W2:Y:S04]  /*136690*/  LDL.LU R41, [R1+0x1bb8] ;  /* 0x001bb80001297983 */ /* 0x000ea80000300800 */
[----:B------:R-:W-:Y:S01]  /*1366a0*/  STSM.16.M88.4 [R53], R16 ;  /* 0x0000001035007844 */ /* 0x000fe20000000200 */
[----:B------:R-:W-:-:S03]  /*1366b0*/  NOP ;  /* 0x0000000000007918 */ /* 0x000fc60000000000 */
[----:B------:R-:W0:Y:S01]  /*1366c0*/  LDS.128 R4, [R53] ;  /* 0x0000000035047984 */ /* 0x000e220000000c00 */
[----:B------:R-:W-:-:S03]  /*1366d0*/  PRMT R22, R42, 0x5210, R24 ;  /* 0x000052102a167816 */ /* 0x000fc60000000018 */
[----:B------:R-:W2:Y:S01]  /*1366e0*/  LDL.LU R42, [R1+0x1bc8] ;  /* 0x001bc800012a7983 */ /* 0x000ea20000300800 */
[----:B---3--:R-:W-:Y:S01]  /*1366f0*/  PRMT R23, R43, 0x5210, R25 ;  /* 0x000052102b177816 */ /* 0x008fe20000000019 */
[----:B------:R-:W-:Y:S02]  /*136700*/  NOP ;  /* 0x0000000000007918 */ /* 0x000fe40000000000 */
[----:B------:R-:W3:Y:S01]  /*136710*/  LDL.LU R43, [R1+0x1b9c] ;  /* 0x001b9c00012b7983 */ /* 0x000ee20000300800 */
[----:B0-----:R-:W-:-:S03]  /*136720*/  IMAD.MOV.U32 R3, RZ, RZ, R7 ;  /* 0x000000ffff037224 */ /* 0x001fc600078e0007 */
[----:B------:R-:W-:Y:S04]  /*136730*/  STL.64 [R1+0x5a0], R4 ;  /* 0x0005a00401007387 */ /* 0x000fe80000100a00 */
[----:B------:R-:W-:Y:S04]  /*136740*/  STL [R1+0x5a8], R6 ;  /* 0x0005a80601007387 */ /* 0x000fe80000100800 */
[----:B------:R-:W-:Y:S01]  /*136750*/  STL [R1+0x56c4], R3 ;  /* 0x0056c40301007387 */ /* 0x000fe20000100800 */
        /* <DEDUP_REMOVED lines=8> */
[----:B------:R-:W-:Y:S01]  /*1367e0*/  STSM.16.M88.4 [R53], R20 ;  /* 0x0000001435007844 */ /* 0x000fe20000000200 */
[----:B------:R-:W-:-:S03]  /*1367f0*/  NOP ;  /* 0x0000000000007918 */ /* 0x000fc60000000000 */
[----:B------:R-:W0:Y:S01]  /*136800*/  LDS.128 R4, [R53] ;  /* 0x0000000035047984 */ /* 0x000e220000000c00 */
[----:B------:R-:W-:-:S03]  /*136810*/  PRMT R24, R44, 0x4210, R28 ;  /* 0x000042102c187816 */ /* 0x000fc6000000001c */
        /* <DEDUP_REMOVED lines=8> */
[----:B0-----:R-:W-:Y:S04]  /*1368a0*/  STL [R1+0x460], R4 ;  /* 0x0004600401007387 */ /* 0x001fe80000100800 */
[----:B------:R0:W-:Y:S01]  /*1368b0*/  STL.64 [R1+0x468], R6 ;  /* 0x0004680601007387 */ /* 0x0001e20000100a00 */
[----:B------:R-:W-:-:S03]  /*1368c0*/  PRMT R28, R40, 0x5210, R28 ;  /* 0x00005210281c7816 */ /* 0x000fc6000000001c */
[----:B------:R-:W4:Y:S01]  /*1368d0*/  LDL.LU R40, [R1+0x1bdc] ;  /* 0x001bdc0001287983 */ /* 0x000f220000300800 */
[----:B--2---:R-:W-:-:S03]  /*1368e0*/  PRMT R29, R41, 0x5210, R29 ;  /* 0x00005210291d7816 */ /* 0x004fc6000000001d */
[----:B------:R-:W2:Y:S01]  /*1368f0*/  LDL.LU R41, [R1+0x1bcc] ;  /* 0x001bcc0001297983 */ /* 0x000ea20000300800 */
[----:B------:R-:W-:Y:S01]  /*136900*/  IMAD.MOV.U32 R3, RZ, RZ, R5 ;  /* 0x000000ffff037224 */ /* 0x000fe200078e0005 */
[----:B------:R-:W-:Y:S02]  /*136910*/  PRMT R30, R42, 0x5210, R30 ;  /* 0x000052102a1e7816 */ /* 0x000fe4000000001e */
[----:B------:R-:W2:Y:S01]  /*136920*/  LDL.LU R42, [R1+0x1bd8] ;  /* 0x001bd800012a7983 */ /* 0x000ea20000300800 */
[----:B---3--:R-:W-:-:S03]  /*136930*/  PRMT R31, R43, 0x5210, R31 ;  /* 0x000052102b1f7816 */ /* 0x008fc6000000001f */
[----:B------:R-:W3:Y:S04]  /*136940*/  LDL.LU R43, [R1+0x1ba8] ;  /* 0x001ba800012b7983 */ /* 0x000ee80000300800 */
[----:B------:R-:W3:Y:S04]  /*136950*/  LDL.LU R20, [R1+0x20] ;  /* 0x0000200001147983 */ /* 0x000ee80000300800 */
[----:B0-----:R-:W3:Y:S04]  /*136960*/  LDL.LU.64 R6, [R1+0x8a8] ;  /* 0x0008a80001067983 */ /* 0x001ee80000300a00 */
[----:B------:R-:W3:Y:S04]  /*136970*/  LDL.LU.64 R10, [R1+0x8a0] ;  /* 0x0008a000010a7983 */ /* 0x000ee80000300a00 */
[----:B------:R-:W3:Y:S04]  /*136980*/  LDL.LU R21, [R1+0x10] ;  /* 0x0000100001157983 */ /* 0x000ee80000300800 */
[----:B------:R-:W3:Y:S04]  /*136990*/  LDL.LU.64 R8, [R1+0x888] ;  /* 0x0008880001087983 */ /* 0x000ee80000300a00 */
[----:B------:R-:W3:Y:S04]  /*1369a0*/  LDL.LU.64 R14, [R1+0x880] ;  /* 0x00088000010e7983 */ /* 0x000ee80000300a00 */
[----:B------:R-:W3:Y:S04]  /*1369b0*/  LDL.LU.64 R12, [R1+0x8e8] ;  /* 0x0008e800010c7983 */ /* 0x000ee80000300a00 */
[----:B------:R-:W3:Y:S04]  /*1369c0*/  LDL.LU.64 R22, [R1+0x8e0] ;  /* 0x0008e00001167983 */ /* 0x000ee80000300a00 */
[----:B------:R-:W3:Y:S01]  /*1369d0*/  LDL.LU.64 R16, [R1+0x8c8] ;  /* 0x0008c80001107983 */ /* 0x000ee20000300a00 */
[----:B----4-:R-:W-:-:S02]  /*1369e0*/  LOP3.LUT R34, R60, 0xffff, RZ, 0xc0, !PT ;  /* 0x0000ffff3c227812 */ /* 0x010fc400078ec0ff */
[----:B------:R-:W-:Y:S02]  /*1369f0*/  LOP3.LUT R18, R61, 0xffff, RZ, 0xc0, !PT ;  /* 0x0000ffff3d127812 */ /* 0x000fe400078ec0ff */
[----:B------:R-:W4:Y:S01]  /*136a00*/  LDL.LU.64 R60, [R1+0x8c0] ;  /* 0x0008c000013c7983 */ /* 0x000f220000300a00 */
[----:B------:R-:W-:Y:S02]  /*136a10*/  LOP3.LUT R5, R50, 0xffff, RZ, 0xc0, !PT ;  /* 0x0000ffff32057812 */ /* 0x000fe400078ec0ff */
[----:B------:R-:W-:Y:S02]  /*136a20*/  LOP3.LUT R4, R51, 0xffff, RZ, 0xc0, !PT ;  /* 0x0000ffff33047812 */ /* 0x000fe400078ec0ff */
[----:B------:R-:W4:Y:S04]  /*136a30*/  LDL.LU.64 R50, [R1+0x900] ;  /* 0x0009000001327983 */ /* 0x000f280000300a00 */
[----:B------:R-:W4:Y:S04]  /*136a40*/  LDL.LU R19, [R1+0x24] ;  /* 0x0000240001137983 */ /* 0x000f280000300800 */
[----:B------:R-:W-:Y:S01]  /*136a50*/  STSM.16.M88.4 [R53], R24 ;  /* 0x0000001835007844 */ /* 0x000fe20000000200 */
[----:B------:R-:W-:-:S03]  /*136a60*/  NOP ;  /* 0x0000000000007918 */ /* 0x000fc60000000000 */
[----:B------:R-:W-:Y:S01]  /*136a70*/  LDS.128 R24, [R53] ;  /* 0x0000000035187984 */ /* 0x000fe20000000c00 */
[----:B------:R-:W-:-:S03]  /*136a80*/  NOP ;  /* 0x0000000000007918 */ /* 0x000fc60000000000 */
[----:B------:R-:W-:Y:S01]  /*136a90*/  STSM.16.M88.4 [R53], R28 ;  /* 0x0000001c35007844 */ /* 0x000fe20000000200 */
[----:B------:R-:W-:-:S03]  /*136aa0*/  NOP ;  /* 0x0000000000007918 */ /* 0x000fc60000000000 */
[----:B------:R-:W-:Y:S01]  /*136ab0*/  LDS.128 R28, [R53] ;  /* 0x00000000351c7984 */ /* 0x000fe20000000c00 */
[----:B------:R-:W-:Y:S02]  /*136ac0*/  LOP3.LUT P6, RZ, R37, 0x800000, RZ, 0xc0, !PT ;  /* 0x0080000025ff7812 */ /* 0x000fe400078cc0ff */
[----:B------:R-:W-:Y:S02]  /*136ad0*/  PRMT R44, R44, 0x4210, R34 ;  /* 0x000042102c2c7816 */ /* 0x000fe40000000022 */
[----:B------:R-:W-:Y:S02]  /*136ae0*/  PRMT R45, R45, 0x4210, R18 ;  /* 0x000042102d2d7816 */ /* 0x000fe40000000012 */
[----:B------:R-:W-:Y:S02]  /*136af0*/  PRMT R46, R46, 0x4210, R5 ;  /* 0x000042102e2e7816 */ /* 0x000fe40000000005 */
[----:B------:R-:W-:Y:S01]  /*136b00*/  PRMT R47, R47, 0x4210, R4 ;  /* 0x000042102f2f7816 */ /* 0x000fe20000000004 */
[----:B------:R-:W-:-:S04]  /*136b10*/  NOP ;  /* 0x0000000000007918 */ /* 0x000fc80000000000 */
[----:B------:R0:W-:Y:S02]  /*136b20*/  STSM.16.M88.4 [R53], R44 ;  /* 0x0000002c35007844 */ /* 0x0001e40000000200 */
[----:B0-----:R-:W-:Y:S02]  /*136b30*/  PRMT R44, R40, 0x5210, R34 ;  /* 0x00005210282c7816 */ /* 0x001fe40000000022 */
[----:B--2---:R-:W-:Y:S02]  /*136b40*/  PRMT R45, R41, 0x5210, R18 ;  /* 0x00005210292d7816 */ /* 0x004fe40000000012 */
[----:B------:R-:W-:Y:S02]  /*136b50*/  PRMT R46, R42, 0x5210, R5 ;  /* 0x000052102a2e7816 */ /* 0x000fe40000000005 */
[----:B---3--:R-:W-:Y:S01]  /*136b60*/  PRMT R47, R43, 0x5210, R4 ;  /* 0x000052102b2f7816 */ /* 0x008fe20000000004 */
[----:B------:R-:W-:Y:S01]  /*136b70*/  NOP ;  /* 0x0000000000007918 */ /* 0x000fe20000000000 */
[----:B------:R-:W-:Y:S01]  /*136b80*/  PRMT R4, R20, 0x7770, RZ ;  /* 0x0000777014047816 */ /* 0x000fe200000000ff */
[----:B------:R-:W0:Y:S01]  /*136b90*/  LDS.128 R40, [R53] ;  /* 0x0000000035287984 */ /* 0x000e220000000c00 */
[----:B------:R-:W-:-:S03]  /*136ba0*/  NOP ;  /* 0x0000000000007918 */ /* 0x000fc60000000000 */
[----:B------:R-:W-:Y:S01]  /*136bb0*/  STSM.16.M88.4 [R53], R44 ;  /* 0x0000002c35007844 */ /* 0x000fe20000000200 */
[----:B------:R-:W-:-:S03]  /*136bc0*/  NOP ;  /* 0x0000000000007918 */ /* 0x000fc60000000000 */
[----:B------:R1:W-:Y:S01]  /*136bd0*/  @P0 STG.E.U8 desc[UR4][R6.64], R4 ;  /* 0x0000000406000986 */ /* 0x0003e2000c101104 */
[----:B------:R-:W-:Y:S02]  /*136be0*/  LOP3.LUT P0, RZ, R32, 0x10000000, RZ, 0xc0, !PT ;  /* 0x1000000020ff7812 */ /* 0x000fe4000780c0ff */
[----:B-1----:R-:W-:-:S11]  /*136bf0*/  PRMT R4, R20, 0x7771, RZ ;  /* 0x0000777114047816 */ /* 0x002fd600000000ff */
[----:B------:R1:W-:Y:S02]  /*136c00*/  @P0 STG.E.U8 desc[UR4][R10.64], R4 ;  /* 0x000000040a000986 */ /* 0x0003e4000c101104 */
[----:B-1----:R-:W-:-:S05]  /*136c10*/  PRMT R4, R20, 0x7772, RZ ;  /* 0x0000777214047816 */ /* 0x002fca00000000ff */
[----:B------:R1:W-:Y:S02]  /*136c20*/  @P6 STG.E.U8 desc[UR4][R8.64], R4 ;  /* 0x0000000408006986 */ /* 0x0003e4000c101104 */
[----:B-1----:R-:W-:-:S05]  /*136c30*/  PRMT R4, R20, 0x7773, RZ ;  /* 0x0000777314047816 */ /* 0x002fca00000000ff */
[----:B------:R1:W-:Y:S02]  /*136c40*/  @P5 STG.E.U8 desc[UR4][R14.64], R4 ;  /* 0x000000040e005986 */ /* 0x0003e4000c101104 */
[----:B-1----:R-:W-:-:S05]  /*136c50*/  PRMT R4, R21, 0x7770, RZ ;  /* 0x0000777015047816 */ /* 0x002fca00000000ff */
[----:B------:R1:W-:Y:S01]  /*136c60*/  @P4 STG.E.U8 desc[UR4][R12.64], R4 ;  /* 0x000000040c004986 */ /* 0x0003e2000c101104 */
[----:B------:R-:W-:Y:S02]  /*136c70*/  LOP3.LUT P0, RZ, R32, 0x8000000, RZ, 0xc0, !PT ;  /* 0x0800000020ff7812 */ /* 0x000fe4000780c0ff */
[----:B-1----:R-:W-:-:S05]  /*136c80*/  PRMT R4, R21, 0x7771, RZ ;  /* 0x0000777115047816 */ /* 0x002fca00000000ff */
[----:B------:R1:W-:Y:S02]  /*136c90*/  @P3 STG.E.U8 desc[UR4][R22.64], R4 ;  /* 0x0000000416003986 */ /* 0x0003e4000c101104 */
[----:B-1----:R-:W-:-:S05]  /*136ca0*/  PRMT R4, R21, 0x7772, RZ ;  /* 0x0000777215047816 */ /* 0x002fca00000000ff */
[----:B------:R1:W-:Y:S04]  /*136cb0*/  @P2 STG.E.U8 desc[UR4][R16.64], R4 ;  /* 0x0000000410002986 */ /* 0x0003e8000c101104 */
[----:B0-----:R-:W-:Y:S01]  /*136cc0*/  STL.64 [R1+0x810], R40 ;  /* 0x0008102801007387 */ /* 0x001fe20000100a00 */
[----:B-1----:R-:W-:-:S03]  /*136cd0*/  PRMT R4, R21, 0x7773, RZ ;  /* 0x0000777315047816 */ /* 0x002fc600000000ff */
[----:B------:R0:W-:Y:S04]  /*136ce0*/  STL.64 [R1+0x818], R42 ;  /* 0x0008182a01007387 */ /* 0x0001e80000100a00 */
[----:B----4-:R1:W-:Y:S04]  /*136cf0*/  @P1 STG.E.U8 desc[UR4][R60.64], R4 ;  /* 0x000000043c001986 */ /* 0x0103e8000c101104 */
[----:B0-----:R-:W2:Y:S01]  /*136d00*/  LDL.LU.64 R42, [R1+0x5778] ;  /* 0x00577800012a7983 */ /* 0x001ea20000300a00 */
[----:B-1----:R-:W-:-:S03]  /*136d10*/  PRMT R4, R19, 0x7770, RZ ;  /* 0x0000777013047816 */ /* 0x002fc600000000ff */
[----:B------:R-:W3:Y:S04]  /*136d20*/  LDL.LU.64 R40, [R1+0x5770] ;  /* 0x0057700001287983 */ /* 0x000ee80000300a00 */
[----:B------:R-:W4:Y:S04]  /*136d30*/  LDL.LU.64 R46, [R1+0x5768] ;  /* 0x00576800012e7983 */ /* 0x000f280000300a00 */
[----:B------:R-:W2:Y:S04]  /*136d40*/  LDL.LU.64 R44, [R1+0x5760] ;  /* 0x00576000012c7983 */ /* 0x000ea80000300a00 */
[----:B------:R0:W-:Y:S04]  /*136d50*/  @P0 STG.E.U8 desc[UR4][R50.64], R4 ;  /* 0x0000000432000986 */ /* 0x0001e8000c101104 */
[----:B0-----:R-:W2:Y:S04]  /*136d60*/  LDL.LU.64 R50, [R1+0x928] ;  /* 0x0009280001327983 */ /* 0x001ea80000300a00 */
[----:B------:R-:W3:Y:S04]  /*136d70*/  LDL.LU.64 R12, [R1+0x920] ;  /* 0x00092000010c7983 */ /* 0x000ee80000300a00 */
[----:B------:R-:W3:Y:S04]  /*136d80*/  LDL.LU.64 R60, [R1+0x908] ;  /* 0x00090800013c7983 */ /* 0x000ee80000300a00 */
[----:B------:R-:W3:Y:S04]  /*136d90*/  LDL.LU.64 R22, [R1+0x940] ;  /* 0x0009400001167983 */ /* 0x000ee80000300a00 */
[----:B------:R-:W3:Y:S04]  /*136da0*/  LDL.LU.64 R16, [R1+0x960] ;  /* 0x0009600001107983 */ /* 0x000ee80000300a00 */
[----:B------:R-:W3:Y:S04]  /*136db0*/  LDL.LU.64 R20, [R1+0x948] ;  /* 0x0009480001147983 */ /* 0x000ee80000300a00 */
[----:B------:R-:W3:Y:S01]  /*136dc0*/  LDL.LU R4, [R1+0x14] ;  /* 0x0000140001047983 */ /* 0x000ee20000300800 */
[----:B------:R-:W-:-:S02]  /*136dd0*/  LOP3.LUT P3, RZ, R37, 0x40000000, RZ, 0xc0, !PT ;  /* 0x4000000025ff7812 */ /* 0x000fc4000786c0ff */
[----:B------:R-:W-:Y:S02]  /*136de0*/  PRMT R5, R19, 0x7771, RZ ;  /* 0x0000777113057816 */ /* 0x000fe400000000ff */
[----:B------:R-:W-:Y:S02]  /*136df0*/  LOP3.LUT P6, RZ, R38, 0x400, RZ, 0xc0, !PT ;  /* 0x0000040026ff7812 */ /* 0x000fe400078cc0ff */
[----:B------:R-:W-:-:S11]  /*136e00*/  LOP3.LUT R32, R32, 0xfff7ffff, RZ, 0xc0, !PT ;  /* 0xfff7ffff20207812 */ /* 0x000fd600078ec0ff */
[----:B------:R-:W-:Y:S02]  /*136e10*/  @P6 LOP3.LUT R32, R32, 0x80000, RZ, 0xfc, !PT ;  /* 0x0008000020206812 */ /* 0x000fe400078efcff */
[----:B------:R-:W-:Y:S02]  /*136e20*/  LOP3.LUT P6, RZ, R38, 0x200, RZ, 0xc0, !PT ;  /* 0x0000020026ff7812 */ /* 0x000fe400078cc0ff */
[----:B------:R-:W-:-:S11]  /*136e30*/  LOP3.LUT R32, R32, 0xffefffff, RZ, 0xc0, !PT ;  /* 0xffefffff20207812 */ /* 0x000fd600078ec0ff */
[----:B------:R-:W-:Y:S02]  /*136e40*/  @P6 LOP3.LUT R32, R32, 0x100000, RZ, 0xfc, !PT ;  /* 0x0010000020206812 */ /* 0x000fe400078efcff */
[----:B------:R-:W-:Y:S02]  /*136e50*/  LOP3.LUT P6, RZ, R38, 0x100, RZ, 0xc0, !PT ;  /* 0x0000010026ff7812 */ /* 0x000fe400078cc0ff */
[----:B------:R-:W-:-:S11]  /*136e60*/  LOP3.LUT R32, R32, 0xffdfffff, RZ, 0xc0, !PT ;  /* 0xffdfffff20207812 */ /* 0x000fd600078ec0ff */
[----:B------:R-:W-:Y:S02]  /*136e70*/  @P6 LOP3.LUT R32, R32, 0x200000, RZ, 0xfc, !PT ;  /* 0x0020000020206812 */ /* 0x000fe400078efcff */
[----:B------:R-:W-:Y:S02]  /*136e80*/  LOP3.LUT P6, RZ, R38, 0x80, RZ, 0xc0, !PT ;  /* 0x0000008026ff7812 */ /* 0x000fe400078cc0ff */
[----:B------:R-:W-:Y:S02]  /*136e90*/  LOP3.LUT R32, R32, 0xffbfffff, RZ, 0xc0, !PT ;  /* 0xffbfffff20207812 */ /* 0x000fe400078ec0ff */
[----:B------:R-:W-:-:S09]  /*136ea0*/  LOP3.LUT P2, RZ, R37, 0x80000000, RZ, 0xc0, !PT ;  /* 0x8000000025ff7812 */ /* 0x000fd2000784c0ff */
[----:B------:R-:W-:Y:S02]  /*136eb0*/  @P6 LOP3.LUT R32, R32, 0x400000, RZ, 0xfc, !PT ;  /* 0x0040000020206812 */ /* 0x000fe400078efcff */
[C---:B------:R-:W-:Y:S01]  /*136ec0*/  LOP3.LUT P6, RZ, R38.reuse, 0x40, RZ, 0xc0, !PT ;  /* 0x0000004026ff7812 */ /* 0x040fe200078cc0ff */
[----:B--2---:R0:W-:Y:S04]  /*136ed0*/  @P3 STG.E.U8 desc[UR4][R50.64], R5 ;  /* 0x0000000532003986 */ /* 0x0041e8000c101104 */
[----:B0-----:R-:W2:Y:S04]  /*136ee0*/  LDL.LU.64 R50, [R1+0x980] ;  /* 0x0009800001327983 */ /* 0x001ea80000300a00 */
[----:B------:R-:W4:Y:S04]  /*136ef0*/  LDL.LU R5, [R1+0x28] ;  /* 0x0000280001057983 */ /* 0x000f280000300800 */
[----:B------:R-:W4:Y:S01]  /*136f00*/  LDL.LU.64 R34, [R1+0x968] ;  /* 0x0009680001227983 */ /* 0x000f220000300a00 */
[----:B------:R-:W-:-:S02]  /*136f10*/  LOP3.LUT P1, RZ, R38, 0x1, RZ, 0xc0, !PT ;  /* 0x0000000126ff7812 */ /* 0x000fc4000782c0ff */
[----:B------:R-:W-:Y:S01]  /*136f20*/  LOP3.LUT R32, R32, 0xff7fffff, RZ, 0xc0, !PT ;  /* 0xff7fffff20207812 */ /* 0x000fe200078ec0ff */
[----:B------:R-:W4:Y:S01]  /*136f30*/  LDL.LU.64 R54, [R1+0x9a8] ;  /* 0x0009a80001367983 */ /* 0x000f220000300a00 */
[C---:B------:R-:W-:Y:S02]  /*136f40*/  PRMT R6, R19.reuse, 0x7772, RZ ;  /* 0x0000777213067816 */ /* 0x040fe400000000ff */
[----:B------:R-:W-:Y:S02]  /*136f50*/  @P6 LOP3.LUT R32, R32, 0x800000, RZ, 0xfc, !PT ;  /* 0x0080000020206812 */ /* 0x000fe400078efcff */
[----:B------:R-:W-:Y:S01]  /*136f60*/  LOP3.LUT P6, RZ, R38, 0x20, RZ, 0xc0, !PT ;  /* 0x0000002026ff7812 */ /* 0x000fe200078cc0ff */
[----:B---3--:R0:W-:Y:S01]  /*136f70*/  @P2 STG.E.U8 desc[UR4][R12.64], R6 ;  /* 0x000000060c002986 */ /* 0x0081e2000c101104 */
[----:B------:R-:W-:Y:S02]  /*136f80*/  LOP3.LUT R32, R32, 0xfeffffff, RZ, 0xc0, !PT ;  /* 0xfeffffff20207812 */ /* 0x000fe400078ec0ff */
[----:B0-----:R-:W-:-:S05]  /*136f90*/  PRMT R6, R19, 0x7773, RZ ;  /* 0x0000777313067816 */ /* 0x001fca00000000ff */
[----:B------:R0:W-:Y:S04]  /*136fa0*/  @P1 STG.E.U8 desc[UR4][R60.64], R6 ;  /* 0x000000063c001986 */ /* 0x0001e8000c101104 */
[----:B------:R-:W-:Y:S02]  /*136fb0*/  @P6 LOP3.LUT R32, R32, 0x1000000, RZ, 0xfc, !PT ;  /* 0x0100000020206812 */ /* 0x000fe400078efcff */
[C---:B------:R-:W-:Y:S01]  /*136fc0*/  LOP3.LUT P6, RZ, R38.reuse, 0x10, RZ, 0xc0, !PT ;  /* 0x0000001026ff7812 */ /* 0x040fe200078cc0ff */
[----:B0-----:R-:W3:Y:S01]  /*136fd0*/  LDL.LU.64 R6, [R1+0x9a0] ;  /* 0x0009a00001067983 */ /* 0x001ee20000300a00 */
[----:B------:R-:W-:Y:S02]  /*136fe0*/  LOP3.LUT P0, RZ, R38, 0x2, RZ, 0xc0, !PT ;  /* 0x0000000226ff7812 */ /* 0x000fe4000780c0ff */
[----:B------:R-:W-:Y:S01]  /*136ff0*/  LOP3.LUT R32, R32, 0xfdffffff, RZ, 0xc0, !PT ;  /* 0xfdffffff20207812 */ /* 0x000fe200078ec0ff */
[----:B------:R-:W3:Y:S08]  /*137000*/  LDL.LU.64 R10, [R1+0x988] ;  /* 0x00098800010a7983 */ /* 0x000ef00000300a00 */
[----:B------:R-:W-:Y:S01]  /*137010*/  @P6 LOP3.LUT R32, R32, 0x2000000, RZ, 0xfc, !PT ;  /* 0x0200000020206812 */ /* 0x000fe200078efcff */
[----:B------:R-:W3:Y:S01]  /*137020*/  LDL.LU R60, [R1+0x18] ;  /* 0x00001800013c7983 */ /* 0x000ee20000300800 */
[----:B------:R-:W-:-:S02]  /*137030*/  LOP3.LUT P6, RZ, R38, 0x8, RZ, 0xc0, !PT ;  /* 0x0000000826ff7812 */ /* 0x000fc400078cc0ff */
[----:B------:R-:W-:Y:S02]  /*137040*/  PRMT R8, R4, 0x7770, RZ ;  /* 0x0000777004087816 */ /* 0x000fe400000000ff */
[----:B------:R-:W-:-:S03]  /*137050*/  LOP3.LUT R32, R32, 0xfbffffff, RZ, 0xc0, !PT ;  /* 0xfbffffff20207812 */ /* 0x000fc600078ec0ff */
[----:B------:R0:W-:Y:S06]  /*137060*/  @P0 STG.E.U8 desc[UR4][R22.64], R8 ;  /* 0x0000000816000986 */ /* 0x0001ec000c101104 */
[----:B------:R-:W-:Y:S01]  /*137070*/  @P6 LOP3.LUT R32, R32, 0x4000000, RZ, 0xfc, !PT ;  /* 0x0400000020206812 */ /* 0x000fe200078efcff */
[----:B0-----:R-:W3:Y:S01]  /*137080*/  LDL.LU.64 R8, [R1+0x9c0] ;  /* 0x0009c00001087983 */ /* 0x001ee20000300a00 */
[----:B------:R-:W-:Y:S02]  /*137090*/  LOP3.LUT P6, RZ, R38, 0x4, RZ, 0xc0, !PT ;  /* 0x0000000426ff7812 */ /* 0x000fe400078cc0ff */
[----:B------:R-:W-:Y:S01]  /*1370a0*/  PRMT R12, R4, 0x7771, RZ ;  /* 0x00007771040c7816 */ /* 0x000fe200000000ff */
[----:B------:R-:W3:Y:S04]  /*1370b0*/  LDL.LU.64 R14, [R1+0x9e0] ;  /* 0x0009e000010e7983 */ /* 0x000ee80000300a00 */
[----:B------:R-:W3:Y:S06]  /*1370c0*/  LDL.LU R61, [R1+0x2c] ;  /* 0x00002c00013d7983 */ /* 0x000eec0000300800 */
[----:B------:R0:W-:Y:S01]  /*1370d0*/  @P6 STG.E.U8 desc[UR4][R16.64], R12 ;  /* 0x0000000c10006986 */ /* 0x0001e2000c101104 */
[----:B------:R-:W-:-:S03]  /*1370e0*/  LOP3.LUT P6, RZ, R32, 0x4000000, RZ, 0xc0, !PT ;  /* 0x0400000020ff7812 */ /* 0x000fc600078cc0ff */
[----:B0-----:R-:W3:Y:S04]  /*1370f0*/  LDL.LU.64 R12, [R1+0x9c8] ;  /* 0x0009c800010c7983 */ /* 0x001ee80000300a00 */
[----:B------:R-:W3:Y:S01]  /*137100*/  LDL.LU.64 R18, [R1+0x9e8] ;  /* 0x0009e80001127983 */ /* 0x000ee20000300a00 */
[----:B------:R-:W-:-:S03]  /*137110*/  PRMT R16, R4, 0x7772, RZ ;  /* 0x0000777204107816 */ /* 0x000fc600000000ff */
[----:B------:R-:W3:Y:S04]  /*137120*/  LDL.LU.64 R22, [R1+0xa00] ;  /* 0x000a000001167983 */ /* 0x000ee80000300a00 */
[----:B------:R0:W-:Y:S01]  /*137130*/  @P6 STG.E.U8 desc[UR4][R20.64], R16 ;  /* 0x0000001014006986 */ /* 0x0001e2000c101104 */
[----:B------:R-:W-:Y:S02]  /*137140*/  LOP3.LUT P6, RZ, R32, 0x2000000, RZ, 0xc0, !PT ;  /* 0x0200000020ff7812 */ /* 0x000fe400078cc0ff */
[----:B------:R-:W-:Y:S01]  /*137150*/  PRMT R4, R4, 0x7773, RZ ;  /* 0x0000777304047816 */ /* 0x000fe200000000ff */
[----:B0-----:R-:W3:Y:S04]  /*137160*/  LDL.LU.64 R16, [R1+0xa20] ;  /* 0x000a200001107983 */ /* 0x001ee80000300a00 */
[----:B------:R-:W3:Y:S06]  /*137170*/  LDL.LU.64 R20, [R1+0xa08] ;  /* 0x000a080001147983 */ /* 0x000eec0000300a00 */
[----:B--2---:R0:W-:Y:S04]  /*137180*/  @P6 STG.E.U8 desc[UR4][R50.64], R4 ;  /* 0x0000000432006986 */ /* 0x0041e8000c101104 */
[----:B0-----:R-:W2:Y:S01]  /*137190*/  LDL.LU.64 R50, [R1+0xa30] ;  /* 0x000a300001327983 */ /* 0x001ea20000300a00 */
[----:B------:R-:W-:-:S02]  /*1371a0*/  LOP3.LUT P6, RZ, R32, 0x1000000, RZ, 0xc0, !PT ;  /* 0x0100000020ff7812 */ /* 0x000fc400078cc0ff */
[----:B----4-:R-:W-:-:S11]  /*1371b0*/  PRMT R4, R5, 0x7770, RZ ;  /* 0x0000777005047816 */ /* 0x010fd600000000ff */
[----:B------:R0:W-:Y:S01]  /*1371c0*/  @P6 STG.E.U8 desc[UR4][R34.64], R4 ;  /* 0x0000000422006986 */ /* 0x0001e2000c101104 */
[----:B------:R-:W-:Y:S02]  /*1371d0*/  LOP3.LUT P6, RZ, R32, 0x800000, RZ, 0xc0, !PT ;  /* 0x0080000020ff7812 */ /* 0x000fe400078cc0ff */
[----:B0-----:R-:W-:-:S11]  /*1371e0*/  PRMT R4, R5, 0x7771, RZ ;  /* 0x0000777105047816 */ /* 0x001fd600000000ff */
[----:B------:R0:W-:Y:S01]  /*1371f0*/  @P6 STG.E.U8 desc[UR4][R54.64], R4 ;  /* 0x0000000436006986 */ /* 0x0001e2000c101104 */
[----:B------:R-:W-:Y:S02]  /*137200*/  LOP3.LUT P6, RZ, R32, 0x400000, RZ, 0xc0, !PT ;  /* 0x0040000020ff7812 */ /* 0x000fe400078cc0ff */
[----:B0-----:R-:W-:-:S11]  /*137210*/  PRMT R4, R5, 0x7772, RZ ;  /* 0x0000777205047816 */ /* 0x001fd600000000ff */
[----:B---3--:R0:W-:Y:S01]  /*137220*/  @P6 STG.E.U8 desc[UR4][R6.64], R4 ;  /* 0x0000000406006986 */ /* 0x0081e2000c101104 */
[----:B------:R-:W-:Y:S02]  /*137230*/  LOP3.LUT P6, RZ, R32, 0x200000, RZ, 0xc0, !PT ;  /* 0x0020000020ff7812 */ /* 0x000fe400078cc0ff */
[----:B0-----:R-:W-:-:S11]  /*137240*/  PRMT R4, R5, 0x7773, RZ ;  /* 0x0000777305047816 */ /* 0x001fd600000000ff */
[----:B------:R0:W-:Y:S01]  /*137250*/  @P6 STG.E.U8 desc[UR4][R10.64], R4 ;  /* 0x000000040a006986 */ /* 0x0001e2000c101104 */
[----:B------:R-:W-:Y:S02]  /*137260*/  LOP3.LUT P6, RZ, R32, 0x100000, RZ, 0xc0, !PT ;  /* 0x0010000020ff7812 */ /* 0x000fe400078cc0ff */
[----:B0-----:R-:W-:-:S11]  /*137270*/  PRMT R4, R60, 0x7770, RZ ;  /* 0x000077703c047816 */ /* 0x001fd600000000ff */
[----:B------:R0:W-:Y:S01]  /*137280*/  @P6 STG.E.U8 desc[UR4][R8.64], R4 ;  /* 0x0000000408006986 */ /* 0x0001e2000c101104 */
[----:B------:R-:W-:Y:S02]  /*137290*/  LOP3.LUT P6, RZ, R32, 0x80000, RZ, 0xc0, !PT ;  /* 0x0008000020ff7812 */ /* 0x000fe400078cc0ff */
[C---:B------:R-:W-:Y:S02]  /*1372a0*/  LOP3.LUT P5, RZ, R38.reuse, 0x800, RZ, 0xc0, !PT ;  /* 0x0000080026ff7812 */ /* 0x040fe400078ac0ff */
[----:B------:R-:W-:Y:S02]  /*1372b0*/  LOP3.LUT P4, RZ, R38, 0x1000, RZ, 0xc0, !PT ;  /* 0x0000100026ff7812 */ /* 0x000fe4000788c0ff */
[----:B0-----:R-:W-:-:S07]  /*1372c0*/  PRMT R4, R60, 0x7771, RZ ;  /* 0x000077713c047816 */ /* 0x001fce00000000ff */
[----:B------:R0:W-:Y:S01]  /*1372d0*/  @P6 STG.E.U8 desc[UR4][R14.64], R4 ;  /* 0x000000040e006986 */ /* 0x0001e2000c101104 */
[----:B------:R-:W-:Y:S02]  /*1372e0*/  LOP3.LUT P3, RZ, R38, 0x2000, RZ, 0xc0, !PT ;  /* 0x0000200026ff7812 */ /* 0x000fe4000786c0ff */
[----:B0-----:R-:W-:-:S05]  /*1372f0*/  PRMT R4, R60, 0x7772, RZ ;  /* 0x000077723c047816 */ /* 0x001fca00000000ff */
        /* <DEDUP_REMOVED lines=9> */
[----:B------:R0:W-:Y:S02]  /*137390*/  @P2 STG.E.U8 desc[UR4][R16.64], R4 ;  /* 0x0000000410002986 */ /* 0x0001e4000c101104 */
[----:B0-----:R-:W-:-:S05]  /*1373a0*/  PRMT R4, R61, 0x7772, RZ ;  /* 0x000077723d047816 */ /* 0x001fca00000000ff */
[----:B------:R0:W-:Y:S02]  /*1373b0*/  @P1 STG.E.U8 desc[UR4][R20.64], R4 ;  /* 0x0000000414001986 */ /* 0x0001e4000c101104 */
[----:B0-----:R-:W-:Y:S02]  /*1373c0*/  PRMT R4, R61, 0x7773, RZ ;  /* 0x000077733d047816 */ /* 0x001fe400000000ff */
[----:B------:R-:W3:Y:S04]  /*1373d0*/  LDL.LU.64 R60, [R1+0xa28] ;  /* 0x000a2800013c7983 */ /* 0x000ee80000300a00 */
[----:B--2---:R0:W-:Y:S04]  /*1373e0*/  @P0 STG.E.U8 desc[UR4][R50.64], R4 ;  /* 0x0000000432000986 */ /* 0x0041e8000c101104 */
[----:B0-----:R-:W2:Y:S04]  /*1373f0*/  LDL.LU.64 R50, [R1+0xa58] ;  /* 0x000a580001327983 */ /* 0x001ea80000300a00 */
[----:B------:R-:W4:Y:S04]  /*137400*/  LDL.LU.64 R12, [R1+0xa50] ;  /* 0x000a5000010c7983 */ /* 0x000f280000300a00 */
[----:B------:R-:W2:Y:S04]  /*137410*/  LDL.LU R19, [R1+0x1c] ;  /* 0x00001c0001137983 */ /* 0x000ea80000300800 */
[----:B------:R-:W3:Y:S04]  /*137420*/  LDL.LU.64 R22, [R1+0xa38] ;  /* 0x000a380001167983 */ /* 0x000ee80000300a00 */
[----:B------:R-:W4:Y:S04]  /*137430*/  LDL.LU.64 R16, [R1+0xa70] ;  /* 0x000a700001107983 */ /* 0x000f280000300a00 */
[----:B------:R-:W4:Y:S04]  /*137440*/  LDL.LU.64 R20, [R1+0xa90] ;  /* 0x000a900001147983 */ /* 0x000f280000300a00 */
[----:B------:R-:W4:Y:S01]  /*137450*/  LDL.LU R18, [R1] ;  /* 0x0000000001127983 */ /* 0x000f220000300800 */
[----:B------:R-:W-:-:S02]  /*137460*/  LOP3.LUT P6, RZ, R38, 0x20000000, RZ, 0xc0, !PT ;  /* 0x2000000026ff7812 */ /* 0x000fc400078cc0ff */
[----:B------:R-:W-:Y:S02]  /*137470*/  LOP3.LUT R32, R32, 0xfffff7ff, RZ, 0xc0, !PT ;  /* 0xfffff7ff20207812 */ /* 0x000fe400078ec0ff */
[----:B------:R-:W-:-:S09]  /*137480*/  LOP3.LUT P3, RZ, R38, 0x20000, RZ, 0xc0, !PT ;  /* 0x0002000026ff7812 */ /* 0x000fd2000786c0ff */
[----:B------:R-:W-:Y:S02]  /*137490*/  @P6 LOP3.LUT R32, R32, 0x800, RZ, 0xfc, !PT ;  /* 0x0000080020206812 */ /* 0x000fe400078efcff */
[----:B------:R-:W-:Y:S02]  /*1374a0*/  LOP3.LUT P6, RZ, R38, 0x10000000, RZ, 0xc0, !PT ;  /* 0x1000000026ff7812 */ /* 0x000fe400078cc0ff */
[----:B------:R-:W-:Y:S02]  /*1374b0*/  LOP3.LUT R32, R32, 0xffffefff, RZ, 0xc0, !PT ;  /* 0xffffefff20207812 */ /* 0x000fe400078ec0ff */
[----:B------:R-:W-:-:S09]  /*1374c0*/  LOP3.LUT P2, RZ, R38, 0x40000, RZ, 0xc0, !PT ;  /* 0x0004000026ff7812 */ /* 0x000fd2000784c0ff */
        /* <DEDUP_REMOVED lines=22> */
[----:B--2---:R-:W-:-:S05]  /*137630*/  PRMT R4, R19, 0x7770, RZ ;  /* 0x0000777013047816 */ /* 0x004fca00000000ff */
[----:B---3--:R0:W-:Y:S04]  /*137640*/  @P3 STG.E.U8 desc[UR4][R60.64], R4 ;  /* 0x000000043c003986 */ /* 0x0081e8000c101104 */
[----:B0-----:R-:W2:Y:S01]  /*137650*/  LDL.LU.64 R60, [R1+0xa78] ;  /* 0x000a7800013c7983 */ /* 0x001ea20000300a00 */
[----:B------:R-:W-:-:S05]  /*137660*/  PRMT R4, R19, 0x7771, RZ ;  /* 0x0000777113047816 */ /* 0x000fca00000000ff */
[----:B------:R0:W-:Y:S04]  /*137670*/  @P2 STG.E.U8 desc[UR4][R50.64], R4 ;  /* 0x0000000432002986 */ /* 0x0001e8000c101104 */
[----:B0-----:R-:W3:Y:S04]  /*137680*/  LDL.LU.64 R50, [R1+0xab0] ;  /* 0x000ab00001327983 */ /* 0x001ee80000300a00 */
[----:B------:R-:W3:Y:S04]  /*137690*/  LDL.LU.64 R34, [R1+0xa98] ;  /* 0x000a980001227983 */ /* 0x000ee80000300a00 */
[----:B------:R-:W3:Y:S01]  /*1376a0*/  LDL.LU.64 R54, [R1+0xac8] ;  /* 0x000ac80001367983 */ /* 0x000ee20000300a00 */
[----:B------:R-:W-:-:S03]  /*1376b0*/  PRMT R4, R19, 0x7772, RZ ;  /* 0x0000777213047816 */ /* 0x000fc600000000ff */
[----:B------:R-:W3:Y:S04]  /*1376c0*/  LDL.LU.64 R10, [R1+0xac0] ;  /* 0x000ac000010a7983 */ /* 0x000ee80000300a00 */
[----:B----4-:R0:W-:Y:S02]  /*1376d0*/  @P1 STG.E.U8 desc[UR4][R12.64], R4 ;  /* 0x000000040c001986 */ /* 0x0101e4000c101104 */
[----:B0-----:R-:W-:Y:S02]  /*1376e0*/  PRMT R4, R19, 0x7773, RZ ;  /* 0x0000777313047816 */ /* 0x001fe400000000ff */
[----:B------:R-:W4:Y:S04]  /*1376f0*/  LDL.LU R19, [R1+0x4] ;  /* 0x0000040001137983 */ /* 0x000f280000300800 */
[----:B------:R0:W-:Y:S04]  /*137700*/  @P0 STG.E.U8 desc[UR4][R22.64], R4 ;  /* 0x0000000416000986 */ /* 0x0001e8000c101104 */
[----:B0-----:R-:W4:Y:S04]  /*137710*/  LDL.LU.64 R4, [R1+0xab8] ;  /* 0x000ab80001047983 */ /* 0x001f280000300a00 */
[----:B------:R-:W4:Y:S04]  /*137720*/  LDL.LU.64 R8, [R1+0xae0] ;  /* 0x000ae00001087983 */ /* 0x000f280000300a00 */
[----:B------:R-:W4:Y:S01]  /*137730*/  LDL.LU.64 R14, [R1+0xaf0] ;  /* 0x000af000010e7983 */ /* 0x000f220000300a00 */
[----:B------:R-:W-:-:S03]  /*137740*/  PRMT R6, R18, 0x7770, RZ ;  /* 0x0000777012067816 */ /* 0x000fc600000000ff */
[----:B------:R-:W4:Y:S04]  /*137750*/  LDL.LU.64 R12, [R1+0xae8] ;  /* 0x000ae800010c7983 */ /* 0x000f280000300a00 */
[----:B------:R0:W-:Y:S01]  /*137760*/  @P6 STG.E.U8 desc[UR4][R16.64], R6 ;  /* 0x0000000610006986 */ /* 0x0001e2000c101104 */
[----:B------:R-:W-:-:S03]  /*137770*/  LOP3.LUT P6, RZ, R32, 0x40000, RZ, 0xc0, !PT ;  /* 0x0004000020ff7812 */ /* 0x000fc600078cc0ff */
[----:B------:R-:W4:Y:S01]  /*137780*/  LDL.LU.64 R22, [R1+0xb00] ;  /* 0x000b000001167983 */ /* 0x000f220000300a00 */
[----:B0-----:R-:W-:-:S03]  /*137790*/  PRMT R6, R18, 0x7771, RZ ;  /* 0x0000777112067816 */ /* 0x001fc600000000ff */
[----:B------:R-:W4:Y:S06]  /*1377a0*/  LDL.LU.64 R16, [R1+0xaf8] ;  /* 0x000af80001107983 */ /* 0x000f2c0000300a00 */
[----:B------:R0:W-:Y:S04]  /*1377b0*/  @P6 STG.E.U8 desc[UR4][R20.64], R6 ;  /* 0x0000000614006986 */ /* 0x0001e8000c101104 */
[----:B0-----:R-:W4:Y:S01]  /*1377c0*/  LDL.LU.64 R20, [R1+0xb18] ;  /* 0x000b180001147983 */ /* 0x001f220000300a00 */
[----:B------:R-:W-:-:S02]  /*1377d0*/  LOP3.LUT P6, RZ, R32, 0x20000, RZ, 0xc0, !PT ;  /* 0x0002000020ff7812 */ /* 0x000fc400078cc0ff */
[----:B------:R-:W-:Y:S02]  /*1377e0*/  PRMT R6, R18, 0x7772, RZ ;  /* 0x0000777212067816 */ /* 0x000fe400000000ff */
[C---:B------:R-:W-:Y:S02]  /*1377f0*/  LOP3.LUT P5, RZ, R38.reuse, 0x40000000, RZ, 0xc0, !PT ;  /* 0x4000000026ff7812 */ /* 0x040fe400078ac0ff */
[----:B------:R-:W-:Y:S02]  /*137800*/  LOP3.LUT P4, RZ, R38, 0x80000000, RZ, 0xc0, !PT ;  /* 0x8000000026ff7812 */ /* 0x000fe4000788c0ff */
[C---:B------:R-:W-:Y:S02]  /*137810*/  LOP3.LUT P3, RZ, R39.reuse, 0x1, RZ, 0xc0, !PT ;  /* 0x0000000127ff7812 */ /* 0x040fe4000786c0ff */
[C---:B------:R-:W-:Y:S02]  /*137820*/  LOP3.LUT P2, RZ, R39.reuse, 0x2, RZ, 0xc0, !PT ;  /* 0x0000000227ff7812 */ /* 0x040fe4000784c0ff */
[----:B------:R-:W-:Y:S01]  /*137830*/  LOP3.LUT P1, RZ, R39, 0x4, RZ, 0xc0, !PT ;  /* 0x0000000427ff7812 */ /* 0x000fe2000782c0ff */
[----:B--2---:R0:W-:Y:S01]  /*137840*/  @P6 STG.E.U8 desc[UR4][R60.64], R6 ;  /* 0x000000063c006986 */ /* 0x0041e2000c101104 */
[----:B------:R-:W-:-:S03]  /*137850*/  LOP3.LUT P6, RZ, R32, 0x10000, RZ, 0xc0, !PT ;  /* 0x0001000020ff7812 */ /* 0x000fc600078cc0ff */
[----:B0-----:R-:W2:Y:S01]  /*137860*/  LDL.LU.64 R60, [R1+0xb10] ;  /* 0x000b1000013c7983 */ /* 0x001ea20000300a00 */
[----:B------:R-:W-:-:S09]  /*137870*/  PRMT R6, R18, 0x7773, RZ ;  /* 0x0000777312067816 */ /* 0x000fd200000000ff */
[----:B---3--:R0:W-:Y:S01]  /*137880*/  @P6 STG.E.U8 desc[UR4][R50.64], R6 ;  /* 0x0000000632006986 */ /* 0x0081e2000c101104 */
[----:B------:R-:W-:Y:S02]  /*137890*/  LOP3.LUT P6, RZ, R32, 0x8000, RZ, 0xc0, !PT ;  /* 0x0000800020ff7812 */ /* 0x000fe400078cc0ff */
[----:B0-----:R-:W-:Y:S01]  /*1378a0*/  PRMT R6, R56, 0x7770, RZ ;  /* 0x0000777038067816 */ /* 0x001fe200000000ff */
[----:B------:R-:W3:Y:S10]  /*1378b0*/  LDL.LU.64 R50, [R1+0x5758] ;  /* 0x0057580001327983 */ /* 0x000ef40000300a00 */
[----:B------:R0:W-:Y:S01]  /*1378c0*/  @P6 STG.E.U8 desc[UR4][R34.64], R6 ;  /* 0x0000000622006986 */ /* 0x0001e2000c101104 */
[----:B------:R-:W-:-:S02]  /*1378d0*/  LOP3.LUT P6, RZ, R32, 0x4000, RZ, 0xc0, !PT ;  /* 0x0000400020ff7812 */ /* 0x000fc400078cc0ff */
[----:B0-----:R-:W-:-:S11]  /*1378e0*/  PRMT R6, R56, 0x7771, RZ ;  /* 0x0000777138067816 */ /* 0x001fd600000000ff */
[----:B------:R0:W-:Y:S01]  /*1378f0*/  @P6 STG.E.U8 desc[UR4][R54.64], R6 ;  /* 0x0000000636006986 */ /* 0x0001e2000c101104 */
[----:B------:R-:W-:Y:S02]  /*137900*/  LOP3.LUT P6, RZ, R32, 0x2000, RZ, 0xc0, !PT ;  /* 0x0000200020ff7812 */ /* 0x000fe400078cc0ff */
[----:B0-----:R-:W-:-:S11]  /*137910*/  PRMT R6, R56, 0x7772, RZ ;  /* 0x0000777238067816 */ /* 0x001fd600000000ff */
[----:B------:R-:W-:Y:S01]  /*137920*/  @P6 STG.E.U8 desc[UR4][R10.64], R6 ;  /* 0x000000060a006986 */ /* 0x000fe2000c101104 */
[----:B------:R-:W-:Y:S02]  /*137930*/  LOP3.LUT P6, RZ, R32, 0x1000, RZ, 0xc0, !PT ;  /* 0x0000100020ff7812 */ /* 0x000fe400078cc0ff */
[----:B------:R-:W-:-:S11]  /*137940*/  PRMT R56, R56, 0x7773, RZ ;  /* 0x0000777338387816 */ /* 0x000fd600000000ff */
[----:B----4-:R0:W-:Y:S01]  /*137950*/  @P6 STG.E.U8 desc[UR4][R4.64], R56 ;  /* 0x0000003804006986 */ /* 0x0101e2000c101104 */
[----:B------:R-:W-:Y:S02]  /*137960*/  LOP3.LUT P6, RZ, R32, 0x800, RZ, 0xc0, !PT ;  /* 0x0000080020ff7812 */ /* 0x000fe400078cc0ff */
[----:B0-----:R-:W-:-:S11]  /*137970*/  PRMT R56, R19, 0x7770, RZ ;  /* 0x0000777013387816 */ /* 0x001fd600000000ff */
[----:B------:R0:W-:Y:S02]  /*137980*/  @P6 STG.E.U8 desc[UR4][R8.64], R56 ;  /* 0x0000003808006986 */ /* 0x0001e4000c101104 */
[----:B0-----:R-:W-:-:S05]  /*137990*/  PRMT R56, R19, 0x7771, RZ ;  /* 0x0000777113387816 */ /* 0x001fca00000000ff */
        /* <DEDUP_REMOVED lines=8> */
[----:B------:R0:W-:Y:S04]  /*137a20*/  @P1 STG.E.U8 desc[UR4][R20.64], R56 ;  /* 0x0000003814001986 */ /* 0x0001e8000c101104 */
[----:B0-----:R-:W4:Y:S01]  /*137a30*/  LDL.LU.64 R20, [R1+0xb08] ;  /* 0x000b080001147983 */ /* 0x001f220000300a00 */
[----:B------:R-:W-:Y:S02]  /*137a40*/  LOP3.LUT P0, RZ, R39, 0x8, RZ, 0xc0, !PT ;  /* 0x0000000827ff7812 */ /* 0x000fe4000780c0ff */
[----:B------:R-:W-:Y:S02]  /*137a50*/  PRMT R56, R57, 0x7772, RZ ;  /* 0x0000777239387816 */ /* 0x000fe400000000ff */
[----:B------:R-:W-:Y:S02]  /*137a60*/  LOP3.LUT P3, RZ, R39, 0x10, RZ, 0xc0, !PT ;  /* 0x0000001027ff7812 */ /* 0x000fe4000786c0ff */
[----:B------:R-:W-:-:S07]  /*137a70*/  PRMT R57, R57, 0x7773, RZ ;  /* 0x0000777339397816 */ /* 0x000fce00000000ff */
[----:B--2---:R0:W-:Y:S04]  /*137a80*/  @P0 STG.E.U8 desc[UR4][R60.64], R56 ;  /* 0x000000383c000986 */ /* 0x0041e8000c101104 */
[----:B0-----:R-:W2:Y:S04]  /*137a90*/  LDL.LU.64 R60, [R1+0xb20] ;  /* 0x000b2000013c7983 */ /* 0x001ea80000300a00 */
[----:B------:R-:W2:Y:S04]  /*137aa0*/  LDL.LU.64 R14, [R1+0xb30] ;  /* 0x000b3000010e7983 */ /* 0x000ea80000300a00 */
[----:B------:R-:W2:Y:S04]  /*137ab0*/  LDL.LU.64 R12, [R1+0xb28] ;  /* 0x000b2800010c7983 */ /* 0x000ea80000300a00 */
[----:B------:R-:W2:Y:S04]  /*137ac0*/  LDL.LU R18, [R1+0x8] ;  /* 0x0000080001127983 */ /* 0x000ea80000300800 */
[----:B------:R-:W3:Y:S04]  /*137ad0*/  LDL.LU.64 R22, [R1+0xb38] ;  /* 0x000b380001167983 */ /* 0x000ee80000300a00 */
[----:B------:R-:W3:Y:S01]  /*137ae0*/  LDL.LU.64 R16, [R1+0xb40] ;  /* 0x000b400001107983 */ /* 0x000ee20000300a00 */
[----:B------:R-:W-:-:S03]  /*137af0*/  LOP3.LUT P6, RZ, R39, 0x10000, RZ, 0xc0, !PT ;  /* 0x0001000027ff7812 */ /* 0x000fc600078cc0ff */
[----:B----4-:R0:W-:Y:S04]  /*137b00*/  @P3 STG.E.U8 desc[UR4][R20.64], R57 ;  /* 0x0000003914003986 */ /* 0x0101e8000c101104 */
[----:B0-----:R-:W4:Y:S01]  /*137b10*/  LDL.LU.64 R20, [R1+0xb50] ;  /* 0x000b500001147983 */ /* 0x001f220000300a00 */
[----:B------:R-:W-:-:S05]  /*137b20*/  LOP3.LUT R32, R32, 0xfffffff7, RZ, 0xc0, !PT ;  /* 0xfffffff720207812 */ /* 0x000fca00078ec0ff */
[----:B------:R-:W-:Y:S02]  /*137b30*/  @P6 LOP3.LUT R32, R32, 0x8, RZ, 0xfc, !PT ;  /* 0x0000000820206812 */ /* 0x000fe400078efcff */
[----:B------:R-:W-:Y:S02]  /*137b40*/  LOP3.LUT P6, RZ, R39, 0x8000, RZ, 0xc0, !PT ;  /* 0x0000800027ff7812 */ /* 0x000fe400078cc0ff */
[----:B------:R-:W-:-:S11]  /*137b50*/  LOP3.LUT R32, R32, 0xffffffef, RZ, 0xc0, !PT ;  /* 0xffffffef20207812 */ /* 0x000fd600078ec0ff */
[----:B------:R-:W-:Y:S02]  /*137b60*/  @P6 LOP3.LUT R32, R32, 0x10, RZ, 0xfc, !PT ;  /* 0x0000001020206812 */ /* 0x000fe400078efcff */
[C---:B------:R-:W-:Y:S02]  /*137b70*/  LOP3.LUT P6, RZ, R39.reuse, 0x4000, RZ, 0xc0, !PT ;  /* 0x0000400027ff7812 */ /* 0x040fe400078cc0ff */
        /* <DEDUP_REMOVED lines=14> */
[----:B------:R0:W-:Y:S04]  /*137c60*/  @P2 STG.E.U8 desc[UR4][R60.64], R56 ;  /* 0x000000383c002986 */ /* 0x0001e8000c101104 */
[----:B0-----:R-:W2:Y:S04]  /*137c70*/  LDL.LU.64 R60, [R1+0xb48] ;  /* 0x000b4800013c7983 */ /* 0x001ea80000300a00 */
[----:B------:R-:W2:Y:S04]  /*137c80*/  LDL.LU.64 R34, [R1+0xb60] ;  /* 0x000b600001227983 */ /* 0x000ea80000300a00 */
[----:B------:R-:W2:Y:S04]  /*137c90*/  LDL.LU R19, [R1+0xc] ;  /* 0x00000c0001137983 */ /* 0x000ea80000300800 */
[----:B------:R-:W2:Y:S01]  /*137ca0*/  LDL.LU.64 R54, [R1+0xb58] ;  /* 0x000b580001367983 */ /* 0x000ea20000300a00 */
[----:B------:R-:W-:-:S03]  /*137cb0*/  LOP3.LUT R32, R32, 0xfffffdff, RZ, 0xc0, !PT ;  /* 0xfffffdff20207812 */ /* 0x000fc600078ec0ff */
[----:B------:R-:W2:Y:S01]  /*137cc0*/  LDL.LU.64 R6, [R1+0xb78] ;  /* 0x000b780001067983 */ /* 0x000ea20000300a00 */
[----:B------:R-:W-:Y:S02]  /*137cd0*/  @P6 LOP3.LUT R32, R32, 0x200, RZ, 0xfc, !PT ;  /* 0x0000020020206812 */ /* 0x000fe400078efcff */
[C---:B------:R-:W-:Y:S01]  /*137ce0*/  LOP3.LUT P6, RZ, R39.reuse, 0x200, RZ, 0xc0, !PT ;  /* 0x0000020027ff7812 */ /* 0x040fe200078cc0ff */
[----:B------:R-:W2:Y:S01]  /*137cf0*/  LDL.LU.64 R10, [R1+0xb70] ;  /* 0x000b7000010a7983 */ /* 0x000ea20000300a00 */
[C---:B------:R-:W-:Y:S02]  /*137d00*/  LOP3.LUT P1, RZ, R39.reuse, 0x40, RZ, 0xc0, !PT ;  /* 0x0000004027ff7812 */ /* 0x040fe4000782c0ff */
[----:B------:R-:W-:Y:S01]  /*137d10*/  LOP3.LUT P0, RZ, R39, 0x80, RZ, 0xc0, !PT ;  /* 0x0000008027ff7812 */ /* 0x000fe2000780c0ff */
[----:B------:R-:W2:Y:S01]  /*137d20*/  LDL.LU.64 R4, [R1+0xb68] ;  /* 0x000b680001047983 */ /* 0x000ea20000300a00 */
[----:B------:R-:W-:Y:S02]  /*137d30*/  LOP3.LUT R32, R32, 0xfffffbff, RZ, 0xc0, !PT ;  /* 0xfffffbff20207812 */ /* 0x000fe400078ec0ff */
[----:B------:R-:W-:Y:S01]  /*137d40*/  PRMT R56, R18, 0x7771, RZ ;  /* 0x0000777112387816 */ /* 0x000fe200000000ff */
[----:B------:R-:W2:Y:S04]  /*137d50*/  LDL.LU.64 R8, [R1+0xb80] ;  /* 0x000b800001087983 */ /* 0x000ea80000300a00 */
[----:B------:R-:W-:-:S02]  /*137d60*/  @P6 LOP3.LUT R32, R32, 0x400, RZ, 0xfc, !PT ;  /* 0x0000040020206812 */ /* 0x000fc400078efcff */
[----:B------:R-:W-:Y:S01]  /*137d70*/  LOP3.LUT P6, RZ, R39, 0x100, RZ, 0xc0, !PT ;  /* 0x0000010027ff7812 */ /* 0x000fe200078cc0ff */
[----:B------:R0:W-:Y:S02]  /*137d80*/  @P1 STG.E.U8 desc[UR4][R14.64], R56 ;  /* 0x000000380e001986 */ /* 0x0001e4000c101104 */
[C---:B0-----:R-:W-:Y:S02]  /*137d90*/  PRMT R56, R18.reuse, 0x7772, RZ ;  /* 0x0000777212387816 */ /* 0x041fe400000000ff */
[----:B------:R-:W2:Y:S04]  /*137da0*/  LDL.LU.64 R14, [R1+0xb90] ;  /* 0x000b9000010e7983 */ /* 0x000ea80000300a00 */
[----:B------:R0:W-:Y:S02]  /*137db0*/  @P0 STG.E.U8 desc[UR4][R12.64], R56 ;  /* 0x000000380c000986 */ /* 0x0001e4000c101104 */
[----:B0-----:R-:W-:-:S02]  /*137dc0*/  PRMT R56, R18, 0x7773, RZ ;  /* 0x0000777312387816 */ /* 0x001fc400000000ff */
[----:B------:R-:W2:Y:S04]  /*137dd0*/  LDL.LU.64 R12, [R1+0xb88] ;  /* 0x000b8800010c7983 */ /* 0x000ea80000300a00 */
[----:B---3--:R0:W-:Y:S01]  /*137de0*/  @P6 STG.E.U8 desc[UR4][R22.64], R56 ;  /* 0x0000003816006986 */ /* 0x0081e2000c101104 */
[----:B------:R-:W-:-:S03]  /*137df0*/  LOP3.LUT P6, RZ, R32, 0x400, RZ, 0xc0, !PT ;  /* 0x0000040020ff7812 */ /* 0x000fc600078cc0ff */
[----:B------:R-:W3:Y:S01]  /*137e00*/  LDL.LU R18, [R1+0x70] ;  /* 0x0000700001127983 */ /* 0x000ee20000300800 */
[----:B0-----:R-:W-:-:S03]  /*137e10*/  PRMT R56, R58, 0x7770, RZ ;  /* 0x000077703a387816 */ /* 0x001fc600000000ff */
[----:B------:R-:W3:Y:S06]  /*137e20*/  LDL.LU.64 R22, [R1+0xba0] ;  /* 0x000ba00001167983 */ /* 0x000eec0000300a00 */
[----:B------:R0:W-:Y:S01]  /*137e30*/  @P6 STG.E.U8 desc[UR4][R16.64], R56 ;  /* 0x0000003810006986 */ /* 0x0001e2000c101104 */
[----:B------:R-:W-:-:S03]  /*137e40*/  LOP3.LUT P6, RZ, R32, 0x200, RZ, 0xc0, !PT ;  /* 0x0000020020ff7812 */ /* 0x000fc600078cc0ff */
[----:B0-----:R-:W3:Y:S01]  /*137e50*/  LDL.LU.64 R16, [R1+0xb98] ;  /* 0x000b980001107983 */ /* 0x001ee20000300a00 */
[----:B------:R-:W-:-:S09]  /*137e60*/  PRMT R56, R58, 0x7771, RZ ;  /* 0x000077713a387816 */ /* 0x000fd200000000ff */
[----:B----4-:R0:W-:Y:S04]  /*137e70*/  @P6 STG.E.U8 desc[UR4][R20.64], R56 ;  /* 0x0000003814006986 */ /* 0x0101e8000c101104 */
[----:B0-----:R-:W4:Y:S01]  /*137e80*/  LDL.LU.64 R20, [R1+0xba8] ;  /* 0x000ba80001147983 */ /* 0x001f220000300a00 */
[----:B------:R-:W-:Y:S02]  /*137e90*/  LOP3.LUT P6, RZ, R32, 0x100, RZ, 0xc0, !PT ;  /* 0x0000010020ff7812 */ /* 0x000fe400078cc0ff */
[C---:B------:R-:W-:Y:S02]  /*137ea0*/  PRMT R56, R58.reuse, 0x7772, RZ ;  /* 0x000077723a387816 */ /* 0x040fe400000000ff */
[----:B------:R-:W-:Y:S02]  /*137eb0*/  PRMT R58, R58, 0x7773, RZ ;  /* 0x000077733a3a7816 */ /* 0x000fe400000000ff */
[----:B------:R-:W-:-:S02]  /*137ec0*/  LOP3.LUT P5, RZ, R39, 0x20000, RZ, 0xc0, !PT ;  /* 0x0002000027ff7812 */ /* 0x000fc400078ac0ff */
[C---:B------:R-:W-:Y:S02]  /*137ed0*/  LOP3.LUT P4, RZ, R39.reuse, 0x40000, RZ, 0xc0, !PT ;  /* 0x0004000027ff7812 */ /* 0x040fe4000788c0ff */
[C---:B------:R-:W-:Y:S02]  /*137ee0*/  LOP3.LUT P3, RZ, R39.reuse, 0x80000, RZ, 0xc0, !PT ;  /* 0x0008000027ff7812 */ /* 0x040fe4000786c0ff */
[C---:B------:R-:W-:Y:S02]  /*137ef0*/  LOP3.LUT P2, RZ, R39.reuse, 0x100000, RZ, 0xc0, !PT ;  /* 0x0010000027ff7812 */ /* 0x040fe4000784c0ff */
[C---:B------:R-:W-:Y:S02]  /*137f00*/  LOP3.LUT P1, RZ, R39.reuse, 0x200000, RZ, 0xc0, !PT ;  /* 0x0020000027ff7812 */ /* 0x040fe4000782c0ff */
[----:B------:R-:W-:Y:S01]  /*137f10*/  LOP3.LUT P0, RZ, R39, 0x400000, RZ, 0xc0, !PT ;  /* 0x0040000027ff7812 */ /* 0x000fe2000780c0ff */
[----:B--2---:R0:W-:Y:S01]  /*137f20*/  @P6 STG.E.U8 desc[UR4][R60.64], R56 ;  /* 0x000000383c006986 */ /* 0x0041e2000c101104 */
[----:B------:R-:W-:-:S02]  /*137f30*/  LOP3.LUT P6, RZ, R32, 0x80, RZ, 0xc0, !PT ;  /* 0x0000008020ff7812 */ /* 0x000fc400078cc0ff */
[----:B0-----:R-:W-:Y:S01]  /*137f40*/  PRMT R56, R19, 0x7770, RZ ;  /* 0x0000777013387816 */ /* 0x001fe200000000ff */
[----:B------:R-:W2:Y:S10]  /*137f50*/  LDL.LU.64 R60, [R1+0x5750] ;  /* 0x00575000013c7983 */ /* 0x000eb40000300a00 */
[----:B------:R-:W-:Y:S01]  /*137f60*/  @P6 STG.E.U8 desc[UR4][R34.64], R58 ;  /* 0x0000003a22006986 */ /* 0x000fe2000c101104 */
[----:B------:R-:W-:-:S13]  /*137f70*/  LOP3.LUT P6, RZ, R32, 0x40, RZ, 0xc0, !PT ;  /* 0x0000004020ff7812 */ /* 0x000fda00078cc0ff */
[----:B------:R0:W-:Y:S01]  /*137f80*/  @P6 STG.E.U8 desc[UR4][R54.64], R56 ;  /* 0x0000003836006986 */ /* 0x0001e2000c101104 */
[----:B------:R-:W-:Y:S02]  /*137f90*/  LOP3.LUT P6, RZ, R32, 0x20, RZ, 0xc0, !PT ;  /* 0x0000002020ff7812 */ /* 0x000fe400078cc0ff */
[----:B0-----:R-:W-:-:S11]  /*137fa0*/  PRMT R56, R19, 0x7771, RZ ;  /* 0x0000777113387816 */ /* 0x001fd600000000ff */
[----:B------:R0:W-:Y:S01]  /*137fb0*/  @P6 STG.E.U8 desc[UR4][R6.64], R56 ;  /* 0x0000003806006986 */ /* 0x0001e2000c101104 */
[----:B------:R-:W-:Y:S02]  /*137fc0*/  LOP3.LUT P6, RZ, R32, 0x10, RZ, 0xc0, !PT ;  /* 0x0000001020ff7812 */ /* 0x000fe400078cc0ff */
[----:B0-----:R-:W-:-:S11]  /*137fd0*/  PRMT R56, R19, 0x7772, RZ ;  /* 0x0000777213387816 */ /* 0x001fd600000000ff */
[----:B------:R0:W-:Y:S01]  /*137fe0*/  @P6 STG.E.U8 desc[UR4][R10.64], R56 ;  /* 0x000000380a006986 */ /* 0x0001e2000c101104 */
[----:B------:R-:W-:Y:S02]  /*137ff0*/  LOP3.LUT P6, RZ, R32, 0x8, RZ, 0xc0, !PT ;  /* 0x0000000820ff7812 */ /* 0x000fe400078cc0ff */
[----:B0-----:R-:W-:-:S11]  /*138000*/  PRMT R56, R19, 0x7773, RZ ;  /* 0x0000777313387816 */ /* 0x001fd600000000ff */
[----:B------:R0:W-:Y:S02]  /*138010*/  @P6 STG.E.U8 desc[UR4][R4.64], R56 ;  /* 0x0000003804006986 */ /* 0x0001e4000c101104 */
[----:B0-----:R-:W-:-:S05]  /*138020*/  PRMT R56, R59, 0x7770, RZ ;  /* 0x000077703b387816 */ /* 0x001fca00000000ff */
[----:B------:R0:W-:Y:S02]  /*138030*/  @P5 STG.E.U8 desc[UR4][R8.64], R56 ;  /* 0x0000003808005986 */ /* 0x0001e4000c101104 */
[----:B0-----:R-:W-:-:S05]  /*138040*/  PRMT R56, R59, 0x7771, RZ ;  /* 0x000077713b387816 */ /* 0x001fca00000000ff */
[----:B------:R0:W-:Y:S02]  /*138050*/  @P4 STG.E.U8 desc[UR4][R14.64], R56 ;  /* 0x000000380e004986 */ /* 0x0001e4000c101104 */
[C---:B0-----:R-:W-:Y:S02]  /*138060*/  PRMT R56, R59.reuse, 0x7772, RZ ;  /* 0x000077723b387816 */ /* 0x041fe400000000ff */
[----:B------:R-:W-:-:S03]  /*138070*/  PRMT R59, R59, 0x7773, RZ ;  /* 0x000077733b3b7816 */ /* 0x000fc600000000ff */
[----:B------:R0:W-:Y:S04]  /*138080*/  @P3 STG.E.U8 desc[UR4][R12.64], R56 ;  /* 0x000000380c003986 */ /* 0x0001e8000c101104 */
[----:B---3--:R-:W-:Y:S01]  /*138090*/  @P2 STG.E.U8 desc[UR4][R22.64], R59 ;  /* 0x0000003b16002986 */ /* 0x008fe2000c101104 */
[----:B0-----:R-:W-:-:S05]  /*1380a0*/  PRMT R56, R18, 0x7770, RZ ;  /* 0x0000777012387816 */ /* 0x001fca00000000ff */
[----:B------:R0:W-:Y:S02]  /*1380b0*/  @P1 STG.E.U8 desc[UR4][R16.64], R56 ;  /* 0x0000003810001986 */ /* 0x0001e4000c101104 */
[----:B0-----:R-:W-:-:S05]  /*1380c0*/  PRMT R56, R18, 0x7771, RZ ;  /* 0x0000777112387816 */ /* 0x001fca00000000ff */
[----:B----4-:R0:W-:Y:S04]  /*1380d0*/  @P0 STG.E.U8 desc[UR4][R20.64], R56 ;  /* 0x0000003814000986 */ /* 0x0101e8000c101104 */
[----:B0-----:R-:W3:Y:S04]  /*1380e0*/  LDL.LU.64 R20, [R1+0xbb8] ;  /* 0x000bb80001147983 */ /* 0x001ee80000300a00 */
[----:B------:R-:W4:Y:S04]  /*1380f0*/  LDL.LU.64 R4, [R1+0xbb0] ;  /* 0x000bb00001047983 */ /* 0x000f280000300a00 */
[----:B------:R-:W2:Y:S04]  /*138100*/  LDL.LU.64 R22, [R1+0xbc0] ;  /* 0x000bc00001167983 */ /* 0x000ea80000300a00 */
[----:B------:R-:W2:Y:S04]  /*138110*/  LDL.LU.64 R8, [R1+0xbd0] ;  /* 0x000bd00001087983 */ /* 0x000ea80000300a00 */
[----:B------:R-:W2:Y:S04]  /*138120*/  LDL.LU.64 R12, [R1+0xbc8] ;  /* 0x000bc800010c7983 */ /* 0x000ea80000300a00 */
[----:B------:R-:W2:Y:S01]  /*138130*/  LDL.LU R19, [R1+0x60] ;  /* 0x0000600001137983 */ /* 0x000ea20000300800 */
[----:B------:R-:W-:-:S03]  /*138140*/  LOP3.LUT P3, RZ, R39, 0x800000, RZ, 0xc0, !PT ;  /* 0x0080000027ff7812 */ /* 0x000fc6000786c0ff */
[----:B------:R-:W2:Y:S01]  /*138150*/  LDL.LU.64 R16, [R1+0x2340] ;  /* 0x0023400001107983 */ /* 0x000ea20000300a00 */
        /* <DEDUP_REMOVED lines=13> */
[----:B------:R-:W-:Y:S01]  /*138230*/  LOP3.LUT P6, RZ, R39, 0x80000000, RZ, 0xc0, !PT ;  /* 0x8000000027ff7812 */ /* 0x000fe200078cc0ff */
[----:B---3--:R0:W-:Y:S04]  /*138240*/  @P3 STG.E.U8 desc[UR4][R20.64], R56 ;  /* 0x0000003814003986 */ /* 0x0081e8000c101104 */
[----:B0-----:R-:W3:Y:S04]  /*138250*/  LDL.LU.64 R20, [R1+0xbd8] ;  /* 0x000bd80001147983 */ /* 0x001ee80000300a00 */
[----:B------:R-:W3:Y:S01]  /*138260*/  LDL.LU R14, [R1+0x74] ;  /* 0x00007400010e7983 */ /* 0x000ee20000300800 */
[----:B------:R-:W-:-:S02]  /*138270*/  LOP3.LUT R38, R38, 0x7fffffff, RZ, 0xc0, !PT ;  /* 0x7fffffff26267812 */ /* 0x000fc400078ec0ff */
[----:B------:R-:W-:Y:S01]  /*138280*/  LOP3.LUT R32, R32, 0xfffffffe, RZ, 0xc0, !PT ;  /* 0xfffffffe20207812 */ /* 0x000fe200078ec0ff */
[----:B------:R-:W3:Y:S01]  /*138290*/  LDL.LU.64 R58, [R1+0x2350] ;  /* 0x00235000013a7983 */ /* 0x000ee20000300a00 */
[----:B------:R-:W-:Y:S02]  /*1382a0*/  @P6 LOP3.LUT R38, R38, 0x80000000, RZ, 0xfc, !PT ;  /* 0x8000000026266812 */ /* 0x000fe400078efcff */
[C---:B------:R-:W-:Y:S01]  /*1382b0*/  LOP3.LUT P6, RZ, R39.reuse, 0x40000000, RZ, 0xc0, !PT ;  /* 0x4000000027ff7812 */ /* 0x040fe200078cc0ff */
[----:B------:R-:W3:Y:S01]  /*1382c0*/  LDL.LU.64 R34, [R1+0x2348] ;  /* 0x0023480001227983 */ /* 0x000ee20000300a00 */
[----:B------:R-:W-:-:S11]  /*1382d0*/  LOP3.LUT P2, RZ, R39, 0x1000000, RZ, 0xc0, !PT ;  /* 0x0100000027ff7812 */ /* 0x000fd6000784c0ff */
[----:B------:R-:W-:Y:S02]  /*1382e0*/  @P6 LOP3.LUT R32, R32, 0x1, RZ, 0xfc, !PT ;  /* 0x0000000120206812 */ /* 0x000fe400078efcff */
[C---:B------:R-:W-:Y:S02]  /*1382f0*/  LOP3.LUT P6, RZ, R39.reuse, 0x20000000, RZ, 0xc0, !PT ;  /* 0x2000000027ff7812 */ /* 0x040fe400078cc0ff */
[----:B------:R-:W-:Y:S02]  /*138300*/  LOP3.LUT R32, R32, 0xfffffffd, RZ, 0xc0, !PT ;  /* 0xfffffffd20207812 */ /* 0x000fe400078ec0ff */
[----:B------:R-:W-:Y:S02]  /*138310*/  LOP3.LUT P1, RZ, R39, 0x2000000, RZ, 0xc0, !PT ;  /* 0x0200000027ff7812 */ /* 0x000fe4000782c0ff */
[----:B------:R-:W-:-:S07]  /*138320*/  PRMT R56, R18, 0x7773, RZ ;  /* 0x0000777312387816 */ /* 0x000fce00000000ff */
[----:B------:R-:W-:Y:S02]  /*138330*/  @P6 LOP3.LUT R32, R32, 0x2, RZ, 0xfc, !PT ;  /* 0x0000000220206812 */ /* 0x000fe400078efcff */
[C---:B------:R-:W-:Y:S01]  /*138340*/  LOP3.LUT P6, RZ, R39.reuse, 0x10000000, RZ, 0xc0, !PT ;  /* 0x1000000027ff7812 */ /* 0x040fe200078cc0ff */
[----:B----4-:R2:W-:Y:S01]  /*138350*/  @P2 STG.E.U8 desc[UR4][R4.64], R56 ;  /* 0x0000003804002986 */ /* 0x0105e2000c101104 */
[----:B------:R-:W-:Y:S02]  /*138360*/  LOP3.LUT P0, RZ, R39, 0x4000000, RZ, 0xc0, !PT ;  /* 0x0400000027ff7812 */ /* 0x000fe4000780c0ff */
[----:B------:R-:W-:Y:S02]  /*138370*/  LOP3.LUT R32, R32, 0xfffffffb, RZ, 0xc0, !PT ;  /* 0xfffffffb20207812 */ /* 0x000fe400078ec0ff */
[----:B--2---:R-:W-:-:S07]  /*138380*/  PRMT R56, R19, 0x7770, RZ ;  /* 0x0000777013387816 */ /* 0x004fce00000000ff */
[----:B------:R-:W-:Y:S02]  /*138390*/  @P6 LOP3.LUT R32, R32, 0x4, RZ, 0xfc, !PT ;  /* 0x0000000420206812 */ /* 0x000fe400078efcff */
[----:B------:R-:W-:Y:S01]  /*1383a0*/  LOP3.LUT P6, RZ, R39, 0x8000000, RZ, 0xc0, !PT ;  /* 0x0800000027ff7812 */ /* 0x000fe200078cc0ff */
[----:B------:R0:W-:Y:S02]  /*1383b0*/  @P1 STG.E.U8 desc[UR4][R22.64], R56 ;  /* 0x0000003816001986 */ /* 0x0001e4000c101104 */
[C---:B0-----:R-:W-:Y:S02]  /*1383c0*/  PRMT R56, R19.reuse, 0x7771, RZ ;  /* 0x0000777113387816 */ /* 0x041fe400000000ff */
[----:B------:R-:W2:Y:S04]  /*1383d0*/  LDL.LU R22, [R1+0x64] ;  /* 0x0000640001167983 */ /* 0x000ea80000300800 */
[----:B------:R0:W-:Y:S04]  /*1383e0*/  @P0 STG.E.U8 desc[UR4][R8.64], R56 ;  /* 0x0000003808000986 */ /* 0x0001e8000c101104 */
[----:B------:R-:W4:Y:S04]  /*1383f0*/  LDL.LU.64 R54, [R1+0x2360] ;  /* 0x0023600001367983 */ /* 0x000f280000300a00 */
[----:B------:R-:W2:Y:S01]  /*138400*/  LDL.LU.64 R6, [R1+0x2370] ;  /* 0x0023700001067983 */ /* 0x000ea20000300a00 */
[----:B0-----:R-:W-:-:S03]  /*138410*/  PRMT R56, R19, 0x7772, RZ ;  /* 0x0000777213387816 */ /* 0x001fc600000000ff */
[----:B------:R-:W2:Y:S04]  /*138420*/  LDL.LU R23, [R1+0x78] ;  /* 0x0000780001177983 */ /* 0x000ea80000300800 */
[----:B------:R0:W-:Y:S01]  /*138430*/  @P6 STG.E.U8 desc[UR4][R12.64], R56 ;  /* 0x000000380c006986 */ /* 0x0001e2000c101104 */
[----:B------:R-:W-:-:S03]  /*138440*/  LOP3.LUT P6, RZ, R32, 0x4, RZ, 0xc0, !PT ;  /* 0x0000000420ff7812 */ /* 0x000fc600078cc0ff */
[----:B------:R-:W2:Y:S04]  /*138450*/  LDL.LU.64 R10, [R1+0x2368] ;  /* 0x00236800010a7983 */ /* 0x000ea80000300a00 */
[----:B------:R-:W2:Y:S01]  /*138460*/  LDL.LU.64 R4, [R1+0x2378] ;  /* 0x0023780001047983 */ /* 0x000ea20000300a00 */
[----:B0-----:R-:W-:-:S03]  /*138470*/  PRMT R56, R19, 0x7773, RZ ;  /* 0x0000777313387816 */ /* 0x001fc600000000ff */
[----:B------:R-:W2:Y:S04]  /*138480*/  LDL.LU.64 R8, [R1+0x2380] ;  /* 0x0023800001087983 */ /* 0x000ea80000300a00 */
[----:B------:R0:W-:Y:S01]  /*138490*/  @P6 STG.E.U8 desc[UR4][R16.64], R56 ;  /* 0x0000003810006986 */ /* 0x0001e2000c101104 */
[----:B------:R-:W-:-:S03]  /*1384a0*/  LOP3.LUT P6, RZ, R32, 0x2, RZ, 0xc0, !PT ;  /* 0x0000000220ff7812 */ /* 0x000fc600078cc0ff */
[----:B------:R-:W2:Y:S04]  /*1384b0*/  LDL.LU.64 R12, [R1+0x2390] ;  /* 0x00239000010c7983 */ /* 0x000ea80000300a00 */
[----:B------:R-:W2:Y:S04]  /*1384c0*/  LDL.LU.64 R18, [R1+0x2388] ;  /* 0x0023880001127983 */ /* 0x000ea80000300a00 */
[----:B0-----:R-:W2:Y:S04]  /*1384d0*/  LDL.LU.64 R16, [R1+0x23a0] ;  /* 0x0023a00001107983 */ /* 0x001ea80000300a00 */
[----:B------:R-:W2:Y:S01]  /*1384e0*/  LDL.LU R15, [R1+0x68] ;  /* 0x00006800010f7983 */ /* 0x000ea20000300800 */
[----:B---3--:R-:W-:-:S05]  /*1384f0*/  PRMT R56, R14, 0x7770, RZ ;  /* 0x000077700e387816 */ /* 0x008fca00000000ff */
[----:B------:R0:W-:Y:S04]  /*138500*/  @P6 STG.E.U8 desc[UR4][R20.64], R56 ;  /* 0x0000003814006986 */ /* 0x0001e8000c101104 */
[----:B0-----:R-:W3:Y:S04]  /*138510*/  LDL.LU.64 R56, [R1+0x2358] ;  /* 0x0023580001387983 */ /* 0x001ee80000300a00 */
[----:B------:R-:W2:Y:S01]  /*138520*/  LDL.LU.64 R20, [R1+0x2398] ;  /* 0x0023980001147983 */ /* 0x000ea20000300a00 */
[----:B------:R-:W-:Y:S02]  /*138530*/  LOP3.LUT P6, RZ, R32, 0x1, RZ, 0xc0, !PT ;  /* 0x0000000120ff7812 */ /* 0x000fe400078cc0ff */
[----:B------:R-:W-:-:S02]  /*138540*/  PRMT R32, R14, 0x7771, RZ ;  /* 0x000077710e207816 */ /* 0x000fc400000000ff */
[C---:B------:R-:W-:Y:S02]  /*138550*/  LOP3.LUT P5, RZ, R40.reuse, 0x10, RZ, 0xc0, !PT ;  /* 0x0000001028ff7812 */ /* 0x040fe400078ac0ff */
[C---:B------:R-:W-:Y:S02]  /*138560*/  LOP3.LUT P4, RZ, R40.reuse, 0x20, RZ, 0xc0, !PT ;  /* 0x0000002028ff7812 */ /* 0x040fe4000788c0ff */
[C---:B------:R-:W-:Y:S02]  /*138570*/  LOP3.LUT P3, RZ, R40.reuse, 0x40, RZ, 0xc0, !PT ;  /* 0x0000004028ff7812 */ /* 0x040fe4000786c0ff */
[C---:B------:R-:W-:Y:S02]  /*138580*/  LOP3.LUT P2, RZ, R40.reuse, 0x80, RZ, 0xc0, !PT ;  /* 0x0000008028ff7812 */ /* 0x040fe4000784c0ff */
[C---:B------:R-:W-:Y:S02]  /*138590*/  LOP3.LUT P1, RZ, R40.reuse, 0x100, RZ, 0xc0, !PT ;  /* 0x0000010028ff7812 */ /* 0x040fe4000782c0ff */
[----:B------:R-:W-:Y:S01]  /*1385a0*/  LOP3.LUT P0, RZ, R40, 0x200, RZ, 0xc0, !PT ;  /* 0x0000020028ff7812 */ /* 0x000fe2000780c0ff */
[----:B---3--:R0:W-:Y:S01]  /*1385b0*/  @P6 STG.E.U8 desc[UR4][R56.64], R32 ;  /* 0x0000002038006986 */ /* 0x0081e2000c101104 */
[----:B------:R-:W-:-:S02]  /*1385c0*/  LOP3.LUT P6, RZ, R38, 0x80000000, RZ, 0xc0, !PT ;  /* 0x8000000026ff7812 */ /* 0x000fc400078cc0ff */
[----:B0-----:R-:W-:-:S11]  /*1385d0*/  PRMT R32, R14, 0x7772, RZ ;  /* 0x000077720e207816 */ /* 0x001fd600000000ff */
[----:B------:R0:W-:Y:S01]  /*1385e0*/  @P6 STG.E.U8 desc[UR4][R58.64], R32 ;  /* 0x000000203a006986 */ /* 0x0001e2000c101104 */
[----:B------:R-:W-:Y:S02]  /*1385f0*/  LOP3.LUT P6, RZ, R38, 0x40000000, RZ, 0xc0, !PT ;  /* 0x4000000026ff7812 */ /* 0x000fe400078cc0ff */
[----:B0-----:R-:W-:-:S11]  /*138600*/  PRMT R32, R14, 0x7773, RZ ;  /* 0x000077730e207816 */ /* 0x001fd600000000ff */
[----:B------:R2:W-:Y:S01]  /*138610*/  @P6 STG.E.U8 desc[UR4][R34.64], R32 ;  /* 0x0000002022006986 */ /* 0x0005e2000c101104 */
[----:B------:R-:W-:Y:S02]  /*138620*/  LOP3.LUT P6, RZ, R38, 0x20000000, RZ, 0xc0, !PT ;  /* 0x2000000026ff7812 */ /* 0x000fe400078cc0ff */
[----:B--2---:R-:W-:-:S11]  /*138630*/  PRMT R32, R22, 0x7770, RZ ;  /* 0x0000777016207816 */ /* 0x004fd600000000ff */
[----:B----4-:R0:W-:Y:S01]  /*138640*/  @P6 STG.E.U8 desc[UR4][R54.64], R32 ;  /* 0x0000002036006986 */ /* 0x0101e2000c101104 */
        /* <DEDUP_REMOVED lines=18> */
[----:B0-----:R-:W2:Y:S04]  /*138770*/  LDL.LU.64 R20, [R1+0x23b0] ;  /* 0x0023b00001147983 */ /* 0x001ea80000300a00 */
[----:B------:R-:W3:Y:S04]  /*138780*/  LDL.LU.64 R8, [R1+0x2400] ;  /* 0x0024000001087983 */ /* 0x000ee80000300a00 */
[----:B------:R-:W4:Y:S04]  /*138790*/  LDL.LU.64 R16, [R1+0x23a8] ;  /* 0x0023a80001107983 */ /* 0x000f280000300a00 */
[----:B------:R-:W3:Y:S04]  /*1387a0*/  LDL.LU.64 R12, [R1+0x2418] ;  /* 0x00241800010c7983 */ /* 0x000ee80000300a00 */
[----:B------:R-:W3:Y:S04]  /*1387b0*/  LDL.LU.64 R18, [R1+0x2428] ;  /* 0x0024280001127983 */ /* 0x000ee80000300a00 */
[----:B------:R-:W3:Y:S04]  /*1387c0*/  LDL.LU.64 R22, [R1+0x2420] ;  /* 0x0024200001167983 */ /* 0x000ee80000300a00 */
[----:B------:R-:W3:Y:S01]  /*1387d0*/  LDL.LU R54, [R1+0x7c] ;  /* 0x00007c0001367983 */ /* 0x000ee20000300800 */
[----:B------:R-:W-:-:S02]  /*1387e0*/  LOP3.LUT P6, RZ, R40, 0x400000, RZ, 0xc0, !PT ;  /* 0x0040000028ff7812 */ /* 0x000fc400078cc0ff */
[----:B------:R-:W-:Y:S02]  /*1387f0*/  LOP3.LUT R38, R38, 0xfff7ffff, RZ, 0xc0, !PT ;  /* 0xfff7ffff26267812 */ /* 0x000fe400078ec0ff */
[----:B------:R-:W-:Y:S02]  /*138800*/  LOP3.LUT P3, RZ, R40, 0x400, RZ, 0xc0, !PT ;  /* 0x0000040028ff7812 */ /* 0x000fe4000786c0ff */
[----:B------:R-:W-:-:S07]  /*138810*/  PRMT R32, R15, 0x7771, RZ ;  /* 0x000077710f207816 */ /* 0x000fce00000000ff */
        /* <DEDUP_REMOVED lines=14> */
[C---:B------:R-:W-:Y:S02]  /*138900*/  LOP3.LUT P6, RZ, R40.reuse, 0x20000, RZ, 0xc0, !PT ;  /* 0x0002000028ff7812 */ /* 0x040fe400078cc0ff */
[----:B------:R-:W-:Y:S02]  /*138910*/  LOP3.LUT P1, RZ, R40, 0x1000, RZ, 0xc0, !PT ;  /* 0x0000100028ff7812 */ /* 0x000fe4000782c0ff */
[----:B------:R-:W-:-:S09]  /*138920*/  LOP3.LUT R38, R38, 0xfeffffff, RZ, 0xc0, !PT ;  /* 0xfeffffff26267812 */ /* 0x000fd200078ec0ff */
        /* <DEDUP_REMOVED lines=8> */
[----:B------:R-:W-:Y:S01]  /*1389b0*/  LOP3.LUT P6, RZ, R40, 0x4000, RZ, 0xc0, !PT ;  /* 0x0000400028ff7812 */ /* 0x000fe200078cc0ff */
[----:B--2---:R0:W-:Y:S04]  /*1389c0*/  @P3 STG.E.U8 desc[UR4][R20.64], R32 ;  /* 0x0000002014003986 */ /* 0x0041e8000c101104 */
[----:B0-----:R-:W2:Y:S04]  /*1389d0*/  LDL.LU.64 R20, [R1+0x2438] ;  /* 0x0024380001147983 */ /* 0x001ea80000300a00 */
[----:B------:R-:W2:Y:S04]  /*1389e0*/  LDL.LU R55, [R1+0x6c] ;  /* 0x00006c0001377983 */ /* 0x000ea80000300800 */
[----:B------:R-:W2:Y:S04]  /*1389f0*/  LDL.LU.64 R56, [R1+0x2430] ;  /* 0x0024300001387983 */ /* 0x000ea80000300a00 */
[----:B------:R-:W2:Y:S04]  /*138a00*/  LDL.LU.64 R58, [R1+0x2450] ;  /* 0x00245000013a7983 */ /* 0x000ea80000300a00 */
[----:B------:R-:W2:Y:S01]  /*138a10*/  LDL.LU.64 R34, [R1+0x2448] ;  /* 0x0024480001227983 */ /* 0x000ea20000300a00 */
[----:B------:R-:W-:-:S03]  /*138a20*/  PRMT R32, R15, 0x7772, RZ ;  /* 0x000077720f207816 */ /* 0x000fc600000000ff */
[----:B------:R-:W2:Y:S04]  /*138a30*/  LDL.LU.64 R6, [R1+0x2440] ;  /* 0x0024400001067983 */ /* 0x000ea80000300a00 */
[----:B---3--:R0:W-:Y:S02]  /*138a40*/  @P2 STG.E.U8 desc[UR4][R8.64], R32 ;  /* 0x0000002008002986 */ /* 0x0081e4000c101104 */
[----:B0-----:R-:W-:-:S05]  /*138a50*/  PRMT R32, R15, 0x7773, RZ ;  /* 0x000077730f207816 */ /* 0x001fca00000000ff */
[----:B----4-:R0:W-:Y:S04]  /*138a60*/  @P1 STG.E.U8 desc[UR4][R16.64], R32 ;  /* 0x0000002010001986 */ /* 0x0101e8000c101104 */
[----:B0-----:R-:W3:Y:S04]  /*138a70*/  LDL.LU R16, [R1+0x50] ;  /* 0x0000500001107983 */ /* 0x001ee80000300800 */
[----:B------:R-:W4:Y:S04]  /*138a80*/  LDL.LU.64 R10, [R1+0x2458] ;  /* 0x00245800010a7983 */ /* 0x000f280000300a00 */
[----:B------:R-:W3:Y:S01]  /*138a90*/  LDL.LU.64 R4, [R1+0x2468] ;  /* 0x0024680001047983 */ /* 0x000ee20000300a00 */
[----:B------:R-:W-:-:S03]  /*138aa0*/  PRMT R32, R54, 0x7770, RZ ;  /* 0x0000777036207816 */ /* 0x000fc600000000ff */
[----:B------:R-:W3:Y:S04]  /*138ab0*/  LDL.LU R17, [R1+0x40] ;  /* 0x0000400001117983 */ /* 0x000ee80000300800 */
[----:B------:R-:W3:Y:S04]  /*138ac0*/  LDL.LU.64 R8, [R1+0x2460] ;  /* 0x0024600001087983 */ /* 0x000ee80000300a00 */
[----:B------:R0:W-:Y:S04]  /*138ad0*/  @P0 STG.E.U8 desc[UR4][R12.64], R32 ;  /* 0x000000200c000986 */ /* 0x0001e8000c101104 */
[----:B------:R-:W3:Y:S01]  /*138ae0*/  LDL.LU.64 R14, [R1+0x2478] ;  /* 0x00247800010e7983 */ /* 0x000ee20000300a00 */
[----:B0-----:R-:W-:-:S03]  /*138af0*/  PRMT R32, R54, 0x7771, RZ ;  /* 0x0000777136207816 */ /* 0x001fc600000000ff */
[----:B------:R-:W4:Y:S04]  /*138b00*/  LDL.LU.64 R12, [R1+0x2470] ;  /* 0x00247000010c7983 */ /* 0x000f280000300a00 */
[----:B------:R0:W-:Y:S01]  /*138b10*/  @P6 STG.E.U8 desc[UR4][R18.64], R32 ;  /* 0x0000002012006986 */ /* 0x0001e2000c101104 */
[----:B------:R-:W-:Y:S02]  /*138b20*/  LOP3.LUT P6, RZ, R38, 0x4000000, RZ, 0xc0, !PT ;  /* 0x0400000026ff7812 */ /* 0x000fe400078cc0ff */
[----:B0-----:R-:W-:Y:S01]  /*138b30*/  PRMT R32, R54, 0x7772, RZ ;  /* 0x0000777236207816 */ /* 0x001fe200000000ff */
[----:B------:R-:W4:Y:S10]  /*138b40*/  LDL.LU.64 R18, [R1+0x2490] ;  /* 0x0024900001127983 */ /* 0x000f340000300a00 */
[----:B------:R0:W-:Y:S04]  /*138b50*/  @P6 STG.E.U8 desc[UR4][R22.64], R32 ;  /* 0x0000002016006986 */ /* 0x0001e8000c101104 */
[----:B0-----:R-:W4:Y:S01]  /*138b60*/  LDL.LU.64 R22, [R1+0x2488] ;  /* 0x0024880001167983 */ /* 0x001f220000300a00 */
[----:B------:R-:W-:-:S02]  /*138b70*/  LOP3.LUT P6, RZ, R38, 0x2000000, RZ, 0xc0, !PT ;  /* 0x0200000026ff7812 */ /* 0x000fc400078cc0ff */
[----:B------:R-:W-:Y:S02]  /*138b80*/  PRMT R32, R54, 0x7773, RZ ;  /* 0x0000777336207816 */ /* 0x000fe400000000ff */
        /* <DEDUP_REMOVED lines=9> */
[----:B------:R0:W-:Y:S01]  /*138c20*/  @P6 STG.E.U8 desc[UR4][R56.64], R32 ;  /* 0x0000002038006986 */ /* 0x0001e2000c101104 */
[----:B------:R-:W-:-:S02]  /*138c30*/  LOP3.LUT P6, RZ, R38, 0x800000, RZ, 0xc0, !PT ;  /* 0x0080000026ff7812 */ /* 0x000fc400078cc0ff */
[----:B0-----:R-:W-:-:S11]  /*138c40*/  PRMT R32, R55, 0x7771, RZ ;  /* 0x0000777137207816 */ /* 0x001fd600000000ff */
        /* <DEDUP_REMOVED lines=8> */
[----:B---3--:R-:W-:-:S11]  /*138cd0*/  PRMT R32, R16, 0x7770, RZ ;  /* 0x0000777010207816 */ /* 0x008fd600000000ff */
        /* <DEDUP_REMOVED lines=14> */
[----:B0-----:R-:W-:Y:S02]  /*138dc0*/  PRMT R32, R17, 0x7773, RZ ;  /* 0x0000777311207816 */ /* 0x001fe400000000ff */
[----:B------:R-:W3:Y:S04]  /*138dd0*/  LDL.LU.64 R16, [R1+0x2498] ;  /* 0x0024980001107983 */ /* 0x000ee80000300a00 */
[----:B------:R-:W4:Y:S04]  /*138de0*/  LDL.LU.64 R8, [R1+0x24a8] ;  /* 0x0024a80001087983 */ /* 0x000f280000300a00 */
[----:B------:R-:W3:Y:S04]  /*138df0*/  LDL.LU.64 R14, [R1+0x24a0] ;  /* 0x0024a000010e7983 */ /* 0x000ee80000300a00 */
[----:B------:R-:W3:Y:S01]  /*138e00*/  LDL.LU R13, [R1+0x54] ;  /* 0x00005400010d7983 */ /* 0x000ee20000300800 */
[----:B------:R-:W-:-:S02]  /*138e10*/  LOP3.LUT P0, RZ, R40, 0x10000000, RZ, 0xc0, !PT ;  /* 0x1000000028ff7812 */ /* 0x000fc4000780c0ff */
[----:B------:R-:W-:-:S11]  /*138e20*/  LOP3.LUT P3, RZ, R40, 0x20000000, RZ, 0xc0, !PT ;  /* 0x2000000028ff7812 */ /* 0x000fd6000786c0ff */
[----:B--2---:R0:W-:Y:S04]  /*138e30*/  @P0 STG.E.U8 desc[UR4][R20.64], R32 ;  /* 0x0000002014000986 */ /* 0x0041e8000c101104 */
[----:B0-----:R-:W2:Y:S04]  /*138e40*/  LDL.LU.64 R20, [R1+0x24b0] ;  /* 0x0024b00001147983 */ /* 0x001ea80000300a00 */
[----:B------:R-:W2:Y:S04]  /*138e50*/  LDL.LU.64 R18, [R1+0x24b8] ;  /* 0x0024b80001127983 */ /* 0x000ea80000300a00 */
[----:B------:R-:W2:Y:S04]  /*138e60*/  LDL.LU.64 R22, [R1+0x24c8] ;  /* 0x0024c80001167983 */ /* 0x000ea80000300a00 */
[----:B------:R-:W2:Y:S01]  /*138e70*/  LDL.LU R6, [R1+0x44] ;  /* 0x0000440001067983 */ /* 0x000ea20000300800 */
[----:B------:R-:W-:-:S02]  /*138e80*/  LOP3.LUT P6, RZ, R41, 0x200, RZ, 0xc0, !PT ;  /* 0x0000020029ff7812 */ /* 0x000fc400078cc0ff */
[----:B------:R-:W-:Y:S02]  /*138e90*/  LOP3.LUT R38, R38, 0xfffff7ff, RZ, 0xc0, !PT ;  /* 0xfffff7ff26267812 */ /* 0x000fe400078ec0ff */
[----:B---3--:R-:W-:-:S05]  /*138ea0*/  PRMT R32, R13, 0x7770, RZ ;  /* 0x000077700d207816 */ /* 0x008fca00000000ff */
[----:B------:R0:W-:Y:S04]  /*138eb0*/  @P3 STG.E.U8 desc[UR4][R16.64], R32 ;  /* 0x0000002010003986 */ /* 0x0001e8000c101104 */
[----:B0-----:R-:W3:Y:S01]  /*138ec0*/  LDL.LU.64 R16, [R1+0x24c0] ;  /* 0x0024c00001107983 */ /* 0x001ee20000300a00 */
[----:B------:R-:W-:Y:S02]  /*138ed0*/  @P6 LOP3.LUT R38, R38, 0x800, RZ, 0xfc, !PT ;  /* 0x0000080026266812 */ /* 0x000fe400078efcff */
[----:B------:R-:W-:Y:S01]  /*138ee0*/  LOP3.LUT P6, RZ, R41, 0x100, RZ, 0xc0, !PT ;  /* 0x0000010029ff7812 */ /* 0x000fe200078cc0ff */
[----:B------:R-:W3:Y:S01]  /*138ef0*/  LDL.LU.64 R56, [R1+0x24d8] ;  /* 0x0024d80001387983 */ /* 0x000ee20000300a00 */
[----:B------:R-:W-:-:S03]  /*138f00*/  LOP3.LUT R38, R38, 0xffffefff, RZ, 0xc0, !PT ;  /* 0xffffefff26267812 */ /* 0x000fc600078ec0ff */
[----:B------:R-:W3:Y:S04]  /*138f10*/  LDL.LU.64 R58, [R1+0x24d0] ;  /* 0x0024d000013a7983 */ /* 0x000ee80000300a00 */
[----:B------:R-:W3:Y:S04]  /*138f20*/  LDL.LU R7, [R1+0x58] ;  /* 0x0000580001077983 */ /* 0x000ee80000300800 */
[----:B------:R-:W-:Y:S01]  /*138f30*/  @P6 LOP3.LUT R38, R38, 0x1000, RZ, 0xfc, !PT ;  /* 0x0000100026266812 */ /* 0x000fe200078efcff */
[----:B------:R-:W3:Y:S01]  /*138f40*/  LDL.LU.64 R34, [R1+0x24f0] ;  /* 0x0024f00001227983 */ /* 0x000ee20000300a00 */
[----:B------:R-:W-:-:S02]  /*138f50*/  LOP3.LUT P6, RZ, R41, 0x80, RZ, 0xc0, !PT ;  /* 0x0000008029ff7812 */ /* 0x000fc400078cc0ff */
[----:B------:R-:W-:Y:S01]  /*138f60*/  LOP3.LUT R38, R38, 0xffffdfff, RZ, 0xc0, !PT ;  /* 0xffffdfff26267812 */ /* 0x000fe200078ec0ff */
[----:B------:R-:W3:Y:S01]  /*138f70*/  LDL.LU.64 R54, [R1+0x24e8] ;  /* 0x0024e80001367983 */ /* 0x000ee20000300a00 */
[C---:B------:R-:W-:Y:S02]  /*138f80*/  LOP3.LUT P2, RZ, R40.reuse, 0x40000000, RZ, 0xc0, !PT ;  /* 0x4000000028ff7812 */ /* 0x040fe4000784c0ff */
[----:B------:R-:W-:Y:S01]  /*138f90*/  LOP3.LUT P1, RZ, R40, 0x80000000, RZ, 0xc0, !PT ;  /* 0x8000000028ff7812 */ /* 0x000fe2000782c0ff */
[----:B------:R-:W3:Y:S06]  /*138fa0*/  LDL.LU.64 R10, [R1+0x24e0] ;  /* 0x0024e000010a7983 */ /* 0x000eec0000300a00 */
[----:B------:R-:W-:-:S02]  /*138fb0*/  @P6 LOP3.LUT R38, R38, 0x2000, RZ, 0xfc, !PT ;  /* 0x0000200026266812 */ /* 0x000fc400078efcff */
        /* <DEDUP_REMOVED lines=11> */
[----:B------:R-:W-:Y:S02]  /*139070*/  PRMT R32, R13, 0x7771, RZ ;  /* 0x000077710d207816 */ /* 0x000fe400000000ff */
[----:B------:R-:W-:-:S03]  /*139080*/  LOP3.LUT P0, RZ, R41, 0x1, RZ, 0xc0, !PT ;  /* 0x0000000129ff7812 */ /* 0x000fc6000780c0ff */
[----:B----4-:R0:W-:Y:S04]  /*139090*/  @P2 STG.E.U8 desc[UR4][R8.64], R32 ;  /* 0x0000002008002986 */ /* 0x0101e8000c101104 */
[----:B------:R-:W-:Y:S02]  /*1390a0*/  @P6 LOP3.LUT R38, R38, 0x20000, RZ, 0xfc, !PT ;  /* 0x0002000026266812 */ /* 0x000fe400078efcff */
[----:B------:R-:W-:Y:S02]  /*1390b0*/  LOP3.LUT P6, RZ, R41, 0x4, RZ, 0xc0, !PT ;  /* 0x0000000429ff7812 */ /* 0x000fe400078cc0ff */
[----:B0-----:R-:W-:Y:S02]  /*1390c0*/  PRMT R32, R13, 0x7772, RZ ;  /* 0x000077720d207816 */ /* 0x001fe400000000ff */
[----:B------:R-:W-:-:S03]  /*1390d0*/  LOP3.LUT R38, R38, 0xfffbffff, RZ, 0xc0, !PT ;  /* 0xfffbffff26267812 */ /* 0x000fc600078ec0ff */
[----:B------:R0:W-:Y:S06]  /*1390e0*/  @P1 STG.E.U8 desc[UR4][R14.64], R32 ;  /* 0x000000200e001986 */ /* 0x0001ec000c101104 */
[----:B------:R-:W-:Y:S02]  /*1390f0*/  @P6 LOP3.LUT R38, R38, 0x40000, RZ, 0xfc, !PT ;  /* 0x0004000026266812 */ /* 0x000fe400078efcff */
[----:B------:R-:W-:Y:S02]  /*139100*/  LOP3.LUT P6, RZ, R41, 0x2, RZ, 0xc0, !PT ;  /* 0x0000000229ff7812 */ /* 0x000fe400078cc0ff */
[----:B0-----:R-:W-:-:S05]  /*139110*/  PRMT R32, R13, 0x7773, RZ ;  /* 0x000077730d207816 */ /* 0x001fca00000000ff */
[----:B--2---:R0:W-:Y:S04]  /*139120*/  @P0 STG.E.U8 desc[UR4][R20.64], R32 ;  /* 0x0000002014000986 */ /* 0x0041e8000c101104 */
[----:B0-----:R-:W2:Y:S01]  /*139130*/  LDL.LU R21, [R1+0x48] ;  /* 0x0000480001157983 */ /* 0x001ea20000300800 */
[----:B------:R-:W-:-:S03]  /*139140*/  PRMT R32, R6, 0x7770, RZ ;  /* 0x0000777006207816 */ /* 0x000fc600000000ff */
[----:B------:R-:W4:Y:S04]  /*139150*/  LDL.LU.64 R4, [R1+0x24f8] ;  /* 0x0024f80001047983 */ /* 0x000f280000300a00 */
[----:B------:R-:W4:Y:S04]  /*139160*/  LDL.LU.64 R8, [R1+0x2508] ;  /* 0x0025080001087983 */ /* 0x000f280000300a00 */
[----:B------:R0:W-:Y:S01]  /*139170*/  @P6 STG.E.U8 desc[UR4][R18.64], R32 ;  /* 0x0000002012006986 */ /* 0x0001e2000c101104 */
[----:B------:R-:W-:-:S03]  /*139180*/  LOP3.LUT P6, RZ, R38, 0x40000, RZ, 0xc0, !PT ;  /* 0x0004000026ff7812 */ /* 0x000fc600078cc0ff */
[----:B------:R-:W4:Y:S04]  /*139190*/  LDL.LU.64 R14, [R1+0x2500] ;  /* 0x00250000010e7983 */ /* 0x000f280000300a00 */
[----:B------:R-:W4:Y:S01]  /*1391a0*/  LDL.LU.64 R12, [R1+0x2518] ;  /* 0x00251800010c7983 */ /* 0x000f220000300a00 */
[----:B0-----:R-:W-:-:S03]  /*1391b0*/  PRMT R32, R6, 0x7771, RZ ;  /* 0x0000777106207816 */ /* 0x001fc600000000ff */
[----:B------:R-:W4:Y:S04]  /*1391c0*/  LDL.LU R20, [R1+0x5c] ;  /* 0x00005c0001147983 */ /* 0x000f280000300800 */
[----:B------:R0:W-:Y:S01]  /*1391d0*/  @P6 STG.E.U8 desc[UR4][R22.64], R32 ;  /* 0x0000002016006986 */ /* 0x0001e2000c101104 */
[----:B------:R-:W-:-:S03]  /*1391e0*/  LOP3.LUT P6, RZ, R38, 0x20000, RZ, 0xc0, !PT ;  /* 0x0002000026ff7812 */ /* 0x000fc600078cc0ff */
[----:B------:R-:W4:Y:S04]  /*1391f0*/  LDL.LU.64 R18, [R1+0x2510] ;  /* 0x0025100001127983 */ /* 0x000f280000300a00 */
[----:B0-----:R-:W4:Y:S01]  /*139200*/  LDL.LU.64 R22, [R1+0x2530] ;  /* 0x0025300001167983 */ /* 0x001f220000300a00 */
[----:B------:R-:W-:-:S05]  /*139210*/  PRMT R32, R6, 0x7772, RZ ;  /* 0x0000777206207816 */ /* 0x000fca00000000ff */
[----:B---3--:R0:W-:Y:S04]  /*139220*/  @P6 STG.E.U8 desc[UR4][R16.64], R32 ;  /* 0x0000002010006986 */ /* 0x0081e8000c101104 */
[----:B0-----:R-:W3:Y:S01]  /*139230*/  LDL.LU.64 R16, [R1+0x2528] ;  /* 0x0025280001107983 */ /* 0x001ee20000300a00 */
[----:B------:R-:W-:Y:S02]  /*139240*/  LOP3.LUT P6, RZ, R38, 0x10000, RZ, 0xc0, !PT ;  /* 0x0001000026ff7812 */ /* 0x000fe400078cc0ff */
[----:B------:R-:W-:-:S11]  /*139250*/  PRMT R32, R6, 0x7773, RZ ;  /* 0x0000777306207816 */ /* 0x000fd600000000ff */
        /* <DEDUP_REMOVED lines=15> */
[C---:B------:R-:W-:Y:S02]  /*139350*/  LOP3.LUT P4, RZ, R41.reuse, 0x800, RZ, 0xc0, !PT ;  /* 0x0000080029ff7812 */ /* 0x040fe4000788c0ff */
[C---:B------:R-:W-:Y:S02]  /*139360*/  LOP3.LUT P3, RZ, R41.reuse, 0x1000, RZ, 0xc0, !PT ;  /* 0x0000100029ff7812 */ /* 0x040fe4000786c0ff */
[C---:B------:R-:W-:Y:S02]  /*139370*/  LOP3.LUT P2, RZ, R41.reuse, 0x2000, RZ, 0xc0, !PT ;  /* 0x0000200029ff7812 */ /* 0x040fe4000784c0ff */
[----:B------:R-:W-:-:S02]  /*139380*/  LOP3.LUT P1, RZ, R41, 0x4000, RZ, 0xc0, !PT ;  /* 0x0000400029ff7812 */ /* 0x000fc4000782c0ff */
[----:B--2---:R-:W-:-:S05]  /*139390*/  PRMT R32, R21, 0x7770, RZ ;  /* 0x0000777015207816 */ /* 0x004fca00000000ff */
[----:B----4-:R0:W-:Y:S02]  /*1393a0*/  @P6 STG.E.U8 desc[UR4][R4.64], R32 ;  /* 0x0000002004006986 */ /* 0x0101e4000c101104 */
[----:B0-----:R-:W-:-:S05]  /*1393b0*/  PRMT R32, R21, 0x7771, RZ ;  /* 0x0000777115207816 */ /* 0x001fca00000000ff */
[----:B------:R0:W-:Y:S02]  /*1393c0*/  @P5 STG.E.U8 desc[UR4][R8.64], R32 ;  /* 0x0000002008005986 */ /* 0x0001e4000c101104 */
[----:B0-----:R-:W-:-:S05]  /*1393d0*/  PRMT R32, R21, 0x7772, RZ ;  /* 0x0000777215207816 */ /* 0x001fca00000000ff */
[----:B------:R0:W-:Y:S01]  /*1393e0*/  @P4 STG.E.U8 desc[UR4][R14.64], R32 ;  /* 0x000000200e004986 */ /* 0x0001e2000c101104 */
[----:B------:R-:W-:Y:S02]  /*1393f0*/  LOP3.LUT P0, RZ, R41, 0x8000, RZ, 0xc0, !PT ;  /* 0x0000800029ff7812 */ /* 0x000fe4000780c0ff */
[----:B0-----:R-:W-:-:S05]  /*139400*/  PRMT R32, R21, 0x7773, RZ ;  /* 0x0000777315207816 */ /* 0x001fca00000000ff */
[----:B------:R0:W-:Y:S02]  /*139410*/  @P3 STG.E.U8 desc[UR4][R12.64], R32 ;  /* 0x000000200c003986 */ /* 0x0001e4000c101104 */
[----:B0-----:R-:W-:-:S05]  /*139420*/  PRMT R32, R20, 0x7770, RZ ;  /* 0x0000777014207816 */ /* 0x001fca00000000ff */
[----:B------:R0:W-:Y:S02]  /*139430*/  @P2 STG.E.U8 desc[UR4][R18.64], R32 ;  /* 0x0000002012002986 */ /* 0x0001e4000c101104 */
[----:B0-----:R-:W-:-:S05]  /*139440*/  PRMT R32, R20, 0x7771, RZ ;  /* 0x0000777114207816 */ /* 0x001fca00000000ff */
[----:B------:R0:W-:Y:S02]  /*139450*/  @P1 STG.E.U8 desc[UR4][R22.64], R32 ;  /* 0x0000002016001986 */ /* 0x0001e4000c101104 */
[----:B0-----:R-:W-:-:S05]  /*139460*/  PRMT R32, R20, 0x7772, RZ ;  /* 0x0000777214207816 */ /* 0x001fca00000000ff */
[----:B---3--:R0:W-:Y:S04]  /*139470*/  @P0 STG.E.U8 desc[UR4][R16.64], R32 ;  /* 0x0000002010000986 */ /* 0x0081e8000c101104 */
[----:B0-----:R-:W2:Y:S04]  /*139480*/  LDL.LU.64 R16, [R1+0x2520] ;  /* 0x0025200001107983 */ /* 0x001ea80000300a00 */
[----:B------:R-:W3:Y:S04]  /*139490*/  LDL.LU.64 R8, [R1+0x2538] ;  /* 0x0025380001087983 */ /* 0x000ee80000300a00 */
[----:B------:R-:W4:Y:S04]  /*1394a0*/  LDL.LU.64 R14, [R1+0x2548] ;  /* 0x00254800010e7983 */ /* 0x000f280000300a00 */
[----:B------:R-:W3:Y:S04]  /*1394b0*/  LDL.LU.64 R12, [R1+0x2540] ;  /* 0x00254000010c7983 */ /* 0x000ee80000300a00 */
[----:B------:R-:W3:Y:S04]  /*1394c0*/  LDL.LU R21, [R1+0x4c] ;  /* 0x00004c0001157983 */ /* 0x000ee80000300800 */
[----:B------:R-:W3:Y:S04]  /*1394d0*/  LDL.LU.64 R18, [R1+0x2558] ;  /* 0x0025580001127983 */ /* 0x000ee80000300a00 */
[----:B------:R-:W3:Y:S01]  /*1394e0*/  LDL.LU R10, [R1+0xb0] ;  /* 0x0000b000010a7983 */ /* 0x000ee20000300800 */
[----:B------:R-:W-:-:S03]  /*1394f0*/  LOP3.LUT P3, RZ, R41, 0x10000, RZ, 0xc0, !PT ;  /* 0x0001000029ff7812 */ /* 0x000fc6000786c0ff */
[----:B------:R-:W3:Y:S01]  /*139500*/  LDL.LU.64 R22, [R1+0x2550] ;  /* 0x0025500001167983 */ /* 0x000ee20000300a00 */
[----:B------:R-:W-:Y:S02]  /*139510*/  PRMT R32, R20, 0x7773, RZ ;  /* 0x0000777314207816 */ /* 0x000fe400000000ff */
[C---:B------:R-:W-:Y:S02]  /*139520*/  LOP3.LUT P2, RZ, R41.reuse, 0x20000, RZ, 0xc0, !PT ;  /* 0x0002000029ff7812 */ /* 0x040fe4000784c0ff */
[C---:B------:R-:W-:Y:S02]  /*139530*/  LOP3.LUT P1, RZ, R41.reuse, 0x40000, RZ, 0xc0, !PT ;  /* 0x0004000029ff7812 */ /* 0x040fe4000782c0ff */
        /* <DEDUP_REMOVED lines=13> */
[----:B--2---:R0:W-:Y:S04]  /*139610*/  @P3 STG.E.U8 desc[UR4][R16.64], R32 ;  /* 0x0000002010003986 */ /* 0x0041e8000c101104 */
[----:B0-----:R-:W2:Y:S04]  /*139620*/  LDL.LU.64 R16, [R1+0x2570] ;  /* 0x0025700001107983 */ /* 0x001ea80000300a00 */
[----:B------:R-:W2:Y:S04]  /*139630*/  LDL.LU.64 R56, [R1+0x2568] ;  /* 0x0025680001387983 */ /* 0x000ea80000300a00 */
[----:B------:R-:W2:Y:S04]  /*139640*/  LDL.LU.64 R58, [R1+0x2560] ;  /* 0x00256000013a7983 */ /* 0x000ea80000300a00 */
[----:B------:R-:W2:Y:S04]  /*139650*/  LDL.LU R11, [R1+0xa0] ;  /* 0x0000a000010b7983 */ /* 0x000ea80000300800 */
[----:B------:R-:W2:Y:S04]  /*139660*/  LDL.LU.64 R34, [R1+0x2578] ;  /* 0x0025780001227983 */ /* 0x000ea80000300a00 */
[----:B------:R-:W2:Y:S04]  /*139670*/  LDL.LU.64 R54, [R1+0x2588] ;  /* 0x0025880001367983 */ /* 0x000ea80000300a00 */
[----:B------:R-:W2:Y:S01]  /*139680*/  LDL.LU.64 R6, [R1+0x2580] ;  /* 0x0025800001067983 */ /* 0x000ea20000300a00 */
[----:B---3--:R-:W-:-:S03]  /*139690*/  PRMT R32, R21, 0x7770, RZ ;  /* 0x0000777015207816 */ /* 0x008fc600000000ff */
[----:B------:R-:W3:Y:S04]  /*1396a0*/  LDL.LU R20, [R1+0xb4] ;  /* 0x0000b40001147983 */ /* 0x000ee80000300800 */
[----:B------:R-:W3:Y:S04]  /*1396b0*/  LDL.LU.64 R4, [R1+0x2590] ;  /* 0x0025900001047983 */ /* 0x000ee80000300a00 */
[----:B------:R0:W-:Y:S02]  /*1396c0*/  @P2 STG.E.U8 desc[UR4][R8.64], R32 ;  /* 0x0000002008002986 */ /* 0x0001e4000c101104 */
[----:B0-----:R-:W-:-:S02]  /*1396d0*/  PRMT R32, R21, 0x7771, RZ ;  /* 0x0000777115207816 */ /* 0x001fc400000000ff */
[----:B------:R-:W3:Y:S04]  /*1396e0*/  LDL.LU.64 R8, [R1+0x2598] ;  /* 0x0025980001087983 */ /* 0x000ee80000300a00 */
[----:B----4-:R0:W-:Y:S04]  /*1396f0*/  @P1 STG.E.U8 desc[UR4][R14.64], R32 ;  /* 0x000000200e001986 */ /* 0x0101e8000c101104 */
[----:B0-----:R-:W4:Y:S01]  /*139700*/  LDL.LU.64 R14, [R1+0x25a8] ;  /* 0x0025a800010e7983 */ /* 0x001f220000300a00 */
[----:B------:R-:W-:-:S04]  /*139710*/  LOP3.LUT R38, R38, 0xffffff7f, RZ, 0xc0, !PT ;  /* 0xffffff7f26267812 */ /* 0x000fc800078ec0ff */
        /* <DEDUP_REMOVED lines=9> */
[----:B------:R-:W-:Y:S02]  /*1397b0*/  LOP3.LUT R38, R38, 0xfffffbff, RZ, 0xc0, !PT ;  /* 0xfffffbff26267812 */ /* 0x000fe400078ec0ff */
[----:B------:R-:W-:-:S09]  /*1397c0*/  PRMT R32, R21, 0x7772, RZ ;  /* 0x0000777215207816 */ /* 0x000fd200000000ff */
[----:B------:R-:W-:Y:S02]  /*1397d0*/  @P6 LOP3.LUT R38, R38, 0x400, RZ, 0xfc, !PT ;  /* 0x0000040026266812 */ /* 0x000fe400078efcff */
[----:B------:R-:W-:Y:S01]  /*1397e0*/  LOP3.LUT P6, RZ, R41, 0x100000, RZ, 0xc0, !PT ;  /* 0x0010000029ff7812 */ /* 0x000fe200078cc0ff */
[----:B------:R0:W-:Y:S02]  /*1397f0*/  @P0 STG.E.U8 desc[UR4][R12.64], R32 ;  /* 0x000000200c000986 */ /* 0x0001e4000c101104 */
[----:B0-----:R-:W-:Y:S02]  /*139800*/  PRMT R32, R21, 0x7773, RZ ;  /* 0x0000777315207816 */ /* 0x001fe400000000ff */
[----:B------:R-:W4:Y:S08]  /*139810*/  LDL.LU.64 R12, [R1+0x25a0] ;  /* 0x0025a000010c7983 */ /* 0x000f300000300a00 */
[----:B------:R0:W-:Y:S01]  /*139820*/  @P6 STG.E.U8 desc[UR4][R18.64], R32 ;  /* 0x0000002012006986 */ /* 0x0001e2000c101104 */
[----:B------:R-:W-:-:S03]  /*139830*/  LOP3.LUT P6, RZ, R38, 0x400, RZ, 0xc0, !PT ;  /* 0x0000040026ff7812 */ /* 0x000fc600078cc0ff */
[----:B------:R-:W4:Y:S01]  /*139840*/  LDL.LU R21, [R1+0xa4] ;  /* 0x0000a40001157983 */ /* 0x000f220000300800 */
[----:B0-----:R-:W-:-:S03]  /*139850*/  PRMT R32, R10, 0x7770, RZ ;  /* 0x000077700a207816 */ /* 0x001fc600000000ff */
[----:B------:R-:W4:Y:S06]  /*139860*/  LDL.LU.64 R18, [R1+0x25b8] ;  /* 0x0025b80001127983 */ /* 0x000f2c0000300a00 */
[----:B------:R0:W-:Y:S01]  /*139870*/  @P6 STG.E.U8 desc[UR4][R22.64], R32 ;  /* 0x0000002016006986 */ /* 0x0001e2000c101104 */
[----:B------:R-:W-:Y:S02]  /*139880*/  LOP3.LUT P6, RZ, R38, 0x200, RZ, 0xc0, !PT ;  /* 0x0000020026ff7812 */ /* 0x000fe400078cc0ff */
[----:B0-----:R-:W-:Y:S01]  /*139890*/  PRMT R32, R10, 0x7771, RZ ;  /* 0x000077710a207816 */ /* 0x001fe200000000ff */
[----:B------:R-:W4:Y:S01]  /*1398a0*/  LDL.LU.64 R22, [R1+0x25b0] ;  /* 0x0025b00001167983 */ /* 0x000f220000300a00 */
[----:B------:R-:W-:-:S02]  /*1398b0*/  LOP3.LUT P5, RZ, R41, 0x20000000, RZ, 0xc0, !PT ;  /* 0x2000000029ff7812 */ /* 0x000fc400078ac0ff */
[----:B------:R-:W-:-:S07]  /*1398c0*/  LOP3.LUT P4, RZ, R41, 0x40000000, RZ, 0xc0, !PT ;  /* 0x4000000029ff7812 */ /* 0x000fce000788c0ff */
[----:B--2---:R0:W-:Y:S01]  /*1398d0*/  @P6 STG.E.U8 desc[UR4][R16.64], R32 ;  /* 0x0000002010006986 */ /* 0x0041e2000c101104 */
[----:B------:R-:W-:Y:S02]  /*1398e0*/  LOP3.LUT P6, RZ, R38, 0x100, RZ, 0xc0, !PT ;  /* 0x0000010026ff7812 */ /* 0x000fe400078cc0ff */
        /* <DEDUP_REMOVED lines=17> */
[----:B---3--:R0:W-:Y:S02]  /*139a00*/  @P6 STG.E.U8 desc[UR4][R4.64], R32 ;  /* 0x0000002004006986 */ /* 0x0081e4000c101104 */
[----:B0-----:R-:W-:-:S05]  /*139a10*/  PRMT R32, R20, 0x7770, RZ ;  /* 0x0000777014207816 */ /* 0x001fca00000000ff */
[----:B------:R0:W-:Y:S02]  /*139a20*/  @P5 STG.E.U8 desc[UR4][R8.64], R32 ;  /* 0x0000002008005986 */ /* 0x0001e4000c101104 */
[----:B0-----:R-:W-:-:S05]  /*139a30*/  PRMT R32, R20, 0x7771, RZ ;  /* 0x0000777114207816 */ /* 0x001fca00000000ff */
[----:B----4-:R0:W-:Y:S04]  /*139a40*/  @P4 STG.E.U8 desc[UR4][R14.64], R32 ;  /* 0x000000200e004986 */ /* 0x0101e8000c101104 */
[----:B0-----:R-:W3:Y:S01]  /*139a50*/  LDL.LU.64 R14, [R1+0x25d0] ;  /* 0x0025d000010e7983 */ /* 0x001ee20000300a00 */
[----:B------:R-:W-:Y:S02]  /*139a60*/  LOP3.LUT P3, RZ, R41, 0x80000000, RZ, 0xc0, !PT ;  /* 0x8000000029ff7812 */ /* 0x000fe4000786c0ff */
[----:B------:R-:W-:Y:S01]  /*139a70*/  LOP3.LUT P2, RZ, R42, 0x1, RZ, 0xc0, !PT ;  /* 0x000000012aff7812 */ /* 0x000fe2000784c0ff */
[----:B------:R-:W4:Y:S01]  /*139a80*/  LDL.LU.64 R4, [R1+0x25c8] ;  /* 0x0025c80001047983 */ /* 0x000f220000300a00 */
[----:B------:R-:W-:Y:S02]  /*139a90*/  PRMT R32, R20, 0x7772, RZ ;  /* 0x0000777214207816 */ /* 0x000fe400000000ff */
[----:B------:R-:W-:-:S07]  /*139aa0*/  LOP3.LUT P1, RZ, R42, 0x2, RZ, 0xc0, !PT ;  /* 0x000000022aff7812 */ /* 0x000fce000782c0ff */
[----:B------:R0:W-:Y:S02]  /*139ab0*/  @P3 STG.E.U8 desc[UR4][R12.64], R32 ;  /* 0x000000200c003986 */ /* 0x0001e4000c101104 */
[----:B0-----:R-:W-:-:S05]  /*139ac0*/  PRMT R32, R20, 0x7773, RZ ;  /* 0x0000777314207816 */ /* 0x001fca00000000ff */
[----:B------:R0:W-:Y:S02]  /*139ad0*/  @P2 STG.E.U8 desc[UR4][R18.64], R32 ;  /* 0x0000002012002986 */ /* 0x0001e4000c101104 */
[----:B0-----:R-:W-:-:S05]  /*139ae0*/  PRMT R32, R21, 0x7770, RZ ;  /* 0x0000777015207816 */ /* 0x001fca00000000ff */
[----:B------:R0:W-:Y:S04]  /*139af0*/  @P1 STG.E.U8 desc[UR4][R22.64], R32 ;  /* 0x0000002016001986 */ /* 0x0001e8000c101104 */
[----:B0-----:R-:W4:Y:S04]  /*139b00*/  LDL.LU.64 R22, [R1+0x25d8] ;  /* 0x0025d80001167983 */ /* 0x001f280000300a00 */
[----:B------:R-:W4:Y:S04]  /*139b10*/  LDL.LU.64 R8, [R1+0x25e8] ;  /* 0x0025e80001087983 */ /* 0x000f280000300a00 */
[----:B------:R-:W4:Y:S04]  /*139b20*/  LDL.LU.64 R12, [R1+0x25e0] ;  /* 0x0025e000010c7983 */ /* 0x000f280000300a00 */
[----:B------:R-:W4:Y:S01]  /*139b30*/  LDL.LU R19, [R1+0xb8] ;  /* 0x0000b80001137983 */ /* 0x000f220000300800 */
[----:B------:R-:W-:-:S02]  /*139b40*/  LOP3.LUT P0, RZ, R42, 0x4, RZ, 0xc0, !PT ;  /* 0x000000042aff7812 */ /* 0x000fc4000780c0ff */
[----:B------:R-:W-:Y:S02]  /*139b50*/  PRMT R32, R21, 0x7771, RZ ;  /* 0x0000777115207816 */ /* 0x000fe400000000ff */
[----:B------:R-:W-:-:S09]  /*139b60*/  LOP3.LUT P3, RZ, R42, 0x8, RZ, 0xc0, !PT ;  /* 0x000000082aff7812 */ /* 0x000fd2000786c0ff */
[----:B--2---:R0:W-:Y:S04]  /*139b70*/  @P0 STG.E.U8 desc[UR4][R16.64], R32 ;  /* 0x0000002010000986 */ /* 0x0041e8000c101104 */
[----:B0-----:R-:W2:Y:S01]  /*139b80*/  LDL.LU.64 R16, [R1+0x25f8] ;  /* 0x0025f80001107983 */ /* 0x001ea20000300a00 */
[----:B------:R-:W-:-:S05]  /*139b90*/  PRMT R32, R21, 0x7772, RZ ;  /* 0x0000777215207816 */ /* 0x000fca00000000ff */
[----:B---3--:R0:W-:Y:S04]  /*139ba0*/  @P3 STG.E.U8 desc[UR4][R14.64], R32 ;  /* 0x000000200e003986 */ /* 0x0081e8000c101104 */
[----:B0-----:R-:W3:Y:S01]  /*139bb0*/  LDL.LU R14, [R1+0xa8] ;  /* 0x0000a800010e7983 */ /* 0x001ee20000300800 */
[----:B------:R-:W-:-:S03]  /*139bc0*/  PRMT R32, R21, 0x7773, RZ ;  /* 0x0000777315207816 */ /* 0x000fc600000000ff */
[----:B------:R-:W3:Y:S01]  /*139bd0*/  LDL.LU.64 R20, [R1+0x25f0] ;  /* 0x0025f00001147983 */ /* 0x000ee20000300a00 */
[C---:B------:R-:W-:Y:S02]  /*139be0*/  LOP3.LUT P6, RZ, R42.reuse, 0x8000, RZ, 0xc0, !PT ;  /* 0x000080002aff7812 */ /* 0x040fe400078cc0ff */
[----:B------:R-:W-:Y:S01]  /*139bf0*/  LOP3.LUT R39, R39, 0xf7ffffff, RZ, 0xc0, !PT ;  /* 0xf7ffffff27277812 */ /* 0x000fe200078ec0ff */
[----:B------:R-:W3:Y:S01]  /*139c00*/  LDL.LU.64 R56, [R1+0x2610] ;  /* 0x0026100001387983 */ /* 0x000ee20000300a00 */
[----:B------:R-:W-:-:S03]  /*139c10*/  LOP3.LUT P2, RZ, R42, 0x10, RZ, 0xc0, !PT ;  /* 0x000000102aff7812 */ /* 0x000fc6000784c0ff */
[----:B------:R-:W3:Y:S01]  /*139c20*/  LDL.LU.64 R58, [R1+0x2608] ;  /* 0x00260800013a7983 */ /* 0x000ee20000300a00 */
[----:B------:R-:W-:-:S03]  /*139c30*/  LOP3.LUT P1, RZ, R42, 0x20, RZ, 0xc0, !PT ;  /* 0x000000202aff7812 */ /* 0x000fc6000782c0ff */
[----:B------:R-:W3:Y:S02]  /*139c40*/  LDL.LU.64 R34, [R1+0x2600] ;  /* 0x0026000001227983 */ /* 0x000ee40000300a00 */
        /* <DEDUP_REMOVED lines=11> */
[----:B------:R-:W-:Y:S01]  /*139d00*/  LOP3.LUT R39, R39, 0x7fffffff, RZ, 0xc0, !PT ;  /* 0x7fffffff27277812 */ /* 0x000fe200078ec0ff */
[----:B----4-:R0:W-:Y:S10]  /*139d10*/  @P2 STG.E.U8 desc[UR4][R4.64], R32 ;  /* 0x0000002004002986 */ /* 0x0101f4000c101104 */
[----:B------:R-:W-:-:S02]  /*139d20*/  @P6 LOP3.LUT R39, R39, 0x80000000, RZ, 0xfc, !PT ;  /* 0x8000000027276812 */ /* 0x000fc400078efcff */
[----:B------:R-:W-:Y:S02]  /*139d30*/  LOP3.LUT P6, RZ, R42, 0x400, RZ, 0xc0, !PT ;  /* 0x000004002aff7812 */ /* 0x000fe400078cc0ff */
[----:B------:R-:W-:Y:S02]  /*139d40*/  LOP3.LUT R38, R38, 0xfffffffe, RZ, 0xc0, !PT ;  /* 0xfffffffe26267812 */ /* 0x000fe400078ec0ff */
[----:B0-----:R-:W-:-:S05]  /*139d50*/  PRMT R32, R19, 0x7770, RZ ;  /* 0x0000777013207816 */ /* 0x001fca00000000ff */
[----:B------:R0:W-:Y:S04]  /*139d60*/  @P1 STG.E.U8 desc[UR4][R22.64], R32 ;  /* 0x0000002016001986 */ /* 0x0001e8000c101104 */
[----:B------:R-:W-:Y:S02]  /*139d70*/  @P6 LOP3.LUT R38, R38, 0x1, RZ, 0xfc, !PT ;  /* 0x0000000126266812 */ /* 0x000fe400078efcff */
[----:B------:R-:W-:Y:S01]  /*139d80*/  LOP3.LUT P6, RZ, R42, 0x200, RZ, 0xc0, !PT ;  /* 0x000002002aff7812 */ /* 0x000fe200078cc0ff */
[----:B0-----:R-:W4:Y:S01]  /*139d90*/  LDL.LU R22, [R1+0xbc] ;  /* 0x0000bc0001167983 */ /* 0x001f220000300800 */
[----:B------:R-:W-:-:S03]  /*139da0*/  LOP3.LUT R38, R38, 0xfffffffd, RZ, 0xc0, !PT ;  /* 0xfffffffd26267812 */ /* 0x000fc600078ec0ff */
[----:B------:R-:W4:Y:S08]  /*139db0*/  LDL.LU.64 R54, [R1+0x2618] ;  /* 0x0026180001367983 */ /* 0x000f300000300a00 */
[----:B------:R-:W-:Y:S01]  /*139dc0*/  @P6 LOP3.LUT R38, R38, 0x2, RZ, 0xfc, !PT ;  /* 0x0000000226266812 */ /* 0x000fe200078efcff */
[----:B------:R-:W4:Y:S01]  /*139dd0*/  LDL.LU.64 R6, [R1+0x2628] ;  /* 0x0026280001067983 */ /* 0x000f220000300a00 */
[----:B------:R-:W-:-:S02]  /*139de0*/  LOP3.LUT P6, RZ, R42, 0x100, RZ, 0xc0, !PT ;  /* 0x000001002aff7812 */ /* 0x000fc400078cc0ff */
[----:B------:R-:W-:Y:S01]  /*139df0*/  LOP3.LUT P0, RZ, R42, 0x40, RZ, 0xc0, !PT ;  /* 0x000000402aff7812 */ /* 0x000fe2000780c0ff */
[----:B------:R-:W4:Y:S01]  /*139e00*/  LDL.LU R23, [R1+0xac] ;  /* 0x0000ac0001177983 */ /* 0x000f220000300800 */
[----:B------:R-:W-:Y:S02]  /*139e10*/  LOP3.LUT R38, R38, 0xfffffffb, RZ, 0xc0, !PT ;  /* 0xfffffffb26267812 */ /* 0x000fe400078ec0ff */
[----:B------:R-:W-:Y:S01]  /*139e20*/  PRMT R32, R19, 0x7771, RZ ;  /* 0x0000777113207816 */ /* 0x000fe200000000ff */
[----:B------:R-:W4:Y:S04]  /*139e30*/  LDL.LU.64 R10, [R1+0x2620] ;  /* 0x00262000010a7983 */ /* 0x000f280000300a00 */
[----:B------:R-:W4:Y:S02]  /*139e40*/  LDL.LU.64 R4, [R1+0x2638] ;  /* 0x0026380001047983 */ /* 0x000f240000300a00 */
[----:B------:R-:W-:-:S02]  /*139e50*/  @P6 LOP3.LUT R38, R38, 0x4, RZ, 0xfc, !PT ;  /* 0x0000000426266812 */ /* 0x000fc400078efcff */
[----:B------:R-:W-:Y:S01]  /*139e60*/  LOP3.LUT P6, RZ, R42, 0x80, RZ, 0xc0, !PT ;  /* 0x000000802aff7812 */ /* 0x000fe200078cc0ff */
[----:B------:R0:W-:Y:S02]  /*139e70*/  @P0 STG.E.U8 desc[UR4][R8.64], R32 ;  /* 0x0000002008000986 */ /* 0x0001e4000c101104 */
[----:B0-----:R-:W-:Y:S02]  /*139e80*/  PRMT R32, R19, 0x7772, RZ ;  /* 0x0000777213207816 */ /* 0x001fe400000000ff */
[----:B------:R-:W4:Y:S08]  /*139e90*/  LDL.LU.64 R8, [R1+0x2630] ;  /* 0x0026300001087983 */ /* 0x000f300000300a00 */
[----:B------:R0:W-:Y:S01]  /*139ea0*/  @P6 STG.E.U8 desc[UR4][R12.64], R32 ;  /* 0x000000200c006986 */ /* 0x0001e2000c101104 */
[----:B------:R-:W-:-:S02]  /*139eb0*/  LOP3.LUT P6, RZ, R38, 0x4, RZ, 0xc0, !PT ;  /* 0x0000000426ff7812 */ /* 0x000fc400078cc0ff */
[----:B0-----:R-:W-:Y:S01]  /*139ec0*/  PRMT R32, R19, 0x7773, RZ ;  /* 0x0000777313207816 */ /* 0x001fe200000000ff */
[----:B------:R-:W4:Y:S04]  /*139ed0*/  LDL.LU.64 R12, [R1+0x2650] ;  /* 0x00265000010c7983 */ /* 0x000f280000300a00 */
[----:B------:R-:W4:Y:S06]  /*139ee0*/  LDL.LU.64 R18, [R1+0x2648] ;  /* 0x0026480001127983 */ /* 0x000f2c0000300a00 */
[----:B--2---:R0:W-:Y:S01]  /*139ef0*/  @P6 STG.E.U8 desc[UR4][R16.64], R32 ;  /* 0x0000002010006986 */ /* 0x0041e2000c101104 */
[----:B------:R-:W-:-:S03]  /*139f00*/  LOP3.LUT P6, RZ, R38, 0x2, RZ, 0xc0, !PT ;  /* 0x0000000226ff7812 */ /* 0x000fc600078cc0ff */
[----:B0-----:R-:W2:Y:S04]  /*139f10*/  LDL.LU.64 R16, [R1+0x2640] ;  /* 0x0026400001107983 */ /* 0x001ea80000300a00 */
[----:B------:R-:W2:Y:S01]  /*139f20*/  LDL.LU R15, [R1+0x90] ;  /* 0x00009000010f7983 */ /* 0x000ea20000300800 */
[----:B---3--:R-:W-:-:S05]  /*139f30*/  PRMT R32, R14, 0x7770, RZ ;  /* 0x000077700e207816 */ /* 0x008fca00000000ff */
[----:B------:R0:W-:Y:S04]  /*139f40*/  @P6 STG.E.U8 desc[UR4][R20.64], R32 ;  /* 0x0000002014006986 */ /* 0x0001e8000c101104 */
        /* <DEDUP_REMOVED lines=11> */
[----:B------:R-:W-:Y:S02]  /*13a000*/  LOP3.LUT P5, RZ, R42, 0x10000, RZ, 0xc0, !PT ;  /* 0x000100002aff7812 */ /* 0x000fe400078ac0ff */
[----:B----4-:R-:W-:-:S09]  /*13a010*/  PRMT R32, R22, 0x7770, RZ ;  /* 0x0000777016207816 */ /* 0x010fd200000000ff */
[----:B------:R0:W-:Y:S01]  /*13a020*/  @P6 STG.E.U8 desc[UR4][R54.64], R32 ;  /* 0x0000002036006986 */ /* 0x0001e2000c101104 */
[----:B------:R-:W-:Y:S02]  /*13a030*/  LOP3.LUT P6, RZ, R39, 0x10000000, RZ, 0xc0, !PT ;  /* 0x1000000027ff7812 */ /* 0x000fe400078cc0ff */
[----:B0-----:R-:W-:-:S11]  /*13a040*/  PRMT R32, R22, 0x7771, RZ ;  /* 0x0000777116207816 */ /* 0x001fd600000000ff */
[----:B------:R0:W-:Y:S01]  /*13a050*/  @P6 STG.E.U8 desc[UR4][R6.64], R32 ;  /* 0x0000002006006986 */ /* 0x0001e2000c101104 */
[----:B------:R-:W-:Y:S02]  /*13a060*/  LOP3.LUT P6, RZ, R39, 0x8000000, RZ, 0xc0, !PT ;  /* 0x0800000027ff7812 */ /* 0x000fe400078cc0ff */
[----:B------:R-:W-:Y:S02]  /*13a070*/  LOP3.LUT P4, RZ, R42, 0x20000, RZ, 0xc0, !PT ;  /* 0x000200002aff7812 */ /* 0x000fe4000788c0ff */
[----:B0-----:R-:W-:-:S09]  /*13a080*/  PRMT R32, R22, 0x7772, RZ ;  /* 0x0000777216207816 */ /* 0x001fd200000000ff */
        /* <DEDUP_REMOVED lines=14> */
[----:B--2---:R0:W-:Y:S02]  /*13a170*/  @P1 STG.E.U8 desc[UR4][R16.64], R32 ;  /* 0x0000002010001986 */ /* 0x0041e4000c101104 */
[----:B0-----:R-:W-:-:S05]  /*13a180*/  PRMT R32, R15, 0x7770, RZ ;  /* 0x000077700f207816 */ /* 0x001fca00000000ff */
[----:B---3--:R0:W-:Y:S04]  /*13a190*/  @P0 STG.E.U8 desc[UR4][R20.64], R32 ;  /* 0x0000002014000986 */ /* 0x0081e8000c101104 */
        /* <DEDUP_REMOVED lines=32> */
[----:B------:R-:W-:Y:S01]  /*13a3a0*/  LOP3.LUT R39, R39, 0xfeffffff, RZ, 0xc0, !PT ;  /* 0xfeffffff27277812 */ /* 0x000fe200078ec0ff */
[----:B------:R-:W2:Y:S01]  /*13a3b0*/  LDL.LU.64 R6, [R1+0x26b0] ;  /* 0x0026b00001067983 */ /* 0x000ea20000300a00 */
[----:B------:R-:W-:Y:S02]  /*13a3c0*/  LOP3.LUT P1, RZ, R42, 0x1000000, RZ, 0xc0, !PT ;  /* 0x010000002aff7812 */ /* 0x000fe4000782c0ff */
[----:B------:R-:W-:-:S05]  /*13a3d0*/  PRMT R32, R15, 0x7772, RZ ;  /* 0x000077720f207816 */ /* 0x000fca00000000ff */
[----:B------:R-:W-:Y:S02]  /*13a3e0*/  @P6 LOP3.LUT R39, R39, 0x1000000, RZ, 0xfc, !PT ;  /* 0x0100000027276812 */ /* 0x000fe400078efcff */
[----:B------:R-:W-:Y:S01]  /*13a3f0*/  LOP3.LUT P6, RZ, R42, 0x10000000, RZ, 0xc0, !PT ;  /* 0x100000002aff7812 */ /* 0x000fe200078cc0ff */
[----:B---3--:R0:W-:Y:S01]  /*13a400*/  @P2 STG.E.U8 desc[UR4][R8.64], R32 ;  /* 0x0000002008002986 */ /* 0x0081e2000c101104 */
[----:B------:R-:W-:Y:S02]  /*13a410*/  LOP3.LUT R39, R39, 0xfdffffff, RZ, 0xc0, !PT ;  /* 0xfdffffff27277812 */ /* 0x000fe400078ec0ff */
[----:B0-----:R-:W-:-:S09]  /*13a420*/  PRMT R32, R15, 0x7773, RZ ;  /* 0x000077730f207816 */ /* 0x001fd200000000ff */
[----:B------:R-:W-:Y:S02]  /*13a430*/  @P6 LOP3.LUT R39, R39, 0x2000000, RZ, 0xfc, !PT ;  /* 0x0200000027276812 */ /* 0x000fe400078efcff */
[C---:B------:R-:W-:Y:S01]  /*13a440*/  LOP3.LUT P6, RZ, R42.reuse, 0x8000000, RZ, 0xc0, !PT ;  /* 0x080000002aff7812 */ /* 0x040fe200078cc0ff */
[----:B----4-:R0:W-:Y:S01]  /*13a450*/  @P1 STG.E.U8 desc[UR4][R16.64], R32 ;  /* 0x0000002010001986 */ /* 0x0101e2000c101104 */
[----:B------:R-:W-:Y:S02]  /*13a460*/  LOP3.LUT P0, RZ, R42, 0x2000000, RZ, 0xc0, !PT ;  /* 0x020000002aff7812 */ /* 0x000fe4000780c0ff */
[----:B------:R-:W-:Y:S01]  /*13a470*/  LOP3.LUT R39, R39, 0xfbffffff, RZ, 0xc0, !PT ;  /* 0xfbffffff27277812 */ /* 0x000fe200078ec0ff */
[----:B0-----:R-:W3:Y:S04]  /*13a480*/  LDL.LU R16, [R1+0x84] ;  /* 0x0000840001107983 */ /* 0x001ee80000300800 */
[----:B------:R-:W4:Y:S04]  /*13a490*/  LDL.LU.64 R10, [R1+0x26a8] ;  /* 0x0026a800010a7983 */ /* 0x000f280000300a00 */
[----:B------:R-:W-:-:S02]  /*13a4a0*/  @P6 LOP3.LUT R39, R39, 0x4000000, RZ, 0xfc, !PT ;  /* 0x0400000027276812 */ /* 0x000fc400078efcff */
[----:B------:R-:W-:Y:S01]  /*13a4b0*/  LOP3.LUT P6, RZ, R42, 0x4000000, RZ, 0xc0, !PT ;  /* 0x040000002aff7812 */ /* 0x000fe200078cc0ff */
[----:B------:R-:W3:Y:S01]  /*13a4c0*/  LDL.LU.64 R4, [R1+0x26c0] ;  /* 0x0026c00001047983 */ /* 0x000ee20000300a00 */
[----:B------:R-:W-:-:S03]  /*13a4d0*/  PRMT R32, R54, 0x7770, RZ ;  /* 0x0000777036207816 */ /* 0x000fc600000000ff */
[----:B------:R-:W3:Y:S04]  /*13a4e0*/  LDL.LU R17, [R1+0x98] ;  /* 0x0000980001117983 */ /* 0x000ee80000300800 */
[----:B------:R0:W-:Y:S04]  /*13a4f0*/  @P0 STG.E.U8 desc[UR4][R12.64], R32 ;  /* 0x000000200c000986 */ /* 0x0001e8000c101104 */
[----:B------:R-:W3:Y:S04]  /*13a500*/  LDL.LU.64 R8, [R1+0x26d8] ;  /* 0x0026d80001087983 */ /* 0x000ee80000300a00 */
[----:B------:R-:W3:Y:S01]  /*13a510*/  LDL.LU.64 R14, [R1+0x26d0] ;  /* 0x0026d000010e7983 */ /* 0x000ee20000300a00 */
[----:B0-----:R-:W-:-:S03]  /*13a520*/  PRMT R32, R54, 0x7771, RZ ;  /* 0x0000777136207816 */ /* 0x001fc600000000ff */
[----:B------:R-:W4:Y:S04]  /*13a530*/  LDL.LU.64 R12, [R1+0x26c8] ;  /* 0x0026c800010c7983 */ /* 0x000f280000300a00 */
[----:B------:R0:W-:Y:S01]  /*13a540*/  @P6 STG.E.U8 desc[UR4][R18.64], R32 ;  /* 0x0000002012006986 */ /* 0x0001e2000c101104 */
[C---:B------:R-:W-:Y:S02]  /*13a550*/  LOP3.LUT P6, RZ, R39.reuse, 0x4000000, RZ, 0xc0, !PT ;  /* 0x0400000027ff7812 */ /* 0x040fe400078cc0ff */
[----:B0-----:R-:W-:Y:S01]  /*13a560*/  PRMT R32, R54, 0x7772, RZ ;  /* 0x0000777236207816 */ /* 0x001fe200000000ff */
[----:B------:R-:W4:Y:S10]  /*13a570*/  LDL.LU.64 R18, [R1+0x26e0] ;  /* 0x0026e00001127983 */ /* 0x000f340000300a00 */
[----:B------:R0:W-:Y:S01]  /*13a580*/  @P6 STG.E.U8 desc[UR4][R22.64], R32 ;  /* 0x0000002016006986 */ /* 0x0001e2000c101104 */
[----:B------:R-:W-:-:S03]  /*13a590*/  LOP3.LUT P6, RZ, R39, 0x2000000, RZ, 0xc0, !PT ;  /* 0x0200000027ff7812 */ /* 0x000fc600078cc0ff */
[----:B0-----:R-:W4:Y:S01]  /*13a5a0*/  LDL.LU.64 R22, [R1+0x26f8] ;  /* 0x0026f80001167983 */ /* 0x001f220000300a00 */
[----:B------:R-:W-:-:S09]  /*13a5b0*/  PRMT R32, R54, 0x7773, RZ ;  /* 0x0000777336207816 */ /* 0x000fd200000000ff */
[----:B--2---:R0:W-:Y:S04]  /*13a5c0*/  @P6 STG.E.U8 desc[UR4][R20.64], R32 ;  /* 0x0000002014006986 */ /* 0x0041e8000c101104 */
[----:B0-----:R-:W2:Y:S01]  /*13a5d0*/  LDL.LU.64 R20, [R1+0x26f0] ;  /* 0x0026f00001147983 */ /* 0x001ea20000300a00 */
        /* <DEDUP_REMOVED lines=35> */
[----:B--2---:R0:W-:Y:S04]  /*13a810*/  @P0 STG.E.U8 desc[UR4][R20.64], R32 ;  /* 0x0000002014000986 */ /* 0x0041e8000c101104 */
[----:B0-----:R-:W2:Y:S04]  /*13a820*/  LDL.LU.64 R20, [R1+0x26e8] ;  /* 0x0026e80001147983 */ /* 0x001ea80000300a00 */
[----:B------:R-:W3:Y:S04]  /*13a830*/  LDL.LU.64 R8, [R1+0x2700] ;  /* 0x0027000001087983 */ /* 0x000ee80000300a00 */
[----:B------:R-:W4:Y:S04]  /*13a840*/  LDL.LU.64 R14, [R1+0x2718] ;  /* 0x00271800010e7983 */ /* 0x000f280000300a00 */
[----:B------:R-:W2:Y:S04]  /*13a850*/  LDL.LU R13, [R1+0x88] ;  /* 0x00008800010d7983 */ /* 0x000ea80000300800 */
[----:B------:R-:W3:Y:S04]  /*13a860*/  LDL.LU.64 R22, [R1+0x2710] ;  /* 0x0027100001167983 */ /* 0x000ee80000300a00 */
[----:B------:R-:W3:Y:S04]  /*13a870*/  LDL.LU.64 R18, [R1+0x2708] ;  /* 0x0027080001127983 */ /* 0x000ee80000300a00 */
[----:B------:R-:W3:Y:S04]  /*13a880*/  LDL.LU.64 R16, [R1+0x2720] ;  /* 0x0027200001107983 */ /* 0x000ee80000300a00 */
[----:B------:R-:W3:Y:S01]  /*13a890*/  LDL.LU R6, [R1+0x9c] ;  /* 0x00009c0001067983 */ /* 0x000ee20000300800 */
[----:B------:R-:W-:-:S02]  /*13a8a0*/  LOP3.LUT P6, RZ, R43, 0x200000, RZ, 0xc0, !PT ;  /* 0x002000002bff7812 */ /* 0x000fc400078cc0ff */
        /* <DEDUP_REMOVED lines=15> */
[C---:B------:R-:W-:Y:S02]  /*13a9a0*/  LOP3.LUT P6, RZ, R43.reuse, 0x10000, RZ, 0xc0, !PT ;  /* 0x000100002bff7812 */ /* 0x040fe400078cc0ff */
[----:B------:R-:W-:Y:S02]  /*13a9b0*/  LOP3.LUT P2, RZ, R43, 0x400, RZ, 0xc0, !PT ;  /* 0x000004002bff7812 */ /* 0x000fe4000784c0ff */
[----:B------:R-:W-:Y:S02]  /*13a9c0*/  LOP3.LUT R39, R39, 0xfffeffff, RZ, 0xc0, !PT ;  /* 0xfffeffff27277812 */ /* 0x000fe400078ec0ff */
[----:B------:R-:W-:-:S07]  /*13a9d0*/  LOP3.LUT P1, RZ, R43, 0x800, RZ, 0xc0, !PT ;  /* 0x000008002bff7812 */ /* 0x000fce000782c0ff */
[----:B------:R-:W-:Y:S02]  /*13a9e0*/  @P6 LOP3.LUT R39, R39, 0x10000, RZ, 0xfc, !PT ;  /* 0x0001000027276812 */ /* 0x000fe400078efcff */
[C---:B------:R-:W-:Y:S02]  /*13a9f0*/  LOP3.LUT P6, RZ, R43.reuse, 0x8000, RZ, 0xc0, !PT ;  /* 0x000080002bff7812 */ /* 0x040fe400078cc0ff */
[----:B------:R-:W-:Y:S02]  /*13aa00*/  LOP3.LUT P0, RZ, R43, 0x1000, RZ, 0xc0, !PT ;  /* 0x000010002bff7812 */ /* 0x000fe4000780c0ff */
[----:B------:R-:W-:-:S09]  /*13aa10*/  LOP3.LUT R39, R39, 0xfffdffff, RZ, 0xc0, !PT ;  /* 0xfffdffff27277812 */ /* 0x000fd200078ec0ff */
        /* <DEDUP_REMOVED lines=9> */
[----:B------:R-:W2:Y:S04]  /*13aab0*/  LDL.LU.64 R58, [R1+0x2728] ;  /* 0x00272800013a7983 */ /* 0x000ea80000300a00 */
[----:B------:R-:W2:Y:S04]  /*13aac0*/  LDL.LU R7, [R1+0x8c] ;  /* 0x00008c0001077983 */ /* 0x000ea80000300800 */
[----:B------:R-:W2:Y:S04]  /*13aad0*/  LDL.LU.64 R34, [R1+0x2740] ;  /* 0x0027400001227983 */ /* 0x000ea80000300a00 */
[----:B------:R-:W2:Y:S01]  /*13aae0*/  LDL.LU.64 R54, [R1+0x2758] ;  /* 0x0027580001367983 */ /* 0x000ea20000300a00 */
[----:B------:R-:W-:-:S03]  /*13aaf0*/  PRMT R32, R13, 0x7771, RZ ;  /* 0x000077710d207816 */ /* 0x000fc600000000ff */
[----:B------:R-:W2:Y:S04]  /*13ab00*/  LDL.LU.64 R10, [R1+0x2750] ;  /* 0x00275000010a7983 */ /* 0x000ea80000300a00 */
[----:B---3--:R0:W-:Y:S02]  /*13ab10*/  @P2 STG.E.U8 desc[UR4][R8.64], R32 ;  /* 0x0000002008002986 */ /* 0x0081e4000c101104 */
[----:B0-----:R-:W-:-:S05]  /*13ab20*/  PRMT R32, R13, 0x7772, RZ ;  /* 0x000077720d207816 */ /* 0x001fca00000000ff */
[----:B----4-:R0:W-:Y:S02]  /*13ab30*/  @P1 STG.E.U8 desc[UR4][R14.64], R32 ;  /* 0x000000200e001986 */ /* 0x0101e4000c101104 */
[----:B0-----:R-:W-:-:S05]  /*13ab40*/  PRMT R32, R13, 0x7773, RZ ;  /* 0x000077730d207816 */ /* 0x001fca00000000ff */
[----:B------:R0:W-:Y:S04]  /*13ab50*/  @P0 STG.E.U8 desc[UR4][R22.64], R32 ;  /* 0x0000002016000986 */ /* 0x0001e8000c101104 */
[----:B0-----:R-:W3:Y:S04]  /*13ab60*/  LDL.LU R22, [R1+0x110] ;  /* 0x0001100001167983 */ /* 0x001ee80000300800 */
[----:B------:R-:W4:Y:S04]  /*13ab70*/  LDL.LU.64 R4, [R1+0x2748] ;  /* 0x0027480001047983 */ /* 0x000f280000300a00 */
[----:B------:R-:W3:Y:S01]  /*13ab80*/  LDL.LU.64 R8, [R1+0x2760] ;  /* 0x0027600001087983 */ /* 0x000ee20000300a00 */
[----:B------:R-:W-:-:S03]  /*13ab90*/  PRMT R32, R6, 0x7770, RZ ;  /* 0x0000777006207816 */ /* 0x000fc600000000ff */
[----:B------:R-:W3:Y:S04]  /*13aba0*/  LDL.LU.64 R14, [R1+0x2778] ;  /* 0x00277800010e7983 */ /* 0x000ee80000300a00 */
[----:B------:R0:W-:Y:S01]  /*13abb0*/  @P6 STG.E.U8 desc[UR4][R18.64], R32 ;  /* 0x0000002012006986 */ /* 0x0001e2000c101104 */
[----:B------:R-:W-:-:S03]  /*13abc0*/  LOP3.LUT P6, RZ, R39, 0x40000, RZ, 0xc0, !PT ;  /* 0x0004000027ff7812 */ /* 0x000fc600078cc0ff */
[----:B------:R-:W3:Y:S04]  /*13abd0*/  LDL.LU.64 R12, [R1+0x2770] ;  /* 0x00277000010c7983 */ /* 0x000ee80000300a00 */
[----:B------:R-:W3:Y:S01]  /*13abe0*/  LDL.LU R23, [R1+0x100] ;  /* 0x0001000001177983 */ /* 0x000ee20000300800 */
[----:B0-----:R-:W-:-:S03]  /*13abf0*/  PRMT R32, R6, 0x7771, RZ ;  /* 0x0000777106207816 */ /* 0x001fc600000000ff */
[----:B------:R-:W4:Y:S04]  /*13ac00*/  LDL.LU.64 R18, [R1+0x2768] ;  /* 0x0027680001127983 */ /* 0x000f280000300a00 */
[----:B------:R0:W-:Y:S04]  /*13ac10*/  @P6 STG.E.U8 desc[UR4][R16.64], R32 ;  /* 0x0000002010006986 */ /* 0x0001e8000c101104 */
[----:B0-----:R-:W4:Y:S01]  /*13ac20*/  LDL.LU.64 R16, [R1+0x2780] ;  /* 0x0027800001107983 */ /* 0x001f220000300a00 */
[----:B------:R-:W-:Y:S02]  /*13ac30*/  LOP3.LUT P6, RZ, R39, 0x20000, RZ, 0xc0, !PT ;  /* 0x0002000027ff7812 */ /* 0x000fe400078cc0ff */
[----:B------:R-:W-:-:S02]  /*13ac40*/  PRMT R32, R6, 0x7772, RZ ;  /* 0x0000777206207816 */ /* 0x000fc400000000ff */
[C---:B------:R-:W-:Y:S02]  /*13ac50*/  LOP3.LUT P5, RZ, R43.reuse, 0x400000, RZ, 0xc0, !PT ;  /* 0x004000002bff7812 */ /* 0x040fe400078ac0ff */
[C---:B------:R-:W-:Y:S02]  /*13ac60*/  LOP3.LUT P4, RZ, R43.reuse, 0x800000, RZ, 0xc0, !PT ;  /* 0x008000002bff7812 */ /* 0x040fe4000788c0ff */
[C---:B------:R-:W-:Y:S02]  /*13ac70*/  LOP3.LUT P3, RZ, R43.reuse, 0x1000000, RZ, 0xc0, !PT ;  /* 0x010000002bff7812 */ /* 0x040fe4000786c0ff */
[C---:B------:R-:W-:Y:S02]  /*13ac80*/  LOP3.LUT P2, RZ, R43.reuse, 0x2000000, RZ, 0xc0, !PT ;  /* 0x020000002bff7812 */ /* 0x040fe4000784c0ff */
[----:B------:R-:W-:Y:S01]  /*13ac90*/  LOP3.LUT P1, RZ, R43, 0x4000000, RZ, 0xc0, !PT ;  /* 0x040000002bff7812 */ /* 0x000fe2000782c0ff */
[----:B--2---:R0:W-:Y:S01]  /*13aca0*/  @P6 STG.E.U8 desc[UR4][R20.64], R32 ;  /* 0x0000002014006986 */ /* 0x0041e2000c101104 */
[----:B------:R-:W-:-:S03]  /*13acb0*/  LOP3.LUT P6, RZ, R39, 0x10000, RZ, 0xc0, !PT ;  /* 0x0001000027ff7812 */ /* 0x000fc600078cc0ff */
[----:B0-----:R-:W2:Y:S01]  /*13acc0*/  LDL.LU.64 R20, [R1+0x2798] ;  /* 0x0027980001147983 */ /* 0x001ea20000300a00 */
[----:B------:R-:W-:-:S09]  /*13acd0*/  PRMT R32, R6, 0x7773, RZ ;  /* 0x0000777306207816 */ /* 0x000fd200000000ff */
        /* <DEDUP_REMOVED lines=15> */
[----:B----4-:R0:W-:Y:S02]  /*13add0*/  @P6 STG.E.U8 desc[UR4][R4.64], R32 ;  /* 0x0000002004006986 */ /* 0x0101e4000c101104 */
        /* <DEDUP_REMOVED lines=10> */
[----:B0-----:R-:W3:Y:S01]  /*13ae80*/  LDL.LU.64 R16, [R1+0x2790] ;  /* 0x0027900001107983 */ /* 0x001ee20000300a00 */
[----:B------:R-:W-:Y:S02]  /*13ae90*/  LOP3.LUT P0, RZ, R43, 0x8000000, RZ, 0xc0, !PT ;  /* 0x080000002bff7812 */ /* 0x000fe4000780c0ff */
[----:B------:R-:W-:Y:S02]  /*13aea0*/  PRMT R32, R23, 0x7772, RZ ;  /* 0x0000777217207816 */ /* 0x000fe400000000ff */
[----:B------:R-:W-:-:S09]  /*13aeb0*/  LOP3.LUT P3, RZ, R43, 0x10000000, RZ, 0xc0, !PT ;  /* 0x100000002bff7812 */ /* 0x000fd2000786c0ff */
[----:B--2---:R0:W-:Y:S04]  /*13aec0*/  @P0 STG.E.U8 desc[UR4][R20.64], R32 ;  /* 0x0000002014000986 */ /* 0x0041e8000c101104 */
[----:B0-----:R-:W2:Y:S04]  /*13aed0*/  LDL.LU.64 R20, [R1+0x2788] ;  /* 0x0027880001147983 */ /* 0x001ea80000300a00 */
[----:B------:R-:W4:Y:S04]  /*13aee0*/  LDL.LU.64 R8, [R1+0x27a0] ;  /* 0x0027a00001087983 */ /* 0x000f280000300a00 */
[----:B------:R-:W2:Y:S04]  /*13aef0*/  LDL.LU.64 R14, [R1+0x27b8] ;  /* 0x0027b800010e7983 */ /* 0x000ea80000300a00 */
[----:B------:R-:W2:Y:S04]  /*13af00*/  LDL.LU R12, [R1+0x114] ;  /* 0x00011400010c7983 */ /* 0x000ea80000300800 */
[----:B------:R-:W4:Y:S04]  /*13af10*/  LDL.LU.64 R18, [R1+0x27b0] ;  /* 0x0027b00001127983 */ /* 0x000f280000300a00 */
[----:B------:R-:W4:Y:S01]  /*13af20*/  LDL.LU R6, [R1+0x104] ;  /* 0x0001040001067983 */ /* 0x000f220000300800 */
[----:B------:R-:W-:-:S03]  /*13af30*/  PRMT R32, R23, 0x7773, RZ ;  /* 0x0000777317207816 */ /* 0x000fc600000000ff */
[----:B------:R-:W4:Y:S01]  /*13af40*/  LDL.LU.64 R22, [R1+0x27a8] ;  /* 0x0027a80001167983 */ /* 0x000f220000300a00 */
[----:B------:R-:W-:-:S03]  /*13af50*/  LOP3.LUT P6, RZ, R44, 0x100, RZ, 0xc0, !PT ;  /* 0x000001002cff7812 */ /* 0x000fc600078cc0ff */
[----:B---3--:R0:W-:Y:S04]  /*13af60*/  @P3 STG.E.U8 desc[UR4][R16.64], R32 ;  /* 0x0000002010003986 */ /* 0x0081e8000c101104 */
[----:B0-----:R-:W3:Y:S01]  /*13af70*/  LDL.LU.64 R16, [R1+0x27d8] ;  /* 0x0027d80001107983 */ /* 0x001ee20000300a00 */
[----:B------:R-:W-:-:S05]  /*13af80*/  LOP3.LUT R39, R39, 0xfffffff7, RZ, 0xc0, !PT ;  /* 0xfffffff727277812 */ /* 0x000fca00078ec0ff */
        /* <DEDUP_REMOVED lines=27> */
[----:B------:R-:W-:Y:S01]  /*13b140*/  LOP3.LUT P6, RZ, R44, 0x2, RZ, 0xc0, !PT ;  /* 0x000000022cff7812 */ /* 0x000fe200078cc0ff */
[----:B------:R-:W2:Y:S01]  /*13b150*/  LDL.LU.64 R54, [R1+0x27f0] ;  /* 0x0027f00001367983 */ /* 0x000ea20000300a00 */
[C---:B------:R-:W-:Y:S02]  /*13b160*/  LOP3.LUT P1, RZ, R43.reuse, 0x40000000, RZ, 0xc0, !PT ;  /* 0x400000002bff7812 */ /* 0x040fe4000782c0ff */
[----:B------:R-:W-:Y:S01]  /*13b170*/  LOP3.LUT P0, RZ, R43, 0x80000000, RZ, 0xc0, !PT ;  /* 0x800000002bff7812 */ /* 0x000fe2000780c0ff */
[----:B------:R-:W2:Y:S01]  /*13b180*/  LDL.LU R13, [R1+0x108] ;  /* 0x00010800010d7983 */ /* 0x000ea20000300800 */
[----:B------:R-:W-:Y:S02]  /*13b190*/  LOP3.LUT R39, R39, 0xfffffbff, RZ, 0xc0, !PT ;  /* 0xfffffbff27277812 */ /* 0x000fe400078ec0ff */
[----:B------:R-:W-:Y:S01]  /*13b1a0*/  PRMT R32, R12, 0x7771, RZ ;  /* 0x000077710c207816 */ /* 0x000fe200000000ff */
[----:B------:R-:W2:Y:S04]  /*13b1b0*/  LDL.LU.64 R10, [R1+0x27e8] ;  /* 0x0027e800010a7983 */ /* 0x000ea80000300a00 */
[----:B------:R-:W-:Y:S01]  /*13b1c0*/  @P6 LOP3.LUT R39, R39, 0x400, RZ, 0xfc, !PT ;  /* 0x0000040027276812 */ /* 0x000fe200078efcff */
[----:B------:R-:W2:Y:S01]  /*13b1d0*/  LDL.LU.64 R4, [R1+0x27e0] ;  /* 0x0027e00001047983 */ /* 0x000ea20000300a00 */
[----:B------:R-:W-:-:S03]  /*13b1e0*/  LOP3.LUT P6, RZ, R44, 0x1, RZ, 0xc0, !PT ;  /* 0x000000012cff7812 */ /* 0x000fc600078cc0ff */
[----:B----4-:R0:W-:Y:S02]  /*13b1f0*/  @P1 STG.E.U8 desc[UR4][R8.64], R32 ;  /* 0x0000002008001986 */ /* 0x0101e4000c101104 */
[C---:B0-----:R-:W-:Y:S02]  /*13b200*/  PRMT R32, R12.reuse, 0x7772, RZ ;  /* 0x000077720c207816 */ /* 0x041fe400000000ff */
[----:B------:R-:W4:Y:S04]  /*13b210*/  LDL.LU.64 R8, [R1+0x2800] ;  /* 0x0028000001087983 */ /* 0x000f280000300a00 */
[----:B------:R0:W-:Y:S02]  /*13b220*/  @P0 STG.E.U8 desc[UR4][R14.64], R32 ;  /* 0x000000200e000986 */ /* 0x0001e4000c101104 */
[----:B0-----:R-:W-:-:S02]  /*13b230*/  PRMT R32, R12, 0x7773, RZ ;  /* 0x000077730c207816 */ /* 0x001fc400000000ff */
[----:B------:R-:W4:Y:S04]  /*13b240*/  LDL.LU.64 R14, [R1+0x2818] ;  /* 0x00281800010e7983 */ /* 0x000f280000300a00 */
[----:B------:R0:W-:Y:S01]  /*13b250*/  @P6 STG.E.U8 desc[UR4][R18.64], R32 ;  /* 0x0000002012006986 */ /* 0x0001e2000c101104 */
[----:B------:R-:W-:-:S03]  /*13b260*/  LOP3.LUT P6, RZ, R39, 0x400, RZ, 0xc0, !PT ;  /* 0x0000040027ff7812 */ /* 0x000fc600078cc0ff */
[----:B------:R-:W4:Y:S01]  /*13b270*/  LDL.LU R12, [R1+0x11c] ;  /* 0x00011c00010c7983 */ /* 0x000f220000300800 */
[----:B0-----:R-:W-:-:S03]  /*13b280*/  PRMT R32, R6, 0x7770, RZ ;  /* 0x0000777006207816 */ /* 0x001fc600000000ff */
[----:B------:R-:W4:Y:S06]  /*13b290*/  LDL.LU.64 R18, [R1+0x2810] ;  /* 0x0028100001127983 */ /* 0x000f2c0000300a00 */
[----:B------:R0:W-:Y:S01]  /*13b2a0*/  @P6 STG.E.U8 desc[UR4][R22.64], R32 ;  /* 0x0000002016006986 */ /* 0x0001e2000c101104 */
[----:B------:R-:W-:-:S03]  /*13b2b0*/  LOP3.LUT P6, RZ, R39, 0x200, RZ, 0xc0, !PT ;  /* 0x0000020027ff7812 */ /* 0x000fc600078cc0ff */
[----:B0-----:R-:W4:Y:S01]  /*13b2c0*/  LDL.LU.64 R22, [R1+0x2808] ;  /* 0x0028080001167983 */ /* 0x001f220000300a00 */
[----:B------:R-:W-:-:S09]  /*13b2d0*/  PRMT R32, R6, 0x7771, RZ ;  /* 0x0000777106207816 */ /* 0x000fd200000000ff */
[----:B---3--:R0:W-:Y:S04]  /*13b2e0*/  @P6 STG.E.U8 desc[UR4][R16.64], R32 ;  /* 0x0000002010006986 */ /* 0x0081e8000c101104 */
[----:B0-----:R-:W3:Y:S01]  /*13b2f0*/  LDL.LU.64 R16, [R1+0x2820] ;  /* 0x0028200001107983 */ /* 0x001ee20000300a00 */
[----:B------:R-:W-:Y:S02]  /*13b300*/  LOP3.LUT P6, RZ, R39, 0x100, RZ, 0xc0, !PT ;  /* 0x0000010027ff7812 */ /* 0x000fe400078cc0ff */
[----:B------:R-:W-:Y:S02]  /*13b310*/  PRMT R32, R6, 0x7772, RZ ;  /* 0x0000777206207816 */ /* 0x000fe400000000ff */
[C---:B------:R-:W-:Y:S02]  /*13b320*/  LOP3.LUT P5, RZ, R44.reuse, 0x200, RZ, 0xc0, !PT ;  /* 0x000002002cff7812 */ /* 0x040fe400078ac0ff */
[----:B------:R-:W-:-:S02]  /*13b330*/  LOP3.LUT P4, RZ, R44, 0x400, RZ, 0xc0, !PT ;  /* 0x000004002cff7812 */ /* 0x000fc4000788c0ff */
[C---:B------:R-:W-:Y:S02]  /*13b340*/  LOP3.LUT P3, RZ, R44.reuse, 0x800, RZ, 0xc0, !PT ;  /* 0x000008002cff7812 */ /* 0x040fe4000786c0ff */
[C---:B------:R-:W-:Y:S02]  /*13b350*/  LOP3.LUT P2, RZ, R44.reuse, 0x1000, RZ, 0xc0, !PT ;  /* 0x000010002cff7812 */ /* 0x040fe4000784c0ff */
[C---:B------:R-:W-:Y:S02]  /*13b360*/  LOP3.LUT P1, RZ, R44.reuse, 0x2000, RZ, 0xc0, !PT ;  /* 0x000020002cff7812 */ /* 0x040fe4000782c0ff */
[----:B------:R-:W-:Y:S01]  /*13b370*/  LOP3.LUT P0, RZ, R44, 0x4000, RZ, 0xc0, !PT ;  /* 0x000040002cff7812 */ /* 0x000fe2000780c0ff */
[----:B--2---:R0:W-:Y:S01]  /*13b380*/  @P6 STG.E.U8 desc[UR4][R20.64], R32 ;  /* 0x0000002014006986 */ /* 0x0041e2000c101104 */
[C---:B------:R-:W-:Y:S02]  /*13b390*/  LOP3.LUT P6, RZ, R39.reuse, 0x80, RZ, 0xc0, !PT ;  /* 0x0000008027ff7812 */ /* 0x040fe400078cc0ff */
        /* <DEDUP_REMOVED lines=93> */
[----:B------:R0:W-:Y:S01]  /*13b970*/  @P6 STG.E.U8 desc[UR4][R16.64], R32 ;  /* 0x0000002010006986 */ /* 0x0001e2000c101104 */
[----:B------:R-:W-:-:S03]  /*13b980*/  LOP3.LUT P6, RZ, R39, 0x1, RZ, 0xc0, !PT ;  /* 0x0000000127ff7812 */ /* 0x000fc600078cc0ff */
[----:B0-----:R-:W3:Y:S04]  /*13b990*/  LDL.LU.64 R16, [R1+0x28a8] ;  /* 0x0028a80001107983 */ /* 0x001ee80000300a00 */
[----:B------:R-:W2:Y:S01]  /*13b9a0*/  LDL.LU.64 R38, [R1+0x2860] ;  /* 0x0028600001267983 */ /* 0x000ea20000300a00 */
[----:B------:R-:W-:Y:S02]  /*13b9b0*/  PRMT R32, R8, 0x7771, RZ ;  /* 0x0000777108207816 */ /* 0x000fe400000000ff */
[C---:B------:R-:W-:Y:S02]  /*13b9c0*/  LOP3.LUT P5, RZ, R44.reuse, 0x10000000, RZ, 0xc0, !PT ;  /* 0x100000002cff7812 */ /* 0x040fe400078ac0ff */
[C---:B------:R-:W-:Y:S02]  /*13b9d0*/  LOP3.LUT P4, RZ, R44.reuse, 0x20000000, RZ, 0xc0, !PT ;  /* 0x200000002cff7812 */ /* 0x040fe4000788c0ff */
[----:B------:R-:W-:-:S02]  /*13b9e0*/  LOP3.LUT P3, RZ, R44, 0x40000000, RZ, 0xc0, !PT ;  /* 0x400000002cff7812 */ /* 0x000fc4000786c0ff */
[----:B------:R-:W-:Y:S02]  /*13b9f0*/  LOP3.LUT P2, RZ, R44, 0x80000000, RZ, 0xc0, !PT ;  /* 0x800000002cff7812 */ /* 0x000fe4000784c0ff */
[C---:B------:R-:W-:Y:S02]  /*13ba00*/  LOP3.LUT P1, RZ, R45.reuse, 0x1, RZ, 0xc0, !PT ;  /* 0x000000012dff7812 */ /* 0x040fe4000782c0ff */
[----:B------:R-:W-:Y:S01]  /*13ba10*/  LOP3.LUT P0, RZ, R45, 0x2, RZ, 0xc0, !PT ;  /* 0x000000022dff7812 */ /* 0x000fe2000780c0ff */
[----:B--2---:R0:W-:Y:S01]  /*13ba20*/  @P6 STG.E.U8 desc[UR4][R38.64], R32 ;  /* 0x0000002026006986 */ /* 0x0041e2000c101104 */
        /* <DEDUP_REMOVED lines=52> */
[C---:B------:R-:W-:Y:S02]  /*13bd70*/  LOP3.LUT P6, RZ, R45.reuse, 0x200, RZ, 0xc0, !PT ;  /* 0x000002002dff7812 */ /* 0x040fe400078cc0ff */
[----:B------:R-:W-:Y:S02]  /*13bd80*/  LOP3.LUT P1, RZ, R45, 0x10, RZ, 0xc0, !PT ;  /* 0x000000102dff7812 */ /* 0x000fe4000782c0ff */
[----:B------:R-:W-:-:S09]  /*13bd90*/  LOP3.LUT R40, R40, 0xfeffffff, RZ, 0xc0, !PT ;  /* 0xfeffffff28287812 */ /* 0x000fd200078ec0ff */
        /* <DEDUP_REMOVED lines=275> */
[C---:B------:R-:W-:Y:S02]  /*13ced0*/  LOP3.LUT P3, RZ, R46.reuse, 0x800000, RZ, 0xc0, !PT ;  /* 0x008000002eff7812 */ /* 0x040fe4000786c0ff */
        /* <DEDUP_REMOVED lines=23> */
[----:B------:R-:W-:Y:S02]  /*13d050*/  LOP3.LUT P6, RZ, R47, 0x80, RZ, 0xc0, !PT ;  /* 0x000000802fff7812 */ /* 0x000fe400078cc0ff */
        /* <DEDUP_REMOVED lines=122> */
[----:B------:R-:W-:Y:S02]  /*13d800*/  LOP3.LUT P2, RZ, R47, 0x8000, RZ, 0xc0, !PT ;  /* 0x000080002fff7812 */ /* 0x000fe4000784c0ff */
        /* <DEDUP_REMOVED lines=95> */
[----:B--2---:R-:W-:-:S05]  /*13de00*/  PRMT R32, R15, 0x7770, RZ ;  /* 0x000077700f207816 */ /* 0x004fca00000000ff */
[----:B------:R0:W-:Y:S04]  /*13de10*/  @P3 STG.E.U8 desc[UR4][R16.64], R32 ;  /* 0x0000002010003986 */ /* 0x0001e8000c101104 */
[----:B0-----:R-:W2:Y:S04]  /*13de20*/  LDL.LU.64 R16, [R1+0x2bf8] ;  /* 0x002bf80001107983 */ /* 0x001ea80000300a00 */
[----:B------:R-:W2:Y:S04]  /*13de30*/  LDL.LU.64 R38, [R1+0x2bf0] ;  /* 0x002bf00001267983 */ /* 0x000ea80000300a00 */
[----:B------:R-:W2:Y:S04]  /*13de40*/  LDL.LU.64 R56, [R1+0x2be8] ;  /* 0x002be80001387983 */ /* 0x000ea80000300a00 */
[----:B------:R-:W2:Y:S01]  /*13de50*/  LDL.LU R55, [R1+0x158] ;  /* 0x0001580001377983 */ /* 0x000ea20000300800 */
[----:B------:R-:W-:-:S02]  /*13de60*/  @P6 LOP3.LUT R41, R41, 0x8000, RZ, 0xfc, !PT ;  /* 0x0000800029296812 */ /* 0x000fc400078efcff */
[C---:B------:R-:W-:Y:S01]  /*13de70*/  LOP3.LUT P6, RZ, R48.reuse, 0x100, RZ, 0xc0, !PT ;  /* 0x0000010030ff7812 */ /* 0x040fe200078cc0ff */
[----:B------:R-:W2:Y:S01]  /*13de80*/  LDL.LU.64 R58, [R1+0x2c00] ;  /* 0x002c0000013a7983 */ /* 0x000ea20000300a00 */
[----:B------:R-:W-:Y:S02]  /*13de90*/  LOP3.LUT R41, R41, 0xfffeffff, RZ, 0xc0, !PT ;  /* 0xfffeffff29297812 */ /* 0x000fe400078ec0ff */
[C---:B------:R-:W-:Y:S01]  /*13dea0*/  LOP3.LUT P2, RZ, R48.reuse, 0x4, RZ, 0xc0, !PT ;  /* 0x0000000430ff7812 */ /* 0x040fe2000784c0ff */
[----:B------:R-:W2:Y:S01]  /*13deb0*/  LDL.LU.64 R34, [R1+0x2c18] ;  /* 0x002c180001227983 */ /* 0x000ea20000300a00 */
[----:B------:R-:W-:Y:S02]  /*13dec0*/  LOP3.LUT P1, RZ, R48, 0x8, RZ, 0xc0, !PT ;  /* 0x0000000830ff7812 */ /* 0x000fe4000782c0ff */
[----:B------:R-:W-:Y:S01]  /*13ded0*/  PRMT R32, R15, 0x7771, RZ ;  /* 0x000077710f207816 */ /* 0x000fe200000000ff */
[----:B------:R-:W2:Y:S04]  /*13dee0*/  LDL.LU.64 R6, [R1+0x2c10] ;  /* 0x002c100001067983 */ /* 0x000ea80000300a00 */
[----:B------:R-:W-:-:S02]  /*13def0*/  @P6 LOP3.LUT R41, R41, 0x10000, RZ, 0xfc, !PT ;  /* 0x0001000029296812 */ /* 0x000fc400078efcff */
[C---:B------:R-:W-:Y:S02]  /*13df00*/  LOP3.LUT P6, RZ, R48.reuse, 0x80, RZ, 0xc0, !PT ;  /* 0x0000008030ff7812 */ /* 0x040fe400078cc0ff */
[----:B------:R-:W-:Y:S01]  /*13df10*/  LOP3.LUT R41, R41, 0xfffdffff, RZ, 0xc0, !PT ;  /* 0xfffdffff29297812 */ /* 0x000fe200078ec0ff */
[----:B---3--:R0:W-:Y:S01]  /*13df20*/  @P2 STG.E.U8 desc[UR4][R4.64], R32 ;  /* 0x0000002004002986 */ /* 0x0081e2000c101104 */
[----:B------:R-:W-:-:S09]  /*13df30*/  LOP3.LUT P0, RZ, R48, 0x10, RZ, 0xc0, !PT ;  /* 0x0000001030ff7812 */ /* 0x000fd2000780c0ff */
[----:B------:R-:W-:Y:S02]  /*13df40*/  @P6 LOP3.LUT R41, R41, 0x20000, RZ, 0xfc, !PT ;  /* 0x0002000029296812 */ /* 0x000fe400078efcff */
[----:B------:R-:W-:Y:S02]  /*13df50*/  LOP3.LUT P6, RZ, R48, 0x40, RZ, 0xc0, !PT ;  /* 0x0000004030ff7812 */ /* 0x000fe400078cc0ff */
[----:B0-----:R-:W-:Y:S02]  /*13df60*/  PRMT R32, R15, 0x7772, RZ ;  /* 0x000077720f207816 */ /* 0x001fe400000000ff */
[----:B------:R-:W-:-:S03]  /*13df70*/  LOP3.LUT R41, R41, 0xfffbffff, RZ, 0xc0, !PT ;  /* 0xfffbffff29297812 */ /* 0x000fc600078ec0ff */
[----:B----4-:R0:W-:Y:S06]  /*13df80*/  @P1 STG.E.U8 desc[UR4][R8.64], R32 ;  /* 0x0000002008001986 */ /* 0x0101ec000c101104 */
[----:B------:R-:W-:Y:S02]  /*13df90*/  @P6 LOP3.LUT R41, R41, 0x40000, RZ, 0xfc, !PT ;  /* 0x0004000029296812 */ /* 0x000fe400078efcff */
[----:B0-----:R-:W-:Y:S02]  /*13dfa0*/  PRMT R32, R15, 0x7773, RZ ;  /* 0x000077730f207816 */ /* 0x001fe400000000ff */
[----:B------:R-:W-:-:S03]  /*13dfb0*/  LOP3.LUT P6, RZ, R48, 0x20, RZ, 0xc0, !PT ;  /* 0x0000002030ff7812 */ /* 0x000fc600078cc0ff */
[----:B------:R0:W-:Y:S04]  /*13dfc0*/  @P0 STG.E.U8 desc[UR4][R18.64], R32 ;  /* 0x0000002012000986 */ /* 0x0001e8000c101104 */
[----:B0-----:R-:W3:Y:S01]  /*13dfd0*/  LDL.LU R18, [R1+0x16c] ;  /* 0x00016c0001127983 */ /* 0x001ee20000300800 */
[----:B------:R-:W-:-:S03]  /*13dfe0*/  PRMT R32, R54, 0x7770, RZ ;  /* 0x0000777036207816 */ /* 0x000fc600000000ff */
[----:B------:R-:W4:Y:S04]  /*13dff0*/  LDL.LU.64 R10, [R1+0x2c08] ;  /* 0x002c0800010a7983 */ /* 0x000f280000300a00 */
[----:B------:R-:W3:Y:S04]  /*13e000*/  LDL.LU.64 R4, [R1+0x2c20] ;  /* 0x002c200001047983 */ /* 0x000ee80000300a00 */
[----:B------:R0:W-:Y:S01]  /*13e010*/  @P6 STG.E.U8 desc[UR4][R12.64], R32 ;  /* 0x000000200c006986 */ /* 0x0001e2000c101104 */
[----:B------:R-:W-:-:S03]  /*13e020*/  LOP3.LUT P6, RZ, R41, 0x40000, RZ, 0xc0, !PT ;  /* 0x0004000029ff7812 */ /* 0x000fc600078cc0ff */
[----:B------:R-:W3:Y:S04]  /*13e030*/  LDL.LU.64 R8, [R1+0x2c38] ;  /* 0x002c380001087983 */ /* 0x000ee80000300a00 */
[----:B------:R-:W3:Y:S01]  /*13e040*/  LDL.LU.64 R14, [R1+0x2c30] ;  /* 0x002c3000010e7983 */ /* 0x000ee20000300a00 */
[----:B0-----:R-:W-:-:S03]  /*13e050*/  PRMT R32, R54, 0x7771, RZ ;  /* 0x0000777136207816 */ /* 0x001fc600000000ff */
[----:B------:R-:W4:Y:S04]  /*13e060*/  LDL.LU R19, [R1+0x15c] ;  /* 0x00015c0001137983 */ /* 0x000f280000300800 */
[----:B------:R0:W-:Y:S01]  /*13e070*/  @P6 STG.E.U8 desc[UR4][R22.64], R32 ;  /* 0x0000002016006986 */ /* 0x0001e2000c101104 */
[----:B------:R-:W-:-:S03]  /*13e080*/  LOP3.LUT P6, RZ, R41, 0x20000, RZ, 0xc0, !PT ;  /* 0x0002000029ff7812 */ /* 0x000fc600078cc0ff */
[----:B------:R-:W4:Y:S04]  /*13e090*/  LDL.LU.64 R12, [R1+0x2c28] ;  /* 0x002c2800010c7983 */ /* 0x000f280000300a00 */
[----:B0-----:R-:W4:Y:S01]  /*13e0a0*/  LDL.LU.64 R22, [R1+0x2c40] ;  /* 0x002c400001167983 */ /* 0x001f220000300a00 */
[----:B------:R-:W-:-:S05]  /*13e0b0*/  PRMT R32, R54, 0x7772, RZ ;  /* 0x0000777236207816 */ /* 0x000fca00000000ff */
        /* <DEDUP_REMOVED lines=20> */
[----:B---3--:R-:W-:-:S07]  /*13e200*/  PRMT R32, R18, 0x7770, RZ ;  /* 0x0000777012207816 */ /* 0x008fce00000000ff */
[----:B----4-:R0:W-:Y:S01]  /*13e210*/  @P6 STG.E.U8 desc[UR4][R10.64], R32 ;  /* 0x000000200a006986 */ /* 0x0101e2000c101104 */
        /* <DEDUP_REMOVED lines=14> */
[C---:B0-----:R-:W-:Y:S02]  /*13e300*/  PRMT R32, R19.reuse, 0x7772, RZ ;  /* 0x0000777213207816 */ /* 0x041fe400000000ff */
[----:B------:R-:W3:Y:S04]  /*13e310*/  LDL.LU.64 R22, [R1+0x2c50] ;  /* 0x002c500001167983 */ /* 0x000ee80000300a00 */
        /* <DEDUP_REMOVED lines=9> */
[----:B------:R-:W-:Y:S02]  /*13e3b0*/  LOP3.LUT P6, RZ, R49, 0x1, RZ, 0xc0, !PT ;  /* 0x0000000131ff7812 */ /* 0x000fe400078cc0ff */
[----:B------:R-:W-:Y:S02]  /*13e3c0*/  LOP3.LUT R41, R41, 0xfffffff7, RZ, 0xc0, !PT ;  /* 0xfffffff729297812 */ /* 0x000fe400078ec0ff */
[----:B------:R-:W-:-:S09]  /*13e3d0*/  LOP3.LUT P3, RZ, R48, 0x100000, RZ, 0xc0, !PT ;  /* 0x0010000030ff7812 */ /* 0x000fd2000786c0ff */
        /* <DEDUP_REMOVED lines=19> */
[----:B---3--:R0:W-:Y:S04]  /*13e510*/  @P3 STG.E.U8 desc[UR4][R22.64], R32 ;  /* 0x0000002016003986 */ /* 0x0081e8000c101104 */
[----:B0-----:R-:W3:Y:S06]  /*13e520*/  LDL.LU.64 R22, [R1+0x2c80] ;  /* 0x002c800001167983 */ /* 0x001eec0000300a00 */
[----:B------:R-:W-:-:S02]  /*13e530*/  @P6 LOP3.LUT R41, R41, 0x200, RZ, 0xfc, !PT ;  /* 0x0000020029296812 */ /* 0x000fc400078efcff */
[C---:B------:R-:W-:Y:S02]  /*13e540*/  LOP3.LUT P6, RZ, R48.reuse, 0x2000000, RZ, 0xc0, !PT ;  /* 0x0200000030ff7812 */ /* 0x040fe400078cc0ff */
[C---:B------:R-:W-:Y:S02]  /*13e550*/  LOP3.LUT P1, RZ, R48.reuse, 0x400000, RZ, 0xc0, !PT ;  /* 0x0040000030ff7812 */ /* 0x040fe4000782c0ff */
[----:B------:R-:W-:Y:S02]  /*13e560*/  LOP3.LUT P0, RZ, R48, 0x800000, RZ, 0xc0, !PT ;  /* 0x0080000030ff7812 */ /* 0x000fe4000780c0ff */
[----:B------:R-:W-:-:S07]  /*13e570*/  LOP3.LUT R41, R41, 0xfffffbff, RZ, 0xc0, !PT ;  /* 0xfffffbff29297812 */ /* 0x000fce00078ec0ff */
[----:B------:R-:W-:Y:S02]  /*13e580*/  @P6 LOP3.LUT R41, R41, 0x400, RZ, 0xfc, !PT ;  /* 0x0000040029296812 */ /* 0x000fe400078efcff */
[----:B------:R-:W-:Y:S02]  /*13e590*/  LOP3.LUT P6, RZ, R48, 0x1000000, RZ, 0xc0, !PT ;  /* 0x0100000030ff7812 */ /* 0x000fe400078cc0ff */
[----:B--2---:R-:W-:-:S05]  /*13e5a0*/  PRMT R32, R8, 0x7770, RZ ;  /* 0x0000777008207816 */ /* 0x004fca00000000ff */
[----:B------:R0:W-:Y:S04]  /*13e5b0*/  @P2 STG.E.U8 desc[UR4][R16.64], R32 ;  /* 0x0000002010002986 */ /* 0x0001e8000c101104 */
[----:B0-----:R-:W2:Y:S04]  /*13e5c0*/  LDL.LU.64 R16, [R1+0x2c98] ;  /* 0x002c980001107983 */ /* 0x001ea80000300a00 */
[----:B------:R-:W2:Y:S04]  /*13e5d0*/  LDL.LU.64 R38, [R1+0x2c90] ;  /* 0x002c900001267983 */ /* 0x000ea80000300a00 */
[----:B------:R-:W2:Y:S04]  /*13e5e0*/  LDL.LU R14, [R1+0x1d4] ;  /* 0x0001d400010e7983 */ /* 0x000ea80000300800 */
[----:B------:R-:W2:Y:S04]  /*13e5f0*/  LDL.LU.64 R56, [R1+0x2c88] ;  /* 0x002c880001387983 */ /* 0x000ea80000300a00 */
[----:B------:R-:W2:Y:S04]  /*13e600*/  LDL.LU.64 R58, [R1+0x2ca0] ;  /* 0x002ca000013a7983 */ /* 0x000ea80000300a00 */
[----:B------:R-:W2:Y:S01]  /*13e610*/  LDL.LU.64 R34, [R1+0x2cb8] ;  /* 0x002cb80001227983 */ /* 0x000ea20000300a00 */
[----:B------:R-:W-:-:S03]  /*13e620*/  PRMT R32, R8, 0x7771, RZ ;  /* 0x0000777108207816 */ /* 0x000fc600000000ff */
[----:B------:R-:W2:Y:S04]  /*13e630*/  LDL.LU R15, [R1+0x1c4] ;  /* 0x0001c400010f7983 */ /* 0x000ea80000300800 */
[----:B------:R-:W2:Y:S04]  /*13e640*/  LDL.LU.64 R54, [R1+0x2cb0] ;  /* 0x002cb00001367983 */ /* 0x000ea80000300a00 */
[----:B----4-:R0:W-:Y:S04]  /*13e650*/  @P1 STG.E.U8 desc[UR4][R10.64], R32 ;  /* 0x000000200a001986 */ /* 0x0101e8000c101104 */
[----:B------:R-:W4:Y:S01]  /*13e660*/  LDL.LU.64 R6, [R1+0x2ca8] ;  /* 0x002ca80001067983 */ /* 0x000f220000300a00 */
[----:B0-----:R-:W-:-:S03]  /*13e670*/  PRMT R32, R8, 0x7772, RZ ;  /* 0x0000777208207816 */ /* 0x001fc600000000ff */
[----:B------:R-:W4:Y:S04]  /*13e680*/  LDL.LU.64 R10, [R1+0x2cc0] ;  /* 0x002cc000010a7983 */ /* 0x000f280000300a00 */
[----:B------:R0:W-:Y:S02]  /*13e690*/  @P0 STG.E.U8 desc[UR4][R4.64], R32 ;  /* 0x0000002004000986 */ /* 0x0001e4000c101104 */
[----:B0-----:R-:W-:Y:S02]  /*13e6a0*/  PRMT R32, R8, 0x7773, RZ ;  /* 0x0000777308207816 */ /* 0x001fe400000000ff */
[----:B------:R-:W4:Y:S04]  /*13e6b0*/  LDL.LU.64 R4, [R1+0x2cd8] ;  /* 0x002cd80001047983 */ /* 0x000f280000300a00 */
[----:B------:R0:W-:Y:S01]  /*13e6c0*/  @P6 STG.E.U8 desc[UR4][R12.64], R32 ;  /* 0x000000200c006986 */ /* 0x0001e2000c101104 */
[----:B------:R-:W-:-:S03]  /*13e6d0*/  LOP3.LUT P6, RZ, R41, 0x400, RZ, 0xc0, !PT ;  /* 0x0000040029ff7812 */ /* 0x000fc600078cc0ff */
[----:B------:R-:W4:Y:S01]  /*13e6e0*/  LDL.LU R8, [R1+0x1d8] ;  /* 0x0001d80001087983 */ /* 0x000f220000300800 */
[----:B0-----:R-:W-:-:S03]  /*13e6f0*/  PRMT R32, R9, 0x7770, RZ ;  /* 0x0000777009207816 */ /* 0x001fc600000000ff */
[----:B------:R-:W4:Y:S06]  /*13e700*/  LDL.LU.64 R12, [R1+0x2cd0] ;  /* 0x002cd000010c7983 */ /* 0x000f2c0000300a00 */
[----:B------:R0:W-:Y:S04]  /*13e710*/  @P6 STG.E.U8 desc[UR4][R18.64], R32 ;  /* 0x0000002012006986 */ /* 0x0001e8000c101104 */
[----:B0-----:R-:W4:Y:S01]  /*13e720*/  LDL.LU.64 R18, [R1+0x2cc8] ;  /* 0x002cc80001127983 */ /* 0x001f220000300a00 */
[----:B------:R-:W-:-:S02]  /*13e730*/  LOP3.LUT P6, RZ, R41, 0x200, RZ, 0xc0, !PT ;  /* 0x0000020029ff7812 */ /* 0x000fc400078cc0ff */
[----:B------:R-:W-:-:S11]  /*13e740*/  PRMT R32, R9, 0x7771, RZ ;  /* 0x0000777109207816 */ /* 0x000fd600000000ff */
[----:B---3--:R0:W-:Y:S01]  /*13e750*/  @P6 STG.E.U8 desc[UR4][R22.64], R32 ;  /* 0x0000002016006986 */ /* 0x0081e2000c101104 */
[----:B------:R-:W-:Y:S02]  /*13e760*/  LOP3.LUT P6, RZ, R41, 0x100, RZ, 0xc0, !PT ;  /* 0x0000010029ff7812 */ /* 0x000fe400078cc0ff */
[----:B0-----:R-:W-:Y:S01]  /*13e770*/  PRMT R32, R9, 0x7772, RZ ;  /* 0x0000777209207816 */ /* 0x001fe200000000ff */
[----:B------:R-:W3:Y:S01]  /*13e780*/  LDL.LU.64 R22, [R1+0x2ce0] ;  /* 0x002ce00001167983 */ /* 0x000ee20000300a00 */
[C---:B------:R-:W-:Y:S02]  /*13e790*/  LOP3.LUT P5, RZ, R49.reuse, 0x2, RZ, 0xc0, !PT ;  /* 0x0000000231ff7812 */ /* 0x040fe400078ac0ff */
[C---:B------:R-:W-:Y:S02]  /*13e7a0*/  LOP3.LUT P4, RZ, R49.reuse, 0x4, RZ, 0xc0, !PT ;  /* 0x0000000431ff7812 */ /* 0x040fe4000788c0ff */
[C---:B------:R-:W-:Y:S02]  /*13e7b0*/  LOP3.LUT P3, RZ, R49.reuse, 0x8, RZ, 0xc0, !PT ;  /* 0x0000000831ff7812 */ /* 0x040fe4000786c0ff */
[----:B------:R-:W-:-:S02]  /*13e7c0*/  LOP3.LUT P2, RZ, R49, 0x10, RZ, 0xc0, !PT ;  /* 0x0000001031ff7812 */ /* 0x000fc4000784c0ff */
[----:B------:R-:W-:Y:S01]  /*13e7d0*/  LOP3.LUT P1, RZ, R49, 0x20, RZ, 0xc0, !PT ;  /* 0x0000002031ff7812 */ /* 0x000fe2000782c0ff */
        /* <DEDUP_REMOVED lines=29> */
[----:B------:R-:W-:-:S11]  /*13e9b0*/  PRMT R32, R8, 0x7771, RZ ;  /* 0x0000777108207816 */ /* 0x000fd600000000ff */
[----:B---3--:R0:W-:Y:S04]  /*13e9c0*/  @P0 STG.E.U8 desc[UR4][R22.64], R32 ;  /* 0x0000002016000986 */ /* 0x0081e8000c101104 */
[----:B0-----:R-:W3:Y:S04]  /*13e9d0*/  LDL.LU.64 R22, [R1+0x2cf0] ;  /* 0x002cf00001167983 */ /* 0x001ee80000300a00 */
        /* <DEDUP_REMOVED lines=17> */
[----:B----4-:R0:W-:Y:S04]  /*13eaf0*/  @P3 STG.E.U8 desc[UR4][R18.64], R32 ;  /* 0x0000002012003986 */ /* 0x0101e8000c101104 */
[----:B0-----:R-:W4:Y:S04]  /*13eb00*/  LDL.LU.64 R18, [R1+0x2d08] ;  /* 0x002d080001127983 */ /* 0x001f280000300a00 */
[----:B------:R-:W4:Y:S01]  /*13eb10*/  LDL.LU R10, [R1+0x1dc] ;  /* 0x0001dc00010a7983 */ /* 0x000f220000300800 */
[----:B------:R-:W-:-:S04]  /*13eb20*/  LOP3.LUT R42, R42, 0xbfffffff, RZ, 0xc0, !PT ;  /* 0xbfffffff2a2a7812 */ /* 0x000fc800078ec0ff */
        /* <DEDUP_REMOVED lines=9> */
[C---:B------:R-:W-:Y:S02]  /*13ebc0*/  LOP3.LUT P2, RZ, R49.reuse, 0x100, RZ, 0xc0, !PT ;  /* 0x0000010031ff7812 */ /* 0x040fe4000784c0ff */
[----:B------:R-:W-:Y:S02]  /*13ebd0*/  LOP3.LUT P1, RZ, R49, 0x200, RZ, 0xc0, !PT ;  /* 0x0000020031ff7812 */ /* 0x000fe4000782c0ff */
[----:B------:R-:W-:-:S05]  /*13ebe0*/  PRMT R32, R8, 0x7773, RZ ;  /* 0x0000777308207816 */ /* 0x000fca00000000ff */
[----:B------:R-:W-:Y:S02]  /*13ebf0*/  @P6 LOP3.LUT R41, R41, 0x2, RZ, 0xfc, !PT ;  /* 0x0000000229296812 */ /* 0x000fe400078efcff */
[C---:B------:R-:W-:Y:S02]  /*13ec00*/  LOP3.LUT P6, RZ, R49.reuse, 0x1000, RZ, 0xc0, !PT ;  /* 0x0000100031ff7812 */ /* 0x040fe400078cc0ff */
[----:B------:R-:W-:Y:S01]  /*13ec10*/  LOP3.LUT P0, RZ, R49, 0x400, RZ, 0xc0, !PT ;  /* 0x0000040031ff7812 */ /* 0x000fe2000780c0ff */
[----:B---3--:R2:W-:Y:S01]  /*13ec20*/  @P2 STG.E.U8 desc[UR4][R22.64], R32 ;  /* 0x0000002016002986 */ /* 0x0085e2000c101104 */
[----:B------:R-:W-:Y:S02]  /*13ec30*/  LOP3.LUT R41, R41, 0xfffffffb, RZ, 0xc0, !PT ;  /* 0xfffffffb29297812 */ /* 0x000fe400078ec0ff */
[----:B--2---:R-:W-:Y:S01]  /*13ec40*/  PRMT R32, R9, 0x7770, RZ ;  /* 0x0000777009207816 */ /* 0x004fe200000000ff */
[----:B------:R-:W2:Y:S06]  /*13ec50*/  LDL.LU.64 R22, [R1+0x2d20] ;  /* 0x002d200001167983 */ /* 0x000eac0000300a00 */
[----:B------:R-:W-:-:S02]  /*13ec60*/  @P6 LOP3.LUT R41, R41, 0x4, RZ, 0xfc, !PT ;  /* 0x0000000429296812 */ /* 0x000fc400078efcff */
[----:B------:R-:W-:Y:S01]  /*13ec70*/  LOP3.LUT P6, RZ, R49, 0x800, RZ, 0xc0, !PT ;  /* 0x0000080031ff7812 */ /* 0x000fe200078cc0ff */
[----:B------:R0:W-:Y:S04]  /*13ec80*/  @P1 STG.E.U8 desc[UR4][R14.64], R32 ;  /* 0x000000200e001986 */ /* 0x0001e8000c101104 */
[----:B------:R-:W3:Y:S01]  /*13ec90*/  LDL.LU.64 R38, [R1+0x2d30] ;  /* 0x002d300001267983 */ /* 0x000ee20000300a00 */
[----:B0-----:R-:W-:-:S03]  /*13eca0*/  PRMT R32, R9, 0x7771, RZ ;  /* 0x0000777109207816 */ /* 0x001fc600000000ff */
[----:B------:R-:W3:Y:S04]  /*13ecb0*/  LDL.LU R14, [R1+0x1cc] ;  /* 0x0001cc00010e7983 */ /* 0x000ee80000300800 */
[----:B------:R0:W-:Y:S04]  /*13ecc0*/  @P0 STG.E.U8 desc[UR4][R6.64], R32 ;  /* 0x0000002006000986 */ /* 0x0001e8000c101104 */
[----:B------:R-:W3:Y:S04]  /*13ecd0*/  LDL.LU.64 R56, [R1+0x2d28] ;  /* 0x002d280001387983 */ /* 0x000ee80000300a00 */
[----:B------:R-:W3:Y:S01]  /*13ece0*/  LDL.LU.64 R58, [R1+0x2d40] ;  /* 0x002d4000013a7983 */ /* 0x000ee20000300a00 */
[----:B0-----:R-:W-:-:S03]  /*13ecf0*/  PRMT R32, R9, 0x7772, RZ ;  /* 0x0000777209207816 */ /* 0x001fc600000000ff */
[----:B------:R-:W3:Y:S04]  /*13ed00*/  LDL.LU R15, [R1+0x1b0] ;  /* 0x0001b000010f7983 */ /* 0x000ee80000300800 */
[----:B------:R0:W-:Y:S01]  /*13ed10*/  @P6 STG.E.U8 desc[UR4][R4.64], R32 ;  /* 0x0000002004006986 */ /* 0x0001e2000c101104 */
[----:B------:R-:W-:-:S03]  /*13ed20*/  LOP3.LUT P6, RZ, R41, 0x4, RZ, 0xc0, !PT ;  /* 0x0000000429ff7812 */ /* 0x000fc600078cc0ff */
[----:B------:R-:W3:Y:S04]  /*13ed30*/  LDL.LU.64 R34, [R1+0x2d58] ;  /* 0x002d580001227983 */ /* 0x000ee80000300a00 */
[----:B------:R-:W3:Y:S01]  /*13ed40*/  LDL.LU.64 R54, [R1+0x2d50] ;  /* 0x002d500001367983 */ /* 0x000ee20000300a00 */
[----:B0-----:R-:W-:-:S03]  /*13ed50*/  PRMT R32, R9, 0x7773, RZ ;  /* 0x0000777309207816 */ /* 0x001fc600000000ff */
[----:B------:R-:W3:Y:S04]  /*13ed60*/  LDL.LU.64 R6, [R1+0x2d48] ;  /* 0x002d480001067983 */ /* 0x000ee80000300a00 */
[----:B------:R0:W-:Y:S01]  /*13ed70*/  @P6 STG.E.U8 desc[UR4][R12.64], R32 ;  /* 0x000000200c006986 */ /* 0x0001e2000c101104 */
[----:B------:R-:W-:-:S03]  /*13ed80*/  LOP3.LUT P6, RZ, R41, 0x2, RZ, 0xc0, !PT ;  /* 0x0000000229ff7812 */ /* 0x000fc600078cc0ff */
[----:B------:R-:W3:Y:S04]  /*13ed90*/  LDL.LU.64 R4, [R1+0x2d60] ;  /* 0x002d600001047983 */ /* 0x000ee80000300a00 */
[----:B------:R-:W3:Y:S04]  /*13eda0*/  LDL.LU.64 R8, [R1+0x2d78] ;  /* 0x002d780001087983 */ /* 0x000ee80000300a00 */
[----:B0-----:R-:W3:Y:S04]  /*13edb0*/  LDL.LU.64 R12, [R1+0x2d70] ;  /* 0x002d7000010c7983 */ /* 0x001ee80000300a00 */
[----:B------:R-:W3:Y:S01]  /*13edc0*/  LDL.LU R11, [R1+0x1a0] ;  /* 0x0001a000010b7983 */ /* 0x000ee20000300800 */
[----:B----4-:R-:W-:-:S05]  /*13edd0*/  PRMT R32, R10, 0x7770, RZ ;  /* 0x000077700a207816 */ /* 0x010fca00000000ff */
[----:B------:R0:W-:Y:S01]  /*13ede0*/  @P6 STG.E.U8 desc[UR4][R18.64], R32 ;  /* 0x0000002012006986 */ /* 0x0001e2000c101104 */
[----:B------:R-:W-:-:S03]  /*13edf0*/  LOP3.LUT P6, RZ, R41, 0x1, RZ, 0xc0, !PT ;  /* 0x0000000129ff7812 */ /* 0x000fc600078cc0ff */
[----:B0-----:R-:W4:Y:S04]  /*13ee00*/  LDL.LU.64 R18, [R1+0x2d68] ;  /* 0x002d680001127983 */ /* 0x001f280000300a00 */
[----:B------:R-:W3:Y:S01]  /*13ee10*/  LDL.LU.64 R40, [R1+0x2d38] ;  /* 0x002d380001287983 */ /* 0x000ee20000300a00 */
[----:B------:R-:W-:-:S05]  /*13ee20*/  PRMT R32, R10, 0x7771, RZ ;  /* 0x000077710a207816 */ /* 0x000fca00000000ff */
[----:B--2---:R0:W-:Y:S01]  /*13ee30*/  @P6 STG.E.U8 desc[UR4][R22.64], R32 ;  /* 0x0000002016006986 */ /* 0x0041e2000c101104 */
[----:B------:R-:W-:Y:S02]  /*13ee40*/  LOP3.LUT P6, RZ, R42, 0x80000000, RZ, 0xc0, !PT ;  /* 0x800000002aff7812 */ /* 0x000fe400078cc0ff */
[----:B0-----:R-:W-:Y:S01]  /*13ee50*/  PRMT R32, R10, 0x7772, RZ ;  /* 0x000077720a207816 */ /* 0x001fe200000000ff */
[----:B------:R-:W2:Y:S01]  /*13ee60*/  LDL.LU.64 R22, [R1+0x5738] ;  /* 0x0057380001167983 */ /* 0x000ea20000300a00 */
[C---:B------:R-:W-:Y:S02]  /*13ee70*/  LOP3.LUT P5, RZ, R49.reuse, 0x100000, RZ, 0xc0, !PT ;  /* 0x0010000031ff7812 */ /* 0x040fe400078ac0ff */
[C---:B------:R-:W-:Y:S02]  /*13ee80*/  LOP3.LUT P4, RZ, R49.reuse, 0x200000, RZ, 0xc0, !PT ;  /* 0x0020000031ff7812 */ /* 0x040fe4000788c0ff */
[C---:B------:R-:W-:Y:S02]  /*13ee90*/  LOP3.LUT P3, RZ, R49.reuse, 0x400000, RZ, 0xc0, !PT ;  /* 0x0040000031ff7812 */ /* 0x040fe4000786c0ff */
[----:B------:R-:W-:-:S02]  /*13eea0*/  LOP3.LUT P2, RZ, R49, 0x800000, RZ, 0xc0, !PT ;  /* 0x0080000031ff7812 */ /* 0x000fc4000784c0ff */
[C---:B------:R-:W-:Y:S02]  /*13eeb0*/  LOP3.LUT P1, RZ, R49.reuse, 0x1000000, RZ, 0xc0, !PT ;  /* 0x0100000031ff7812 */ /* 0x040fe4000782c0ff */
[----:B------:R-:W-:Y:S01]  /*13eec0*/  LOP3.LUT P0, RZ, R49, 0x2000000, RZ, 0xc0, !PT ;  /* 0x0200000031ff7812 */ /* 0x000fe2000780c0ff */
        /* <DEDUP_REMOVED lines=30> */
[----:B------:R-:W2:Y:S04]  /*13f0b0*/  LDL.LU.64 R14, [R1+0x2db8] ;  /* 0x002db800010e7983 */ /* 0x000ea80000300a00 */
[----:B------:R-:W2:Y:S01]  /*13f0c0*/  LDL.LU R56, [R1+0x1b4] ;  /* 0x0001b40001387983 */ /* 0x000ea20000300800 */
        /* <DEDUP_REMOVED lines=25> */
[C---:B------:R-:W-:Y:S01]  /*13f260*/  LOP3.LUT P6, RZ, R49.reuse, 0x80000000, RZ, 0xc0, !PT ;  /* 0x8000000031ff7812 */ /* 0x040fe200078cc0ff */
[----:B------:R-:W3:Y:S01]  /*13f270*/  LDL.LU R57, [R1+0x1a4] ;  /* 0x0001a40001397983 */ /* 0x000ee20000300800 */
[----:B------:R-:W-:Y:S02]  /*13f280*/  LOP3.LUT R42, R42, 0xfbffffff, RZ, 0xc0, !PT ;  /* 0xfbffffff2a2a7812 */ /* 0x000fe400078ec0ff */
[C---:B------:R-:W-:Y:S02]  /*13f290*/  LOP3.LUT P2, RZ, R49.reuse, 0x8000000, RZ, 0xc0, !PT ;  /* 0x0800000031ff7812 */ /* 0x040fe4000784c0ff */
[C---:B------:R-:W-:Y:S02]  /*13f2a0*/  LOP3.LUT P1, RZ, R49.reuse, 0x10000000, RZ, 0xc0, !PT ;  /* 0x1000000031ff7812 */ /* 0x040fe4000782c0ff */
[----:B------:R-:W-:-:S05]  /*13f2b0*/  LOP3.LUT P0, RZ, R49, 0x20000000, RZ, 0xc0, !PT ;  /* 0x2000000031ff7812 */ /* 0x000fca000780c0ff */
[----:B------:R-:W-:Y:S02]  /*13f2c0*/  @P6 LOP3.LUT R42, R42, 0x4000000, RZ, 0xfc, !PT ;  /* 0x040000002a2a6812 */ /* 0x000fe400078efcff */
[----:B------:R-:W-:Y:S02]  /*13f2d0*/  LOP3.LUT P6, RZ, R49, 0x40000000, RZ, 0xc0, !PT ;  /* 0x4000000031ff7812 */ /* 0x000fe400078cc0ff */
[----:B------:R-:W3:Y:S04]  /*13f2e0*/  LDL.LU.64 R48, [R1+0x2da8] ;  /* 0x002da80001307983 */ /* 0x000ee80000300a00 */
[----:B------:R-:W3:Y:S04]  /*13f2f0*/  LDL.LU.64 R40, [R1+0x2dc0] ;  /* 0x002dc00001287983 */ /* 0x000ee80000300a00 */
[----:B------:R-:W3:Y:S01]  /*13f300*/  LDL.LU.64 R38, [R1+0x2dd8] ;  /* 0x002dd80001267983 */ /* 0x000ee20000300a00 */
[----:B------:R-:W-:-:S03]  /*13f310*/  PRMT R32, R11, 0x7772, RZ ;  /* 0x000077720b207816 */ /* 0x000fc600000000ff */
[----:B------:R-:W3:Y:S04]  /*13f320*/  LDL.LU.64 R58, [R1+0x2dd0] ;  /* 0x002dd000013a7983 */ /* 0x000ee80000300a00 */
[----:B----4-:R0:W-:Y:S02]  /*13f330*/  @P2 STG.E.U8 desc[UR4][R6.64], R32 ;  /* 0x0000002006002986 */ /* 0x0101e4000c101104 */
[----:B0-----:R-:W-:-:S05]  /*13f340*/  PRMT R32, R11, 0x7773, RZ ;  /* 0x000077730b207816 */ /* 0x001fca00000000ff */
[----:B--2---:R0:W-:Y:S04]  /*13f350*/  @P1 STG.E.U8 desc[UR4][R12.64], R32 ;  /* 0x000000200c001986 */ /* 0x0041e8000c101104 */
[----:B0-----:R-:W2:Y:S04]  /*13f360*/  LDL.LU R12, [R1+0x1b8] ;  /* 0x0001b800010c7983 */ /* 0x001ea80000300800 */
[----:B------:R-:W4:Y:S01]  /*13f370*/  LDL.LU.64 R34, [R1+0x2dc8] ;  /* 0x002dc80001227983 */ /* 0x000f220000300a00 */
[----:B------:R-:W-:-:S03]  /*13f380*/  PRMT R32, R56, 0x7770, RZ ;  /* 0x0000777038207816 */ /* 0x000fc600000000ff */
[----:B------:R-:W2:Y:S04]  /*13f390*/  LDL.LU.64 R54, [R1+0x2de0] ;  /* 0x002de00001367983 */ /* 0x000ea80000300a00 */
[----:B------:R0:W-:Y:S04]  /*13f3a0*/  @P0 STG.E.U8 desc[UR4][R4.64], R32 ;  /* 0x0000002004000986 */ /* 0x0001e8000c101104 */
[----:B------:R-:W2:Y:S04]  /*13f3b0*/  LDL.LU R13, [R1+0x1a8] ;  /* 0x0001a800010d7983 */ /* 0x000ea80000300800 */
[----:B------:R-:W2:Y:S01]  /*13f3c0*/  LDL.LU.64 R6, [R1+0x2df8] ;  /* 0x002df80001067983 */ /* 0x000ea20000300a00 */
[----:B0-----:R-:W-:-:S03]  /*13f3d0*/  PRMT R32, R56, 0x7771, RZ ;  /* 0x0000777138207816 */ /* 0x001fc600000000ff */
[----:B------:R-:W4:Y:S04]  /*13f3e0*/  LDL.LU.64 R10, [R1+0x2df0] ;  /* 0x002df000010a7983 */ /* 0x000f280000300a00 */
[----:B------:R0:W-:Y:S01]  /*13f3f0*/  @P6 STG.E.U8 desc[UR4][R8.64], R32 ;  /* 0x0000002008006986 */ /* 0x0001e2000c101104 */
[----:B------:R-:W-:-:S03]  /*13f400*/  LOP3.LUT P6, RZ, R42, 0x4000000, RZ, 0xc0, !PT ;  /* 0x040000002aff7812 */ /* 0x000fc600078cc0ff */
[----:B------:R-:W4:Y:S01]  /*13f410*/  LDL.LU.64 R4, [R1+0x2de8] ;  /* 0x002de80001047983 */ /* 0x000f220000300a00 */
        /* <DEDUP_REMOVED lines=74> */
[----:B------:R-:W-:Y:S01]  /*13f8c0*/  LOP3.LUT P6, RZ, R50, 0x100000, RZ, 0xc0, !PT ;  /* 0x0010000032ff7812 */ /* 0x000fe200078cc0ff */
        /* <DEDUP_REMOVED lines=8> */
[----:B------:R-:W-:Y:S02]  /*13f950*/  LOP3.LUT P6, RZ, R50, 0x80000, RZ, 0xc0, !PT ;  /* 0x0008000032ff7812 */ /* 0x000fe400078cc0ff */
        /* <DEDUP_REMOVED lines=72> */
[----:B------:R-:W-:-:S03]  /*13fde0*/  LOP3.LUT P3, RZ, R51, 0x1, RZ, 0xc0, !PT ;  /* 0x0000000133ff7812 */ /* 0x000fc6000786c0ff */
[----:B------:R-:W4:Y:S01]  /*13fdf0*/  LDL.LU.64 R8, [R1+0x2ec8] ;  /* 0x002ec80001087983 */ /* 0x000f220000300a00 */
[----:B------:R-:W-:Y:S02]  /*13fe00*/  PRMT R32, R12, 0x7773, RZ ;  /* 0x000077730c207816 */ /* 0x000fe400000000ff */
[C---:B------:R-:W-:Y:S02]  /*13fe10*/  LOP3.LUT P2, RZ, R51.reuse, 0x2, RZ, 0xc0, !PT ;  /* 0x0000000233ff7812 */ /* 0x040fe4000784c0ff */
[C---:B------:R-:W-:Y:S02]  /*13fe20*/  LOP3.LUT P1, RZ, R51.reuse, 0x4, RZ, 0xc0, !PT ;  /* 0x0000000433ff7812 */ /* 0x040fe4000782c0ff */
[----:B------:R-:W-:-:S03]  /*13fe30*/  LOP3.LUT P6, RZ, R51, 0x1000, RZ, 0xc0, !PT ;  /* 0x0000100033ff7812 */ /* 0x000fc600078cc0ff */
[----:B---3--:R0:W-:Y:S04]  /*13fe40*/  @P3 STG.E.U8 desc[UR4][R14.64], R32 ;  /* 0x000000200e003986 */ /* 0x0081e8000c101104 */
[----:B0-----:R-:W3:Y:S01]  /*13fe50*/  LDL.LU.64 R14, [R1+0x2ee0] ;  /* 0x002ee000010e7983 */ /* 0x001ee20000300a00 */
[----:B--2---:R-:W-:-:S05]  /*13fe60*/  PRMT R32, R13, 0x7770, RZ ;  /* 0x000077700d207816 */ /* 0x004fca00000000ff */
[----:B------:R0:W-:Y:S04]  /*13fe70*/  @P2 STG.E.U8 desc[UR4][R18.64], R32 ;  /* 0x0000002012002986 */ /* 0x0001e8000c101104 */
[----:B0-----:R-:W2:Y:S04]  /*13fe80*/  LDL.LU.64 R18, [R1+0x2ef8] ;  /* 0x002ef80001127983 */ /* 0x001ea80000300a00 */
[----:B------:R-:W2:Y:S04]  /*13fe90*/  LDL.LU.64 R48, [R1+0x2ef0] ;  /* 0x002ef00001307983 */ /* 0x000ea80000300a00 */
[----:B------:R-:W2:Y:S04]  /*13fea0*/  LDL.LU R57, [R1+0x228] ;  /* 0x0002280001397983 */ /* 0x000ea80000300800 */
[----:B------:R-:W2:Y:S04]  /*13feb0*/  LDL.LU.64 R40, [R1+0x2ee8] ;  /* 0x002ee80001287983 */ /* 0x000ea80000300a00 */
[----:B------:R-:W2:Y:S04]  /*13fec0*/  LDL.LU.64 R38, [R1+0x2f00] ;  /* 0x002f000001267983 */ /* 0x000ea80000300a00 */
[----:B------:R-:W2:Y:S04]  /*13fed0*/  LDL.LU.64 R58, [R1+0x2f18] ;  /* 0x002f1800013a7983 */ /* 0x000ea80000300a00 */
[----:B------:R-:W2:Y:S04]  /*13fee0*/  LDL.LU R12, [R1+0x19c] ;  /* 0x00019c00010c7983 */ /* 0x000ea80000300800 */
[----:B------:R-:W2:Y:S01]  /*13fef0*/  LDL.LU.64 R34, [R1+0x2f10] ;  /* 0x002f100001227983 */ /* 0x000ea20000300a00 */
[----:B------:R-:W-:-:S03]  /*13ff00*/  PRMT R32, R13, 0x7771, RZ ;  /* 0x000077710d207816 */ /* 0x000fc600000000ff */
[----:B------:R-:W2:Y:S04]  /*13ff10*/  LDL.LU.64 R54, [R1+0x2f08] ;  /* 0x002f080001367983 */ /* 0x000ea80000300a00 */
        /* <DEDUP_REMOVED lines=39> */
[----:B------:R-:W4:Y:S10]  /*140190*/  LDL.LU.64 R8, [R1+0x2f28] ;  /* 0x002f280001087983 */ /* 0x000f340000300a00 */
[----:B---3--:R0:W-:Y:S01]  /*1401a0*/  @P6 STG.E.U8 desc[UR4][R14.64], R32 ;  /* 0x000000200e006986 */ /* 0x0081e2000c101104 */
[----:B------:R-:W-:-:S02]  /*1401b0*/  LOP3.LUT P6, RZ, R42, 0x100, RZ, 0xc0, !PT ;  /* 0x000001002aff7812 */ /* 0x000fc400078cc0ff */
[----:B0-----:R-:W-:Y:S01]  /*1401c0*/  PRMT R32, R56, 0x7772, RZ ;  /* 0x0000777238207816 */ /* 0x001fe200000000ff */
[----:B------:R-:W3:Y:S01]  /*1401d0*/  LDL.LU.64 R14, [R1+0x2f40] ;  /* 0x002f4000010e7983 */ /* 0x000ee20000300a00 */
[C---:B------:R-:W-:Y:S02]  /*1401e0*/  LOP3.LUT P5, RZ, R51.reuse, 0x2000, RZ, 0xc0, !PT ;  /* 0x0000200033ff7812 */ /* 0x040fe400078ac0ff */
        /* <DEDUP_REMOVED lines=21> */
[----:B----4-:R0:W-:Y:S04]  /*140340*/  @P4 STG.E.U8 desc[UR4][R6.64], R32 ;  /* 0x0000002006004986 */ /* 0x0101e8000c101104 */
[----:B0-----:R-:W4:Y:S01]  /*140350*/  LDL.LU.64 R6, [R1+0x2f58] ;  /* 0x002f580001067983 */ /* 0x001f220000300a00 */
[C---:B------:R-:W-:Y:S02]  /*140360*/  LOP3.LUT P3, RZ, R51.reuse, 0x8000, RZ, 0xc0, !PT ;  /* 0x0000800033ff7812 */ /* 0x040fe4000786c0ff */
[C---:B------:R-:W-:Y:S01]  /*140370*/  LOP3.LUT P2, RZ, R51.reuse, 0x10000, RZ, 0xc0, !PT ;  /* 0x0001000033ff7812 */ /* 0x040fe2000784c0ff */
[----:B------:R-:W2:Y:S01]  /*140380*/  LDL.LU.64 R34, [R1+0x2f50] ;  /* 0x002f500001227983 */ /* 0x000ea20000300a00 */
[----:B------:R-:W-:Y:S02]  /*140390*/  PRMT R32, R12, 0x7772, RZ ;  /* 0x000077720c207816 */ /* 0x000fe400000000ff */
[----:B------:R-:W-:-:S07]  /*1403a0*/  LOP3.LUT P1, RZ, R51, 0x20000, RZ, 0xc0, !PT ;  /* 0x0002000033ff7812 */ /* 0x000fce000782c0ff */
[----:B------:R0:W-:Y:S02]  /*1403b0*/  @P3 STG.E.U8 desc[UR4][R10.64], R32 ;  /* 0x000000200a003986 */ /* 0x0001e4000c101104 */
[----:B0-----:R-:W-:-:S05]  /*1403c0*/  PRMT R32, R12, 0x7773, RZ ;  /* 0x000077730c207816 */ /* 0x001fca00000000ff */
[----:B------:R0:W-:Y:S02]  /*1403d0*/  @P2 STG.E.U8 desc[UR4][R4.64], R32 ;  /* 0x0000002004002986 */ /* 0x0001e4000c101104 */
[----:B0-----:R-:W-:-:S05]  /*1403e0*/  PRMT R32, R13, 0x7770, RZ ;  /* 0x000077700d207816 */ /* 0x001fca00000000ff */
[----:B------:R0:W-:Y:S04]  /*1403f0*/  @P1 STG.E.U8 desc[UR4][R8.64], R32 ;  /* 0x0000002008001986 */ /* 0x0001e8000c101104 */
[----:B0-----:R-:W2:Y:S04]  /*140400*/  LDL.LU.64 R8, [R1+0x2f48] ;  /* 0x002f480001087983 */ /* 0x001ea80000300a00 */
[----:B------:R-:W2:Y:S04]  /*140410*/  LDL.LU.64 R54, [R1+0x2f60] ;  /* 0x002f600001367983 */ /* 0x000ea80000300a00 */
[----:B------:R-:W2:Y:S04]  /*140420*/  LDL.LU.64 R10, [R1+0x2f78] ;  /* 0x002f7800010a7983 */ /* 0x000ea80000300a00 */
[----:B------:R-:W2:Y:S01]  /*140430*/  LDL.LU R5, [R1+0x210] ;  /* 0x0002100001057983 */ /* 0x000ea20000300800 */
[----:B------:R-:W-:-:S02]  /*140440*/  LOP3.LUT P0, RZ, R51, 0x40000, RZ, 0xc0, !PT ;  /* 0x0004000033ff7812 */ /* 0x000fc4000780c0ff */
[----:B------:R-:W-:Y:S02]  /*140450*/  PRMT R32, R13, 0x7771, RZ ;  /* 0x000077710d207816 */ /* 0x000fe400000000ff */
[----:B------:R-:W-:-:S09]  /*140460*/  LOP3.LUT P3, RZ, R51, 0x80000, RZ, 0xc0, !PT ;  /* 0x0008000033ff7812 */ /* 0x000fd2000786c0ff */
[----:B---3--:R0:W-:Y:S04]  /*140470*/  @P0 STG.E.U8 desc[UR4][R14.64], R32 ;  /* 0x000000200e000986 */ /* 0x0081e8000c101104 */
[----:B0-----:R-:W3:Y:S01]  /*140480*/  LDL.LU.64 R14, [R1+0x2f70] ;  /* 0x002f7000010e7983 */ /* 0x001ee20000300a00 */
        /* <DEDUP_REMOVED lines=9> */
[----:B----4-:R0:W-:Y:S04]  /*140520*/  @P3 STG.E.U8 desc[UR4][R6.64], R32 ;  /* 0x0000002006003986 */ /* 0x0101e8000c101104 */
[----:B0-----:R-:W4:Y:S01]  /*140530*/  LDL.LU R6, [R1+0x200] ;  /* 0x0002000001067983 */ /* 0x001f220000300800 */
[----:B------:R-:W-:-:S03]  /*140540*/  PRMT R32, R13, 0x7773, RZ ;  /* 0x000077730d207816 */ /* 0x000fc600000000ff */
[----:B------:R-:W4:Y:S02]  /*140550*/  LDL.LU.64 R12, [R1+0x2f68] ;  /* 0x002f6800010c7983 */ /* 0x000f240000300a00 */
        /* <DEDUP_REMOVED lines=15> */
[C---:B------:R-:W-:Y:S02]  /*140650*/  LOP3.LUT P2, RZ, R51.reuse, 0x100000, RZ, 0xc0, !PT ;  /* 0x0010000033ff7812 */ /* 0x040fe4000784c0ff */
[C---:B------:R-:W-:Y:S02]  /*140660*/  LOP3.LUT P1, RZ, R51.reuse, 0x200000, RZ, 0xc0, !PT ;  /* 0x0020000033ff7812 */ /* 0x040fe4000782c0ff */
[----:B------:R-:W-:-:S05]  /*140670*/  LOP3.LUT P0, RZ, R51, 0x400000, RZ, 0xc0, !PT ;  /* 0x0040000033ff7812 */ /* 0x000fca000780c0ff */
[----:B------:R-:W-:Y:S02]  /*140680*/  @P6 LOP3.LUT R42, R42, 0x4, RZ, 0xfc, !PT ;  /* 0x000000042a2a6812 */ /* 0x000fe400078efcff */
[----:B------:R-:W-:Y:S02]  /*140690*/  LOP3.LUT P6, RZ, R51, 0x800000, RZ, 0xc0, !PT ;  /* 0x0080000033ff7812 */ /* 0x000fe400078cc0ff */
[----:B------:R-:W4:Y:S04]  /*1406a0*/  LDL.LU.64 R50, [R1+0x2f80] ;  /* 0x002f800001327983 */ /* 0x000f280000300a00 */
[----:B------:R-:W4:Y:S04]  /*1406b0*/  LDL.LU.64 R48, [R1+0x2f98] ;  /* 0x002f980001307983 */ /* 0x000f280000300a00 */
[----:B------:R-:W4:Y:S04]  /*1406c0*/  LDL.LU.64 R40, [R1+0x2f90] ;  /* 0x002f900001287983 */ /* 0x000f280000300a00 */
[----:B--2---:R0:W-:Y:S02]  /*1406d0*/  @P2 STG.E.U8 desc[UR4][R34.64], R32 ;  /* 0x0000002022002986 */ /* 0x0041e4000c101104 */
[----:B0-----:R-:W-:-:S05]  /*1406e0*/  PRMT R32, R5, 0x7770, RZ ;  /* 0x0000777005207816 */ /* 0x001fca00000000ff */
[----:B------:R0:W-:Y:S04]  /*1406f0*/  @P1 STG.E.U8 desc[UR4][R8.64], R32 ;  /* 0x0000002008001986 */ /* 0x0001e8000c101104 */
[----:B0-----:R-:W2:Y:S04]  /*140700*/  LDL.LU R8, [R1+0x214] ;  /* 0x0002140001087983 */ /* 0x001ea80000300800 */
[----:B------:R-:W2:Y:S04]  /*140710*/  LDL.LU.64 R38, [R1+0x2f88] ;  /* 0x002f880001267983 */ /* 0x000ea80000300a00 */
[----:B------:R-:W2:Y:S01]  /*140720*/  LDL.LU.64 R56, [R1+0x2fa0] ;  /* 0x002fa00001387983 */ /* 0x000ea20000300a00 */
[----:B------:R-:W-:-:S03]  /*140730*/  PRMT R32, R5, 0x7771, RZ ;  /* 0x0000777105207816 */ /* 0x000fc600000000ff */
[----:B------:R-:W2:Y:S04]  /*140740*/  LDL.LU R9, [R1+0x204] ;  /* 0x0002040001097983 */ /* 0x000ea80000300800 */
[----:B------:R-:W2:Y:S04]  /*140750*/  LDL.LU.64 R58, [R1+0x2fb8] ;  /* 0x002fb800013a7983 */ /* 0x000ea80000300a00 */
[----:B------:R0:W-:Y:S04]  /*140760*/  @P0 STG.E.U8 desc[UR4][R54.64], R32 ;  /* 0x0000002036000986 */ /* 0x0001e8000c101104 */
[----:B------:R-:W2:Y:S01]  /*140770*/  LDL.LU.64 R34, [R1+0x2fb0] ;  /* 0x002fb00001227983 */ /* 0x000ea20000300a00 */
[----:B0-----:R-:W-:-:S03]  /*140780*/  PRMT R32, R5, 0x7772, RZ ;  /* 0x0000777205207816 */ /* 0x001fc600000000ff */
[----:B------:R-:W2:Y:S04]  /*140790*/  LDL.LU.64 R54, [R1+0x2fa8] ;  /* 0x002fa80001367983 */ /* 0x000ea80000300a00 */
[----:B------:R0:W-:Y:S01]  /*1407a0*/  @P6 STG.E.U8 desc[UR4][R10.64], R32 ;  /* 0x000000200a006986 */ /* 0x0001e2000c101104 */
[C---:B------:R-:W-:Y:S02]  /*1407b0*/  LOP3.LUT P6, RZ, R42.reuse, 0x4, RZ, 0xc0, !PT ;  /* 0x000000042aff7812 */ /* 0x040fe400078cc0ff */
[----:B0-----:R-:W-:Y:S01]  /*1407c0*/  PRMT R32, R5, 0x7773, RZ ;  /* 0x0000777305207816 */ /* 0x001fe200000000ff */
[----:B------:R-:W2:Y:S10]  /*1407d0*/  LDL.LU.64 R10, [R1+0x2fc0] ;  /* 0x002fc000010a7983 */ /* 0x000eb40000300a00 */
[----:B---3--:R0:W-:Y:S01]  /*1407e0*/  @P6 STG.E.U8 desc[UR4][R14.64], R32 ;  /* 0x000000200e006986 */ /* 0x0081e2000c101104 */
[----:B------:R-:W-:-:S03]  /*1407f0*/  LOP3.LUT P6, RZ, R42, 0x2, RZ, 0xc0, !PT ;  /* 0x000000022aff7812 */ /* 0x000fc600078cc0ff */
[----:B------:R-:W3:Y:S04]  /*140800*/  LDL.LU.64 R4, [R1+0x2fd8] ;  /* 0x002fd80001047983 */ /* 0x000ee80000300a00 */
[----:B0-----:R-:W3:Y:S04]  /*140810*/  LDL.LU.64 R14, [R1+0x2fd0] ;  /* 0x002fd000010e7983 */ /* 0x001ee80000300a00 */
[----:B------:R-:W3:Y:S01]  /*140820*/  LDL.LU R7, [R1+0x218] ;  /* 0x0002180001077983 */ /* 0x000ee20000300800 */
[----:B----4-:R-:W-:-:S05]  /*140830*/  PRMT R32, R6, 0x7770, RZ ;  /* 0x0000777006207816 */ /* 0x010fca00000000ff */
[----:B------:R0:W-:Y:S04]  /*140840*/  @P6 STG.E.U8 desc[UR4][R12.64], R32 ;  /* 0x000000200c006986 */ /* 0x0001e8000c101104 */
[----:B0-----:R-:W4:Y:S01]  /*140850*/  LDL.LU.64 R12, [R1+0x2fc8] ;  /* 0x002fc800010c7983 */ /* 0x001f220000300a00 */
        /* <DEDUP_REMOVED lines=31> */
[----:B---3--:R0:W-:Y:S02]  /*140a50*/  @P2 STG.E.U8 desc[UR4][R4.64], R32 ;  /* 0x0000002004002986 */ /* 0x0081e4000c101104 */
[----:B0-----:R-:W-:-:S05]  /*140a60*/  PRMT R32, R9, 0x7773, RZ ;  /* 0x0000777309207816 */ /* 0x001fca00000000ff */
[----:B------:R0:W-:Y:S02]  /*140a70*/  @P1 STG.E.U8 desc[UR4][R14.64], R32 ;  /* 0x000000200e001986 */ /* 0x0001e4000c101104 */
[----:B0-----:R-:W-:-:S05]  /*140a80*/  PRMT R32, R7, 0x7770, RZ ;  /* 0x0000777007207816 */ /* 0x001fca00000000ff */
[----:B----4-:R0:W-:Y:S04]  /*140a90*/  @P0 STG.E.U8 desc[UR4][R12.64], R32 ;  /* 0x000000200c000986 */ /* 0x0101e8000c101104 */
        /* <DEDUP_REMOVED lines=59> */
[----:B------:R-:W-:Y:S02]  /*140e50*/  LOP3.LUT P6, RZ, R43, 0x4000000, RZ, 0xc0, !PT ;  /* 0x040000002bff7812 */ /* 0x000fe400078cc0ff */
        /* <DEDUP_REMOVED lines=69> */
[C---:B------:R-:W-:Y:S02]  /*1412b0*/  LOP3.LUT P2, RZ, R52.reuse, 0x4000000, RZ, 0xc0, !PT ;  /* 0x0400000034ff7812 */ /* 0x040fe4000784c0ff */
        /* <DEDUP_REMOVED lines=77> */
[C---:B------:R-:W-:Y:S02]  /*141790*/  LOP3.LUT P0, RZ, R60.reuse, 0x800, RZ, 0xc0, !PT ;  /* 0x000008003cff7812 */ /* 0x040fe4000780c0ff */
        /* <DEDUP_REMOVED lines=140> */
[----:B------:R-:W-:Y:S02]  /*142060*/  LOP3.LUT P6, RZ, R61, 0x20, RZ, 0xc0, !PT ;  /* 0x000000203dff7812 */ /* 0x000fe400078cc0ff */
        /* <DEDUP_REMOVED lines=40> */
[C---:B------:R-:W-:Y:S02]  /*1422f0*/  LOP3.LUT P2, RZ, R61.reuse, 0x8000, RZ, 0xc0, !PT ;  /* 0x000080003dff7812 */ /* 0x040fe4000784c0ff */
        /* <DEDUP_REMOVED lines=38> */
[----:B------:R-:W-:Y:S01]  /*142560*/  PRMT R32, R35, 0x7771, RZ ;  /* 0x0000777123207816 */ /* 0x000fe200000000ff */
[----:B------:R-:W3:Y:S01]  /*142570*/  LDL.LU R4, [R1+0x134] ;  /* 0x0001340001047983 */ /* 0x000ee20000300800 */
        /* <DEDUP_REMOVED lines=75> */
[----:B------:R-:W-:Y:S02]  /*142a30*/  LOP3.LUT P5, RZ, R61, 0x80000000, RZ, 0xc0, !PT ;  /* 0x800000003dff7812 */ /* 0x000fe400078ac0ff */
        /* <DEDUP_REMOVED lines=46> */
[----:B------:R-:W2:Y:S04]  /*142d20*/  LDL.LU R40, [R1+0x24c] ;  /* 0x00024c0001287983 */ /* 0x000ea80000300800 */
[----:B------:R-:W2:Y:S01]  /*142d30*/  LDL.LU.64 R42, [R1+0x3318] ;  /* 0x00331800012a7983 */ /* 0x000ea20000300a00 */
[----:B------:R-:W-:-:S02]  /*142d40*/  @P6 LOP3.LUT R44, R44, 0x8000, RZ, 0xfc, !PT ;  /* 0x000080002c2c6812 */ /* 0x000fc400078efcff */
[----:B------:R-:W-:Y:S01]  /*142d50*/  LOP3.LUT P6, RZ, R4, 0x1000, RZ, 0xc0, !PT ;  /* 0x0000100004ff7812 */ /* 0x000fe200078cc0ff */
[----:B------:R-:W2:Y:S01]  /*142d60*/  LDL.LU.64 R50, [R1+0x3320] ;  /* 0x0033200001327983 */ /* 0x000ea20000300a00 */
[----:B------:R-:W-:-:S03]  /*142d70*/  LOP3.LUT R44, R44, 0xfffeffff, RZ, 0xc0, !PT ;  /* 0xfffeffff2c2c7812 */ /* 0x000fc600078ec0ff */
[----:B------:R-:W2:Y:S01]  /*142d80*/  LDL.LU.64 R48, [R1+0x3328] ;  /* 0x0033280001307983 */ /* 0x000ea20000300a00 */
[C---:B------:R-:W-:Y:S02]  /*142d90*/  LOP3.LUT P2, RZ, R4.reuse, 0x40, RZ, 0xc0, !PT ;  /* 0x0000004004ff7812 */ /* 0x040fe4000784c0ff */
[----:B------:R-:W-:Y:S01]  /*142da0*/  LOP3.LUT P1, RZ, R4, 0x80, RZ, 0xc0, !PT ;  /* 0x0000008004ff7812 */ /* 0x000fe2000782c0ff */
[----:B------:R-:W2:Y:S04]  /*142db0*/  LDL.LU.64 R38, [R1+0x3330] ;  /* 0x0033300001267983 */ /* 0x000ea80000300a00 */
[----:B------:R-:W-:Y:S02]  /*142dc0*/  @P6 LOP3.LUT R44, R44, 0x10000, RZ, 0xfc, !PT ;  /* 0x000100002c2c6812 */ /* 0x000fe400078efcff */
[----:B------:R-:W-:-:S02]  /*142dd0*/  LOP3.LUT P6, RZ, R4, 0x800, RZ, 0xc0, !PT ;  /* 0x0000080004ff7812 */ /* 0x000fc400078cc0ff */
[----:B------:R-:W-:Y:S02]  /*142de0*/  LOP3.LUT R44, R44, 0xfffdffff, RZ, 0xc0, !PT ;  /* 0xfffdffff2c2c7812 */ /* 0x000fe400078ec0ff */
[----:B------:R-:W-:-:S09]  /*142df0*/  PRMT R32, R8, 0x7771, RZ ;  /* 0x0000777108207816 */ /* 0x000fd200000000ff */
[----:B------:R-:W-:Y:S02]  /*142e00*/  @P6 LOP3.LUT R44, R44, 0x20000, RZ, 0xfc, !PT ;  /* 0x000200002c2c6812 */ /* 0x000fe400078efcff */
[C---:B------:R-:W-:Y:S01]  /*142e10*/  LOP3.LUT P6, RZ, R4.reuse, 0x400, RZ, 0xc0, !PT ;  /* 0x0000040004ff7812 */ /* 0x040fe200078cc0ff */
[----:B---3--:R0:W-:Y:S01]  /*142e20*/  @P2 STG.E.U8 desc[UR4][R58.64], R32 ;  /* 0x000000203a002986 */ /* 0x0081e2000c101104 */
[----:B------:R-:W-:Y:S02]  /*142e30*/  LOP3.LUT P0, RZ, R4, 0x100, RZ, 0xc0, !PT ;  /* 0x0000010004ff7812 */ /* 0x000fe4000780c0ff */
[----:B------:R-:W-:Y:S02]  /*142e40*/  LOP3.LUT R44, R44, 0xfffbffff, RZ, 0xc0, !PT ;  /* 0xfffbffff2c2c7812 */ /* 0x000fe400078ec0ff */
[----:B0-----:R-:W-:-:S07]  /*142e50*/  PRMT R32, R8, 0x7772, RZ ;  /* 0x0000777208207816 */ /* 0x001fce00000000ff */
[----:B------:R-:W-:Y:S02]  /*142e60*/  @P6 LOP3.LUT R44, R44, 0x40000, RZ, 0xfc, !PT ;  /* 0x000400002c2c6812 */ /* 0x000fe400078efcff */
[----:B------:R-:W-:Y:S01]  /*142e70*/  LOP3.LUT P6, RZ, R4, 0x200, RZ, 0xc0, !PT ;  /* 0x0000020004ff7812 */ /* 0x000fe200078cc0ff */
[----:B----4-:R0:W-:Y:S02]  /*142e80*/  @P1 STG.E.U8 desc[UR4][R34.64], R32 ;  /* 0x0000002022001986 */ /* 0x0101e4000c101104 */
[----:B0-----:R-:W-:Y:S02]  /*142e90*/  PRMT R32, R8, 0x7773, RZ ;  /* 0x0000777308207816 */ /* 0x001fe400000000ff */
[----:B------:R-:W3:Y:S04]  /*142ea0*/  LDL.LU R8, [R1+0x23c] ;  /* 0x00023c0001087983 */ /* 0x000ee80000300800 */
[----:B------:R-:W4:Y:S04]  /*142eb0*/  LDL.LU.64 R56, [R1+0x3338] ;  /* 0x0033380001387983 */ /* 0x000f280000300a00 */
[----:B------:R0:W-:Y:S04]  /*142ec0*/  @P0 STG.E.U8 desc[UR4][R54.64], R32 ;  /* 0x0000002036000986 */ /* 0x0001e8000c101104 */
[----:B------:R-:W3:Y:S04]  /*142ed0*/  LDL.LU.64 R58, [R1+0x3340] ;  /* 0x00334000013a7983 */ /* 0x000ee80000300a00 */
[----:B------:R-:W3:Y:S01]  /*142ee0*/  LDL.LU.64 R34, [R1+0x3348] ;  /* 0x0033480001227983 */ /* 0x000ee20000300a00 */
[----:B0-----:R-:W-:-:S03]  /*142ef0*/  PRMT R32, R9, 0x7770, RZ ;  /* 0x0000777009207816 */ /* 0x001fc600000000ff */
[----:B------:R-:W3:Y:S04]  /*142f00*/  LDL.LU R5, [R1+0x2c0] ;  /* 0x0002c00001057983 */ /* 0x000ee80000300800 */
[----:B------:R0:W-:Y:S01]  /*142f10*/  @P6 STG.E.U8 desc[UR4][R6.64], R32 ;  /* 0x0000002006006986 */ /* 0x0001e2000c101104 */
[----:B------:R-:W-:-:S03]  /*142f20*/  LOP3.LUT P6, RZ, R44, 0x40000, RZ, 0xc0, !PT ;  /* 0x000400002cff7812 */ /* 0x000fc600078cc0ff */
[----:B------:R-:W3:Y:S01]  /*142f30*/  LDL.LU.64 R54, [R1+0x3350] ;  /* 0x0033500001367983 */ /* 0x000ee20000300a00 */
[----:B0-----:R-:W-:-:S03]  /*142f40*/  PRMT R32, R9, 0x7771, RZ ;  /* 0x0000777109207816 */ /* 0x001fc600000000ff */
[----:B------:R-:W4:Y:S06]  /*142f50*/  LDL.LU.64 R6, [R1+0x3358] ;  /* 0x0033580001067983 */ /* 0x000f2c0000300a00 */
[----:B------:R0:W-:Y:S01]  /*142f60*/  @P6 STG.E.U8 desc[UR4][R10.64], R32 ;  /* 0x000000200a006986 */ /* 0x0001e2000c101104 */
[----:B------:R-:W-:-:S03]  /*142f70*/  LOP3.LUT P6, RZ, R44, 0x20000, RZ, 0xc0, !PT ;  /* 0x000200002cff7812 */ /* 0x000fc600078cc0ff */
[----:B0-----:R-:W4:Y:S01]  /*142f80*/  LDL.LU.64 R10, [R1+0x3360] ;  /* 0x00336000010a7983 */ /* 0x001f220000300a00 */
[----:B------:R-:W-:-:S09]  /*142f90*/  PRMT R32, R9, 0x7772, RZ ;  /* 0x0000777209207816 */ /* 0x000fd200000000ff */
[----:B--2---:R0:W-:Y:S04]  /*142fa0*/  @P6 STG.E.U8 desc[UR4][R14.64], R32 ;  /* 0x000000200e006986 */ /* 0x0041e8000c101104 */
[----:B0-----:R-:W2:Y:S01]  /*142fb0*/  LDL.LU.64 R14, [R1+0x3368] ;  /* 0x00336800010e7983 */ /* 0x001ea20000300a00 */
[----:B------:R-:W-:-:S03]  /*142fc0*/  PRMT R32, R9, 0x7773, RZ ;  /* 0x0000777309207816 */ /* 0x000fc600000000ff */
[----:B------:R-:W2:Y:S01]  /*142fd0*/  LDL.LU R9, [R1+0x138] ;  /* 0x0001380001097983 */ /* 0x000ea20000300800 */
        /* <DEDUP_REMOVED lines=35> */
[----:B0-----:R-:W2:Y:S01]  /*143210*/  LDL.LU.64 R14, [R1+0x3370] ;  /* 0x00337000010e7983 */ /* 0x001ea20000300a00 */
[----:B------:R-:W-:Y:S02]  /*143220*/  LOP3.LUT P6, RZ, R9, 0x10, RZ, 0xc0, !PT ;  /* 0x0000001009ff7812 */ /* 0x000fe400078cc0ff */
[----:B------:R-:W-:Y:S01]  /*143230*/  LOP3.LUT R44, R44, 0xfffffff7, RZ, 0xc0, !PT ;  /* 0xfffffff72c2c7812 */ /* 0x000fe200078ec0ff */
[----:B------:R-:W3:Y:S04]  /*143240*/  LDL.LU.64 R6, [R1+0x3378] ;  /* 0x0033780001067983 */ /* 0x000ee80000300a00 */
[----:B------:R-:W4:Y:S04]  /*143250*/  LDL.LU.64 R34, [R1+0x3380] ;  /* 0x0033800001227983 */ /* 0x000f280000300a00 */
[----:B------:R-:W3:Y:S02]  /*143260*/  LDL.LU.64 R54, [R1+0x3388] ;  /* 0x0033880001367983 */ /* 0x000ee40000300a00 */
[----:B------:R-:W-:-:S02]  /*143270*/  @P6 LOP3.LUT R44, R44, 0x8, RZ, 0xfc, !PT ;  /* 0x000000082c2c6812 */ /* 0x000fc400078efcff */
[----:B------:R-:W-:Y:S01]  /*143280*/  LOP3.LUT P6, RZ, R9, 0x8, RZ, 0xc0, !PT ;  /* 0x0000000809ff7812 */ /* 0x000fe200078cc0ff */
[----:B------:R-:W3:Y:S01]  /*143290*/  LDL.LU R8, [R1+0x2b0] ;  /* 0x0002b00001087983 */ /* 0x000ee20000300800 */
[----:B------:R-:W-:-:S03]  /*1432a0*/  LOP3.LUT R44, R44, 0xffffffef, RZ, 0xc0, !PT ;  /* 0xffffffef2c2c7812 */ /* 0x000fc600078ec0ff */
[----:B------:R-:W4:Y:S04]  /*1432b0*/  LDL.LU.64 R10, [R1+0x3390] ;  /* 0x00339000010a7983 */ /* 0x000f280000300a00 */
[----:B------:R-:W4:Y:S04]  /*1432c0*/  LDL.LU R42, [R1+0x2c4] ;  /* 0x0002c400012a7983 */ /* 0x000f280000300800 */
[----:B------:R-:W-:Y:S02]  /*1432d0*/  @P6 LOP3.LUT R44, R44, 0x10, RZ, 0xfc, !PT ;  /* 0x000000102c2c6812 */ /* 0x000fe400078efcff */
[----:B------:R-:W-:-:S02]  /*1432e0*/  LOP3.LUT P6, RZ, R9, 0x4, RZ, 0xc0, !PT ;  /* 0x0000000409ff7812 */ /* 0x000fc400078cc0ff */
        /* <DEDUP_REMOVED lines=17> */
[C---:B------:R-:W-:Y:S02]  /*143400*/  LOP3.LUT P2, RZ, R4.reuse, 0x2000000, RZ, 0xc0, !PT ;  /* 0x0200000004ff7812 */ /* 0x040fe4000784c0ff */
[----:B------:R-:W-:-:S02]  /*143410*/  LOP3.LUT P1, RZ, R4, 0x4000000, RZ, 0xc0, !PT ;  /* 0x0400000004ff7812 */ /* 0x000fc4000782c0ff */
[----:B------:R-:W-:Y:S02]  /*143420*/  LOP3.LUT P0, RZ, R4, 0x8000000, RZ, 0xc0, !PT ;  /* 0x0800000004ff7812 */ /* 0x000fe4000780c0ff */
[----:B------:R-:W-:Y:S02]  /*143430*/  PRMT R32, R5, 0x7773, RZ ;  /* 0x0000777305207816 */ /* 0x000fe400000000ff */
[----:B------:R-:W-:Y:S02]  /*143440*/  @P6 LOP3.LUT R44, R44, 0x400, RZ, 0xfc, !PT ;  /* 0x000004002c2c6812 */ /* 0x000fe400078efcff */
[----:B------:R-:W-:Y:S02]  /*143450*/  LOP3.LUT P6, RZ, R4, 0x10000000, RZ, 0xc0, !PT ;  /* 0x1000000004ff7812 */ /* 0x000fe400078cc0ff */
[----:B------:R-:W4:Y:S04]  /*143460*/  LDL.LU.64 R4, [R1+0x3398] ;  /* 0x0033980001047983 */ /* 0x000f280000300a00 */
[----:B--2---:R0:W-:Y:S04]  /*143470*/  @P3 STG.E.U8 desc[UR4][R14.64], R32 ;  /* 0x000000200e003986 */ /* 0x0041e8000c101104 */
[----:B0-----:R-:W2:Y:S04]  /*143480*/  LDL.LU.64 R14, [R1+0x33a0] ;  /* 0x0033a000010e7983 */ /* 0x001ea80000300a00 */
[----:B------:R-:W2:Y:S01]  /*143490*/  LDL.LU.64 R60, [R1+0x33a8] ;  /* 0x0033a800013c7983 */ /* 0x000ea20000300a00 */
[----:B---3--:R-:W-:-:S03]  /*1434a0*/  PRMT R32, R8, 0x7770, RZ ;  /* 0x0000777008207816 */ /* 0x008fc600000000ff */
[----:B------:R-:W3:Y:S04]  /*1434b0*/  LDL.LU.64 R50, [R1+0x33b0] ;  /* 0x0033b00001327983 */ /* 0x000ee80000300a00 */
[----:B------:R0:W-:Y:S04]  /*1434c0*/  @P2 STG.E.U8 desc[UR4][R6.64], R32 ;  /* 0x0000002006002986 */ /* 0x0001e8000c101104 */
[----:B0-----:R-:W3:Y:S04]  /*1434d0*/  LDL.LU R6, [R1+0x2b4] ;  /* 0x0002b40001067983 */ /* 0x001ee80000300800 */
[----:B------:R-:W3:Y:S04]  /*1434e0*/  LDL.LU.64 R48, [R1+0x33b8] ;  /* 0x0033b80001307983 */ /* 0x000ee80000300a00 */
[----:B------:R-:W3:Y:S04]  /*1434f0*/  LDL.LU.64 R40, [R1+0x33c0] ;  /* 0x0033c00001287983 */ /* 0x000ee80000300a00 */
[----:B------:R-:W3:Y:S01]  /*143500*/  LDL.LU.64 R38, [R1+0x33c8] ;  /* 0x0033c80001267983 */ /* 0x000ee20000300a00 */
[----:B------:R-:W-:-:S03]  /*143510*/  PRMT R32, R8, 0x7771, RZ ;  /* 0x0000777108207816 */ /* 0x000fc600000000ff */
[----:B------:R-:W3:Y:S04]  /*143520*/  LDL.LU R7, [R1+0x2c8] ;  /* 0x0002c80001077983 */ /* 0x000ee80000300800 */
[----:B----4-:R0:W-:Y:S04]  /*143530*/  @P1 STG.E.U8 desc[UR4][R34.64], R32 ;  /* 0x0000002022001986 */ /* 0x0101e8000c101104 */
[----:B------:R-:W4:Y:S04]  /*143540*/  LDL.LU.64 R56, [R1+0x33d0] ;  /* 0x0033d00001387983 */ /* 0x000f280000300a00 */
        /* <DEDUP_REMOVED lines=56> */
[----:B------:R-:W3:Y:S04]  /*1438d0*/  LDL.LU.64 R54, [R1+0x3420] ;  /* 0x0034200001367983 */ /* 0x000ee80000300a00 */
[----:B------:R-:W3:Y:S04]  /*1438e0*/  LDL.LU.64 R6, [R1+0x3428] ;  /* 0x0034280001067983 */ /* 0x000ee80000300a00 */
[----:B------:R-:W3:Y:S01]  /*1438f0*/  LDL.LU R11, [R1+0x2cc] ;  /* 0x0002cc00010b7983 */ /* 0x000ee20000300800 */
[----:B------:R-:W-:-:S02]  /*143900*/  LOP3.LUT P6, RZ, R9, 0x800000, RZ, 0xc0, !PT ;  /* 0x0080000009ff7812 */ /* 0x000fc400078cc0ff */
[----:B------:R-:W-:Y:S01]  /*143910*/  LOP3.LUT P3, RZ, R9, 0x800, RZ, 0xc0, !PT ;  /* 0x0000080009ff7812 */ /* 0x000fe2000786c0ff */
[----:B------:R-:W3:Y:S01]  /*143920*/  LDL.LU.64 R4, [R1+0x3430] ;  /* 0x0034300001047983 */ /* 0x000ee20000300a00 */
[----:B------:R-:W-:Y:S02]  /*143930*/  LOP3.LUT R45, R45, 0xf7ffffff, RZ, 0xc0, !PT ;  /* 0xf7ffffff2d2d7812 */ /* 0x000fe400078ec0ff */
[----:B------:R-:W-:Y:S01]  /*143940*/  PRMT R32, R8, 0x7772, RZ ;  /* 0x0000777208207816 */ /* 0x000fe200000000ff */
[----:B------:R-:W3:Y:S06]  /*143950*/  LDL.LU R56, [R1+0x2bc] ;  /* 0x0002bc0001387983 */ /* 0x000eec0000300800 */
        /* <DEDUP_REMOVED lines=19> */
[----:B------:R-:W-:-:S07]  /*143a90*/  LOP3.LUT P1, RZ, R9, 0x2000, RZ, 0xc0, !PT ;  /* 0x0000200009ff7812 */ /* 0x000fce000782c0ff */
[----:B------:R-:W-:Y:S02]  /*143aa0*/  @P6 LOP3.LUT R44, R44, 0x2, RZ, 0xfc, !PT ;  /* 0x000000022c2c6812 */ /* 0x000fe400078efcff */
[C---:B------:R-:W-:Y:S02]  /*143ab0*/  LOP3.LUT P6, RZ, R9.reuse, 0x10000, RZ, 0xc0, !PT ;  /* 0x0001000009ff7812 */ /* 0x040fe400078cc0ff */
[----:B------:R-:W-:Y:S02]  /*143ac0*/  LOP3.LUT P0, RZ, R9, 0x4000, RZ, 0xc0, !PT ;  /* 0x0000400009ff7812 */ /* 0x000fe4000780c0ff */
[----:B------:R-:W-:-:S09]  /*143ad0*/  LOP3.LUT R44, R44, 0xfffffffb, RZ, 0xc0, !PT ;  /* 0xfffffffb2c2c7812 */ /* 0x000fd200078ec0ff */
[----:B------:R-:W-:Y:S02]  /*143ae0*/  @P6 LOP3.LUT R44, R44, 0x4, RZ, 0xfc, !PT ;  /* 0x000000042c2c6812 */ /* 0x000fe400078efcff */
[----:B------:R-:W-:Y:S01]  /*143af0*/  LOP3.LUT P6, RZ, R9, 0x8000, RZ, 0xc0, !PT ;  /* 0x0000800009ff7812 */ /* 0x000fe200078cc0ff */
[----:B--2---:R0:W-:Y:S04]  /*143b00*/  @P3 STG.E.U8 desc[UR4][R14.64], R32 ;  /* 0x000000200e003986 */ /* 0x0041e8000c101104 */
[----:B0-----:R-:W2:Y:S04]  /*143b10*/  LDL.LU.64 R14, [R1+0x3438] ;  /* 0x00343800010e7983 */ /* 0x001ea80000300a00 */
[----:B------:R-:W2:Y:S04]  /*143b20*/  LDL.LU.64 R60, [R1+0x3440] ;  /* 0x00344000013c7983 */ /* 0x000ea80000300a00 */
[----:B------:R-:W2:Y:S04]  /*143b30*/  LDL.LU.64 R42, [R1+0x3448] ;  /* 0x00344800012a7983 */ /* 0x000ea80000300a00 */
[----:B------:R-:W2:Y:S04]  /*143b40*/  LDL.LU.64 R50, [R1+0x3450] ;  /* 0x0034500001327983 */ /* 0x000ea80000300a00 */
[----:B------:R-:W2:Y:S04]  /*143b50*/  LDL.LU R57, [R1+0x2a0] ;  /* 0x0002a00001397983 */ /* 0x000ea80000300800 */
[----:B------:R-:W2:Y:S04]  /*143b60*/  LDL.LU.64 R48, [R1+0x3458] ;  /* 0x0034580001307983 */ /* 0x000ea80000300a00 */
[----:B------:R-:W2:Y:S01]  /*143b70*/  LDL.LU.64 R40, [R1+0x3460] ;  /* 0x0034600001287983 */ /* 0x000ea20000300a00 */
[----:B------:R-:W-:-:S03]  /*143b80*/  PRMT R32, R8, 0x7773, RZ ;  /* 0x0000777308207816 */ /* 0x000fc600000000ff */
[----:B------:R-:W2:Y:S04]  /*143b90*/  LDL.LU.64 R38, [R1+0x3470] ;  /* 0x0034700001267983 */ /* 0x000ea80000300a00 */
[----:B---3--:R0:W-:Y:S04]  /*143ba0*/  @P2 STG.E.U8 desc[UR4][R58.64], R32 ;  /* 0x000000203a002986 */ /* 0x0081e8000c101104 */
[----:B------:R-:W3:Y:S01]  /*143bb0*/  LDL.LU R8, [R1+0x290] ;  /* 0x0002900001087983 */ /* 0x000ee20000300800 */
[----:B0-----:R-:W-:-:S03]  /*143bc0*/  PRMT R32, R11, 0x7770, RZ ;  /* 0x000077700b207816 */ /* 0x001fc600000000ff */
[----:B------:R-:W3:Y:S04]  /*143bd0*/  LDL.LU.64 R58, [R1+0x3478] ;  /* 0x00347800013a7983 */ /* 0x000ee80000300a00 */
[----:B----4-:R0:W-:Y:S02]  /*143be0*/  @P1 STG.E.U8 desc[UR4][R34.64], R32 ;  /* 0x0000002022001986 */ /* 0x0101e4000c101104 */
[C---:B0-----:R-:W-:Y:S02]  /*143bf0*/  PRMT R32, R11.reuse, 0x7771, RZ ;  /* 0x000077710b207816 */ /* 0x041fe400000000ff */
[----:B------:R-:W4:Y:S04]  /*143c00*/  LDL.LU.64 R34, [R1+0x3480] ;  /* 0x0034800001227983 */ /* 0x000f280000300a00 */
[----:B------:R0:W-:Y:S02]  /*143c10*/  @P0 STG.E.U8 desc[UR4][R54.64], R32 ;  /* 0x0000002036000986 */ /* 0x0001e4000c101104 */
[----:B0-----:R-:W-:-:S02]  /*143c20*/  PRMT R32, R11, 0x7772, RZ ;  /* 0x000077720b207816 */ /* 0x001fc400000000ff */
[----:B------:R-:W3:Y:S04]  /*143c30*/  LDL.LU.64 R54, [R1+0x3488] ;  /* 0x0034880001367983 */ /* 0x000ee80000300a00 */
[----:B------:R0:W-:Y:S04]  /*143c40*/  @P6 STG.E.U8 desc[UR4][R6.64], R32 ;  /* 0x0000002006006986 */ /* 0x0001e8000c101104 */
[----:B0-----:R-:W3:Y:S01]  /*143c50*/  LDL.LU.64 R6, [R1+0x3490] ;  /* 0x0034900001067983 */ /* 0x001ee20000300a00 */
[----:B------:R-:W-:Y:S02]  /*143c60*/  LOP3.LUT P6, RZ, R44, 0x4, RZ, 0xc0, !PT ;  /* 0x000000042cff7812 */ /* 0x000fe400078cc0ff */
[----:B------:R-:W-:-:S02]  /*143c70*/  PRMT R32, R11, 0x7773, RZ ;  /* 0x000077730b207816 */ /* 0x000fc400000000ff */
[----:B------:R-:W3:Y:S09]  /*143c80*/  LDL.LU.64 R10, [R1+0x3498] ;  /* 0x00349800010a7983 */ /* 0x000ef20000300a00 */
[----:B------:R0:W-:Y:S01]  /*143c90*/  @P6 STG.E.U8 desc[UR4][R4.64], R32 ;  /* 0x0000002004006986 */ /* 0x0001e2000c101104 */
[----:B------:R-:W-:-:S02]  /*143ca0*/  LOP3.LUT P6, RZ, R44, 0x2, RZ, 0xc0, !PT ;  /* 0x000000022cff7812 */ /* 0x000fc400078cc0ff */
[----:B0-----:R-:W-:Y:S01]  /*143cb0*/  PRMT R32, R56, 0x7770, RZ ;  /* 0x0000777038207816 */ /* 0x001fe200000000ff */
[----:B------:R-:W4:Y:S01]  /*143cc0*/  LDL.LU.64 R4, [R1+0x34a0] ;  /* 0x0034a00001047983 */ /* 0x000f220000300a00 */
[C---:B------:R-:W-:Y:S02]  /*143cd0*/  LOP3.LUT P5, RZ, R9.reuse, 0x1000000, RZ, 0xc0, !PT ;  /* 0x0100000009ff7812 */ /* 0x040fe400078ac0ff */
        /* <DEDUP_REMOVED lines=8> */
[----:B------:R-:W2:Y:S10]  /*143d60*/  LDL.LU R14, [R1+0x2a4] ;  /* 0x0002a400010e7983 */ /* 0x000eb40000300800 */
[----:B------:R0:W-:Y:S01]  /*143d70*/  @P6 STG.E.U8 desc[UR4][R60.64], R32 ;  /* 0x000000203c006986 */ /* 0x0001e2000c101104 */
[----:B------:R-:W-:-:S03]  /*143d80*/  LOP3.LUT P6, RZ, R45, 0x80000000, RZ, 0xc0, !PT ;  /* 0x800000002dff7812 */ /* 0x000fc600078cc0ff */
[----:B------:R-:W2:Y:S01]  /*143d90*/  LDL.LU R15, [R1+0x310] ;  /* 0x00031000010f7983 */ /* 0x000ea20000300800 */
[----:B0-----:R-:W-:-:S09]  /*143da0*/  PRMT R32, R56, 0x7772, RZ ;  /* 0x0000777238207816 */ /* 0x001fd200000000ff */
        /* <DEDUP_REMOVED lines=14> */
[----:B---3--:R0:W-:Y:S02]  /*143e90*/  @P5 STG.E.U8 desc[UR4][R58.64], R32 ;  /* 0x000000203a005986 */ /* 0x0081e4000c101104 */
[----:B0-----:R-:W-:-:S05]  /*143ea0*/  PRMT R32, R8, 0x7770, RZ ;  /* 0x0000777008207816 */ /* 0x001fca00000000ff */
[----:B----4-:R0:W-:Y:S02]  /*143eb0*/  @P4 STG.E.U8 desc[UR4][R34.64], R32 ;  /* 0x0000002022004986 */ /* 0x0101e4000c101104 */
[----:B0-----:R-:W-:-:S05]  /*143ec0*/  PRMT R32, R8, 0x7771, RZ ;  /* 0x0000777108207816 */ /* 0x001fca00000000ff */
[----:B------:R0:W-:Y:S01]  /*143ed0*/  @P3 STG.E.U8 desc[UR4][R54.64], R32 ;  /* 0x0000002036003986 */ /* 0x0001e2000c101104 */
[----:B------:R-:W-:Y:S02]  /*143ee0*/  LOP3.LUT P3, RZ, R9, 0x40000000, RZ, 0xc0, !PT ;  /* 0x4000000009ff7812 */ /* 0x000fe4000786c0ff */
[----:B0-----:R-:W-:-:S05]  /*143ef0*/  PRMT R32, R8, 0x7772, RZ ;  /* 0x0000777208207816 */ /* 0x001fca00000000ff */
[----:B------:R0:W-:Y:S01]  /*143f00*/  @P2 STG.E.U8 desc[UR4][R6.64], R32 ;  /* 0x0000002006002986 */ /* 0x0001e2000c101104 */
[----:B------:R-:W-:Y:S02]  /*143f10*/  LOP3.LUT P2, RZ, R9, 0x80000000, RZ, 0xc0, !PT ;  /* 0x8000000009ff7812 */ /* 0x000fe4000784c0ff */
[----:B0-----:R-:W-:Y:S02]  /*143f20*/  PRMT R32, R8, 0x7773, RZ ;  /* 0x0000777308207816 */ /* 0x001fe400000000ff */
[----:B------:R-:W3:Y:S04]  /*143f30*/  LDL.LU.64 R8, [R1+0x34a8] ;  /* 0x0034a80001087983 */ /* 0x000ee80000300a00 */
[----:B------:R-:W4:Y:S04]  /*143f40*/  LDL.LU.64 R58, [R1+0x34b0] ;  /* 0x0034b000013a7983 */ /* 0x000f280000300a00 */
[----:B------:R0:W-:Y:S04]  /*143f50*/  @P1 STG.E.U8 desc[UR4][R10.64], R32 ;  /* 0x000000200a001986 */ /* 0x0001e8000c101104 */
[----:B------:R-:W4:Y:S04]  /*143f60*/  LDL.LU.64 R54, [R1+0x34b8] ;  /* 0x0034b80001367983 */ /* 0x000f280000300a00 */
[----:B------:R-:W4:Y:S04]  /*143f70*/  LDL.LU.64 R6, [R1+0x34c0] ;  /* 0x0034c00001067983 */ /* 0x000f280000300a00 */
[----:B0-----:R-:W4:Y:S01]  /*143f80*/  LDL.LU.64 R10, [R1+0x34c8] ;  /* 0x0034c800010a7983 */ /* 0x001f220000300a00 */
[----:B--2---:R-:W-:-:S05]  /*143f90*/  PRMT R32, R14, 0x7770, RZ ;  /* 0x000077700e207816 */ /* 0x004fca00000000ff */
[----:B------:R0:W-:Y:S04]  /*143fa0*/  @P0 STG.E.U8 desc[UR4][R4.64], R32 ;  /* 0x0000002004000986 */ /* 0x0001e8000c101104 */
[----:B0-----:R-:W2:Y:S04]  /*143fb0*/  LDL.LU.64 R4, [R1+0x34d0] ;  /* 0x0034d00001047983 */ /* 0x001ea80000300a00 */
[----:B------:R-:W2:Y:S01]  /*143fc0*/  LDL.LU R52, [R1+0x294] ;  /* 0x0002940001347983 */ /* 0x000ea20000300800 */
[----:B------:R-:W-:Y:S02]  /*143fd0*/  PRMT R32, R14, 0x7771, RZ ;  /* 0x000077710e207816 */ /* 0x000fe400000000ff */
[----:B------:R-:W-:-:S03]  /*143fe0*/  LOP3.LUT P6, RZ, R15, 0x400, RZ, 0xc0, !PT ;  /* 0x000004000fff7812 */ /* 0x000fc600078cc0ff */
[----:B---3--:R0:W-:Y:S04]  /*143ff0*/  @P3 STG.E.U8 desc[UR4][R8.64], R32 ;  /* 0x0000002008003986 */ /* 0x0081e8000c101104 */
[----:B0-----:R-:W3:Y:S01]  /*144000*/  LDL.LU.64 R8, [R1+0x34d8] ;  /* 0x0034d80001087983 */ /* 0x001ee20000300a00 */
[----:B------:R-:W-:-:S03]  /*144010*/  LOP3.LUT R45, R45, 0xfff7ffff, RZ, 0xc0, !PT ;  /* 0xfff7ffff2d2d7812 */ /* 0x000fc600078ec0ff */
[----:B------:R-:W3:Y:S02]  /*144020*/  LDL.LU R34, [R1+0x2a8] ;  /* 0x0002a80001227983 */ /* 0x000ee40000300800 */
[----:B------:R-:W-:Y:S02]  /*144030*/  @P6 LOP3.LUT R45, R45, 0x80000, RZ, 0xfc, !PT ;  /* 0x000800002d2d6812 */ /* 0x000fe400078efcff */
[----:B------:R-:W-:Y:S01]  /*144040*/  LOP3.LUT P6, RZ, R15, 0x200, RZ, 0xc0, !PT ;  /* 0x000002000fff7812 */ /* 0x000fe200078cc0ff */
[----:B------:R-:W3:Y:S01]  /*144050*/  LDL.LU.64 R42, [R1+0x34e0] ;  /* 0x0034e000012a7983 */ /* 0x000ee20000300a00 */
[----:B------:R-:W-:-:S03]  /*144060*/  LOP3.LUT R45, R45, 0xffefffff, RZ, 0xc0, !PT ;  /* 0xffefffff2d2d7812 */ /* 0x000fc600078ec0ff */
[----:B------:R-:W3:Y:S04]  /*144070*/  LDL.LU.64 R50, [R1+0x34e8] ;  /* 0x0034e80001327983 */ /* 0x000ee80000300a00 */
[----:B------:R-:W3:Y:S04]  /*144080*/  LDL.LU.64 R48, [R1+0x34f0] ;  /* 0x0034f00001307983 */ /* 0x000ee80000300a00 */
[----:B------:R-:W-:Y:S01]  /*144090*/  @P6 LOP3.LUT R45, R45, 0x100000, RZ, 0xfc, !PT ;  /* 0x001000002d2d6812 */ /* 0x000fe200078efcff */
[----:B------:R-:W3:Y:S01]  /*1440a0*/  LDL.LU.64 R40, [R1+0x34f8] ;  /* 0x0034f80001287983 */ /* 0x000ee20000300a00 */
[----:B------:R-:W-:-:S02]  /*1440b0*/  LOP3.LUT P6, RZ, R15, 0x100, RZ, 0xc0, !PT ;  /* 0x000001000fff7812 */ /* 0x000fc400078cc0ff */
[----:B------:R-:W-:Y:S01]  /*1440c0*/  LOP3.LUT R45, R45, 0xffdfffff, RZ, 0xc0, !PT ;  /* 0xffdfffff2d2d7812 */ /* 0x000fe200078ec0ff */
[----:B------:R-:W3:Y:S04]  /*1440d0*/  LDL.LU R35, [R1+0x298] ;  /* 0x0002980001237983 */ /* 0x000ee80000300800 */
[----:B------:R-:W3:Y:S01]  /*1440e0*/  LDL.LU.64 R38, [R1+0x3500] ;  /* 0x0035000001267983 */ /* 0x000ee20000300a00 */
[----:B------:R-:W-:Y:S02]  /*1440f0*/  LOP3.LUT P1, RZ, R15, 0x1, RZ, 0xc0, !PT ;  /* 0x000000010fff7812 */ /* 0x000fe4000782c0ff */
[----:B------:R-:W-:Y:S01]  /*144100*/  PRMT R32, R14, 0x7772, RZ ;  /* 0x000077720e207816 */ /* 0x000fe200000000ff */
[----:B------:R-:W3:Y:S02]  /*144110*/  LDL.LU.64 R56, [R1+0x3508] ;  /* 0x0035080001387983 */ /* 0x000ee40000300a00 */
        /* <DEDUP_REMOVED lines=12> */
[----:B----4-:R0:W-:Y:S01]  /*1441e0*/  @P2 STG.E.U8 desc[UR4][R58.64], R32 ;  /* 0x000000203a002986 */ /* 0x0101e2000c101104 */
[----:B------:R-:W-:-:S09]  /*1441f0*/  LOP3.LUT P0, RZ, R15, 0x2, RZ, 0xc0, !PT ;  /* 0x000000020fff7812 */ /* 0x000fd2000780c0ff */
[----:B------:R-:W-:Y:S02]  /*144200*/  @P6 LOP3.LUT R45, R45, 0x2000000, RZ, 0xfc, !PT ;  /* 0x020000002d2d6812 */ /* 0x000fe400078efcff */
[----:B------:R-:W-:Y:S02]  /*144210*/  LOP3.LUT P6, RZ, R15, 0x8, RZ, 0xc0, !PT ;  /* 0x000000080fff7812 */ /* 0x000fe400078cc0ff */
[----:B0-----:R-:W-:Y:S02]  /*144220*/  PRMT R32, R14, 0x7773, RZ ;  /* 0x000077730e207816 */ /* 0x001fe400000000ff */
[----:B------:R-:W4:Y:S01]  /*144230*/  LDL.LU R14, [R1+0x2ac] ;  /* 0x0002ac00010e7983 */ /* 0x000f220000300800 */
[----:B------:R-:W-:-:S03]  /*144240*/  LOP3.LUT R45, R45, 0xfbffffff, RZ, 0xc0, !PT ;  /* 0xfbffffff2d2d7812 */ /* 0x000fc600078ec0ff */
[----:B------:R-:W4:Y:S04]  /*144250*/  LDL.LU.64 R58, [R1+0x3510] ;  /* 0x00351000013a7983 */ /* 0x000f280000300a00 */
[----:B------:R0:W-:Y:S01]  /*144260*/  @P1 STG.E.U8 desc[UR4][R54.64], R32 ;  /* 0x0000002036001986 */ /* 0x0001e2000c101104 */
[----:B------:R-:W-:Y:S02]  /*144270*/  @P6 LOP3.LUT R45, R45, 0x4000000, RZ, 0xfc, !PT ;  /* 0x040000002d2d6812 */ /* 0x000fe400078efcff */
[----:B------:R-:W-:Y:S01]  /*144280*/  LOP3.LUT P6, RZ, R15, 0x4, RZ, 0xc0, !PT ;  /* 0x000000040fff7812 */ /* 0x000fe200078cc0ff */
[----:B0-----:R-:W4:Y:S01]  /*144290*/  LDL.LU.64 R54, [R1+0x3518] ;  /* 0x0035180001367983 */ /* 0x001f220000300a00 */
[----:B--2---:R-:W-:-:S05]  /*1442a0*/  PRMT R32, R52, 0x7770, RZ ;  /* 0x0000777034207816 */ /* 0x004fca00000000ff */
[----:B------:R0:W-:Y:S04]  /*1442b0*/  @P0 STG.E.U8 desc[UR4][R6.64], R32 ;  /* 0x0000002006000986 */ /* 0x0001e8000c101104 */
[----:B0-----:R-:W2:Y:S01]  /*1442c0*/  LDL.LU.64 R6, [R1+0x3520] ;  /* 0x0035200001067983 */ /* 0x001ea20000300a00 */
[----:B------:R-:W-:-:S05]  /*1442d0*/  PRMT R32, R52, 0x7771, RZ ;  /* 0x0000777134207816 */ /* 0x000fca00000000ff */
[----:B------:R0:W-:Y:S01]  /*1442e0*/  @P6 STG.E.U8 desc[UR4][R10.64], R32 ;  /* 0x000000200a006986 */ /* 0x0001e2000c101104 */
[C---:B------:R-:W-:Y:S02]  /*1442f0*/  LOP3.LUT P6, RZ, R45.reuse, 0x4000000, RZ, 0xc0, !PT ;  /* 0x040000002dff7812 */ /* 0x040fe400078cc0ff */
[----:B0-----:R-:W-:Y:S01]  /*144300*/  PRMT R32, R52, 0x7772, RZ ;  /* 0x0000777234207816 */ /* 0x001fe200000000ff */
[----:B------:R-:W2:Y:S10]  /*144310*/  LDL.LU.64 R10, [R1+0x3528] ;  /* 0x00352800010a7983 */ /* 0x000eb40000300a00 */
[----:B------:R0:W-:Y:S01]  /*144320*/  @P6 STG.E.U8 desc[UR4][R4.64], R32 ;  /* 0x0000002004006986 */ /* 0x0001e2000c101104 */
[----:B------:R-:W-:-:S03]  /*144330*/  LOP3.LUT P6, RZ, R45, 0x2000000, RZ, 0xc0, !PT ;  /* 0x020000002dff7812 */ /* 0x000fc600078cc0ff */
[----:B0-----:R-:W2:Y:S01]  /*144340*/  LDL.LU.64 R4, [R1+0x3530] ;  /* 0x0035300001047983 */ /* 0x001ea20000300a00 */
        /* <DEDUP_REMOVED lines=25> */
[----:B----4-:R0:W-:Y:S02]  /*1444e0*/  @P5 STG.E.U8 desc[UR4][R58.64], R32 ;  /* 0x000000203a005986 */ /* 0x0101e4000c101104 */
[----:B0-----:R-:W-:Y:S02]  /*1444f0*/  PRMT R32, R35, 0x7773, RZ ;  /* 0x0000777323207816 */ /* 0x001fe400000000ff */
[----:B------:R-:W4:Y:S04]  /*144500*/  LDL.LU.64 R58, [R1+0x3540] ;  /* 0x00354000013a7983 */ /* 0x000f280000300a00 */
[----:B------:R0:W-:Y:S04]  /*144510*/  @P4 STG.E.U8 desc[UR4][R54.64], R32 ;  /* 0x0000002036004986 */ /* 0x0001e8000c101104 */
[----:B------:R-:W4:Y:S01]  /*144520*/  LDL.LU.64 R34, [R1+0x3548] ;  /* 0x0035480001227983 */ /* 0x000f220000300a00 */
[----:B0-----:R-:W-:-:S03]  /*144530*/  PRMT R32, R14, 0x7770, RZ ;  /* 0x000077700e207816 */ /* 0x001fc600000000ff */
[----:B------:R-:W4:Y:S04]  /*144540*/  LDL.LU.64 R54, [R1+0x3550] ;  /* 0x0035500001367983 */ /* 0x000f280000300a00 */
[----:B--2---:R0:W-:Y:S01]  /*144550*/  @P3 STG.E.U8 desc[UR4][R6.64], R32 ;  /* 0x0000002006003986 */ /* 0x0041e2000c101104 */
[C---:B------:R-:W-:Y:S02]  /*144560*/  LOP3.LUT P2, RZ, R15.reuse, 0x4000, RZ, 0xc0, !PT ;  /* 0x000040000fff7812 */ /* 0x040fe4000784c0ff */
[----:B------:R-:W-:Y:S01]  /*144570*/  LOP3.LUT P1, RZ, R15, 0x8000, RZ, 0xc0, !PT ;  /* 0x000080000fff7812 */ /* 0x000fe2000782c0ff */
[----:B0-----:R-:W2:Y:S01]  /*144580*/  LDL.LU R7, [R1+0x29c] ;  /* 0x00029c0001077983 */ /* 0x001ea20000300800 */
[----:B------:R-:W-:-:S09]  /*144590*/  PRMT R32, R14, 0x7771, RZ ;  /* 0x000077710e207816 */ /* 0x000fd200000000ff */
[----:B------:R0:W-:Y:S01]  /*1445a0*/  @P2 STG.E.U8 desc[UR4][R10.64], R32 ;  /* 0x000000200a002986 */ /* 0x0001e2000c101104 */
[----:B------:R-:W-:Y:S02]  /*1445b0*/  LOP3.LUT P0, RZ, R15, 0x10000, RZ, 0xc0, !PT ;  /* 0x000100000fff7812 */ /* 0x000fe4000780c0ff */
[----:B0-----:R-:W-:-:S05]  /*1445c0*/  PRMT R32, R14, 0x7772, RZ ;  /* 0x000077720e207816 */ /* 0x001fca00000000ff */
[----:B------:R0:W-:Y:S04]  /*1445d0*/  @P1 STG.E.U8 desc[UR4][R4.64], R32 ;  /* 0x0000002004001986 */ /* 0x0001e8000c101104 */
[----:B0-----:R-:W4:Y:S01]  /*1445e0*/  LDL.LU.64 R4, [R1+0x3558] ;  /* 0x0035580001047983 */ /* 0x001f220000300a00 */
[----:B------:R-:W-:-:S03]  /*1445f0*/  PRMT R32, R14, 0x7773, RZ ;  /* 0x000077730e207816 */ /* 0x000fc600000000ff */
[----:B------:R-:W4:Y:S01]  /*144600*/  LDL.LU.64 R10, [R1+0x3560] ;  /* 0x00356000010a7983 */ /* 0x000f220000300a00 */
[----:B------:R-:W-:-:S03]  /*144610*/  LOP3.LUT P6, RZ, R15, 0x20000000, RZ, 0xc0, !PT ;  /* 0x200000000fff7812 */ /* 0x000fc600078cc0ff */
[----:B---3--:R0:W-:Y:S04]  /*144620*/  @P0 STG.E.U8 desc[UR4][R8.64], R32 ;  /* 0x0000002008000986 */ /* 0x0081e8000c101104 */
[----:B0-----:R-:W3:Y:S04]  /*144630*/  LDL.LU.64 R8, [R1+0x3568] ;  /* 0x0035680001087983 */ /* 0x001ee80000300a00 */
[----:B------:R-:W3:Y:S01]  /*144640*/  LDL.LU R52, [R1+0x280] ;  /* 0x0002800001347983 */ /* 0x000ee20000300800 */
[----:B------:R-:W-:Y:S02]  /*144650*/  LOP3.LUT R45, R45, 0xfffff7ff, RZ, 0xc0, !PT ;  /* 0xfffff7ff2d2d7812 */ /* 0x000fe400078ec0ff */
[----:B------:R-:W-:Y:S01]  /*144660*/  LOP3.LUT P3, RZ, R15, 0x20000, RZ, 0xc0, !PT ;  /* 0x000200000fff7812 */ /* 0x000fe2000786c0ff */
[----:B------:R-:W3:Y:S01]  /*144670*/  LDL.LU R56, [R1+0x314] ;  /* 0x0003140001387983 */ /* 0x000ee20000300800 */
        /* <DEDUP_REMOVED lines=24> */
[C---:B------:R-:W-:Y:S02]  /*144800*/  LOP3.LUT P5, RZ, R15.reuse, 0x40000000, RZ, 0xc0, !PT ;  /* 0x400000000fff7812 */ /* 0x040fe400078ac0ff */
[----:B------:R-:W-:Y:S02]  /*144810*/  LOP3.LUT P4, RZ, R15, 0x80000000, RZ, 0xc0, !PT ;  /* 0x800000000fff7812 */ /* 0x000fe4000788c0ff */
[----:B------:R-:W-:Y:S02]  /*144820*/  @P6 LOP3.LUT R45, R45, 0x40000, RZ, 0xfc, !PT ;  /* 0x000400002d2d6812 */ /* 0x000fe400078efcff */
[----:B------:R-:W-:Y:S02]  /*144830*/  LOP3.LUT P6, RZ, R15, 0x200000, RZ, 0xc0, !PT ;  /* 0x002000000fff7812 */ /* 0x000fe400078cc0ff */
[----:B------:R-:W3:Y:S04]  /*144840*/  LDL.LU.64 R14, [R1+0x3570] ;  /* 0x00357000010e7983 */ /* 0x000ee80000300a00 */
[----:B------:R-:W3:Y:S04]  /*144850*/  LDL.LU.64 R42, [R1+0x3578] ;  /* 0x00357800012a7983 */ /* 0x000ee80000300a00 */
[----:B------:R-:W3:Y:S04]  /*144860*/  LDL.LU.64 R50, [R1+0x3580] ;  /* 0x0035800001327983 */ /* 0x000ee80000300a00 */
[----:B------:R-:W3:Y:S04]  /*144870*/  LDL.LU R57, [R1+0x270] ;  /* 0x0002700001397983 */ /* 0x000ee80000300800 */
[----:B------:R-:W3:Y:S04]  /*144880*/  LDL.LU.64 R48, [R1+0x3588] ;  /* 0x0035880001307983 */ /* 0x000ee80000300a00 */
[----:B------:R-:W3:Y:S04]  /*144890*/  LDL.LU.64 R40, [R1+0x3590] ;  /* 0x0035900001287983 */ /* 0x000ee80000300a00 */
[----:B------:R-:W3:Y:S01]  /*1448a0*/  LDL.LU.64 R38, [R1+0x3598] ;  /* 0x0035980001267983 */ /* 0x000ee20000300a00 */
[----:B--2---:R-:W-:-:S05]  /*1448b0*/  PRMT R32, R7, 0x7770, RZ ;  /* 0x0000777007207816 */ /* 0x004fca00000000ff */
[----:B----4-:R0:W-:Y:S02]  /*1448c0*/  @P3 STG.E.U8 desc[UR4][R58.64], R32 ;  /* 0x000000203a003986 */ /* 0x0101e4000c101104 */
[----:B0-----:R-:W-:-:S05]  /*1448d0*/  PRMT R32, R7, 0x7771, RZ ;  /* 0x0000777107207816 */ /* 0x001fca00000000ff */
[----:B------:R0:W-:Y:S02]  /*1448e0*/  @P2 STG.E.U8 desc[UR4][R34.64], R32 ;  /* 0x0000002022002986 */ /* 0x0001e4000c101104 */
[----:B0-----:R-:W-:-:S05]  /*1448f0*/  PRMT R32, R7, 0x7772, RZ ;  /* 0x0000777207207816 */ /* 0x001fca00000000ff */
[----:B------:R0:W-:Y:S02]  /*144900*/  @P1 STG.E.U8 desc[UR4][R54.64], R32 ;  /* 0x0000002036001986 */ /* 0x0001e4000c101104 */
[----:B0-----:R-:W-:-:S05]  /*144910*/  PRMT R32, R7, 0x7773, RZ ;  /* 0x0000777307207816 */ /* 0x001fca00000000ff */
[----:B------:R0:W-:Y:S04]  /*144920*/  @P0 STG.E.U8 desc[UR4][R4.64], R32 ;  /* 0x0000002004000986 */ /* 0x0001e8000c101104 */
[----:B0-----:R-:W2:Y:S04]  /*144930*/  LDL.LU R5, [R1+0x284] ;  /* 0x0002840001057983 */ /* 0x001ea80000300800 */
[----:B------:R-:W4:Y:S04]  /*144940*/  LDL.LU.64 R58, [R1+0x35a0] ;  /* 0x0035a000013a7983 */ /* 0x000f280000300a00 */
[----:B------:R-:W4:Y:S04]  /*144950*/  LDL.LU.64 R34, [R1+0x35a8] ;  /* 0x0035a80001227983 */ /* 0x000f280000300a00 */
[----:B------:R-:W4:Y:S04]  /*144960*/  LDL.LU.64 R54, [R1+0x35b0] ;  /* 0x0035b00001367983 */ /* 0x000f280000300a00 */
[----:B------:R-:W4:Y:S04]  /*144970*/  LDL.LU.64 R6, [R1+0x35b8] ;  /* 0x0035b80001067983 */ /* 0x000f280000300a00 */
[----:B------:R-:W4:Y:S01]  /*144980*/  LDL.LU R4, [R1+0x274] ;  /* 0x0002740001047983 */ /* 0x000f220000300800 */
[----:B---3--:R-:W-:-:S05]  /*144990*/  PRMT R32, R52, 0x7770, RZ ;  /* 0x0000777034207816 */ /* 0x008fca00000000ff */
[----:B------:R0:W-:Y:S01]  /*1449a0*/  @P6 STG.E.U8 desc[UR4][R10.64], R32 ;  /* 0x000000200a006986 */ /* 0x0001e2000c101104 */
[C---:B------:R-:W-:Y:S02]  /*1449b0*/  LOP3.LUT P6, RZ, R45.reuse, 0x40000, RZ, 0xc0, !PT ;  /* 0x000400002dff7812 */ /* 0x040fe400078cc0ff */
[----:B0-----:R-:W-:Y:S01]  /*1449c0*/  PRMT R32, R52, 0x7771, RZ ;  /* 0x0000777134207816 */ /* 0x001fe200000000ff */
[----:B------:R-:W3:Y:S10]  /*1449d0*/  LDL.LU.64 R10, [R1+0x35c0] ;  /* 0x0035c000010a7983 */ /* 0x000ef40000300a00 */
[----:B------:R0:W-:Y:S04]  /*1449e0*/  @P6 STG.E.U8 desc[UR4][R8.64], R32 ;  /* 0x0000002008006986 */ /* 0x0001e8000c101104 */
[----:B0-----:R-:W3:Y:S01]  /*1449f0*/  LDL.LU.64 R8, [R1+0x35c8] ;  /* 0x0035c80001087983 */ /* 0x001ee20000300a00 */
[----:B------:R-:W-:-:S02]  /*144a00*/  LOP3.LUT P6, RZ, R45, 0x20000, RZ, 0xc0, !PT ;  /* 0x000200002dff7812 */ /* 0x000fc400078cc0ff */
[----:B------:R-:W-:-:S11]  /*144a10*/  PRMT R32, R52, 0x7772, RZ ;  /* 0x0000777234207816 */ /* 0x000fd600000000ff */
[----:B------:R0:W-:Y:S01]  /*144a20*/  @P6 STG.E.U8 desc[UR4][R14.64], R32 ;  /* 0x000000200e006986 */ /* 0x0001e2000c101104 */
[----:B------:R-:W-:-:S03]  /*144a30*/  LOP3.LUT P6, RZ, R45, 0x10000, RZ, 0xc0, !PT ;  /* 0x000100002dff7812 */ /* 0x000fc600078cc0ff */
[----:B0-----:R-:W3:Y:S01]  /*144a40*/  LDL.LU.64 R14, [R1+0x35d0] ;  /* 0x0035d000010e7983 */ /* 0x001ee20000300a00 */
        /* <DEDUP_REMOVED lines=16> */
[----:B--2---:R-:W-:-:S09]  /*144b50*/  PRMT R32, R5, 0x7770, RZ ;  /* 0x0000777005207816 */ /* 0x004fd200000000ff */
[----:B----4-:R0:W-:Y:S01]  /*144b60*/  @P6 STG.E.U8 desc[UR4][R58.64], R32 ;  /* 0x000000203a006986 */ /* 0x0101e2000c101104 */
        /* <DEDUP_REMOVED lines=9> */
[----:B---3--:R0:W-:Y:S02]  /*144c00*/  @P2 STG.E.U8 desc[UR4][R10.64], R32 ;  /* 0x000000200a002986 */ /* 0x0081e4000c101104 */
[----:B0-----:R-:W-:-:S05]  /*144c10*/  PRMT R32, R4, 0x7771, RZ ;  /* 0x0000777104207816 */ /* 0x001fca00000000ff */
[----:B------:R0:W-:Y:S04]  /*144c20*/  @P1 STG.E.U8 desc[UR4][R8.64], R32 ;  /* 0x0000002008001986 */ /* 0x0001e8000c101104 */
[----:B0-----:R-:W2:Y:S01]  /*144c30*/  LDL.LU.64 R8, [R1+0x35d8] ;  /* 0x0035d80001087983 */ /* 0x001ea20000300a00 */
[----:B------:R-:W-:Y:S02]  /*144c40*/  LOP3.LUT P0, RZ, R56, 0x8, RZ, 0xc0, !PT ;  /* 0x0000000838ff7812 */ /* 0x000fe4000780c0ff */
[----:B------:R-:W-:-:S11]  /*144c50*/  PRMT R32, R4, 0x7772, RZ ;  /* 0x0000777204207816 */ /* 0x000fd600000000ff */
[----:B------:R0:W-:Y:S04]  /*144c60*/  @P0 STG.E.U8 desc[UR4][R14.64], R32 ;  /* 0x000000200e000986 */ /* 0x0001e8000c101104 */
[----:B0-----:R-:W3:Y:S04]  /*144c70*/  LDL.LU.64 R14, [R1+0x35e0] ;  /* 0x0035e000010e7983 */ /* 0x001ee80000300a00 */
[----:B------:R-:W4:Y:S04]  /*144c80*/  LDL.LU.64 R34, [R1+0x35e8] ;  /* 0x0035e80001227983 */ /* 0x000f280000300a00 */
[----:B------:R-:W3:Y:S04]  /*144c90*/  LDL.LU.64 R54, [R1+0x35f0] ;  /* 0x0035f00001367983 */ /* 0x000ee80000300a00 */
[----:B------:R-:W3:Y:S04]  /*144ca0*/  LDL.LU R5, [R1+0x288] ;  /* 0x0002880001057983 */ /* 0x000ee80000300800 */
[----:B------:R-:W4:Y:S04]  /*144cb0*/  LDL.LU.64 R6, [R1+0x35f8] ;  /* 0x0035f80001067983 */ /* 0x000f280000300a00 */
[----:B------:R-:W4:Y:S04]  /*144cc0*/  LDL.LU.64 R10, [R1+0x3600] ;  /* 0x00360000010a7983 */ /* 0x000f280000300a00 */
[----:B------:R-:W4:Y:S01]  /*144cd0*/  LDL.LU R41, [R1+0x278] ;  /* 0x0002780001297983 */ /* 0x000f220000300800 */
[----:B------:R-:W-:-:S02]  /*144ce0*/  LOP3.LUT P3, RZ, R56, 0x10, RZ, 0xc0, !PT ;  /* 0x0000001038ff7812 */ /* 0x000fc4000786c0ff */
[----:B------:R-:W-:Y:S02]  /*144cf0*/  PRMT R32, R4, 0x7773, RZ ;  /* 0x0000777304207816 */ /* 0x000fe400000000ff */
[----:B------:R-:W-:Y:S02]  /*144d00*/  LOP3.LUT P6, RZ, R56, 0x10000, RZ, 0xc0, !PT ;  /* 0x0001000038ff7812 */ /* 0x000fe400078cc0ff */
[----:B------:R-:W-:-:S11]  /*144d10*/  LOP3.LUT R45, R45, 0xfffffff7, RZ, 0xc0, !PT ;  /* 0xfffffff72d2d7812 */ /* 0x000fd600078ec0ff */
[----:B------:R-:W-:Y:S02]  /*144d20*/  @P6 LOP3.LUT R45, R45, 0x8, RZ, 0xfc, !PT ;  /* 0x000000082d2d6812 */ /* 0x000fe400078efcff */
[----:B------:R-:W-:Y:S01]  /*144d30*/  LOP3.LUT P6, RZ, R56, 0x8000, RZ, 0xc0, !PT ;  /* 0x0000800038ff7812 */ /* 0x000fe200078cc0ff */
[----:B--2---:R0:W-:Y:S04]  /*144d40*/  @P3 STG.E.U8 desc[UR4][R8.64], R32 ;  /* 0x0000002008003986 */ /* 0x0041e8000c101104 */
[----:B0-----:R-:W2:Y:S01]  /*144d50*/  LDL.LU.64 R8, [R1+0x3608] ;  /* 0x0036080001087983 */ /* 0x001ea20000300a00 */
[----:B------:R-:W-:-:S07]  /*144d60*/  LOP3.LUT R45, R45, 0xffffffef, RZ, 0xc0, !PT ;  /* 0xffffffef2d2d7812 */ /* 0x000fce00078ec0ff */
        /* <DEDUP_REMOVED lines=13> */
[----:B---3--:R-:W-:-:S05]  /*144e40*/  PRMT R32, R5, 0x7770, RZ ;  /* 0x0000777005207816 */ /* 0x008fca00000000ff */
[----:B------:R0:W-:Y:S04]  /*144e50*/  @P2 STG.E.U8 desc[UR4][R14.64], R32 ;  /* 0x000000200e002986 */ /* 0x0001e8000c101104 */
[----:B0-----:R-:W3:Y:S04]  /*144e60*/  LDL.LU.64 R14, [R1+0x3610] ;  /* 0x00361000010e7983 */ /* 0x001ee80000300a00 */
[----:B------:R-:W3:Y:S04]  /*144e70*/  LDL.LU R40, [R1+0x28c] ;  /* 0x00028c0001287983 */ /* 0x000ee80000300800 */
[----:B------:R-:W3:Y:S04]  /*144e80*/  LDL.LU.64 R60, [R1+0x3618] ;  /* 0x00361800013c7983 */ /* 0x000ee80000300a00 */
[----:B------:R-:W3:Y:S01]  /*144e90*/  LDL.LU.64 R42, [R1+0x3620] ;  /* 0x00362000012a7983 */ /* 0x000ee20000300a00 */
[----:B------:R-:W-:-:S02]  /*144ea0*/  @P6 LOP3.LUT R45, R45, 0x100, RZ, 0xfc, !PT ;  /* 0x000001002d2d6812 */ /* 0x000fc400078efcff */
[C---:B------:R-:W-:Y:S01]  /*144eb0*/  LOP3.LUT P6, RZ, R56.reuse, 0x400, RZ, 0xc0, !PT ;  /* 0x0000040038ff7812 */ /* 0x040fe200078cc0ff */
[----:B------:R-:W3:Y:S01]  /*144ec0*/  LDL.LU.64 R50, [R1+0x3628] ;  /* 0x0036280001327983 */ /* 0x000ee20000300a00 */
[----:B------:R-:W-:Y:S02]  /*144ed0*/  LOP3.LUT R45, R45, 0xfffffdff, RZ, 0xc0, !PT ;  /* 0xfffffdff2d2d7812 */ /* 0x000fe400078ec0ff */
[C---:B------:R-:W-:Y:S01]  /*144ee0*/  LOP3.LUT P1, RZ, R56.reuse, 0x40, RZ, 0xc0, !PT ;  /* 0x0000004038ff7812 */ /* 0x040fe2000782c0ff */
[----:B------:R-:W3:Y:S01]  /*144ef0*/  LDL.LU R4, [R1+0x27c] ;  /* 0x00027c0001047983 */ /* 0x000ee20000300800 */
[----:B------:R-:W-:-:S03]  /*144f00*/  LOP3.LUT P0, RZ, R56, 0x80, RZ, 0xc0, !PT ;  /* 0x0000008038ff7812 */ /* 0x000fc6000780c0ff */
[----:B------:R-:W3:Y:S04]  /*144f10*/  LDL.LU.64 R48, [R1+0x3630] ;  /* 0x0036300001307983 */ /* 0x000ee80000300a00 */
[----:B------:R-:W-:Y:S01]  /*144f20*/  @P6 LOP3.LUT R45, R45, 0x200, RZ, 0xfc, !PT ;  /* 0x000002002d2d6812 */ /* 0x000fe200078efcff */
[----:B------:R-:W3:Y:S01]  /*144f30*/  LDL.LU.64 R38, [R1+0x3638] ;  /* 0x0036380001267983 */ /* 0x000ee20000300a00 */
[----:B------:R-:W-:Y:S02]  /*144f40*/  LOP3.LUT P6, RZ, R56, 0x200, RZ, 0xc0, !PT ;  /* 0x0000020038ff7812 */ /* 0x000fe400078cc0ff */
[----:B------:R-:W-:Y:S01]  /*144f50*/  LOP3.LUT R45, R45, 0xfffffbff, RZ, 0xc0, !PT ;  /* 0xfffffbff2d2d7812 */ /* 0x000fe200078ec0ff */
[----:B------:R-:W3:Y:S01]  /*144f60*/  LDL.LU.64 R58, [R1+0x3640] ;  /* 0x00364000013a7983 */ /* 0x000ee20000300a00 */
[----:B------:R-:W-:-:S05]  /*144f70*/  PRMT R32, R5, 0x7771, RZ ;  /* 0x0000777105207816 */ /* 0x000fca00000000ff */
[----:B----4-:R0:W-:Y:S04]  /*144f80*/  @P1 STG.E.U8 desc[UR4][R34.64], R32 ;  /* 0x0000002022001986 */ /* 0x0101e8000c101104 */
[----:B------:R-:W-:Y:S02]  /*144f90*/  @P6 LOP3.LUT R45, R45, 0x400, RZ, 0xfc, !PT ;  /* 0x000004002d2d6812 */ /* 0x000fe400078efcff */
[----:B------:R-:W-:Y:S02]  /*144fa0*/  LOP3.LUT P6, RZ, R56, 0x100, RZ, 0xc0, !PT ;  /* 0x0000010038ff7812 */ /* 0x000fe400078cc0ff */
[C---:B0-----:R-:W-:Y:S01]  /*144fb0*/  PRMT R32, R5.reuse, 0x7772, RZ ;  /* 0x0000777205207816 */ /* 0x041fe200000000ff */
[----:B------:R-:W4:Y:S04]  /*144fc0*/  LDL.LU.64 R34, [R1+0x3648] ;  /* 0x0036480001227983 */ /* 0x000f280000300a00 */
[----:B------:R0:W-:Y:S02]  /*144fd0*/  @P0 STG.E.U8 desc[UR4][R54.64], R32 ;  /* 0x0000002036000986 */ /* 0x0001e4000c101104 */
[----:B0-----:R-:W-:-:S02]  /*144fe0*/  PRMT R32, R5, 0x7773, RZ ;  /* 0x0000777305207816 */ /* 0x001fc400000000ff */
[----:B------:R-:W4:Y:S04]  /*144ff0*/  LDL.LU.64 R54, [R1+0x3650] ;  /* 0x0036500001367983 */ /* 0x000f280000300a00 */
[----:B------:R0:W-:Y:S01]  /*145000*/  @P6 STG.E.U8 desc[UR4][R6.64], R32 ;  /* 0x0000002006006986 */ /* 0x0001e2000c101104 */
[----:B------:R-:W-:Y:S02]  /*145010*/  LOP3.LUT P6, RZ, R45, 0x400, RZ, 0xc0, !PT ;  /* 0x000004002dff7812 */ /* 0x000fe400078cc0ff */
[----:B0-----:R-:W-:Y:S01]  /*145020*/  PRMT R32, R41, 0x7770, RZ ;  /* 0x0000777029207816 */ /* 0x001fe200000000ff */
[----:B------:R-:W4:Y:S10]  /*145030*/  LDL.LU.64 R6, [R1+0x3658] ;  /* 0x0036580001067983 */ /* 0x000f340000300a00 */
[----:B------:R0:W-:Y:S01]  /*145040*/  @P6 STG.E.U8 desc[UR4][R10.64], R32 ;  /* 0x000000200a006986 */ /* 0x0001e2000c101104 */
[----:B------:R-:W-:-:S03]  /*145050*/  LOP3.LUT P6, RZ, R45, 0x200, RZ, 0xc0, !PT ;  /* 0x000002002dff7812 */ /* 0x000fc600078cc0ff */
[----:B0-----:R-:W4:Y:S04]  /*145060*/  LDL.LU.64 R10, [R1+0x3660] ;  /* 0x00366000010a7983 */ /* 0x001f280000300a00 */
[----:B------:R-:W4:Y:S01]  /*145070*/  LDL.LU R57, [R1+0x300] ;  /* 0x0003000001397983 */ /* 0x000f220000300800 */
[----:B------:R-:W-:-:S05]  /*145080*/  PRMT R32, R41, 0x7771, RZ ;  /* 0x0000777129207816 */ /* 0x000fca00000000ff */
[----:B--2---:R0:W-:Y:S04]  /*145090*/  @P6 STG.E.U8 desc[UR4][R8.64], R32 ;  /* 0x0000002008006986 */ /* 0x0041e8000c101104 */
[----:B0-----:R-:W2:Y:S01]  /*1450a0*/  LDL.LU.64 R8, [R1+0x3668] ;  /* 0x0036680001087983 */ /* 0x001ea20000300a00 */
[----:B------:R-:W-:Y:S02]  /*1450b0*/  LOP3.LUT P6, RZ, R45, 0x100, RZ, 0xc0, !PT ;  /* 0x000001002dff7812 */ /* 0x000fe400078cc0ff */
[----:B------:R-:W-:Y:S02]  /*1450c0*/  PRMT R32, R41, 0x7772, RZ ;  /* 0x0000777229207816 */ /* 0x000fe400000000ff */
[C---:B------:R-:W-:Y:S02]  /*1450d0*/  LOP3.LUT P5, RZ, R56.reuse, 0x20000, RZ, 0xc0, !PT ;  /* 0x0002000038ff7812 */ /* 0x040fe400078ac0ff */
[----:B------:R-:W-:-:S02]  /*1450e0*/  LOP3.LUT P4, RZ, R56, 0x40000, RZ, 0xc0, !PT ;  /* 0x0004000038ff7812 */ /* 0x000fc4000788c0ff */
[C---:B------:R-:W-:Y:S02]  /*1450f0*/  LOP3.LUT P3, RZ, R56.reuse, 0x80000, RZ, 0xc0, !PT ;  /* 0x0008000038ff7812 */ /* 0x040fe4000786c0ff */
[----:B------:R-:W-:-:S03]  /*145100*/  LOP3.LUT P2, RZ, R56, 0x100000, RZ, 0xc0, !PT ;  /* 0x0010000038ff7812 */ /* 0x000fc6000784c0ff */
[----:B---3--:R0:W-:Y:S01]  /*145110*/  @P6 STG.E.U8 desc[UR4][R14.64], R32 ;  /* 0x000000200e006986 */ /* 0x0081e2000c101104 */
[----:B------:R-:W-:Y:S02]  /*145120*/  LOP3.LUT P6, RZ, R45, 0x80, RZ, 0xc0, !PT ;  /* 0x000000802dff7812 */ /* 0x000fe400078cc0ff */
[----:B0-----:R-:W-:Y:S01]  /*145130*/  PRMT R32, R41, 0x7773, RZ ;  /* 0x0000777329207816 */ /* 0x001fe200000000ff */
[----:B------:R-:W3:Y:S10]  /*145140*/  LDL.LU.64 R14, [R1+0x5720] ;  /* 0x00572000010e7983 */ /* 0x000ef40000300a00 */
[----:B------:R0:W-:Y:S01]  /*145150*/  @P6 STG.E.U8 desc[UR4][R60.64], R32 ;  /* 0x000000203c006986 */ /* 0x0001e2000c101104 */
[----:B------:R-:W-:-:S02]  /*145160*/  LOP3.LUT P6, RZ, R45, 0x40, RZ, 0xc0, !PT ;  /* 0x000000402dff7812 */ /* 0x000fc400078cc0ff */
[----:B------:R-:W-:Y:S01]  /*145170*/  LOP3.LUT P1, RZ, R56, 0x200000, RZ, 0xc0, !PT ;  /* 0x0020000038ff7812 */ /* 0x000fe2000782c0ff */
[----:B------:R-:W3:Y:S01]  /*145180*/  LDL.LU R5, [R1+0x318] ;  /* 0x0003180001057983 */ /* 0x000ee20000300800 */
        /* <DEDUP_REMOVED lines=14> */
[----:B----4-:R0:W-:Y:S01]  /*145270*/  @P4 STG.E.U8 desc[UR4][R34.64], R32 ;  /* 0x0000002022004986 */ /* 0x0101e2000c101104 */
        /* <DEDUP_REMOVED lines=8> */
[----:B--2---:R0:W-:Y:S04]  /*145300*/  @P0 STG.E.U8 desc[UR4][R8.64], R32 ;  /* 0x0000002008000986 */ /* 0x0041e8000c101104 */
[----:B0-----:R-:W2:Y:S04]  /*145310*/  LDL.LU.64 R8, [R1+0x3670] ;  /* 0x0036700001087983 */ /* 0x001ea80000300a00 */
[----:B------:R-:W4:Y:S04]  /*145320*/  LDL.LU.64 R58, [R1+0x3678] ;  /* 0x00367800013a7983 */ /* 0x000f280000300a00 */
[----:B------:R-:W4:Y:S04]  /*145330*/  LDL.LU.64 R6, [R1+0x3680] ;  /* 0x0036800001067983 */ /* 0x000f280000300a00 */
[----:B------:R-:W4:Y:S04]  /*145340*/  LDL.LU.64 R34, [R1+0x3688] ;  /* 0x0036880001227983 */ /* 0x000f280000300a00 */
[----:B------:R-:W4:Y:S04]  /*145350*/  LDL.LU.64 R54, [R1+0x3690] ;  /* 0x0036900001367983 */ /* 0x000f280000300a00 */
[----:B------:R-:W4:Y:S01]  /*145360*/  LDL.LU R4, [R1+0x2f0] ;  /* 0x0002f00001047983 */ /* 0x000f220000300800 */
[----:B------:R-:W-:-:S03]  /*145370*/  LOP3.LUT P3, RZ, R56, 0x800000, RZ, 0xc0, !PT ;  /* 0x0080000038ff7812 */ /* 0x000fc6000786c0ff */
[----:B------:R-:W4:Y:S01]  /*145380*/  LDL.LU.64 R10, [R1+0x3698] ;  /* 0x00369800010a7983 */ /* 0x000f220000300a00 */
[----:B------:R-:W-:Y:S02]  /*145390*/  PRMT R32, R57, 0x7772, RZ ;  /* 0x0000777239207816 */ /* 0x000fe400000000ff */
[----:B------:R-:W-:Y:S02]  /*1453a0*/  LOP3.LUT R46, R46, 0xf7ffffff, RZ, 0xc0, !PT ;  /* 0xf7ffffff2e2e7812 */ /* 0x000fe400078ec0ff */
[----:B---3--:R-:W-:-:S13]  /*1453b0*/  LOP3.LUT P6, RZ, R5, 0x8, RZ, 0xc0, !PT ;  /* 0x0000000805ff7812 */ /* 0x008fda00078cc0ff */
[----:B------:R-:W-:Y:S02]  /*1453c0*/  @P6 LOP3.LUT R46, R46, 0x8000000, RZ, 0xfc, !PT ;  /* 0x080000002e2e6812 */ /* 0x000fe400078efcff */
[----:B------:R-:W-:Y:S02]  /*1453d0*/  LOP3.LUT P6, RZ, R5, 0x4, RZ, 0xc0, !PT ;  /* 0x0000000405ff7812 */ /* 0x000fe400078cc0ff */
[----:B------:R-:W-:Y:S01]  /*1453e0*/  LOP3.LUT R46, R46, 0xefffffff, RZ, 0xc0, !PT ;  /* 0xefffffff2e2e7812 */ /* 0x000fe200078ec0ff */
[----:B--2---:R0:W-:Y:S04]  /*1453f0*/  @P3 STG.E.U8 desc[UR4][R8.64], R32 ;  /* 0x0000002008003986 */ /* 0x0041e8000c101104 */
[----:B0-----:R-:W2:Y:S04]  /*145400*/  LDL.LU.64 R8, [R1+0x36a0] ;  /* 0x0036a00001087983 */ /* 0x001ea80000300a00 */
[----:B------:R-:W3:Y:S02]  /*145410*/  LDL.LU R42, [R1+0x304] ;  /* 0x00030400012a7983 */ /* 0x000ee40000300800 */
[----:B------:R-:W-:-:S02]  /*145420*/  @P6 LOP3.LUT R46, R46, 0x10000000, RZ, 0xfc, !PT ;  /* 0x100000002e2e6812 */ /* 0x000fc400078efcff */
[----:B------:R-:W-:Y:S01]  /*145430*/  LOP3.LUT P6, RZ, R5, 0x2, RZ, 0xc0, !PT ;  /* 0x0000000205ff7812 */ /* 0x000fe200078cc0ff */
[----:B------:R-:W2:Y:S01]  /*145440*/  LDL.LU.64 R60, [R1+0x36b0] ;  /* 0x0036b000013c7983 */ /* 0x000ea20000300a00 */
[----:B------:R-:W-:Y:S02]  /*145450*/  LOP3.LUT R46, R46, 0xdfffffff, RZ, 0xc0, !PT ;  /* 0xdfffffff2e2e7812 */ /* 0x000fe400078ec0ff */
[----:B------:R-:W-:Y:S01]  /*145460*/  LOP3.LUT R45, R45, 0xfffffffe, RZ, 0xc0, !PT ;  /* 0xfffffffe2d2d7812 */ /* 0x000fe200078ec0ff */
[----:B------:R-:W2:Y:S08]  /*145470*/  LDL.LU.64 R50, [R1+0x36b8] ;  /* 0x0036b80001327983 */ /* 0x000eb00000300a00 */
[----:B------:R-:W-:-:S02]  /*145480*/  @P6 LOP3.LUT R46, R46, 0x20000000, RZ, 0xfc, !PT ;  /* 0x200000002e2e6812 */ /* 0x000fc400078efcff */
[----:B------:R-:W-:Y:S02]  /*145490*/  LOP3.LUT P6, RZ, R5, 0x1, RZ, 0xc0, !PT ;  /* 0x0000000105ff7812 */ /* 0x000fe400078cc0ff */
[----:B------:R-:W-:-:S11]  /*1454a0*/  LOP3.LUT R46, R46, 0xbfffffff, RZ, 0xc0, !PT ;  /* 0xbfffffff2e2e7812 */ /* 0x000fd600078ec0ff */
[----:B------:R-:W-:Y:S02]  /*1454b0*/  @P6 LOP3.LUT R46, R46, 0x40000000, RZ, 0xfc, !PT ;  /* 0x400000002e2e6812 */ /* 0x000fe400078efcff */
[----:B------:R-:W-:Y:S02]  /*1454c0*/  LOP3.LUT P6, RZ, R56, 0x80000000, RZ, 0xc0, !PT ;  /* 0x8000000038ff7812 */ /* 0x000fe400078cc0ff */
[----:B------:R-:W-:-:S11]  /*1454d0*/  LOP3.LUT R46, R46, 0x7fffffff, RZ, 0xc0, !PT ;  /* 0x7fffffff2e2e7812 */ /* 0x000fd600078ec0ff */
[----:B------:R-:W-:Y:S02]  /*1454e0*/  @P6 LOP3.LUT R46, R46, 0x80000000, RZ, 0xfc, !PT ;  /* 0x800000002e2e6812 */ /* 0x000fe400078efcff */
[C---:B------:R-:W-:Y:S02]  /*1454f0*/  LOP3.LUT P6, RZ, R56.reuse, 0x40000000, RZ, 0xc0, !PT ;  /* 0x4000000038ff7812 */ /* 0x040fe400078cc0ff */
        /* <DEDUP_REMOVED lines=11> */
[----:B0-----:R-:W-:-:S07]  /*1455b0*/  PRMT R32, R4, 0x7770, RZ ;  /* 0x0000777004207816 */ /* 0x001fce00000000ff */
[----:B------:R-:W-:Y:S02]  /*1455c0*/  @P6 LOP3.LUT R45, R45, 0x4, RZ, 0xfc, !PT ;  /* 0x000000042d2d6812 */ /* 0x000fe400078efcff */
[----:B------:R-:W-:Y:S01]  /*1455d0*/  LOP3.LUT P6, RZ, R56, 0x8000000, RZ, 0xc0, !PT ;  /* 0x0800000038ff7812 */ /* 0x000fe200078cc0ff */
[----:B------:R0:W-:Y:S02]  /*1455e0*/  @P1 STG.E.U8 desc[UR4][R6.64], R32 ;  /* 0x0000002006001986 */ /* 0x0001e4000c101104 */
[C---:B0-----:R-:W-:Y:S02]  /*1455f0*/  PRMT R32, R4.reuse, 0x7771, RZ ;  /* 0x0000777104207816 */ /* 0x041fe400000000ff */
[----:B------:R-:W4:Y:S04]  /*145600*/  LDL.LU R6, [R1+0x2f4] ;  /* 0x0002f40001067983 */ /* 0x000f280000300800 */
[----:B------:R0:W-:Y:S04]  /*145610*/  @P0 STG.E.U8 desc[UR4][R34.64], R32 ;  /* 0x0000002022000986 */ /* 0x0001e8000c101104 */
[----:B------:R-:W4:Y:S04]  /*145620*/  LDL.LU.64 R48, [R1+0x36c0] ;  /* 0x0036c00001307983 */ /* 0x000f280000300a00 */
[----:B------:R-:W4:Y:S01]  /*145630*/  LDL.LU.64 R40, [R1+0x36c8] ;  /* 0x0036c80001287983 */ /* 0x000f220000300a00 */
[----:B0-----:R-:W-:-:S03]  /*145640*/  PRMT R32, R4, 0x7772, RZ ;  /* 0x0000777204207816 */ /* 0x001fc600000000ff */
[----:B------:R-:W4:Y:S04]  /*145650*/  LDL.LU R7, [R1+0x308] ;  /* 0x0003080001077983 */ /* 0x000f280000300800 */
[----:B------:R0:W-:Y:S01]  /*145660*/  @P6 STG.E.U8 desc[UR4][R54.64], R32 ;  /* 0x0000002036006986 */ /* 0x0001e2000c101104 */
[----:B------:R-:W-:-:S03]  /*145670*/  LOP3.LUT P6, RZ, R45, 0x4, RZ, 0xc0, !PT ;  /* 0x000000042dff7812 */ /* 0x000fc600078cc0ff */
[----:B------:R-:W4:Y:S04]  /*145680*/  LDL.LU.64 R38, [R1+0x36d0] ;  /* 0x0036d00001267983 */ /* 0x000f280000300a00 */
[----:B------:R-:W4:Y:S01]  /*145690*/  LDL.LU.64 R56, [R1+0x36d8] ;  /* 0x0036d80001387983 */ /* 0x000f220000300a00 */
[----:B0-----:R-:W-:-:S03]  /*1456a0*/  PRMT R32, R4, 0x7773, RZ ;  /* 0x0000777304207816 */ /* 0x001fc600000000ff */
[----:B------:R-:W4:Y:S04]  /*1456b0*/  LDL.LU.64 R58, [R1+0x36e0] ;  /* 0x0036e000013a7983 */ /* 0x000f280000300a00 */
[----:B------:R0:W-:Y:S01]  /*1456c0*/  @P6 STG.E.U8 desc[UR4][R10.64], R32 ;  /* 0x000000200a006986 */ /* 0x0001e2000c101104 */
[----:B------:R-:W-:-:S03]  /*1456d0*/  LOP3.LUT P6, RZ, R45, 0x2, RZ, 0xc0, !PT ;  /* 0x000000022dff7812 */ /* 0x000fc600078cc0ff */
[----:B------:R-:W4:Y:S04]  /*1456e0*/  LDL.LU.64 R34, [R1+0x36e8] ;  /* 0x0036e80001227983 */ /* 0x000f280000300a00 */
[----:B------:R-:W4:Y:S04]  /*1456f0*/  LDL.LU.64 R54, [R1+0x36f0] ;  /* 0x0036f00001367983 */ /* 0x000f280000300a00 */
[----:B0-----:R-:W4:Y:S04]  /*145700*/  LDL.LU.64 R10, [R1+0x36f8] ;  /* 0x0036f800010a7983 */ /* 0x001f280000300a00 */
[----:B------:R-:W4:Y:S01]  /*145710*/  LDL.LU R4, [R1+0x2f8] ;  /* 0x0002f80001047983 */ /* 0x000f220000300800 */
[----:B---3--:R-:W-:-:S05]  /*145720*/  PRMT R32, R42, 0x7770, RZ ;  /* 0x000077702a207816 */ /* 0x008fca00000000ff */
[----:B--2---:R0:W-:Y:S01]  /*145730*/  @P6 STG.E.U8 desc[UR4][R8.64], R32 ;  /* 0x0000002008006986 */ /* 0x0041e2000c101104 */
[----:B------:R-:W-:-:S03]  /*145740*/  LOP3.LUT P6, RZ, R45, 0x1, RZ, 0xc0, !PT ;  /* 0x000000012dff7812 */ /* 0x000fc600078cc0ff */
[----:B0-----:R-:W2:Y:S04]  /*145750*/  LDL.LU.64 R8, [R1+0x3700] ;  /* 0x0037000001087983 */ /* 0x001ea80000300a00 */
[----:B------:R-:W3:Y:S01]  /*145760*/  LDL.LU.64 R44, [R1+0x36a8] ;  /* 0x0036a800012c7983 */ /* 0x000ee20000300a00 */
[----:B------:R-:W-:Y:S02]  /*145770*/  PRMT R32, R42, 0x7771, RZ ;  /* 0x000077712a207816 */ /* 0x000fe400000000ff */
[C---:B------:R-:W-:Y:S02]  /*145780*/  LOP3.LUT P5, RZ, R5.reuse, 0x10, RZ, 0xc0, !PT ;  /* 0x0000001005ff7812 */ /* 0x040fe400078ac0ff */
[C---:B------:R-:W-:Y:S02]  /*145790*/  LOP3.LUT P4, RZ, R5.reuse, 0x20, RZ, 0xc0, !PT ;  /* 0x0000002005ff7812 */ /* 0x040fe4000788c0ff */
[----:B------:R-:W-:-:S02]  /*1457a0*/  LOP3.LUT P3, RZ, R5, 0x40, RZ, 0xc0, !PT ;  /* 0x0000004005ff7812 */ /* 0x000fc4000786c0ff */
[C---:B------:R-:W-:Y:S02]  /*1457b0*/  LOP3.LUT P2, RZ, R5.reuse, 0x80, RZ, 0xc0, !PT ;  /* 0x0000008005ff7812 */ /* 0x040fe4000784c0ff */
        /* <DEDUP_REMOVED lines=10> */
[----:B----4-:R-:W-:-:S11]  /*145860*/  PRMT R32, R6, 0x7770, RZ ;  /* 0x0000777006207816 */ /* 0x010fd600000000ff */
        /* <DEDUP_REMOVED lines=18> */
[----:B------:R-:W-:-:S05]  /*145990*/  PRMT R32, R4, 0x7770, RZ ;  /* 0x0000777004207816 */ /* 0x000fca00000000ff */
[----:B--2---:R0:W-:Y:S04]  /*1459a0*/  @P0 STG.E.U8 desc[UR4][R8.64], R32 ;  /* 0x0000002008000986 */ /* 0x0041e8000c101104 */
[----:B0-----:R-:W2:Y:S04]  /*1459b0*/  LDL.LU.64 R8, [R1+0x3710] ;  /* 0x0037100001087983 */ /* 0x001ea80000300a00 */
[----:B------:R-:W4:Y:S04]  /*1459c0*/  LDL.LU.64 R56, [R1+0x3718] ;  /* 0x0037180001387983 */ /* 0x000f280000300a00 */
[----:B------:R-:W4:Y:S04]  /*1459d0*/  LDL.LU.64 R58, [R1+0x3720] ;  /* 0x00372000013a7983 */ /* 0x000f280000300a00 */
[----:B------:R-:W4:Y:S04]  /*1459e0*/  LDL.LU.64 R34, [R1+0x3728] ;  /* 0x0037280001227983 */ /* 0x000f280000300a00 */
[----:B------:R-:W4:Y:S04]  /*1459f0*/  LDL.LU.64 R54, [R1+0x3730] ;  /* 0x0037300001367983 */ /* 0x000f280000300a00 */
[----:B------:R-:W4:Y:S01]  /*145a00*/  LDL.LU R7, [R1+0x30c] ;  /* 0x00030c0001077983 */ /* 0x000f220000300800 */
[----:B------:R-:W-:-:S02]  /*145a10*/  LOP3.LUT P6, RZ, R5, 0x400000, RZ, 0xc0, !PT ;  /* 0x0040000005ff7812 */ /* 0x000fc400078cc0ff */
[----:B------:R-:W-:Y:S02]  /*145a20*/  LOP3.LUT R46, R46, 0xfff7ffff, RZ, 0xc0, !PT ;  /* 0xfff7ffff2e2e7812 */ /* 0x000fe400078ec0ff */
[----:B------:R-:W-:Y:S02]  /*145a30*/  LOP3.LUT P3, RZ, R5, 0x400, RZ, 0xc0, !PT ;  /* 0x0000040005ff7812 */ /* 0x000fe4000786c0ff */
[----:B------:R-:W-:-:S07]  /*145a40*/  PRMT R32, R4, 0x7771, RZ ;  /* 0x0000777104207816 */ /* 0x000fce00000000ff */
        /* <DEDUP_REMOVED lines=25> */
[----:B------:R-:W-:Y:S01]  /*145be0*/  LOP3.LUT P6, RZ, R5, 0x4000, RZ, 0xc0, !PT ;  /* 0x0000400005ff7812 */ /* 0x000fe200078cc0ff */
[----:B---3--:R0:W-:Y:S04]  /*145bf0*/  @P3 STG.E.U8 desc[UR4][R10.64], R32 ;  /* 0x000000200a003986 */ /* 0x0081e8000c101104 */
[----:B0-----:R-:W3:Y:S01]  /*145c00*/  LDL.LU.64 R10, [R1+0x3738] ;  /* 0x00373800010a7983 */ /* 0x001ee20000300a00 */
[----:B------:R-:W-:-:S03]  /*145c10*/  PRMT R32, R4, 0x7772, RZ ;  /* 0x0000777204207816 */ /* 0x000fc600000000ff */
[----:B------:R-:W3:Y:S04]  /*145c20*/  LDL.LU R42, [R1+0x2fc] ;  /* 0x0002fc00012a7983 */ /* 0x000ee80000300800 */
[----:B--2---:R0:W-:Y:S04]  /*145c30*/  @P2 STG.E.U8 desc[UR4][R8.64], R32 ;  /* 0x0000002008002986 */ /* 0x0041e8000c101104 */
        /* <DEDUP_REMOVED lines=8> */
[----:B----4-:R0:W-:Y:S04]  /*145cc0*/  @P1 STG.E.U8 desc[UR4][R56.64], R32 ;  /* 0x0000002038001986 */ /* 0x0101e8000c101104 */
[----:B------:R-:W4:Y:S01]  /*145cd0*/  LDL.LU.64 R38, [R1+0x3770] ;  /* 0x0037700001267983 */ /* 0x000f220000300a00 */
[----:B0-----:R-:W-:-:S03]  /*145ce0*/  PRMT R32, R7, 0x7770, RZ ;  /* 0x0000777007207816 */ /* 0x001fc600000000ff */
[----:B------:R-:W4:Y:S04]  /*145cf0*/  LDL.LU.64 R56, [R1+0x3778] ;  /* 0x0037780001387983 */ /* 0x000f280000300a00 */
[----:B------:R0:W-:Y:S04]  /*145d00*/  @P0 STG.E.U8 desc[UR4][R58.64], R32 ;  /* 0x000000203a000986 */ /* 0x0001e8000c101104 */
[----:B------:R-:W4:Y:S01]  /*145d10*/  LDL.LU R4, [R1+0x2d0] ;  /* 0x0002d00001047983 */ /* 0x000f220000300800 */
[----:B0-----:R-:W-:-:S03]  /*145d20*/  PRMT R32, R7, 0x7771, RZ ;  /* 0x0000777107207816 */ /* 0x001fc600000000ff */
[----:B------:R-:W4:Y:S04]  /*145d30*/  LDL.LU.64 R58, [R1+0x3780] ;  /* 0x00378000013a7983 */ /* 0x000f280000300a00 */
[----:B------:R0:W-:Y:S01]  /*145d40*/  @P6 STG.E.U8 desc[UR4][R34.64], R32 ;  /* 0x0000002022006986 */ /* 0x0001e2000c101104 */
[C---:B------:R-:W-:Y:S02]  /*145d50*/  LOP3.LUT P6, RZ, R46.reuse, 0x4000000, RZ, 0xc0, !PT ;  /* 0x040000002eff7812 */ /* 0x040fe400078cc0ff */
        /* <DEDUP_REMOVED lines=10> */
[----:B------:R-:W-:-:S02]  /*145e00*/  LOP3.LUT P1, RZ, R5, 0x8000000, RZ, 0xc0, !PT ;  /* 0x0800000005ff7812 */ /* 0x000fc4000782c0ff */
[----:B------:R-:W-:Y:S01]  /*145e10*/  LOP3.LUT P0, RZ, R5, 0x10000000, RZ, 0xc0, !PT ;  /* 0x1000000005ff7812 */ /* 0x000fe2000780c0ff */
[----:B---3--:R0:W-:Y:S01]  /*145e20*/  @P6 STG.E.U8 desc[UR4][R10.64], R32 ;  /* 0x000000200a006986 */ /* 0x0081e2000c101104 */
[----:B------:R-:W-:Y:S02]  /*145e30*/  LOP3.LUT P6, RZ, R46, 0x1000000, RZ, 0xc0, !PT ;  /* 0x010000002eff7812 */ /* 0x000fe400078cc0ff */
[----:B0-----:R-:W-:Y:S01]  /*145e40*/  PRMT R32, R42, 0x7770, RZ ;  /* 0x000077702a207816 */ /* 0x001fe200000000ff */
[----:B------:R-:W3:Y:S10]  /*145e50*/  LDL.LU.64 R10, [R1+0x3798] ;  /* 0x00379800010a7983 */ /* 0x000ef40000300a00 */
[----:B--2---:R0:W-:Y:S01]  /*145e60*/  @P6 STG.E.U8 desc[UR4][R8.64], R32 ;  /* 0x0000002008006986 */ /* 0x0041e2000c101104 */
[----:B------:R-:W-:-:S02]  /*145e70*/  LOP3.LUT P6, RZ, R46, 0x800000, RZ, 0xc0, !PT ;  /* 0x008000002eff7812 */ /* 0x000fc400078cc0ff */
[----:B0-----:R-:W-:Y:S01]  /*145e80*/  PRMT R32, R42, 0x7771, RZ ;  /* 0x000077712a207816 */ /* 0x001fe200000000ff */
[----:B------:R-:W2:Y:S10]  /*145e90*/  LDL.LU.64 R8, [R1+0x5718] ;  /* 0x0057180001087983 */ /* 0x000eb40000300a00 */
        /* <DEDUP_REMOVED lines=21> */
[----:B------:R0:W-:Y:S01]  /*145ff0*/  @P2 STG.E.U8 desc[UR4][R34.64], R32 ;  /* 0x0000002022002986 */ /* 0x0001e2000c101104 */
[C---:B------:R-:W-:Y:S02]  /*146000*/  LOP3.LUT P3, RZ, R5.reuse, 0x20000000, RZ, 0xc0, !PT ;  /* 0x2000000005ff7812 */ /* 0x040fe4000786c0ff */
[----:B------:R-:W-:Y:S02]  /*146010*/  LOP3.LUT P2, RZ, R5, 0x40000000, RZ, 0xc0, !PT ;  /* 0x4000000005ff7812 */ /* 0x000fe4000784c0ff */
[----:B0-----:R-:W-:-:S05]  /*146020*/  PRMT R32, R4, 0x7772, RZ ;  /* 0x0000777204207816 */ /* 0x001fca00000000ff */
[----:B------:R0:W-:Y:S01]  /*146030*/  @P1 STG.E.U8 desc[UR4][R54.64], R32 ;  /* 0x0000002036001986 */ /* 0x0001e2000c101104 */
[----:B------:R-:W-:Y:S02]  /*146040*/  LOP3.LUT P1, RZ, R5, 0x80000000, RZ, 0xc0, !PT ;  /* 0x8000000005ff7812 */ /* 0x000fe4000782c0ff */
[----:B0-----:R-:W-:Y:S02]  /*146050*/  PRMT R32, R4, 0x7773, RZ ;  /* 0x0000777304207816 */ /* 0x001fe400000000ff */
[----:B------:R-:W4:Y:S04]  /*146060*/  LDL.LU.64 R4, [R1+0x37a0] ;  /* 0x0037a00001047983 */ /* 0x000f280000300a00 */
[----:B------:R-:W4:Y:S04]  /*146070*/  LDL.LU.64 R38, [R1+0x37a8] ;  /* 0x0037a80001267983 */ /* 0x000f280000300a00 */
[----:B------:R-:W4:Y:S04]  /*146080*/  LDL.LU.64 R58, [R1+0x37b0] ;  /* 0x0037b000013a7983 */ /* 0x000f280000300a00 */
[----:B------:R-:W4:Y:S04]  /*146090*/  LDL.LU R57, [R1+0x2e4] ;  /* 0x0002e40001397983 */ /* 0x000f280000300800 */
[----:B---3--:R0:W-:Y:S04]  /*1460a0*/  @P0 STG.E.U8 desc[UR4][R10.64], R32 ;  /* 0x000000200a000986 */ /* 0x0081e8000c101104 */
[----:B0-----:R-:W3:Y:S04]  /*1460b0*/  LDL.LU.64 R10, [R1+0x37b8] ;  /* 0x0037b800010a7983 */ /* 0x001ee80000300a00 */
[----:B------:R-:W3:Y:S04]  /*1460c0*/  LDL.LU.64 R34, [R1+0x37c0] ;  /* 0x0037c00001227983 */ /* 0x000ee80000300a00 */
[----:B------:R-:W3:Y:S04]  /*1460d0*/  LDL.LU.64 R54, [R1+0x37c8] ;  /* 0x0037c80001367983 */ /* 0x000ee80000300a00 */
[----:B------:R-:W3:Y:S01]  /*1460e0*/  LDL.LU R52, [R1+0x2d4] ;  /* 0x0002d40001347983 */ /* 0x000ee20000300800 */
[----:B--2---:R-:W-:-:S02]  /*1460f0*/  LOP3.LUT P6, RZ, R7, 0x200, RZ, 0xc0, !PT ;  /* 0x0000020007ff7812 */ /* 0x004fc400078cc0ff */
[----:B------:R-:W-:Y:S02]  /*146100*/  LOP3.LUT R46, R46, 0xfffff7ff, RZ, 0xc0, !PT ;  /* 0xfffff7ff2e2e7812 */ /* 0x000fe400078ec0ff */
[----:B----4-:R-:W-:-:S05]  /*146110*/  PRMT R32, R57, 0x7770, RZ ;  /* 0x0000777039207816 */ /* 0x010fca00000000ff */
[----:B------:R0:W-:Y:S04]  /*146120*/  @P3 STG.E.U8 desc[UR4][R4.64], R32 ;  /* 0x0000002004003986 */ /* 0x0001e8000c101104 */
[----:B0-----:R-:W2:Y:S01]  /*146130*/  LDL.LU.64 R4, [R1+0x37d0] ;  /* 0x0037d00001047983 */ /* 0x001ea20000300a00 */
[----:B------:R-:W-:Y:S02]  /*146140*/  @P6 LOP3.LUT R46, R46, 0x800, RZ, 0xfc, !PT ;  /* 0x000008002e2e6812 */ /* 0x000fe400078efcff */
[----:B------:R-:W-:Y:S01]  /*146150*/  LOP3.LUT P6, RZ, R7, 0x100, RZ, 0xc0, !PT ;  /* 0x0000010007ff7812 */ /* 0x000fe200078cc0ff */
[----:B------:R-:W4:Y:S01]  /*146160*/  LDL.LU.64 R44, [R1+0x37d8] ;  /* 0x0037d800012c7983 */ /* 0x000f220000300a00 */
[----:B------:R-:W-:-:S03]  /*146170*/  LOP3.LUT R46, R46, 0xffffefff, RZ, 0xc0, !PT ;  /* 0xffffefff2e2e7812 */ /* 0x000fc600078ec0ff */
[----:B------:R-:W4:Y:S04]  /*146180*/  LDL.LU.64 R60, [R1+0x37e0] ;  /* 0x0037e000013c7983 */ /* 0x000f280000300a00 */
[----:B------:R-:W4:Y:S04]  /*146190*/  LDL.LU R6, [R1+0x2e8] ;  /* 0x0002e80001067983 */ /* 0x000f280000300800 */
[----:B------:R-:W-:Y:S01]  /*1461a0*/  @P6 LOP3.LUT R46, R46, 0x1000, RZ, 0xfc, !PT ;  /* 0x000010002e2e6812 */ /* 0x000fe200078efcff */
[----:B------:R-:W4:Y:S01]  /*1461b0*/  LDL.LU.64 R42, [R1+0x37e8] ;  /* 0x0037e800012a7983 */ /* 0x000f220000300a00 */
[----:B------:R-:W-:-:S02]  /*1461c0*/  LOP3.LUT P6, RZ, R7, 0x80, RZ, 0xc0, !PT ;  /* 0x0000008007ff7812 */ /* 0x000fc400078cc0ff */
[----:B------:R-:W-:Y:S01]  /*1461d0*/  LOP3.LUT R46, R46, 0xffffdfff, RZ, 0xc0, !PT ;  /* 0xffffdfff2e2e7812 */ /* 0x000fe200078ec0ff */
[----:B------:R-:W4:Y:S01]  /*1461e0*/  LDL.LU.64 R50, [R1+0x37f0] ;  /* 0x0037f00001327983 */ /* 0x000f220000300a00 */
[----:B------:R-:W-:Y:S02]  /*1461f0*/  PRMT R32, R57, 0x7771, RZ ;  /* 0x0000777139207816 */ /* 0x000fe400000000ff */
[----:B------:R-:W-:Y:S01]  /*146200*/  LOP3.LUT P0, RZ, R7, 0x1, RZ, 0xc0, !PT ;  /* 0x0000000107ff7812 */ /* 0x000fe2000780c0ff */
[----:B------:R-:W4:Y:S06]  /*146210*/  LDL.LU.64 R48, [R1+0x37f8] ;  /* 0x0037f80001307983 */ /* 0x000f2c0000300a00 */
        /* <DEDUP_REMOVED lines=12> */
[----:B------:R0:W-:Y:S10]  /*1462e0*/  @P2 STG.E.U8 desc[UR4][R38.64], R32 ;  /* 0x0000002026002986 */ /* 0x0001f4000c101104 */
[----:B------:R-:W-:-:S02]  /*1462f0*/  @P6 LOP3.LUT R46, R46, 0x20000, RZ, 0xfc, !PT ;  /* 0x000200002e2e6812 */ /* 0x000fc400078efcff */
[----:B------:R-:W-:Y:S02]  /*146300*/  LOP3.LUT P6, RZ, R7, 0x4, RZ, 0xc0, !PT ;  /* 0x0000000407ff7812 */ /* 0x000fe400078cc0ff */
[----:B0-----:R-:W-:Y:S02]  /*146310*/  PRMT R32, R57, 0x7772, RZ ;  /* 0x0000777239207816 */ /* 0x001fe400000000ff */
[----:B------:R-:W-:-:S03]  /*146320*/  LOP3.LUT R46, R46, 0xfffbffff, RZ, 0xc0, !PT ;  /* 0xfffbffff2e2e7812 */ /* 0x000fc600078ec0ff */
[----:B------:R0:W-:Y:S06]  /*146330*/  @P1 STG.E.U8 desc[UR4][R58.64], R32 ;  /* 0x000000203a001986 */ /* 0x0001ec000c101104 */
[----:B------:R-:W-:Y:S02]  /*146340*/  @P6 LOP3.LUT R46, R46, 0x40000, RZ, 0xfc, !PT ;  /* 0x000400002e2e6812 */ /* 0x000fe400078efcff */
[----:B0-----:R-:W-:Y:S02]  /*146350*/  PRMT R32, R57, 0x7773, RZ ;  /* 0x0000777339207816 */ /* 0x001fe400000000ff */
[----:B------:R-:W-:-:S03]  /*146360*/  LOP3.LUT P6, RZ, R7, 0x2, RZ, 0xc0, !PT ;  /* 0x0000000207ff7812 */ /* 0x000fc600078cc0ff */
[----:B---3--:R0:W-:Y:S04]  /*146370*/  @P0 STG.E.U8 desc[UR4][R10.64], R32 ;  /* 0x000000200a000986 */ /* 0x0081e8000c101104 */
[----:B0-----:R-:W3:Y:S01]  /*146380*/  LDL.LU R10, [R1+0x2d8] ;  /* 0x0002d800010a7983 */ /* 0x001ee20000300800 */
[----:B------:R-:W-:-:S03]  /*146390*/  PRMT R32, R52, 0x7770, RZ ;  /* 0x0000777034207816 */ /* 0x000fc600000000ff */
[----:B------:R-:W3:Y:S04]  /*1463a0*/  LDL.LU.64 R40, [R1+0x3800] ;  /* 0x0038000001287983 */ /* 0x000ee80000300a00 */
[----:B------:R-:W3:Y:S04]  /*1463b0*/  LDL.LU.64 R38, [R1+0x3808] ;  /* 0x0038080001267983 */ /* 0x000ee80000300a00 */
[----:B------:R0:W-:Y:S01]  /*1463c0*/  @P6 STG.E.U8 desc[UR4][R34.64], R32 ;  /* 0x0000002022006986 */ /* 0x0001e2000c101104 */
[----:B------:R-:W-:-:S03]  /*1463d0*/  LOP3.LUT P6, RZ, R46, 0x40000, RZ, 0xc0, !PT ;  /* 0x000400002eff7812 */ /* 0x000fc600078cc0ff */
[----:B------:R-:W3:Y:S04]  /*1463e0*/  LDL.LU.64 R56, [R1+0x3810] ;  /* 0x0038100001387983 */ /* 0x000ee80000300a00 */
[----:B------:R-:W3:Y:S01]  /*1463f0*/  LDL.LU.64 R58, [R1+0x3818] ;  /* 0x00381800013a7983 */ /* 0x000ee20000300a00 */
[----:B0-----:R-:W-:-:S03]  /*146400*/  PRMT R32, R52, 0x7771, RZ ;  /* 0x0000777134207816 */ /* 0x001fc600000000ff */
[----:B------:R-:W3:Y:S04]  /*146410*/  LDL.LU R11, [R1+0x2ec] ;  /* 0x0002ec00010b7983 */ /* 0x000ee80000300800 */
[----:B------:R0:W-:Y:S01]  /*146420*/  @P6 STG.E.U8 desc[UR4][R54.64], R32 ;  /* 0x0000002036006986 */ /* 0x0001e2000c101104 */
[----:B------:R-:W-:-:S03]  /*146430*/  LOP3.LUT P6, RZ, R46, 0x20000, RZ, 0xc0, !PT ;  /* 0x000200002eff7812 */ /* 0x000fc600078cc0ff */
[----:B------:R-:W3:Y:S04]  /*146440*/  LDL.LU.64 R34, [R1+0x3820] ;  /* 0x0038200001227983 */ /* 0x000ee80000300a00 */
[----:B0-----:R-:W3:Y:S01]  /*146450*/  LDL.LU.64 R54, [R1+0x3828] ;  /* 0x0038280001367983 */ /* 0x001ee20000300a00 */
[----:B------:R-:W-:-:S05]  /*146460*/  PRMT R32, R52, 0x7772, RZ ;  /* 0x0000777234207816 */ /* 0x000fca00000000ff */
[----:B--2---:R0:W-:Y:S04]  /*146470*/  @P6 STG.E.U8 desc[UR4][R4.64], R32 ;  /* 0x0000002004006986 */ /* 0x0041e8000c101104 */
[----:B0-----:R-:W2:Y:S01]  /*146480*/  LDL.LU.64 R4, [R1+0x3830] ;  /* 0x0038300001047983 */ /* 0x001ea20000300a00 */
[----:B------:R-:W-:Y:S02]  /*146490*/  LOP3.LUT P6, RZ, R46, 0x10000, RZ, 0xc0, !PT ;  /* 0x000100002eff7812 */ /* 0x000fe400078cc0ff */
[----:B------:R-:W-:-:S11]  /*1464a0*/  PRMT R32, R52, 0x7773, RZ ;  /* 0x0000777334207816 */ /* 0x000fd600000000ff */
[----:B----4-:R0:W-:Y:S01]  /*1464b0*/  @P6 STG.E.U8 desc[UR4][R44.64], R32 ;  /* 0x000000202c006986 */ /* 0x0101e2000c101104 */
        /* <DEDUP_REMOVED lines=18> */
[----:B---3--:R-:W-:-:S05]  /*1465e0*/  PRMT R32, R10, 0x7770, RZ ;  /* 0x000077700a207816 */ /* 0x008fca00000000ff */
[----:B------:R0:W-:Y:S02]  /*1465f0*/  @P6 STG.E.U8 desc[UR4][R40.64], R32 ;  /* 0x0000002028006986 */ /* 0x0001e4000c101104 */
        /* <DEDUP_REMOVED lines=17> */
[----:B------:R-:W3:Y:S04]  /*146710*/  LDL.LU R35, [R1+0x2dc] ;  /* 0x0002dc0001237983 */ /* 0x000ee80000300800 */
[----:B------:R-:W4:Y:S04]  /*146720*/  LDL.LU.64 R54, [R1+0x3858] ;  /* 0x0038580001367983 */ /* 0x000f280000300a00 */
[----:B------:R-:W4:Y:S01]  /*146730*/  LDL.LU R52, [R1+0x140] ;  /* 0x0001400001347983 */ /* 0x000f220000300800 */
[----:B------:R-:W-:-:S03]  /*146740*/  PRMT R32, R11, 0x7773, RZ ;  /* 0x000077730b207816 */ /* 0x000fc600000000ff */
[----:B------:R-:W4:Y:S04]  /*146750*/  LDL.LU R6, [R1+0x320] ;  /* 0x0003200001067983 */ /* 0x000f280000300800 */
[----:B------:R-:W4:Y:S01]  /*146760*/  LDL.LU.64 R10, [R1+0x3860] ;  /* 0x00386000010a7983 */ /* 0x000f220000300a00 */
        /* <DEDUP_REMOVED lines=25> */
[----:B------:R-:W-:Y:S02]  /*146900*/  LOP3.LUT R46, R46, 0xfffffbff, RZ, 0xc0, !PT ;  /* 0xfffffbff2e2e7812 */ /* 0x000fe400078ec0ff */
[C---:B------:R-:W-:Y:S02]  /*146910*/  LOP3.LUT P0, RZ, R7.reuse, 0x80000, RZ, 0xc0, !PT ;  /* 0x0008000007ff7812 */ /* 0x040fe4000780c0ff */
[C---:B------:R-:W-:Y:S02]  /*146920*/  LOP3.LUT P5, RZ, R7.reuse, 0x20000000, RZ, 0xc0, !PT ;  /* 0x2000000007ff7812 */ /* 0x040fe400078ac0ff */
[----:B------:R-:W-:-:S05]  /*146930*/  LOP3.LUT P4, RZ, R7, 0x40000000, RZ, 0xc0, !PT ;  /* 0x4000000007ff7812 */ /* 0x000fca000788c0ff */
[----:B------:R-:W-:Y:S02]  /*146940*/  @P6 LOP3.LUT R46, R46, 0x400, RZ, 0xfc, !PT ;  /* 0x000004002e2e6812 */ /* 0x000fe400078efcff */
[----:B------:R-:W-:Y:S01]  /*146950*/  LOP3.LUT P6, RZ, R7, 0x100000, RZ, 0xc0, !PT ;  /* 0x0010000007ff7812 */ /* 0x000fe200078cc0ff */
        /* <DEDUP_REMOVED lines=10> */
[----:B------:R-:W-:-:S02]  /*146a00*/  LOP3.LUT P3, RZ, R7, 0x80000000, RZ, 0xc0, !PT ;  /* 0x8000000007ff7812 */ /* 0x000fc4000786c0ff */
[C---:B------:R-:W-:Y:S01]  /*146a10*/  PRMT R32, R35.reuse, 0x7771, RZ ;  /* 0x0000777123207816 */ /* 0x040fe200000000ff */
[----:B------:R-:W3:Y:S04]  /*146a20*/  LDL.LU R7, [R1+0x144] ;  /* 0x0001440001077983 */ /* 0x000ee80000300800 */
[----:B------:R-:W3:Y:S04]  /*146a30*/  LDL.LU.64 R40, [R1+0x3898] ;  /* 0x0038980001287983 */ /* 0x000ee80000300a00 */
[----:B----4-:R0:W-:Y:S02]  /*146a40*/  @P1 STG.E.U8 desc[UR4][R56.64], R32 ;  /* 0x0000002038001986 */ /* 0x0101e4000c101104 */
[----:B0-----:R-:W-:-:S02]  /*146a50*/  PRMT R32, R35, 0x7772, RZ ;  /* 0x0000777223207816 */ /* 0x001fc400000000ff */
[----:B------:R-:W4:Y:S04]  /*146a60*/  LDL.LU.64 R56, [R1+0x38a0] ;  /* 0x0038a00001387983 */ /* 0x000f280000300a00 */
[----:B------:R0:W-:Y:S02]  /*146a70*/  @P0 STG.E.U8 desc[UR4][R58.64], R32 ;  /* 0x000000203a000986 */ /* 0x0001e4000c101104 */
[----:B0-----:R-:W-:Y:S02]  /*146a80*/  PRMT R32, R35, 0x7773, RZ ;  /* 0x0000777323207816 */ /* 0x001fe400000000ff */
[----:B------:R-:W4:Y:S04]  /*146a90*/  LDL.LU.64 R58, [R1+0x38a8] ;  /* 0x0038a800013a7983 */ /* 0x000f280000300a00 */
[----:B------:R0:W-:Y:S01]  /*146aa0*/  @P6 STG.E.U8 desc[UR4][R54.64], R32 ;  /* 0x0000002036006986 */ /* 0x0001e2000c101104 */
[----:B------:R-:W-:-:S03]  /*146ab0*/  LOP3.LUT P6, RZ, R46, 0x400, RZ, 0xc0, !PT ;  /* 0x000004002eff7812 */ /* 0x000fc600078cc0ff */
[----:B------:R-:W4:Y:S04]  /*146ac0*/  LDL.LU.64 R34, [R1+0x38b0] ;  /* 0x0038b00001227983 */ /* 0x000f280000300a00 */
[----:B------:R-:W4:Y:S01]  /*146ad0*/  LDL.LU R38, [R1+0x34] ;  /* 0x0000340001267983 */ /* 0x000f220000300800 */
[----:B0-----:R-:W-:-:S03]  /*146ae0*/  PRMT R32, R52, 0x7770, RZ ;  /* 0x0000777034207816 */ /* 0x001fc600000000ff */
[----:B------:R-:W4:Y:S04]  /*146af0*/  LDL.LU.64 R54, [R1+0x38b8] ;  /* 0x0038b80001367983 */ /* 0x000f280000300a00 */
[----:B------:R0:W-:Y:S04]  /*146b00*/  @P6 STG.E.U8 desc[UR4][R10.64], R32 ;  /* 0x000000200a006986 */ /* 0x0001e8000c101104 */
[----:B0-----:R-:W4:Y:S01]  /*146b10*/  LDL.LU.64 R10, [R1+0x38c0] ;  /* 0x0038c000010a7983 */ /* 0x001f220000300a00 */
[----:B------:R-:W-:Y:S02]  /*146b20*/  LOP3.LUT P6, RZ, R46, 0x200, RZ, 0xc0, !PT ;  /* 0x000002002eff7812 */ /* 0x000fe400078cc0ff */
[----:B------:R-:W-:-:S02]  /*146b30*/  PRMT R32, R52, 0x7771, RZ ;  /* 0x0000777134207816 */ /* 0x000fc400000000ff */
[C---:B------:R-:W-:Y:S02]  /*146b40*/  LOP3.LUT P2, RZ, R6.reuse, 0x1, RZ, 0xc0, !PT ;  /* 0x0000000106ff7812 */ /* 0x040fe4000784c0ff */
[----:B------:R-:W-:-:S07]  /*146b50*/  LOP3.LUT P1, RZ, R6, 0x2, RZ, 0xc0, !PT ;  /* 0x0000000206ff7812 */ /* 0x000fce000782c0ff */
[----:B--2---:R0:W-:Y:S01]  /*146b60*/  @P6 STG.E.U8 desc[UR4][R4.64], R32 ;  /* 0x0000002004006986 */ /* 0x0041e2000c101104 */
[----:B------:R-:W-:-:S03]  /*146b70*/  LOP3.LUT P6, RZ, R46, 0x100, RZ, 0xc0, !PT ;  /* 0x000001002eff7812 */ /* 0x000fc600078cc0ff */
[----:B0-----:R-:W2:Y:S01]  /*146b80*/  LDL.LU.64 R4, [R1+0x38c8] ;  /* 0x0038c80001047983 */ /* 0x001ea20000300a00 */
[----:B------:R-:W-:-:S09]  /*146b90*/  PRMT R32, R52, 0x7772, RZ ;  /* 0x0000777234207816 */ /* 0x000fd200000000ff */
        /* <DEDUP_REMOVED lines=33> */
[----:B------:R-:W4:Y:S04]  /*146db0*/  LDL.LU.64 R56, [R1+0x38e8] ;  /* 0x0038e80001387983 */ /* 0x000f280000300a00 */
[----:B------:R-:W4:Y:S04]  /*146dc0*/  LDL.LU.64 R58, [R1+0x38f0] ;  /* 0x0038f000013a7983 */ /* 0x000f280000300a00 */
[----:B------:R-:W4:Y:S04]  /*146dd0*/  LDL.LU R7, [R1+0x148] ;  /* 0x0001480001077983 */ /* 0x000f280000300800 */
[----:B------:R-:W4:Y:S01]  /*146de0*/  LDL.LU.64 R54, [R1+0x38f8] ;  /* 0x0038f80001367983 */ /* 0x000f220000300a00 */
[----:B------:R-:W-:-:S03]  /*146df0*/  PRMT R32, R38, 0x7772, RZ ;  /* 0x0000777226207816 */ /* 0x000fc600000000ff */
[----:B------:R-:W4:Y:S01]  /*146e00*/  LDL.LU R52, [R1+0x38] ;  /* 0x0000380001347983 */ /* 0x000f220000300800 */
        /* <DEDUP_REMOVED lines=21> */
[----:B------:R-:W-:Y:S01]  /*146f60*/  LOP3.LUT R46, R46, 0xfffffffe, RZ, 0xc0, !PT ;  /* 0xfffffffe2e2e7812 */ /* 0x000fe200078ec0ff */
[----:B--2---:R0:W-:Y:S04]  /*146f70*/  @P2 STG.E.U8 desc[UR4][R4.64], R32 ;  /* 0x0000002004002986 */ /* 0x0041e8000c101104 */
[----:B0-----:R-:W2:Y:S04]  /*146f80*/  LDL.LU.64 R4, [R1+0x3908] ;  /* 0x0039080001047983 */ /* 0x001ea80000300a00 */
[----:B------:R-:W2:Y:S01]  /*146f90*/  LDL.LU.64 R44, [R1+0x3910] ;  /* 0x00391000012c7983 */ /* 0x000ea20000300a00 */
[----:B----4-:R-:W-:-:S03]  /*146fa0*/  PRMT R32, R7, 0x7770, RZ ;  /* 0x0000777007207816 */ /* 0x010fc600000000ff */
[----:B------:R-:W4:Y:S01]  /*146fb0*/  LDL.LU.64 R60, [R1+0x3918] ;  /* 0x00391800013c7983 */ /* 0x000f220000300a00 */
[----:B------:R-:W-:Y:S02]  /*146fc0*/  @P6 LOP3.LUT R46, R46, 0x1, RZ, 0xfc, !PT ;  /* 0x000000012e2e6812 */ /* 0x000fe400078efcff */
[----:B------:R-:W-:Y:S01]  /*146fd0*/  LOP3.LUT P6, RZ, R6, 0x200, RZ, 0xc0, !PT ;  /* 0x0000020006ff7812 */ /* 0x000fe200078cc0ff */
[----:B------:R0:W-:Y:S01]  /*146fe0*/  @P1 STG.E.U8 desc[UR4][R34.64], R32 ;  /* 0x0000002022001986 */ /* 0x0001e2000c101104 */
[----:B------:R-:W-:-:S03]  /*146ff0*/  LOP3.LUT R46, R46, 0xfffffffd, RZ, 0xc0, !PT ;  /* 0xfffffffd2e2e7812 */ /* 0x000fc600078ec0ff */
[----:B0-----:R-:W4:Y:S04]  /*147000*/  LDL.LU R34, [R1+0x14c] ;  /* 0x00014c0001227983 */ /* 0x001f280000300800 */
[----:B------:R-:W4:Y:S04]  /*147010*/  LDL.LU.64 R42, [R1+0x3920] ;  /* 0x00392000012a7983 */ /* 0x000f280000300a00 */
[----:B------:R-:W-:Y:S02]  /*147020*/  @P6 LOP3.LUT R46, R46, 0x2, RZ, 0xfc, !PT ;  /* 0x000000022e2e6812 */ /* 0x000fe400078efcff */
[C---:B------:R-:W-:Y:S01]  /*147030*/  LOP3.LUT P6, RZ, R6.reuse, 0x100, RZ, 0xc0, !PT ;  /* 0x0000010006ff7812 */ /* 0x040fe200078cc0ff */
[----:B------:R-:W4:Y:S01]  /*147040*/  LDL.LU.64 R50, [R1+0x3928] ;  /* 0x0039280001327983 */ /* 0x000f220000300a00 */
[----:B------:R-:W-:-:S02]  /*147050*/  LOP3.LUT P0, RZ, R6, 0x40, RZ, 0xc0, !PT ;  /* 0x0000004006ff7812 */ /* 0x000fc4000780c0ff */
[----:B------:R-:W-:Y:S01]  /*147060*/  LOP3.LUT R46, R46, 0xfffffffb, RZ, 0xc0, !PT ;  /* 0xfffffffb2e2e7812 */ /* 0x000fe200078ec0ff */
[----:B------:R-:W4:Y:S01]  /*147070*/  LDL.LU R35, [R1+0x3c] ;  /* 0x00003c0001237983 */ /* 0x000f220000300800 */
[----:B------:R-:W-:-:S03]  /*147080*/  PRMT R32, R7, 0x7771, RZ ;  /* 0x0000777107207816 */ /* 0x000fc600000000ff */
[----:B------:R-:W4:Y:S04]  /*147090*/  LDL.LU.64 R48, [R1+0x3930] ;  /* 0x0039300001307983 */ /* 0x000f280000300a00 */
[----:B------:R-:W-:Y:S01]  /*1470a0*/  @P6 LOP3.LUT R46, R46, 0x4, RZ, 0xfc, !PT ;  /* 0x000000042e2e6812 */ /* 0x000fe200078efcff */
[----:B------:R-:W4:Y:S01]  /*1470b0*/  LDL.LU.64 R40, [R1+0x3938] ;  /* 0x0039380001287983 */ /* 0x000f220000300a00 */
[----:B------:R-:W-:-:S03]  /*1470c0*/  LOP3.LUT P6, RZ, R6, 0x80, RZ, 0xc0, !PT ;  /* 0x0000008006ff7812 */ /* 0x000fc600078cc0ff */
[----:B------:R0:W-:Y:S04]  /*1470d0*/  @P0 STG.E.U8 desc[UR4][R56.64], R32 ;  /* 0x0000002038000986 */ /* 0x0001e8000c101104 */
[----:B------:R-:W4:Y:S01]  /*1470e0*/  LDL.LU.64 R38, [R1+0x3940] ;  /* 0x0039400001267983 */ /* 0x000f220000300a00 */
        /* <DEDUP_REMOVED lines=25> */
[----:B------:R-:W-:-:S03]  /*147280*/  LOP3.LUT P6, RZ, R47, 0x40000000, RZ, 0xc0, !PT ;  /* 0x400000002fff7812 */ /* 0x000fc600078cc0ff */
[----:B------:R-:W2:Y:S01]  /*147290*/  LDL.LU R7, [R1+0x324] ;  /* 0x0003240001077983 */ /* 0x000ea20000300800 */
[----:B0-----:R-:W-:-:S09]  /*1472a0*/  PRMT R32, R52, 0x7773, RZ ;  /* 0x0000777334207816 */ /* 0x001fd200000000ff */
        /* <DEDUP_REMOVED lines=24> */
[----:B------:R-:W4:Y:S04]  /*147430*/  LDL.LU.64 R56, [R1+0x3978] ;  /* 0x0039780001387983 */ /* 0x000f280000300a00 */
[----:B------:R-:W4:Y:S04]  /*147440*/  LDL.LU.64 R58, [R1+0x3980] ;  /* 0x00398000013a7983 */ /* 0x000f280000300a00 */
[----:B------:R-:W4:Y:S01]  /*147450*/  LDL.LU.64 R34, [R1+0x3988] ;  /* 0x0039880001227983 */ /* 0x000f220000300a00 */
[----:B------:R-:W-:-:S03]  /*147460*/  LOP3.LUT P3, RZ, R6, 0x400000, RZ, 0xc0, !PT ;  /* 0x0040000006ff7812 */ /* 0x000fc6000786c0ff */
[----:B------:R-:W4:Y:S01]  /*147470*/  LDL.LU.64 R54, [R1+0x3990] ;  /* 0x0039900001367983 */ /* 0x000f220000300a00 */
[----:B------:R-:W-:Y:S02]  /*147480*/  LOP3.LUT R47, R47, 0xfff7ffff, RZ, 0xc0, !PT ;  /* 0xfff7ffff2f2f7812 */ /* 0x000fe400078ec0ff */
[----:B------:R-:W-:Y:S02]  /*147490*/  PRMT R32, R20, 0x7771, RZ ;  /* 0x0000777114207816 */ /* 0x000fe400000000ff */
[----:B------:R-:W-:Y:S02]  /*1474a0*/  LOP3.LUT P2, RZ, R6, 0x800000, RZ, 0xc0, !PT ;  /* 0x0080000006ff7812 */ /* 0x000fe4000784c0ff */
[----:B--2---:R-:W-:-:S13]  /*1474b0*/  LOP3.LUT P6, RZ, R7, 0x4, RZ, 0xc0, !PT ;  /* 0x0000000407ff7812 */ /* 0x004fda00078cc0ff */
        /* <DEDUP_REMOVED lines=18> */
[----:B------:R-:W-:Y:S01]  /*1475e0*/  LOP3.LUT P1, RZ, R6, 0x1000000, RZ, 0xc0, !PT ;  /* 0x0100000006ff7812 */ /* 0x000fe2000782c0ff */
[----:B---3--:R0:W-:Y:S04]  /*1475f0*/  @P3 STG.E.U8 desc[UR4][R10.64], R32 ;  /* 0x000000200a003986 */ /* 0x0081e8000c101104 */
[----:B0-----:R-:W2:Y:S04]  /*147600*/  LDL.LU.64 R10, [R1+0x3998] ;  /* 0x00399800010a7983 */ /* 0x001ea80000300a00 */
[----:B------:R-:W3:Y:S04]  /*147610*/  LDL.LU.64 R44, [R1+0x39a0] ;  /* 0x0039a000012c7983 */ /* 0x000ee80000300a00 */
[----:B------:R-:W3:Y:S04]  /*147620*/  LDL.LU.64 R60, [R1+0x39a8] ;  /* 0x0039a800013c7983 */ /* 0x000ee80000300a00 */
[----:B------:R-:W3:Y:S04]  /*147630*/  LDL.LU.64 R42, [R1+0x39b0] ;  /* 0x0039b000012a7983 */ /* 0x000ee80000300a00 */
[----:B------:R-:W3:Y:S04]  /*147640*/  LDL.LU.64 R50, [R1+0x39b8] ;  /* 0x0039b80001327983 */ /* 0x000ee80000300a00 */
[----:B------:R-:W3:Y:S01]  /*147650*/  LDL.LU.64 R48, [R1+0x39c0] ;  /* 0x0039c00001307983 */ /* 0x000ee20000300a00 */
[----:B------:R-:W-:-:S02]  /*147660*/  @P6 LOP3.LUT R47, R47, 0x2000000, RZ, 0xfc, !PT ;  /* 0x020000002f2f6812 */ /* 0x000fc400078efcff */
[----:B------:R-:W-:Y:S01]  /*147670*/  LOP3.LUT P6, RZ, R6, 0x8000000, RZ, 0xc0, !PT ;  /* 0x0800000006ff7812 */ /* 0x000fe200078cc0ff */
[----:B------:R-:W3:Y:S01]  /*147680*/  LDL.LU.64 R40, [R1+0x39c8] ;  /* 0x0039c80001287983 */ /* 0x000ee20000300a00 */
[----:B------:R-:W-:Y:S02]  /*147690*/  PRMT R32, R20, 0x7772, RZ ;  /* 0x0000777214207816 */ /* 0x000fe400000000ff */
[----:B------:R-:W-:Y:S02]  /*1476a0*/  LOP3.LUT P0, RZ, R6, 0x2000000, RZ, 0xc0, !PT ;  /* 0x0200000006ff7812 */ /* 0x000fe4000780c0ff */
[----:B------:R-:W-:Y:S01]  /*1476b0*/  LOP3.LUT R47, R47, 0xfbffffff, RZ, 0xc0, !PT ;  /* 0xfbffffff2f2f7812 */ /* 0x000fe200078ec0ff */
[----:B----4-:R0:W-:Y:S01]  /*1476c0*/  @P2 STG.E.U8 desc[UR4][R38.64], R32 ;  /* 0x0000002026002986 */ /* 0x0101e2000c101104 */
[----:B------:R-:W-:-:S05]  /*1476d0*/  PRMT R20, R20, 0x7773, RZ ;  /* 0x0000777314147816 */ /* 0x000fca00000000ff */
[----:B------:R-:W-:Y:S01]  /*1476e0*/  @P6 LOP3.LUT R47, R47, 0x4000000, RZ, 0xfc, !PT ;  /* 0x040000002f2f6812 */ /* 0x000fe200078efcff */
[----:B------:R1:W-:Y:S01]  /*1476f0*/  @P1 STG.E.U8 desc[UR4][R56.64], R20 ;  /* 0x0000001438001986 */ /* 0x0003e2000c101104 */
[----:B------:R-:W-:-:S03]  /*147700*/  LOP3.LUT P6, RZ, R6, 0x4000000, RZ, 0xc0, !PT ;  /* 0x0400000006ff7812 */ /* 0x000fc600078cc0ff */
[----:B0-----:R-:W4:Y:S01]  /*147710*/  LDL.LU.64 R38, [R1+0x39d0] ;  /* 0x0039d00001267983 */ /* 0x001f220000300a00 */
[----:B-1----:R-:W-:-:S03]  /*147720*/  PRMT R20, R16, 0x7770, RZ ;  /* 0x0000777010147816 */ /* 0x002fc600000000ff */
[----:B------:R-:W4:Y:S04]  /*147730*/  LDL.LU.64 R56, [R1+0x39d8] ;  /* 0x0039d80001387983 */ /* 0x000f280000300a00 */
[----:B------:R0:W-:Y:S02]  /*147740*/  @P0 STG.E.U8 desc[UR4][R58.64], R20 ;  /* 0x000000143a000986 */ /* 0x0001e4000c101104 */
[----:B0-----:R-:W-:Y:S02]  /*147750*/  PRMT R20, R16, 0x7771, RZ ;  /* 0x0000777110147816 */ /* 0x001fe400000000ff */
[----:B------:R-:W4:Y:S04]  /*147760*/  LDL.LU.64 R58, [R1+0x39e0] ;  /* 0x0039e000013a7983 */ /* 0x000f280000300a00 */
[----:B------:R0:W-:Y:S04]  /*147770*/  @P6 STG.E.U8 desc[UR4][R34.64], R20 ;  /* 0x0000001422006986 */ /* 0x0001e8000c101104 */
[----:B0-----:R-:W4:Y:S01]  /*147780*/  LDL.LU.64 R34, [R1+0x39e8] ;  /* 0x0039e80001227983 */ /* 0x001f220000300a00 */
[----:B------:R-:W-:-:S02]  /*147790*/  LOP3.LUT P6, RZ, R47, 0x4000000, RZ, 0xc0, !PT ;  /* 0x040000002fff7812 */ /* 0x000fc400078cc0ff */
[----:B------:R-:W-:-:S11]  /*1477a0*/  PRMT R20, R16, 0x7772, RZ ;  /* 0x0000777210147816 */ /* 0x000fd600000000ff */
[----:B------:R0:W-:Y:S01]  /*1477b0*/  @P6 STG.E.U8 desc[UR4][R54.64], R20 ;  /* 0x0000001436006986 */ /* 0x0001e2000c101104 */
[----:B------:R-:W-:Y:S02]  /*1477c0*/  LOP3.LUT P6, RZ, R47, 0x2000000, RZ, 0xc0, !PT ;  /* 0x020000002fff7812 */ /* 0x000fe400078cc0ff */
[----:B0-----:R-:W-:Y:S01]  /*1477d0*/  PRMT R20, R16, 0x7773, RZ ;  /* 0x0000777310147816 */ /* 0x001fe200000000ff */
[----:B------:R-:W4:Y:S01]  /*1477e0*/  LDL.LU.64 R54, [R1+0x39f0] ;  /* 0x0039f00001367983 */ /* 0x000f220000300a00 */
[C---:B------:R-:W-:Y:S02]  /*1477f0*/  LOP3.LUT P5, RZ, R7.reuse, 0x8, RZ, 0xc0, !PT ;  /* 0x0000000807ff7812 */ /* 0x040fe400078ac0ff */
[C---:B------:R-:W-:Y:S02]  /*147800*/  LOP3.LUT P4, RZ, R7.reuse, 0x10, RZ, 0xc0, !PT ;  /* 0x0000001007ff7812 */ /* 0x040fe4000788c0ff */
[C---:B------:R-:W-:Y:S02]  /*147810*/  LOP3.LUT P3, RZ, R7.reuse, 0x20, RZ, 0xc0, !PT ;  /* 0x0000002007ff7812 */ /* 0x040fe4000786c0ff */
[----:B------:R-:W-:-:S03]  /*147820*/  LOP3.LUT P2, RZ, R7, 0x40, RZ, 0xc0, !PT ;  /* 0x0000004007ff7812 */ /* 0x000fc6000784c0ff */
[----:B--2---:R0:W-:Y:S01]  /*147830*/  @P6 STG.E.U8 desc[UR4][R10.64], R20 ;  /* 0x000000140a006986 */ /* 0x0041e2000c101104 */
[----:B------:R-:W-:-:S03]  /*147840*/  LOP3.LUT P6, RZ, R47, 0x1000000, RZ, 0xc0, !PT ;  /* 0x010000002fff7812 */ /* 0x000fc600078cc0ff */
[----:B0-----:R-:W2:Y:S01]  /*147850*/  LDL.LU.64 R10, [R1+0x39f8] ;  /* 0x0039f800010a7983 */ /* 0x001ea20000300a00 */
[----:B------:R-:W-:-:S09]  /*147860*/  PRMT R20, R21, 0x7770, RZ ;  /* 0x0000777015147816 */ /* 0x000fd200000000ff */
        /* <DEDUP_REMOVED lines=8> */
[----:B------:R-:W-:-:S11]  /*1478f0*/  PRMT R21, R21, 0x7773, RZ ;  /* 0x0000777315157816 */ /* 0x000fd600000000ff */
[----:B------:R-:W-:Y:S01]  /*147900*/  @P6 STG.E.U8 desc[UR4][R50.64], R21 ;  /* 0x0000001532006986 */ /* 0x000fe2000c101104 */
        /* <DEDUP_REMOVED lines=16> */
[----:B------:R-:W-:Y:S02]  /*147a10*/  LOP3.LUT P0, RZ, R7, 0x100, RZ, 0xc0, !PT ;  /* 0x0000010007ff7812 */ /* 0x000fe4000780c0ff */
[C---:B------:R-:W-:Y:S02]  /*147a20*/  PRMT R20, R22.reuse, 0x7772, RZ ;  /* 0x0000777216147816 */ /* 0x040fe400000000ff */
[----:B------:R-:W-:-:S07]  /*147a30*/  PRMT R22, R22, 0x7773, RZ ;  /* 0x0000777316167816 */ /* 0x000fce00000000ff */
[----:B------:R0:W-:Y:S01]  /*147a40*/  @P1 STG.E.U8 desc[UR4][R54.64], R20 ;  /* 0x0000001436001986 */ /* 0x0001e2000c101104 */
[C---:B------:R-:W-:Y:S02]  /*147a50*/  LOP3.LUT P3, RZ, R7.reuse, 0x200, RZ, 0xc0, !PT ;  /* 0x0000020007ff7812 */ /* 0x040fe4000786c0ff */
[----:B0-----:R-:W-:Y:S01]  /*147a60*/  PRMT R20, R18, 0x7770, RZ ;  /* 0x0000777012147816 */ /* 0x001fe200000000ff */
[----:B--2---:R0:W-:Y:S04]  /*147a70*/  @P0 STG.E.U8 desc[UR4][R10.64], R22 ;  /* 0x000000160a000986 */ /* 0x0041e8000c101104 */
[----:B0-----:R-:W2:Y:S04]  /*147a80*/  LDL.LU.64 R10, [R1+0x3a08] ;  /* 0x003a0800010a7983 */ /* 0x001ea80000300a00 */
[----:B------:R-:W4:Y:S04]  /*147a90*/  LDL.LU.64 R38, [R1+0x3a10] ;  /* 0x003a100001267983 */ /* 0x000f280000300a00 */
[----:B------:R-:W4:Y:S04]  /*147aa0*/  LDL.LU.64 R56, [R1+0x3a18] ;  /* 0x003a180001387983 */ /* 0x000f280000300a00 */
[----:B------:R-:W4:Y:S04]  /*147ab0*/  LDL.LU.64 R54, [R1+0x3a20] ;  /* 0x003a200001367983 */ /* 0x000f280000300a00 */
[----:B------:R-:W4:Y:S04]  /*147ac0*/  LDL.LU.64 R58, [R1+0x3a28] ;  /* 0x003a2800013a7983 */ /* 0x000f280000300a00 */
[----:B---3--:R0:W-:Y:S04]  /*147ad0*/  @P3 STG.E.U8 desc[UR4][R34.64], R20 ;  /* 0x0000001422003986 */ /* 0x0081e8000c101104 */
[----:B0-----:R-:W3:Y:S01]  /*147ae0*/  LDL.LU.64 R34, [R1+0x3a30] ;  /* 0x003a300001227983 */ /* 0x001ee20000300a00 */
[----:B------:R-:W-:-:S02]  /*147af0*/  LOP3.LUT P6, RZ, R7, 0x200000, RZ, 0xc0, !PT ;  /* 0x0020000007ff7812 */ /* 0x000fc400078cc0ff */
        /* <DEDUP_REMOVED lines=8> */
[----:B------:R-:W-:Y:S02]  /*147b80*/  PRMT R20, R18, 0x7771, RZ ;  /* 0x0000777112147816 */ /* 0x000fe400000000ff */
[----:B------:R-:W-:-:S07]  /*147b90*/  LOP3.LUT P1, RZ, R7, 0x800, RZ, 0xc0, !PT ;  /* 0x0000080007ff7812 */ /* 0x000fce000782c0ff */
        /* <DEDUP_REMOVED lines=12> */
[----:B0-----:R-:W2:Y:S01]  /*147c60*/  LDL.LU.64 R10, [R1+0x3a38] ;  /* 0x003a3800010a7983 */ /* 0x001ea20000300a00 */
[----:B------:R-:W-:-:S05]  /*147c70*/  PRMT R20, R18, 0x7772, RZ ;  /* 0x0000777212147816 */ /* 0x000fca00000000ff */
[----:B----4-:R0:W-:Y:S04]  /*147c80*/  @P1 STG.E.U8 desc[UR4][R38.64], R20 ;  /* 0x0000001426001986 */ /* 0x0101e8000c101104 */
[----:B0-----:R-:W4:Y:S04]  /*147c90*/  LDL.LU.64 R20, [R1+0x3a40] ;  /* 0x003a400001147983 */ /* 0x001f280000300a00 */
[----:B------:R-:W4:Y:S01]  /*147ca0*/  LDL.LU.64 R44, [R1+0x3a48] ;  /* 0x003a4800012c7983 */ /* 0x000f220000300a00 */
[----:B------:R-:W-:-:S03]  /*147cb0*/  LOP3.LUT R47, R47, 0xfffdffff, RZ, 0xc0, !PT ;  /* 0xfffdffff2f2f7812 */ /* 0x000fc600078ec0ff */
[----:B------:R-:W4:Y:S01]  /*147cc0*/  LDL.LU.64 R60, [R1+0x3a50] ;  /* 0x003a5000013c7983 */ /* 0x000f220000300a00 */
[----:B------:R-:W-:Y:S02]  /*147cd0*/  @P6 LOP3.LUT R47, R47, 0x20000, RZ, 0xfc, !PT ;  /* 0x000200002f2f6812 */ /* 0x000fe400078efcff */
[C---:B------:R-:W-:Y:S01]  /*147ce0*/  LOP3.LUT P6, RZ, R7.reuse, 0x4000, RZ, 0xc0, !PT ;  /* 0x0000400007ff7812 */ /* 0x040fe200078cc0ff */
[----:B------:R-:W4:Y:S01]  /*147cf0*/  LDL.LU.64 R42, [R1+0x3a58] ;  /* 0x003a5800012a7983 */ /* 0x000f220000300a00 */
[----:B------:R-:W-:Y:S02]  /*147d00*/  LOP3.LUT P0, RZ, R7, 0x1000, RZ, 0xc0, !PT ;  /* 0x0000100007ff7812 */ /* 0x000fe4000780c0ff */
        /* <DEDUP_REMOVED lines=9> */
[----:B0-----:R-:W-:-:S05]  /*147da0*/  PRMT R18, R23, 0x7770, RZ ;  /* 0x0000777017127816 */ /* 0x001fca00000000ff */
[----:B------:R0:W-:Y:S01]  /*147db0*/  @P6 STG.E.U8 desc[UR4][R54.64], R18 ;  /* 0x0000001236006986 */ /* 0x0001e2000c101104 */
[----:B------:R-:W-:Y:S02]  /*147dc0*/  LOP3.LUT P6, RZ, R47, 0x40000, RZ, 0xc0, !PT ;  /* 0x000400002fff7812 */ /* 0x000fe400078cc0ff */
[----:B0-----:R-:W-:Y:S01]  /*147dd0*/  PRMT R18, R23, 0x7771, RZ ;  /* 0x0000777117127816 */ /* 0x001fe200000000ff */
[----:B------:R-:W4:Y:S04]  /*147de0*/  LDL.LU R55, [R1+0x3b0] ;  /* 0x0003b00001377983 */ /* 0x000f280000300800 */
[----:B------:R-:W4:Y:S06]  /*147df0*/  LDL.LU.64 R38, [R1+0x3a78] ;  /* 0x003a780001267983 */ /* 0x000f2c0000300a00 */
        /* <DEDUP_REMOVED lines=8> */
[----:B------:R-:W-:Y:S02]  /*147e80*/  PRMT R23, R23, 0x7773, RZ ;  /* 0x0000777317177816 */ /* 0x000fe400000000ff */
        /* <DEDUP_REMOVED lines=8> */
[----:B------:R-:W-:-:S03]  /*147f10*/  LOP3.LUT P6, RZ, R47, 0x8000, RZ, 0xc0, !PT ;  /* 0x000080002fff7812 */ /* 0x000fc600078cc0ff */
[----:B0-----:R-:W2:Y:S04]  /*147f20*/  LDL.LU.64 R10, [R1+0x5708] ;  /* 0x00570800010a7983 */ /* 0x001ea80000300a00 */
[----:B------:R-:W2:Y:S06]  /*147f30*/  LDL.LU R54, [R1+0x328] ;  /* 0x0003280001367983 */ /* 0x000eac0000300800 */
[----:B----4-:R0:W-:Y:S01]  /*147f40*/  @P6 STG.E.U8 desc[UR4][R20.64], R18 ;  /* 0x0000001214006986 */ /* 0x0101e2000c101104 */
[----:B------:R-:W-:-:S02]  /*147f50*/  LOP3.LUT P6, RZ, R47, 0x4000, RZ, 0xc0, !PT ;  /* 0x000040002fff7812 */ /* 0x000fc400078cc0ff */
        /* <DEDUP_REMOVED lines=23> */
[----:B0-----:R-:W3:Y:S01]  /*1480d0*/  LDL.LU.64 R34, [R1+0x3a98] ;  /* 0x003a980001227983 */ /* 0x001ee20000300a00 */
[C---:B------:R-:W-:Y:S02]  /*1480e0*/  LOP3.LUT P3, RZ, R7.reuse, 0x10000000, RZ, 0xc0, !PT ;  /* 0x1000000007ff7812 */ /* 0x040fe4000786c0ff */
[C---:B------:R-:W-:Y:S02]  /*1480f0*/  LOP3.LUT P2, RZ, R7.reuse, 0x20000000, RZ, 0xc0, !PT ;  /* 0x2000000007ff7812 */ /* 0x040fe4000784c0ff */
[C---:B------:R-:W-:Y:S02]  /*148100*/  LOP3.LUT P1, RZ, R7.reuse, 0x40000000, RZ, 0xc0, !PT ;  /* 0x4000000007ff7812 */ /* 0x040fe4000782c0ff */
[----:B------:R-:W-:-:S02]  /*148110*/  LOP3.LUT P0, RZ, R7, 0x80000000, RZ, 0xc0, !PT ;  /* 0x8000000007ff7812 */ /* 0x000fc4000780c0ff */
[----:B------:R-:W4:Y:S04]  /*148120*/  LDL.LU.64 R6, [R1+0x3aa0] ;  /* 0x003aa00001067983 */ /* 0x000f280000300a00 */
[----:B------:R-:W4:Y:S04]  /*148130*/  LDL.LU.64 R48, [R1+0x3aa8] ;  /* 0x003aa80001307983 */ /* 0x000f280000300a00 */
[----:B------:R-:W4:Y:S04]  /*148140*/  LDL.LU.64 R40, [R1+0x3ab0] ;  /* 0x003ab00001287983 */ /* 0x000f280000300a00 */
[----:B------:R-:W4:Y:S04]  /*148150*/  LDL.LU R56, [R1+0x3c4] ;  /* 0x0003c40001387983 */ /* 0x000f280000300800 */
[----:B------:R-:W4:Y:S04]  /*148160*/  LDL.LU.64 R38, [R1+0x3ab8] ;  /* 0x003ab80001267983 */ /* 0x000f280000300a00 */
[----:B------:R-:W4:Y:S04]  /*148170*/  LDL.LU R52, [R1+0x3b4] ;  /* 0x0003b40001347983 */ /* 0x000f280000300800 */
[----:B------:R-:W4:Y:S01]  /*148180*/  LDL.LU.64 R58, [R1+0x3ac0] ;  /* 0x003ac000013a7983 */ /* 0x000f220000300a00 */
[----:B------:R-:W-:-:S02]  /*148190*/  PRMT R18, R55, 0x7773, RZ ;  /* 0x0000777337127816 */ /* 0x000fc400000000ff */
[----:B------:R-:W-:Y:S02]  /*1481a0*/  LOP3.LUT R47, R47, 0xfffffff7, RZ, 0xc0, !PT ;  /* 0xfffffff72f2f7812 */ /* 0x000fe400078ec0ff */
[----:B--2---:R-:W-:-:S13]  /*1481b0*/  LOP3.LUT P6, RZ, R54, 0x100, RZ, 0xc0, !PT ;  /* 0x0000010036ff7812 */ /* 0x004fda00078cc0ff */
[----:B------:R-:W-:Y:S02]  /*1481c0*/  @P6 LOP3.LUT R47, R47, 0x8, RZ, 0xfc, !PT ;  /* 0x000000082f2f6812 */ /* 0x000fe400078efcff */
[----:B------:R-:W-:Y:S01]  /*1481d0*/  LOP3.LUT P6, RZ, R54, 0x80, RZ, 0xc0, !PT ;  /* 0x0000008036ff7812 */ /* 0x000fe200078cc0ff */
[----:B---3--:R0:W-:Y:S04]  /*1481e0*/  @P3 STG.E.U8 desc[UR4][R34.64], R18 ;  /* 0x0000001222003986 */ /* 0x0081e8000c101104 */
[----:B0-----:R-:W2:Y:S01]  /*1481f0*/  LDL.LU.64 R34, [R1+0x3ac8] ;  /* 0x003ac80001227983 */ /* 0x001ea20000300a00 */
[----:B------:R-:W-:-:S07]  /*148200*/  LOP3.LUT R47, R47, 0xffffffef, RZ, 0xc0, !PT ;  /* 0xffffffef2f2f7812 */ /* 0x000fce00078ec0ff */
[----:B------:R-:W-:Y:S02]  /*148210*/  @P6 LOP3.LUT R47, R47, 0x10, RZ, 0xfc, !PT ;  /* 0x000000102f2f6812 */ /* 0x000fe400078efcff */
[----:B------:R-:W-:Y:S02]  /*148220*/  LOP3.LUT P6, RZ, R54, 0x40, RZ, 0xc0, !PT ;  /* 0x0000004036ff7812 */ /* 0x000fe400078cc0ff */
[----:B------:R-:W-:Y:S02]  /*148230*/  LOP3.LUT R47, R47, 0xffffffdf, RZ, 0xc0, !PT ;  /* 0xffffffdf2f2f7812 */ /* 0x000fe400078ec0ff */
[----:B----4-:R-:W-:-:S09]  /*148240*/  PRMT R18, R56, 0x7770, RZ ;  /* 0x0000777038127816 */ /* 0x010fd200000000ff */
[----:B------:R-:W-:Y:S02]  /*148250*/  @P6 LOP3.LUT R47, R47, 0x20, RZ, 0xfc, !PT ;  /* 0x000000202f2f6812 */ /* 0x000fe400078efcff */
[----:B------:R-:W-:Y:S01]  /*148260*/  LOP3.LUT P6, RZ, R54, 0x20, RZ, 0xc0, !PT ;  /* 0x0000002036ff7812 */ /* 0x000fe200078cc0ff */
[----:B------:R0:W-:Y:S01]  /*148270*/  @P2 STG.E.U8 desc[UR4][R6.64], R18 ;  /* 0x0000001206002986 */ /* 0x0001e2000c101104 */
[----:B------:R-:W-:-:S03]  /*148280*/  LOP3.LUT R47, R47, 0xffffffbf, RZ, 0xc0, !PT ;  /* 0xffffffbf2f2f7812 */ /* 0x000fc600078ec0ff */
[----:B0-----:R-:W3:Y:S08]  /*148290*/  LDL.LU.64 R6, [R1+0x3ad0] ;  /* 0x003ad00001067983 */ /* 0x001ef00000300a00 */
[----:B------:R-:W-:Y:S02]  /*1482a0*/  @P6 LOP3.LUT R47, R47, 0x40, RZ, 0xfc, !PT ;  /* 0x000000402f2f6812 */ /* 0x000fe400078efcff */
[----:B------:R-:W-:Y:S01]  /*1482b0*/  LOP3.LUT P6, RZ, R54, 0x10, RZ, 0xc0, !PT ;  /* 0x0000001036ff7812 */ /* 0x000fe200078cc0ff */
[----:B------:R-:W4:Y:S01]  /*1482c0*/  LDL.LU.64 R22, [R1+0x3ad8] ;  /* 0x003ad80001167983 */ /* 0x000f220000300a00 */
[----:B------:R-:W-:-:S03]  /*1482d0*/  LOP3.LUT R47, R47, 0xffffff7f, RZ, 0xc0, !PT ;  /* 0xffffff7f2f2f7812 */ /* 0x000fc600078ec0ff */
[----:B------:R-:W4:Y:S04]  /*1482e0*/  LDL.LU R57, [R1+0x3c8] ;  /* 0x0003c80001397983 */ /* 0x000f280000300800 */
[----:B------:R-:W4:Y:S04]  /*1482f0*/  LDL.LU.64 R20, [R1+0x3ae0] ;  /* 0x003ae00001147983 */ /* 0x000f280000300a00 */
[----:B------:R-:W-:Y:S01]  /*148300*/  @P6 LOP3.LUT R47, R47, 0x80, RZ, 0xfc, !PT ;  /* 0x000000802f2f6812 */ /* 0x000fe200078efcff */
[----:B------:R-:W4:Y:S01]  /*148310*/  LDL.LU.64 R44, [R1+0x3ae8] ;  /* 0x003ae800012c7983 */ /* 0x000f220000300a00 */
[----:B------:R-:W-:-:S02]  /*148320*/  LOP3.LUT P6, RZ, R54, 0x8, RZ, 0xc0, !PT ;  /* 0x0000000836ff7812 */ /* 0x000fc400078cc0ff */
[----:B------:R-:W-:Y:S01]  /*148330*/  LOP3.LUT R47, R47, 0xfffffeff, RZ, 0xc0, !PT ;  /* 0xfffffeff2f2f7812 */ /* 0x000fe200078ec0ff */
[----:B------:R-:W4:Y:S01]  /*148340*/  LDL.LU.64 R60, [R1+0x3af0] ;  /* 0x003af000013c7983 */ /* 0x000f220000300a00 */
[----:B------:R-:W-:-:S03]  /*148350*/  PRMT R18, R56, 0x7771, RZ ;  /* 0x0000777138127816 */ /* 0x000fc600000000ff */
[----:B------:R-:W4:Y:S06]  /*148360*/  LDL.LU R55, [R1+0x3b8] ;  /* 0x0003b80001377983 */ /* 0x000f2c0000300800 */
[----:B------:R-:W-:Y:S01]  /*148370*/  @P6 LOP3.LUT R47, R47, 0x100, RZ, 0xfc, !PT ;  /* 0x000001002f2f6812 */ /* 0x000fe200078efcff */
[----:B------:R0:W-:Y:S01]  /*148380*/  @P1 STG.E.U8 desc[UR4][R48.64], R18 ;  /* 0x0000001230001986 */ /* 0x0001e2000c101104 */
[----:B------:R-:W-:Y:S02]  /*148390*/  LOP3.LUT P6, RZ, R54, 0x4, RZ, 0xc0, !PT ;  /* 0x0000000436ff7812 */ /* 0x000fe400078cc0ff */
[----:B------:R-:W-:Y:S01]  /*1483a0*/  LOP3.LUT R47, R47, 0xfffffdff, RZ, 0xc0, !PT ;  /* 0xfffffdff2f2f7812 */ /* 0x000fe200078ec0ff */
[----:B------:R-:W4:Y:S04]  /*1483b0*/  LDL.LU.64 R42, [R1+0x3af8] ;  /* 0x003af800012a7983 */ /* 0x000f280000300a00 */
[----:B------:R-:W4:Y:S01]  /*1483c0*/  LDL.LU.64 R50, [R1+0x3b00] ;  /* 0x003b000001327983 */ /* 0x000f220000300a00 */
[----:B0-----:R-:W-:-:S03]  /*1483d0*/  PRMT R18, R56, 0x7772, RZ ;  /* 0x0000777238127816 */ /* 0x001fc600000000ff */
[----:B------:R-:W4:Y:S02]  /*1483e0*/  LDL.LU.64 R48, [R1+0x3b08] ;  /* 0x003b080001307983 */ /* 0x000f240000300a00 */
[----:B------:R-:W-:Y:S02]  /*1483f0*/  @P6 LOP3.LUT R47, R47, 0x200, RZ, 0xfc, !PT ;  /* 0x000002002f2f6812 */ /* 0x000fe400078efcff */
[----:B------:R-:W-:Y:S02]  /*148400*/  LOP3.LUT P6, RZ, R54, 0x2, RZ, 0xc0, !PT ;  /* 0x0000000236ff7812 */ /* 0x000fe400078cc0ff */
[----:B------:R-:W-:Y:S01]  /*148410*/  LOP3.LUT R47, R47, 0xfffffbff, RZ, 0xc0, !PT ;  /* 0xfffffbff2f2f7812 */ /* 0x000fe200078ec0ff */
[----:B------:R0:W-:Y:S10]  /*148420*/  @P0 STG.E.U8 desc[UR4][R40.64], R18 ;  /* 0x0000001228000986 */ /* 0x0001f4000c101104 */
[----:B------:R-:W-:-:S02]  /*148430*/  @P6 LOP3.LUT R47, R47, 0x400, RZ, 0xfc, !PT ;  /* 0x000004002f2f6812 */ /* 0x000fc400078efcff */
[----:B------:R-:W-:Y:S01]  /*148440*/  LOP3.LUT P6, RZ, R54, 0x1, RZ, 0xc0, !PT ;  /* 0x0000000136ff7812 */ /* 0x000fe200078cc0ff */
[----:B0-----:R-:W4:Y:S01]  /*148450*/  LDL.LU.64 R40, [R1+0x3b18] ;  /* 0x003b180001287983 */ /* 0x001f220000300a00 */
[----:B------:R-:W-:-:S03]  /*148460*/  PRMT R18, R56, 0x7773, RZ ;  /* 0x0000777338127816 */ /* 0x000fc600000000ff */
[----:B------:R-:W4:Y:S08]  /*148470*/  LDL.LU R56, [R1+0x3cc] ;  /* 0x0003cc0001387983 */ /* 0x000f300000300800 */
        /* <DEDUP_REMOVED lines=12> */
[----:B---3--:R0:W-:Y:S01]  /*148540*/  @P6 STG.E.U8 desc[UR4][R6.64], R18 ;  /* 0x0000001206006986 */ /* 0x0081e2000c101104 */
[C---:B------:R-:W-:Y:S02]  /*148550*/  LOP3.LUT P6, RZ, R47.reuse, 0x80, RZ, 0xc0, !PT ;  /* 0x000000802fff7812 */ /* 0x040fe400078cc0ff */
[----:B0-----:R-:W-:Y:S01]  /*148560*/  PRMT R18, R52, 0x7773, RZ ;  /* 0x0000777334127816 */ /* 0x001fe200000000ff */
[----:B------:R-:W3:Y:S10]  /*148570*/  LDL.LU.64 R6, [R1+0x5700] ;  /* 0x0057000001067983 */ /* 0x000ef40000300a00 */
        /* <DEDUP_REMOVED lines=33> */
[----:B------:R-:W3:Y:S04]  /*148790*/  LDL.LU.64 R48, [R1+0x3bf0] ;  /* 0x003bf00001307983 */ /* 0x000ee80000300a00 */
[----:B------:R-:W3:Y:S04]  /*1487a0*/  LDL.LU.64 R40, [R1+0x3c28] ;  /* 0x003c280001287983 */ /* 0x000ee80000300a00 */
[----:B------:R-:W3:Y:S04]  /*1487b0*/  LDL.LU.64 R38, [R1+0x3c68] ;  /* 0x003c680001267983 */ /* 0x000ee80000300a00 */
[----:B------:R-:W3:Y:S01]  /*1487c0*/  LDL.LU R57, [R1+0x3bc] ;  /* 0x0003bc0001397983 */ /* 0x000ee20000300800 */
[----:B------:R-:W-:-:S03]  /*1487d0*/  LOP3.LUT P3, RZ, R54, 0x8000, RZ, 0xc0, !PT ;  /* 0x0000800036ff7812 */ /* 0x000fc6000786c0ff */
[----:B------:R-:W3:Y:S01]  /*1487e0*/  LDL.LU.64 R58, [R1+0x3c78] ;  /* 0x003c7800013a7983 */ /* 0x000ee20000300a00 */
[----:B------:R-:W-:-:S03]  /*1487f0*/  PRMT R18, R56, 0x7772, RZ ;  /* 0x0000777238127816 */ /* 0x000fc600000000ff */
[----:B------:R-:W3:Y:S04]  /*148800*/  LDL.LU R52, [R1+0x3a0] ;  /* 0x0003a00001347983 */ /* 0x000ee80000300800 */
        /* <DEDUP_REMOVED lines=16> */
[----:B------:R-:W2:Y:S01]  /*148910*/  LDL.LU.64 R22, [R1+0x3cb0] ;  /* 0x003cb00001167983 */ /* 0x000ea20000300a00 */
[----:B------:R-:W-:-:S03]  /*148920*/  LOP3.LUT R16, R16, 0x7fffffff, RZ, 0xc0, !PT ;  /* 0x7fffffff10107812 */ /* 0x000fc600078ec0ff */
[----:B------:R-:W2:Y:S01]  /*148930*/  LDL.LU.64 R20, [R1+0x3ce0] ;  /* 0x003ce00001147983 */ /* 0x000ea20000300a00 */
[----:B------:R-:W-:Y:S02]  /*148940*/  @P6 LOP3.LUT R16, R16, 0x80000000, RZ, 0xfc, !PT ;  /* 0x8000000010106812 */ /* 0x000fe400078efcff */
[----:B------:R-:W-:Y:S01]  /*148950*/  LOP3.LUT P6, RZ, R54, 0x400000, RZ, 0xc0, !PT ;  /* 0x0040000036ff7812 */ /* 0x000fe200078cc0ff */
[----:B------:R-:W2:Y:S01]  /*148960*/  LDL.LU.64 R44, [R1+0x3d00] ;  /* 0x003d0000012c7983 */ /* 0x000ea20000300a00 */
[----:B------:R-:W-:-:S03]  /*148970*/  LOP3.LUT R47, R47, 0xfffffffe, RZ, 0xc0, !PT ;  /* 0xfffffffe2f2f7812 */ /* 0x000fc600078ec0ff */
[----:B------:R-:W2:Y:S01]  /*148980*/  LDL.LU.64 R60, [R1+0x3d18] ;  /* 0x003d1800013c7983 */ /* 0x000ea20000300a00 */
[C---:B------:R-:W-:Y:S02]  /*148990*/  LOP3.LUT P2, RZ, R54.reuse, 0x10000, RZ, 0xc0, !PT ;  /* 0x0001000036ff7812 */ /* 0x040fe4000784c0ff */
[C---:B------:R-:W-:Y:S01]  /*1489a0*/  LOP3.LUT P1, RZ, R54.reuse, 0x20000, RZ, 0xc0, !PT ;  /* 0x0002000036ff7812 */ /* 0x040fe2000782c0ff */
[----:B------:R-:W2:Y:S04]  /*1489b0*/  LDL.LU.64 R42, [R1+0x3d40] ;  /* 0x003d4000012a7983 */ /* 0x000ea80000300a00 */
[----:B------:R-:W-:Y:S02]  /*1489c0*/  @P6 LOP3.LUT R47, R47, 0x1, RZ, 0xfc, !PT ;  /* 0x000000012f2f6812 */ /* 0x000fe400078efcff */
[----:B------:R-:W-:-:S02]  /*1489d0*/  LOP3.LUT P6, RZ, R54, 0x200000, RZ, 0xc0, !PT ;  /* 0x0020000036ff7812 */ /* 0x000fc400078cc0ff */
[----:B------:R-:W-:Y:S02]  /*1489e0*/  LOP3.LUT R47, R47, 0xfffffffd, RZ, 0xc0, !PT ;  /* 0xfffffffd2f2f7812 */ /* 0x000fe400078ec0ff */
[----:B------:R-:W-:-:S09]  /*1489f0*/  PRMT R18, R56, 0x7773, RZ ;  /* 0x0000777338127816 */ /* 0x000fd200000000ff */
[----:B------:R-:W-:Y:S02]  /*148a00*/  @P6 LOP3.LUT R47, R47, 0x2, RZ, 0xfc, !PT ;  /* 0x000000022f2f6812 */ /* 0x000fe400078efcff */
[C---:B------:R-:W-:Y:S01]  /*148a10*/  LOP3.LUT P6, RZ, R54.reuse, 0x100000, RZ, 0xc0, !PT ;  /* 0x0010000036ff7812 */ /* 0x040fe200078cc0ff */
[----:B----4-:R3:W-:Y:S01]  /*148a20*/  @P2 STG.E.U8 desc[UR4][R50.64], R18 ;  /* 0x0000001232002986 */ /* 0x0107e2000c101104 */
[----:B------:R-:W-:Y:S02]  /*148a30*/  LOP3.LUT P0, RZ, R54, 0x40000, RZ, 0xc0, !PT ;  /* 0x0004000036ff7812 */ /* 0x000fe4000780c0ff */
[----:B------:R-:W-:Y:S02]  /*148a40*/  LOP3.LUT R47, R47, 0xfffffffb, RZ, 0xc0, !PT ;  /* 0xfffffffb2f2f7812 */ /* 0x000fe400078ec0ff */
[----:B---3--:R-:W-:Y:S01]  /*148a50*/  PRMT R18, R57, 0x7770, RZ ;  /* 0x0000777039127816 */ /* 0x008fe200000000ff */
[----:B------:R-:W3:Y:S06]  /*148a60*/  LDL.LU.64 R50, [R1+0x3d70] ;  /* 0x003d700001327983 */ /* 0x000eec0000300a00 */
[----:B------:R-:W-:-:S02]  /*148a70*/  @P6 LOP3.LUT R47, R47, 0x4, RZ, 0xfc, !PT ;  /* 0x000000042f2f6812 */ /* 0x000fc400078efcff */
[C---:B------:R-:W-:Y:S01]  /*148a80*/  LOP3.LUT P6, RZ, R54.reuse, 0x80000, RZ, 0xc0, !PT ;  /* 0x0008000036ff7812 */ /* 0x040fe200078cc0ff */
[----:B------:R0:W-:Y:S01]  /*148a90*/  @P1 STG.E.U8 desc[UR4][R48.64], R18 ;  /* 0x0000001230001986 */ /* 0x0001e2000c101104 */
[C---:B------:R-:W-:Y:S02]  /*148aa0*/  LOP3.LUT P5, RZ, R54.reuse, 0x10000000, RZ, 0xc0, !PT ;  /* 0x1000000036ff7812 */ /* 0x040fe400078ac0ff */
[C---:B------:R-:W-:Y:S02]  /*148ab0*/  LOP3.LUT P4, RZ, R54.reuse, 0x20000000, RZ, 0xc0, !PT ;  /* 0x2000000036ff7812 */ /* 0x040fe4000788c0ff */
[----:B0-----:R-:W-:Y:S02]  /*148ac0*/  PRMT R18, R57, 0x7771, RZ ;  /* 0x0000777139127816 */ /* 0x001fe400000000ff */
[----:B------:R-:W-:-:S03]  /*148ad0*/  LOP3.LUT P3, RZ, R54, 0x40000000, RZ, 0xc0, !PT ;  /* 0x4000000036ff7812 */ /* 0x000fc6000786c0ff */
[----:B------:R0:W-:Y:S01]  /*148ae0*/  @P0 STG.E.U8 desc[UR4][R40.64], R18 ;  /* 0x0000001228000986 */ /* 0x0001e2000c101104 */
[----:B------:R-:W-:-:S03]  /*148af0*/  LOP3.LUT P2, RZ, R54, 0x80000000, RZ, 0xc0, !PT ;  /* 0x8000000036ff7812 */ /* 0x000fc6000784c0ff */
[----:B------:R-:W4:Y:S04]  /*148b00*/  LDL.LU R54, [R1+0x3a4] ;  /* 0x0003a40001367983 */ /* 0x000f280000300800 */
[----:B------:R-:W3:Y:S01]  /*148b10*/  LDL.LU.64 R48, [R1+0x3d90] ;  /* 0x003d900001307983 */ /* 0x000ee20000300a00 */
[----:B0-----:R-:W-:-:S03]  /*148b20*/  PRMT R18, R57, 0x7772, RZ ;  /* 0x0000777239127816 */ /* 0x001fc600000000ff */
[----:B------:R-:W3:Y:S04]  /*148b30*/  LDL.LU.64 R40, [R1+0x3da8] ;  /* 0x003da80001287983 */ /* 0x000ee80000300a00 */
[----:B------:R0:W-:Y:S01]  /*148b40*/  @P6 STG.E.U8 desc[UR4][R38.64], R18 ;  /* 0x0000001226006986 */ /* 0x0001e2000c101104 */
[----:B------:R-:W-:Y:S02]  /*148b50*/  LOP3.LUT P6, RZ, R47, 0x4, RZ, 0xc0, !PT ;  /* 0x000000042fff7812 */ /* 0x000fe400078cc0ff */
[----:B0-----:R-:W-:Y:S01]  /*148b60*/  PRMT R18, R57, 0x7773, RZ ;  /* 0x0000777339127816 */ /* 0x001fe200000000ff */
[----:B------:R-:W3:Y:S10]  /*148b70*/  LDL.LU.64 R38, [R1+0x3dd0] ;  /* 0x003dd00001267983 */ /* 0x000ef40000300a00 */
        /* <DEDUP_REMOVED lines=26> */
[----:B------:R4:W-:Y:S01]  /*148d20*/  @P5 STG.E.U8 desc[UR4][R48.64], R18 ;  /* 0x0000001230005986 */ /* 0x0009e2000c101104 */
[----:B------:R-:W-:Y:S02]  /*148d30*/  LOP3.LUT P1, RZ, R55, 0x1, RZ, 0xc0, !PT ;  /* 0x0000000137ff7812 */ /* 0x000fe4000782c0ff */
[----:B----4-:R-:W-:-:S05]  /*148d40*/  PRMT R18, R54, 0x7770, RZ ;  /* 0x0000777036127816 */ /* 0x010fca00000000ff */
        /* <DEDUP_REMOVED lines=38> */
[C---:B------:R-:W-:Y:S01]  /*148fb0*/  LOP3.LUT P6, RZ, R55.reuse, 0x200, RZ, 0xc0, !PT ;  /* 0x0000020037ff7812 */ /* 0x040fe200078cc0ff */
[----:B------:R-:W2:Y:S01]  /*148fc0*/  LDL.LU.64 R20, [R1+0x3fc8] ;  /* 0x003fc80001147983 */ /* 0x000ea20000300a00 */
[----:B------:R-:W-:Y:S02]  /*148fd0*/  LOP3.LUT R16, R16, 0xfeffffff, RZ, 0xc0, !PT ;  /* 0xfeffffff10107812 */ /* 0x000fe400078ec0ff */
[----:B------:R-:W-:Y:S01]  /*148fe0*/  LOP3.LUT P2, RZ, R55, 0x8, RZ, 0xc0, !PT ;  /* 0x0000000837ff7812 */ /* 0x000fe2000784c0ff */
[----:B------:R-:W2:Y:S08]  /*148ff0*/  LDL.LU.64 R44, [R1+0x3fd8] ;  /* 0x003fd800012c7983 */ /* 0x000eb00000300a00 */
[----:B------:R-:W-:-:S02]  /*149000*/  @P6 LOP3.LUT R16, R16, 0x1000000, RZ, 0xfc, !PT ;  /* 0x0100000010106812 */ /* 0x000fc400078efcff */
[----:B------:R-:W-:Y:S02]  /*149010*/  LOP3.LUT P6, RZ, R55, 0x100, RZ, 0xc0, !PT ;  /* 0x0000010037ff7812 */ /* 0x000fe400078cc0ff */
[----:B------:R-:W-:Y:S02]  /*149020*/  LOP3.LUT R16, R16, 0xfdffffff, RZ, 0xc0, !PT ;  /* 0xfdffffff10107812 */ /* 0x000fe400078ec0ff */
[----:B------:R-:W-:Y:S02]  /*149030*/  PRMT R18, R13, 0x7772, RZ ;  /* 0x000077720d127816 */ /* 0x000fe400000000ff */
[----:B------:R-:W-:-:S03]  /*149040*/  LOP3.LUT P1, RZ, R55, 0x10, RZ, 0xc0, !PT ;  /* 0x0000001037ff7812 */ /* 0x000fc6000782c0ff */
[----:B---3--:R0:W-:Y:S04]  /*149050*/  @P2 STG.E.U8 desc[UR4][R48.64], R18 ;  /* 0x0000001230002986 */ /* 0x0081e8000c101104 */
[----:B------:R-:W-:Y:S02]  /*149060*/  @P6 LOP3.LUT R16, R16, 0x2000000, RZ, 0xfc, !PT ;  /* 0x0200000010106812 */ /* 0x000fe400078efcff */
[C---:B------:R-:W-:Y:S01]  /*149070*/  LOP3.LUT P6, RZ, R55.reuse, 0x80, RZ, 0xc0, !PT ;  /* 0x0000008037ff7812 */ /* 0x040fe200078cc0ff */
[----:B0-----:R-:W3:Y:S01]  /*149080*/  LDL.LU R48, [R1+0x3ac] ;  /* 0x0003ac0001307983 */ /* 0x001ee20000300800 */
[----:B------:R-:W-:-:S03]  /*149090*/  LOP3.LUT P0, RZ, R55, 0x20, RZ, 0xc0, !PT ;  /* 0x0000002037ff7812 */ /* 0x000fc6000780c0ff */
[----:B------:R-:W3:Y:S01]  /*1490a0*/  LDL.LU.64 R60, [R1+0x4000] ;  /* 0x00400000013c7983 */ /* 0x000ee20000300a00 */
[----:B------:R-:W-:Y:S02]  /*1490b0*/  LOP3.LUT R16, R16, 0xfbffffff, RZ, 0xc0, !PT ;  /* 0xfbffffff10107812 */ /* 0x000fe400078ec0ff */
[----:B------:R-:W-:Y:S01]  /*1490c0*/  PRMT R18, R13, 0x7773, RZ ;  /* 0x000077730d127816 */ /* 0x000fe200000000ff */
[----:B------:R-:W3:Y:S04]  /*1490d0*/  LDL.LU.64 R42, [R1+0x4028] ;  /* 0x00402800012a7983 */ /* 0x000ee80000300a00 */
[----:B------:R-:W-:Y:S02]  /*1490e0*/  @P6 LOP3.LUT R16, R16, 0x4000000, RZ, 0xfc, !PT ;  /* 0x0400000010106812 */ /* 0x000fe400078efcff */
[----:B------:R-:W-:Y:S01]  /*1490f0*/  LOP3.LUT P6, RZ, R55, 0x40, RZ, 0xc0, !PT ;  /* 0x0000004037ff7812 */ /* 0x000fe200078cc0ff */
[----:B----4-:R0:W-:Y:S04]  /*149100*/  @P1 STG.E.U8 desc[UR4][R40.64], R18 ;  /* 0x0000001228001986 */ /* 0x0101e8000c101104 */
[----:B------:R-:W4:Y:S01]  /*149110*/  LDL.LU.64 R50, [R1+0x4040] ;  /* 0x0040400001327983 */ /* 0x000f220000300a00 */
[----:B0-----:R-:W-:-:S03]  /*149120*/  PRMT R18, R54, 0x7770, RZ ;  /* 0x0000777036127816 */ /* 0x001fc600000000ff */
[----:B------:R-:W3:Y:S04]  /*149130*/  LDL.LU.64 R40, [R1+0x4060] ;  /* 0x0040600001287983 */ /* 0x000ee80000300a00 */
[----:B------:R0:W-:Y:S02]  /*149140*/  @P0 STG.E.U8 desc[UR4][R38.64], R18 ;  /* 0x0000001226000986 */ /* 0x0001e4000c101104 */
[----:B0-----:R-:W-:Y:S02]  /*149150*/  PRMT R18, R54, 0x7771, RZ ;  /* 0x0000777136127816 */ /* 0x001fe400000000ff */
[----:B------:R-:W4:Y:S04]  /*149160*/  LDL.LU.64 R38, [R1+0x4078] ;  /* 0x0040780001267983 */ /* 0x000f280000300a00 */
[----:B------:R0:W-:Y:S01]  /*149170*/  @P6 STG.E.U8 desc[UR4][R56.64], R18 ;  /* 0x0000001238006986 */ /* 0x0001e2000c101104 */
[----:B------:R-:W-:-:S02]  /*149180*/  LOP3.LUT P6, RZ, R16, 0x4000000, RZ, 0xc0, !PT ;  /* 0x0400000010ff7812 */ /* 0x000fc400078cc0ff */
        /* <DEDUP_REMOVED lines=9> */
[----:B------:R-:W-:Y:S01]  /*149220*/  PRMT R18, R14, 0x7770, RZ ;  /* 0x000077700e127816 */ /* 0x000fe200000000ff */
[----:B------:R-:W2:Y:S10]  /*149230*/  LDL.LU R54, [R1+0x330] ;  /* 0x0003300001367983 */ /* 0x000eb40000300800 */
        /* <DEDUP_REMOVED lines=39> */
[----:B------:R-:W3:Y:S01]  /*1494b0*/  LDL.LU.64 R58, [R1+0x4188] ;  /* 0x00418800013a7983 */ /* 0x000ee20000300a00 */
        /* <DEDUP_REMOVED lines=27> */
[----:B------:R-:W-:Y:S01]  /*149670*/  LOP3.LUT R16, R16, 0xfffbffff, RZ, 0xc0, !PT ;  /* 0xfffbffff10107812 */ /* 0x000fe200078ec0ff */
[----:B--2---:R0:W-:Y:S04]  /*149680*/  @P3 STG.E.U8 desc[UR4][R34.64], R18 ;  /* 0x0000001222003986 */ /* 0x0041e8000c101104 */
[----:B0-----:R-:W2:Y:S04]  /*149690*/  LDL.LU.64 R34, [R1+0x4190] ;  /* 0x0041900001227983 */ /* 0x001ea80000300a00 */
[----:B------:R-:W2:Y:S04]  /*1496a0*/  LDL.LU.64 R22, [R1+0x4198] ;  /* 0x0041980001167983 */ /* 0x000ea80000300a00 */
[----:B------:R-:W2:Y:S04]  /*1496b0*/  LDL.LU.64 R20, [R1+0x41a0] ;  /* 0x0041a00001147983 */ /* 0x000ea80000300a00 */
[----:B------:R-:W2:Y:S04]  /*1496c0*/  LDL.LU.64 R44, [R1+0x41a8] ;  /* 0x0041a800012c7983 */ /* 0x000ea80000300a00 */
[----:B------:R-:W2:Y:S04]  /*1496d0*/  LDL.LU.64 R60, [R1+0x41b0] ;  /* 0x0041b000013c7983 */ /* 0x000ea80000300a00 */
[----:B------:R-:W2:Y:S01]  /*1496e0*/  LDL.LU.64 R42, [R1+0x41b8] ;  /* 0x0041b800012a7983 */ /* 0x000ea20000300a00 */
[----:B------:R-:W-:-:S02]  /*1496f0*/  PRMT R18, R8, 0x7771, RZ ;  /* 0x0000777108127816 */ /* 0x000fc400000000ff */
[----:B------:R-:W-:Y:S01]  /*149700*/  @P6 LOP3.LUT R16, R16, 0x40000, RZ, 0xfc, !PT ;  /* 0x0004000010106812 */ /* 0x000fe200078efcff */
[----:B------:R-:W2:Y:S04]  /*149710*/  LDL.LU.64 R50, [R1+0x41c0] ;  /* 0x0041c00001327983 */ /* 0x000ea80000300a00 */
[----:B---3--:R0:W-:Y:S01]  /*149720*/  @P2 STG.E.U8 desc[UR4][R48.64], R18 ;  /* 0x0000001230002986 */ /* 0x0081e2000c101104 */
[----:B------:R-:W-:Y:S02]  /*149730*/  LOP3.LUT P6, RZ, R55, 0x2000000, RZ, 0xc0, !PT ;  /* 0x0200000037ff7812 */ /* 0x000fe400078cc0ff */
[C---:B0-----:R-:W-:Y:S01]  /*149740*/  PRMT R18, R8.reuse, 0x7772, RZ ;  /* 0x0000777208127816 */ /* 0x041fe200000000ff */
[----:B------:R-:W3:Y:S04]  /*149750*/  LDL.LU.64 R48, [R1+0x41c8] ;  /* 0x0041c80001307983 */ /* 0x000ee80000300a00 */
[----:B----4-:R0:W-:Y:S02]  /*149760*/  @P1 STG.E.U8 desc[UR4][R40.64], R18 ;  /* 0x0000001228001986 */ /* 0x0101e4000c101104 */
[----:B0-----:R-:W-:-:S02]  /*149770*/  PRMT R18, R8, 0x7773, RZ ;  /* 0x0000777308127816 */ /* 0x001fc400000000ff */
[----:B------:R-:W4:Y:S04]  /*149780*/  LDL.LU.64 R40, [R1+0x41d0] ;  /* 0x0041d00001287983 */ /* 0x000f280000300a00 */
[----:B------:R0:W-:Y:S02]  /*149790*/  @P0 STG.E.U8 desc[UR4][R38.64], R18 ;  /* 0x0000001226000986 */ /* 0x0001e4000c101104 */
[----:B0-----:R-:W-:Y:S02]  /*1497a0*/  PRMT R18, R4, 0x7770, RZ ;  /* 0x0000777004127816 */ /* 0x001fe400000000ff */
[----:B------:R-:W3:Y:S04]  /*1497b0*/  LDL.LU.64 R38, [R1+0x41d8] ;  /* 0x0041d80001267983 */ /* 0x000ee80000300a00 */
[----:B------:R0:W-:Y:S01]  /*1497c0*/  @P6 STG.E.U8 desc[UR4][R56.64], R18 ;  /* 0x0000001238006986 */ /* 0x0001e2000c101104 */
[----:B------:R-:W-:-:S02]  /*1497d0*/  LOP3.LUT P6, RZ, R16, 0x40000, RZ, 0xc0, !PT ;  /* 0x0004000010ff7812 */ /* 0x000fc400078cc0ff */
[----:B0-----:R-:W-:Y:S01]  /*1497e0*/  PRMT R18, R4, 0x7771, RZ ;  /* 0x0000777104127816 */ /* 0x001fe200000000ff */
[----:B------:R-:W3:Y:S10]  /*1497f0*/  LDL.LU.64 R56, [R1+0x41e0] ;  /* 0x0041e00001387983 */ /* 0x000ef40000300a00 */
[----:B------:R0:W-:Y:S04]  /*149800*/  @P6 STG.E.U8 desc[UR4][R58.64], R18 ;  /* 0x000000123a006986 */ /* 0x0001e8000c101104 */
[----:B0-----:R-:W3:Y:S01]  /*149810*/  LDL.LU.64 R58, [R1+0x41e8] ;  /* 0x0041e800013a7983 */ /* 0x001ee20000300a00 */
[----:B------:R-:W-:-:S02]  /*149820*/  LOP3.LUT P6, RZ, R16, 0x20000, RZ, 0xc0, !PT ;  /* 0x0002000010ff7812 */ /* 0x000fc400078cc0ff */
[----:B------:R-:W-:Y:S02]  /*149830*/  PRMT R18, R4, 0x7772, RZ ;  /* 0x0000777204127816 */ /* 0x000fe400000000ff */
[C---:B------:R-:W-:Y:S02]  /*149840*/  LOP3.LUT P5, RZ, R54.reuse, 0x4, RZ, 0xc0, !PT ;  /* 0x0000000436ff7812 */ /* 0x040fe400078ac0ff */
[C---:B------:R-:W-:Y:S02]  /*149850*/  LOP3.LUT P4, RZ, R54.reuse, 0x8, RZ, 0xc0, !PT ;  /* 0x0000000836ff7812 */ /* 0x040fe4000788c0ff */
[C---:B------:R-:W-:Y:S02]  /*149860*/  LOP3.LUT P3, RZ, R54.reuse, 0x10, RZ, 0xc0, !PT ;  /* 0x0000001036ff7812 */ /* 0x040fe4000786c0ff */
[C---:B------:R-:W-:Y:S02]  /*149870*/  LOP3.LUT P2, RZ, R54.reuse, 0x20, RZ, 0xc0, !PT ;  /* 0x0000002036ff7812 */ /* 0x040fe4000784c0ff */
[----:B------:R-:W-:Y:S01]  /*149880*/  LOP3.LUT P1, RZ, R54, 0x40, RZ, 0xc0, !PT ;  /* 0x0000004036ff7812 */ /* 0x000fe2000782c0ff */
[----:B--2---:R0:W-:Y:S04]  /*149890*/  @P6 STG.E.U8 desc[UR4][R34.64], R18 ;  /* 0x0000001222006986 */ /* 0x0041e8000c101104 */
[----:B0-----:R-:W2:Y:S01]  /*1498a0*/  LDL.LU.64 R34, [R1+0x41f0] ;  /* 0x0041f00001227983 */ /* 0x001ea20000300a00 */
[----:B------:R-:W-:-:S02]  /*1498b0*/  LOP3.LUT P6, RZ, R16, 0x10000, RZ, 0xc0, !PT ;  /* 0x0001000010ff7812 */ /* 0x000fc400078cc0ff */
        /* <DEDUP_REMOVED lines=28> */
[----:B------:R-:W-:-:S03]  /*149a80*/  LOP3.LUT P0, RZ, R54, 0x80, RZ, 0xc0, !PT ;  /* 0x0000008036ff7812 */ /* 0x000fc6000780c0ff */
[----:B------:R-:W4:Y:S01]  /*149a90*/  LDL.LU.64 R48, [R1+0x4200] ;  /* 0x0042000001307983 */ /* 0x000f220000300a00 */
[----:B------:R-:W-:-:S03]  /*149aa0*/  PRMT R18, R10, 0x7772, RZ ;  /* 0x000077720a127816 */ /* 0x000fc600000000ff */
[----:B------:R-:W4:Y:S06]  /*149ab0*/  LDL.LU.64 R40, [R1+0x4208] ;  /* 0x0042080001287983 */ /* 0x000f2c0000300a00 */
[----:B--2---:R0:W-:Y:S04]  /*149ac0*/  @P0 STG.E.U8 desc[UR4][R34.64], R18 ;  /* 0x0000001222000986 */ /* 0x0041e8000c101104 */
[----:B0-----:R-:W2:Y:S04]  /*149ad0*/  LDL.LU.64 R34, [R1+0x4210] ;  /* 0x0042100001227983 */ /* 0x001ea80000300a00 */
[----:B------:R-:W2:Y:S01]  /*149ae0*/  LDL.LU.64 R38, [R1+0x4218] ;  /* 0x0042180001267983 */ /* 0x000ea20000300a00 */
[----:B------:R-:W-:-:S03]  /*149af0*/  LOP3.LUT P3, RZ, R54, 0x100, RZ, 0xc0, !PT ;  /* 0x0000010036ff7812 */ /* 0x000fc6000786c0ff */
[----:B------:R-:W2:Y:S01]  /*149b00*/  LDL.LU.64 R56, [R1+0x4220] ;  /* 0x0042200001387983 */ /* 0x000ea20000300a00 */
[----:B------:R-:W-:Y:S02]  /*149b10*/  PRMT R18, R10, 0x7773, RZ ;  /* 0x000077730a127816 */ /* 0x000fe400000000ff */
[C---:B------:R-:W-:Y:S02]  /*149b20*/  LOP3.LUT P2, RZ, R54.reuse, 0x200, RZ, 0xc0, !PT ;  /* 0x0000020036ff7812 */ /* 0x040fe4000784c0ff */
[C---:B------:R-:W-:Y:S02]  /*149b30*/  LOP3.LUT P1, RZ, R54.reuse, 0x400, RZ, 0xc0, !PT ;  /* 0x0000040036ff7812 */ /* 0x040fe4000782c0ff */
[C---:B------:R-:W-:Y:S02]  /*149b40*/  LOP3.LUT P0, RZ, R54.reuse, 0x800, RZ, 0xc0, !PT ;  /* 0x0000080036ff7812 */ /* 0x040fe4000780c0ff */
[----:B------:R-:W-:Y:S02]  /*149b50*/  LOP3.LUT P6, RZ, R54, 0x100000, RZ, 0xc0, !PT ;  /* 0x0010000036ff7812 */ /* 0x000fe400078cc0ff */
[----:B------:R-:W-:Y:S01]  /*149b60*/  LOP3.LUT R16, R16, 0xfffffff7, RZ, 0xc0, !PT ;  /* 0xfffffff710107812 */ /* 0x000fe200078ec0ff */
[----:B---3--:R0:W-:Y:S04]  /*149b70*/  @P3 STG.E.U8 desc[UR4][R58.64], R18 ;  /* 0x000000123a003986 */ /* 0x0081e8000c101104 */
[----:B0-----:R-:W3:Y:S04]  /*149b80*/  LDL.LU.64 R58, [R1+0x4228] ;  /* 0x00422800013a7983 */ /* 0x001ee80000300a00 */
[----:B------:R-:W3:Y:S04]  /*149b90*/  LDL.LU.64 R46, [R1+0x4230] ;  /* 0x00423000012e7983 */ /* 0x000ee80000300a00 */
[----:B------:R-:W3:Y:S04]  /*149ba0*/  LDL.LU.64 R22, [R1+0x4238] ;  /* 0x0042380001167983 */ /* 0x000ee80000300a00 */
[----:B------:R-:W3:Y:S04]  /*149bb0*/  LDL.LU.64 R20, [R1+0x4240] ;  /* 0x0042400001147983 */ /* 0x000ee80000300a00 */
[----:B------:R-:W3:Y:S01]  /*149bc0*/  LDL.LU.64 R44, [R1+0x4248] ;  /* 0x00424800012c7983 */ /* 0x000ee20000300a00 */
[----:B------:R-:W-:-:S03]  /*149bd0*/  PRMT R18, R6, 0x7770, RZ ;  /* 0x0000777006127816 */ /* 0x000fc600000000ff */
[----:B------:R-:W3:Y:S04]  /*149be0*/  LDL.LU.64 R60, [R1+0x4250] ;  /* 0x00425000013c7983 */ /* 0x000ee80000300a00 */
[----:B----4-:R0:W-:Y:S02]  /*149bf0*/  @P2 STG.E.U8 desc[UR4][R48.64], R18 ;  /* 0x0000001230002986 */ /* 0x0101e4000c101104 */
[----:B0-----:R-:W-:-:S05]  /*149c00*/  PRMT R18, R6, 0x7771, RZ ;  /* 0x0000777106127816 */ /* 0x001fca00000000ff */
[----:B------:R0:W-:Y:S02]  /*149c10*/  @P1 STG.E.U8 desc[UR4][R40.64], R18 ;  /* 0x0000001228001986 */ /* 0x0001e4000c101104 */
[----:B0-----:R-:W-:-:S05]  /*149c20*/  PRMT R18, R6, 0x7772, RZ ;  /* 0x0000777206127816 */ /* 0x001fca00000000ff */
[----:B--2---:R0:W-:Y:S04]  /*149c30*/  @P0 STG.E.U8 desc[UR4][R34.64], R18 ;  /* 0x0000001222000986 */ /* 0x0041e8000c101104 */
[----:B0-----:R-:W2:Y:S04]  /*149c40*/  LDL.LU R34, [R1+0x400] ;  /* 0x0004000001227983 */ /* 0x001ea80000300800 */
[----:B------:R-:W4:Y:S01]  /*149c50*/  LDL.LU.64 R42, [R1+0x4258] ;  /* 0x00425800012a7983 */ /* 0x000f220000300a00 */
[----:B------:R-:W-:Y:S02]  /*149c60*/  @P6 LOP3.LUT R16, R16, 0x8, RZ, 0xfc, !PT ;  /* 0x0000000810106812 */ /* 0x000fe400078efcff */
[----:B------:R-:W-:Y:S01]  /*149c70*/  LOP3.LUT P6, RZ, R54, 0x80000, RZ, 0xc0, !PT ;  /* 0x0008000036ff7812 */ /* 0x000fe200078cc0ff */
[----:B------:R-:W2:Y:S01]  /*149c80*/  LDL.LU.64 R50, [R1+0x4260] ;  /* 0x0042600001327983 */ /* 0x000ea20000300a00 */
[----:B------:R-:W-:-:S02]  /*149c90*/  LOP3.LUT R16, R16, 0xffffffef, RZ, 0xc0, !PT ;  /* 0xffffffef10107812 */ /* 0x000fc400078ec0ff */
[----:B------:R-:W-:Y:S01]  /*149ca0*/  PRMT R18, R6, 0x7773, RZ ;  /* 0x0000777306127816 */ /* 0x000fe200000000ff */
[----:B------:R-:W2:Y:S04]  /*149cb0*/  LDL.LU.64 R48, [R1+0x4268] ;  /* 0x0042680001307983 */ /* 0x000ea80000300a00 */
[----:B------:R-:W2:Y:S04]  /*149cc0*/  LDL.LU.64 R40, [R1+0x4270] ;  /* 0x0042700001287983 */ /* 0x000ea80000300a00 */
        /* <DEDUP_REMOVED lines=19> */
[----:B------:R-:W-:-:S13]  /*149e00*/  LOP3.LUT P6, RZ, R54, 0x1000, RZ, 0xc0, !PT ;  /* 0x0000100036ff7812 */ /* 0x000fda00078cc0ff */
[----:B------:R0:W-:Y:S01]  /*149e10*/  @P6 STG.E.U8 desc[UR4][R38.64], R18 ;  /* 0x0000001226006986 */ /* 0x0001e2000c101104 */
[C---:B------:R-:W-:Y:S02]  /*149e20*/  LOP3.LUT P6, RZ, R16.reuse, 0x400, RZ, 0xc0, !PT ;  /* 0x0000040010ff7812 */ /* 0x040fe400078cc0ff */
[----:B0-----:R-:W-:Y:S01]  /*149e30*/  PRMT R18, R11, 0x7770, RZ ;  /* 0x000077700b127816 */ /* 0x001fe200000000ff */
[----:B------:R-:W2:Y:S10]  /*149e40*/  LDL.LU.64 R38, [R1+0x4278] ;  /* 0x0042780001267983 */ /* 0x000eb40000300a00 */
[----:B------:R0:W-:Y:S01]  /*149e50*/  @P6 STG.E.U8 desc[UR4][R56.64], R18 ;  /* 0x0000001238006986 */ /* 0x0001e2000c101104 */
[----:B------:R-:W-:-:S02]  /*149e60*/  LOP3.LUT P6, RZ, R16, 0x200, RZ, 0xc0, !PT ;  /* 0x0000020010ff7812 */ /* 0x000fc400078cc0ff */
[----:B0-----:R-:W-:Y:S01]  /*149e70*/  PRMT R18, R11, 0x7771, RZ ;  /* 0x000077710b127816 */ /* 0x001fe200000000ff */
[----:B------:R-:W2:Y:S04]  /*149e80*/  LDL.LU.64 R56, [R1+0x4280] ;  /* 0x0042800001387983 */ /* 0x000ea80000300a00 */
[----:B------:R-:W2:Y:S06]  /*149e90*/  LDL.LU R55, [R1+0x3f0] ;  /* 0x0003f00001377983 */ /* 0x000eac0000300800 */
[----:B---3--:R0:W-:Y:S04]  /*149ea0*/  @P6 STG.E.U8 desc[UR4][R58.64], R18 ;  /* 0x000000123a006986 */ /* 0x0081e8000c101104 */
[----:B0-----:R-:W3:Y:S04]  /*149eb0*/  LDL.LU.64 R58, [R1+0x4288] ;  /* 0x00428800013a7983 */ /* 0x001ee80000300a00 */
[----:B------:R-:W3:Y:S01]  /*149ec0*/  LDL.LU R35, [R1+0x334] ;  /* 0x0003340001237983 */ /* 0x000ee20000300800 */
        /* <DEDUP_REMOVED lines=17> */
[----:B----4-:R0:W-:Y:S04]  /*149fe0*/  @P6 STG.E.U8 desc[UR4][R42.64], R18 ;  /* 0x000000122a006986 */ /* 0x0101e8000c101104 */
[----:B0-----:R-:W4:Y:S01]  /*149ff0*/  LDL.LU.64 R42, [R1+0x4290] ;  /* 0x00429000012a7983 */ /* 0x001f220000300a00 */
[C---:B------:R-:W-:Y:S02]  /*14a000*/  LOP3.LUT P5, RZ, R54.reuse, 0x200000, RZ, 0xc0, !PT ;  /* 0x0020000036ff7812 */ /* 0x040fe400078ac0ff */
[----:B------:R-:W-:Y:S02]  /*14a010*/  LOP3.LUT P4, RZ, R54, 0x400000, RZ, 0xc0, !PT ;  /* 0x0040000036ff7812 */ /* 0x000fe4000788c0ff */
[----:B--2---:R-:W-:Y:S02]  /*14a020*/  PRMT R18, R34, 0x7770, RZ ;  /* 0x0000777022127816 */ /* 0x004fe400000000ff */
[----:B------:R-:W-:-:S02]  /*14a030*/  LOP3.LUT R4, R4, 0xf7ffffff, RZ, 0xc0, !PT ;  /* 0xf7ffffff04047812 */ /* 0x000fc400078ec0ff */
[----:B------:R-:W-:-:S05]  /*14a040*/  LOP3.LUT P3, RZ, R54, 0x800000, RZ, 0xc0, !PT ;  /* 0x0080000036ff7812 */ /* 0x000fca000786c0ff */
[----:B------:R0:W-:Y:S01]  /*14a050*/  @P5 STG.E.U8 desc[UR4][R50.64], R18 ;  /* 0x0000001232005986 */ /* 0x0001e2000c101104 */
[----:B------:R-:W-:Y:S02]  /*14a060*/  LOP3.LUT P2, RZ, R54, 0x1000000, RZ, 0xc0, !PT ;  /* 0x0100000036ff7812 */ /* 0x000fe4000784c0ff */
[----:B0-----:R-:W-:Y:S01]  /*14a070*/  PRMT R18, R34, 0x7771, RZ ;  /* 0x0000777122127816 */ /* 0x001fe200000000ff */
[----:B------:R-:W2:Y:S04]  /*14a080*/  LDL.LU.64 R50, [R1+0x4298] ;  /* 0x0042980001327983 */ /* 0x000ea80000300a00 */
[----:B------:R0:W-:Y:S01]  /*14a090*/  @P4 STG.E.U8 desc[UR4][R48.64], R18 ;  /* 0x0000001230004986 */ /* 0x0001e2000c101104 */
[----:B------:R-:W-:Y:S02]  /*14a0a0*/  LOP3.LUT P1, RZ, R54, 0x2000000, RZ, 0xc0, !PT ;  /* 0x0200000036ff7812 */ /* 0x000fe4000782c0ff */
[C---:B0-----:R-:W-:Y:S01]  /*14a0b0*/  PRMT R18, R34.reuse, 0x7772, RZ ;  /* 0x0000777222127816 */ /* 0x041fe200000000ff */
[----:B------:R-:W2:Y:S04]  /*14a0c0*/  LDL.LU.64 R48, [R1+0x42a0] ;  /* 0x0042a00001307983 */ /* 0x000ea80000300a00 */
[----:B------:R0:W-:Y:S02]  /*14a0d0*/  @P3 STG.E.U8 desc[UR4][R40.64], R18 ;  /* 0x0000001228003986 */ /* 0x0001e4000c101104 */
[----:B0-----:R-:W-:-:S02]  /*14a0e0*/  PRMT R18, R34, 0x7773, RZ ;  /* 0x0000777322127816 */ /* 0x001fc400000000ff */
[----:B------:R-:W2:Y:S01]  /*14a0f0*/  LDL.LU.64 R40, [R1+0x42a8] ;  /* 0x0042a80001287983 */ /* 0x000ea20000300a00 */
[----:B------:R-:W-:Y:S02]  /*14a100*/  LOP3.LUT R16, R16, 0xfffffffe, RZ, 0xc0, !PT ;  /* 0xfffffffe10107812 */ /* 0x000fe400078ec0ff */
[----:B------:R-:W-:Y:S01]  /*14a110*/  LOP3.LUT P0, RZ, R54, 0x4000000, RZ, 0xc0, !PT ;  /* 0x0400000036ff7812 */ /* 0x000fe2000780c0ff */
[----:B------:R0:W-:Y:S04]  /*14a120*/  @P2 STG.E.U8 desc[UR4][R38.64], R18 ;  /* 0x0000001226002986 */ /* 0x0001e8000c101104 */
[----:B0-----:R-:W2:Y:S01]  /*14a130*/  LDL.LU.64 R38, [R1+0x42b0] ;  /* 0x0042b00001267983 */ /* 0x001ea20000300a00 */
[----:B------:R-:W-:Y:S02]  /*14a140*/  PRMT R18, R55, 0x7770, RZ ;  /* 0x0000777037127816 */ /* 0x000fe400000000ff */
[----:B---3--:R-:W-:-:S13]  /*14a150*/  LOP3.LUT P6, RZ, R35, 0x80, RZ, 0xc0, !PT ;  /* 0x0000008023ff7812 */ /* 0x008fda00078cc0ff */
[----:B------:R-:W-:Y:S02]  /*14a160*/  @P6 LOP3.LUT R4, R4, 0x8000000, RZ, 0xfc, !PT ;  /* 0x0800000004046812 */ /* 0x000fe400078efcff */
[----:B------:R-:W-:Y:S02]  /*14a170*/  LOP3.LUT P6, RZ, R35, 0x40, RZ, 0xc0, !PT ;  /* 0x0000004023ff7812 */ /* 0x000fe400078cc0ff */
[----:B------:R-:W-:-:S11]  /*14a180*/  LOP3.LUT R4, R4, 0xefffffff, RZ, 0xc0, !PT ;  /* 0xefffffff04047812 */ /* 0x000fd600078ec0ff */
[----:B------:R-:W-:Y:S02]  /*14a190*/  @P6 LOP3.LUT R4, R4, 0x10000000, RZ, 0xfc, !PT ;  /* 0x1000000004046812 */ /* 0x000fe400078efcff */
[----:B------:R-:W-:Y:S01]  /*14a1a0*/  LOP3.LUT P6, RZ, R35, 0x20, RZ, 0xc0, !PT ;  /* 0x0000002023ff7812 */ /* 0x000fe200078cc0ff */
[----:B------:R0:W-:Y:S01]  /*14a1b0*/  @P1 STG.E.U8 desc[UR4][R56.64], R18 ;  /* 0x0000001238001986 */ /* 0x0001e2000c101104 */
[----:B------:R-:W-:-:S03]  /*14a1c0*/  LOP3.LUT R4, R4, 0xdfffffff, RZ, 0xc0, !PT ;  /* 0xdfffffff04047812 */ /* 0x000fc600078ec0ff */
[----:B0-----:R-:W3:Y:S08]  /*14a1d0*/  LDL.LU R57, [R1+0x404] ;  /* 0x0004040001397983 */ /* 0x001ef00000300800 */
        /* <DEDUP_REMOVED lines=8> */
[----:B------:R-:W-:-:S11]  /*14a260*/  PRMT R18, R55, 0x7771, RZ ;  /* 0x0000777137127816 */ /* 0x000fd600000000ff */
[----:B------:R-:W-:Y:S02]  /*14a270*/  @P6 LOP3.LUT R16, R16, 0x1, RZ, 0xfc, !PT ;  /* 0x0000000110106812 */ /* 0x000fe400078efcff */
[----:B------:R-:W-:Y:S02]  /*14a280*/  LOP3.LUT P6, RZ, R35, 0x2, RZ, 0xc0, !PT ;  /* 0x0000000223ff7812 */ /* 0x000fe400078cc0ff */
[----:B------:R-:W-:Y:S01]  /*14a290*/  LOP3.LUT R16, R16, 0xfffffffd, RZ, 0xc0, !PT ;  /* 0xfffffffd10107812 */ /* 0x000fe200078ec0ff */
[----:B------:R0:W-:Y:S01]  /*14a2a0*/  @P0 STG.E.U8 desc[UR4][R58.64], R18 ;  /* 0x000000123a000986 */ /* 0x0001e2000c101104 */
[----:B------:R-:W-:-:S09]  /*14a2b0*/  LOP3.LUT P3, RZ, R54, 0x8000000, RZ, 0xc0, !PT ;  /* 0x0800000036ff7812 */ /* 0x000fd2000786c0ff */
[----:B------:R-:W-:Y:S02]  /*14a2c0*/  @P6 LOP3.LUT R16, R16, 0x2, RZ, 0xfc, !PT ;  /* 0x0000000210106812 */ /* 0x000fe400078efcff */
[----:B------:R-:W-:Y:S01]  /*14a2d0*/  LOP3.LUT P6, RZ, R35, 0x1, RZ, 0xc0, !PT ;  /* 0x0000000123ff7812 */ /* 0x000fe200078cc0ff */
[----:B0-----:R-:W3:Y:S01]  /*14a2e0*/  LDL.LU.64 R58, [R1+0x42b8] ;  /* 0x0042b800013a7983 */ /* 0x001ee20000300a00 */
[----:B------:R-:W-:Y:S02]  /*14a2f0*/  PRMT R18, R55, 0x7772, RZ ;  /* 0x0000777237127816 */ /* 0x000fe400000000ff */
[----:B------:R-:W-:Y:S01]  /*14a300*/  LOP3.LUT R16, R16, 0xfffffffb, RZ, 0xc0, !PT ;  /* 0xfffffffb10107812 */ /* 0x000fe200078ec0ff */
[----:B------:R-:W3:Y:S01]  /*14a310*/  LDL.LU R52, [R1+0x3f4] ;  /* 0x0003f40001347983 */ /* 0x000ee20000300800 */
[C---:B------:R-:W-:Y:S02]  /*14a320*/  LOP3.LUT P2, RZ, R54.reuse, 0x10000000, RZ, 0xc0, !PT ;  /* 0x1000000036ff7812 */ /* 0x040fe4000784c0ff */
[C---:B------:R-:W-:Y:S01]  /*14a330*/  LOP3.LUT P1, RZ, R54.reuse, 0x20000000, RZ, 0xc0, !PT ;  /* 0x2000000036ff7812 */ /* 0x040fe2000782c0ff */
[----:B----4-:R0:W-:Y:S01]  /*14a340*/  @P3 STG.E.U8 desc[UR4][R42.64], R18 ;  /* 0x000000122a003986 */ /* 0x0101e2000c101104 */
[----:B------:R-:W-:-:S03]  /*14a350*/  LOP3.LUT P0, RZ, R54, 0x40000000, RZ, 0xc0, !PT ;  /* 0x4000000036ff7812 */ /* 0x000fc6000780c0ff */
[----:B------:R-:W-:Y:S02]  /*14a360*/  @P6 LOP3.LUT R16, R16, 0x4, RZ, 0xfc, !PT ;  /* 0x0000000410106812 */ /* 0x000fe400078efcff */
[----:B------:R-:W-:Y:S02]  /*14a370*/  LOP3.LUT P6, RZ, R54, 0x80000000, RZ, 0xc0, !PT ;  /* 0x8000000036ff7812 */ /* 0x000fe400078cc0ff */
[----:B0-----:R-:W-:Y:S02]  /*14a380*/  PRMT R18, R55, 0x7773, RZ ;  /* 0x0000777337127816 */ /* 0x001fe400000000ff */
[----:B------:R-:W4:Y:S04]  /*14a390*/  LDL.LU.64 R54, [R1+0x42c0] ;  /* 0x0042c00001367983 */ /* 0x000f280000300a00 */
[----:B------:R-:W4:Y:S04]  /*14a3a0*/  LDL.LU.64 R46, [R1+0x42c8] ;  /* 0x0042c800012e7983 */ /* 0x000f280000300a00 */
[----:B------:R-:W4:Y:S04]  /*14a3b0*/  LDL.LU.64 R22, [R1+0x42d0] ;  /* 0x0042d00001167983 */ /* 0x000f280000300a00 */
[----:B------:R-:W4:Y:S04]  /*14a3c0*/  LDL.LU.64 R20, [R1+0x42d8] ;  /* 0x0042d80001147983 */ /* 0x000f280000300a00 */
[----:B--2---:R3:W-:Y:S02]  /*14a3d0*/  @P2 STG.E.U8 desc[UR4][R50.64], R18 ;  /* 0x0000001232002986 */ /* 0x0047e4000c101104 */
[----:B---3--:R-:W-:-:S05]  /*14a3e0*/  PRMT R18, R57, 0x7770, RZ ;  /* 0x0000777039127816 */ /* 0x008fca00000000ff */
[----:B------:R0:W-:Y:S04]  /*14a3f0*/  @P1 STG.E.U8 desc[UR4][R48.64], R18 ;  /* 0x0000001230001986 */ /* 0x0001e8000c101104 */
[----:B0-----:R-:W2:Y:S04]  /*14a400*/  LDL.LU R49, [R1+0x408] ;  /* 0x0004080001317983 */ /* 0x001ea80000300800 */
[----:B------:R-:W3:Y:S04]  /*14a410*/  LDL.LU.64 R44, [R1+0x42e0] ;  /* 0x0042e000012c7983 */ /* 0x000ee80000300a00 */
[----:B------:R-:W3:Y:S01]  /*14a420*/  LDL.LU.64 R60, [R1+0x42e8] ;  /* 0x0042e800013c7983 */ /* 0x000ee20000300a00 */
[----:B------:R-:W-:-:S03]  /*14a430*/  PRMT R18, R57, 0x7771, RZ ;  /* 0x0000777139127816 */ /* 0x000fc600000000ff */
[----:B------:R-:W3:Y:S04]  /*14a440*/  LDL.LU R34, [R1+0x3f8] ;  /* 0x0003f80001227983 */ /* 0x000ee80000300800 */
[----:B------:R-:W3:Y:S04]  /*14a450*/  LDL.LU.64 R42, [R1+0x42f0] ;  /* 0x0042f000012a7983 */ /* 0x000ee80000300a00 */
[----:B------:R0:W-:Y:S04]  /*14a460*/  @P0 STG.E.U8 desc[UR4][R40.64], R18 ;  /* 0x0000001228000986 */ /* 0x0001e8000c101104 */
[----:B------:R-:W3:Y:S01]  /*14a470*/  LDL.LU.64 R50, [R1+0x42f8] ;  /* 0x0042f80001327983 */ /* 0x000ee20000300a00 */
[----:B0-----:R-:W-:-:S03]  /*14a480*/  PRMT R18, R57, 0x7772, RZ ;  /* 0x0000777239127816 */ /* 0x001fc600000000ff */
[----:B------:R-:W3:Y:S04]  /*14a490*/  LDL.LU.64 R40, [R1+0x4300] ;  /* 0x0043000001287983 */ /* 0x000ee80000300a00 */
[----:B------:R0:W-:Y:S01]  /*14a4a0*/  @P6 STG.E.U8 desc[UR4][R38.64], R18 ;  /* 0x0000001226006986 */ /* 0x0001e2000c101104 */
[C---:B------:R-:W-:Y:S02]  /*14a4b0*/  LOP3.LUT P6, RZ, R16.reuse, 0x4, RZ, 0xc0, !PT ;  /* 0x0000000410ff7812 */ /* 0x040fe400078cc0ff */
[----:B0-----:R-:W-:Y:S01]  /*14a4c0*/  PRMT R18, R57, 0x7773, RZ ;  /* 0x0000777339127816 */ /* 0x001fe200000000ff */
[----:B------:R-:W3:Y:S10]  /*14a4d0*/  LDL.LU.64 R38, [R1+0x4308] ;  /* 0x0043080001267983 */ /* 0x000ef40000300a00 */
[----:B------:R0:W-:Y:S01]  /*14a4e0*/  @P6 STG.E.U8 desc[UR4][R58.64], R18 ;  /* 0x000000123a006986 */ /* 0x0001e2000c101104 */
[----:B------:R-:W-:-:S03]  /*14a4f0*/  LOP3.LUT P6, RZ, R16, 0x2, RZ, 0xc0, !PT ;  /* 0x0000000210ff7812 */ /* 0x000fc600078cc0ff */
[----:B------:R-:W3:Y:S04]  /*14a500*/  LDL.LU.64 R56, [R1+0x4310] ;  /* 0x0043100001387983 */ /* 0x000ee80000300a00 */
[----:B0-----:R-:W3:Y:S01]  /*14a510*/  LDL.LU.64 R58, [R1+0x4318] ;  /* 0x00431800013a7983 */ /* 0x001ee20000300a00 */
[----:B------:R-:W-:-:S03]  /*14a520*/  PRMT R18, R52, 0x7770, RZ ;  /* 0x0000777034127816 */ /* 0x000fc600000000ff */
[----:B------:R-:W3:Y:S04]  /*14a530*/  LDL.LU R48, [R1+0x40c] ;  /* 0x00040c0001307983 */ /* 0x000ee80000300800 */
[----:B----4-:R0:W-:Y:S04]  /*14a540*/  @P6 STG.E.U8 desc[UR4][R54.64], R18 ;  /* 0x0000001236006986 */ /* 0x0101e8000c101104 */
        /* <DEDUP_REMOVED lines=16> */
[----:B------:R-:W-:Y:S02]  /*14a650*/  LOP3.LUT P0, RZ, R35, 0x2000, RZ, 0xc0, !PT ;  /* 0x0000200023ff7812 */ /* 0x000fe4000780c0ff */
[----:B--2---:R-:W-:-:S05]  /*14a660*/  PRMT R16, R49, 0x7770, RZ ;  /* 0x0000777031107816 */ /* 0x004fca00000000ff */
[----:B---3--:R0:W-:Y:S01]  /*14a670*/  @P6 STG.E.U8 desc[UR4][R44.64], R16 ;  /* 0x000000102c006986 */ /* 0x0081e2000c101104 */
        /* <DEDUP_REMOVED lines=55> */
[----:B------:R-:W-:Y:S02]  /*14a9f0*/  PRMT R16, R48, 0x7772, RZ ;  /* 0x0000777230107816 */ /* 0x000fe400000000ff */
[----:B------:R-:W-:-:S03]  /*14aa00*/  LOP3.LUT R4, R4, 0xfdffffff, RZ, 0xc0, !PT ;  /* 0xfdffffff04047812 */ /* 0x000fc600078ec0ff */
[----:B---3--:R0:W-:Y:S01]  /*14aa10*/  @P2 STG.E.U8 desc[UR4][R50.64], R16 ;  /* 0x0000001032002986 */ /* 0x0081e2000c101104 */
[----:B------:R-:W-:-:S05]  /*14aa20*/  LOP3.LUT P1, RZ, R35, 0x10000, RZ, 0xc0, !PT ;  /* 0x0001000023ff7812 */ /* 0x000fca000782c0ff */
[----:B------:R-:W-:Y:S02]  /*14aa30*/  @P6 LOP3.LUT R4, R4, 0x2000000, RZ, 0xfc, !PT ;  /* 0x0200000004046812 */ /* 0x000fe400078efcff */
[C---:B------:R-:W-:Y:S02]  /*14aa40*/  LOP3.LUT P6, RZ, R35.reuse, 0x80000, RZ, 0xc0, !PT ;  /* 0x0008000023ff7812 */ /* 0x040fe400078cc0ff */
[----:B0-----:R-:W-:Y:S02]  /*14aa50*/  PRMT R16, R48, 0x7773, RZ ;  /* 0x0000777330107816 */ /* 0x001fe400000000ff */
[----:B------:R-:W3:Y:S01]  /*14aa60*/  LDL.LU R48, [R1+0x3d0] ;  /* 0x0003d00001307983 */ /* 0x000ee20000300800 */
[----:B------:R-:W-:-:S03]  /*14aa70*/  LOP3.LUT P0, RZ, R35, 0x20000, RZ, 0xc0, !PT ;  /* 0x0002000023ff7812 */ /* 0x000fc6000780c0ff */
[----:B------:R-:W3:Y:S01]  /*14aa80*/  LDL.LU.64 R60, [R1+0x4380] ;  /* 0x00438000013c7983 */ /* 0x000ee20000300a00 */
[----:B------:R-:W-:-:S03]  /*14aa90*/  LOP3.LUT R4, R4, 0xfbffffff, RZ, 0xc0, !PT ;  /* 0xfbffffff04047812 */ /* 0x000fc600078ec0ff */
[----:B----4-:R0:W-:Y:S01]  /*14aaa0*/  @P1 STG.E.U8 desc[UR4][R40.64], R16 ;  /* 0x0000001028001986 */ /* 0x0101e2000c101104 */
[----:B------:R-:W-:Y:S02]  /*14aab0*/  @P6 LOP3.LUT R4, R4, 0x4000000, RZ, 0xfc, !PT ;  /* 0x0400000004046812 */ /* 0x000fe400078efcff */
[C---:B------:R-:W-:Y:S01]  /*14aac0*/  LOP3.LUT P6, RZ, R35.reuse, 0x40000, RZ, 0xc0, !PT ;  /* 0x0004000023ff7812 */ /* 0x040fe200078cc0ff */
[----:B------:R-:W4:Y:S01]  /*14aad0*/  LDL.LU.64 R42, [R1+0x4388] ;  /* 0x00438800012a7983 */ /* 0x000f220000300a00 */
[----:B0-----:R-:W-:Y:S02]  /*14aae0*/  PRMT R16, R52, 0x7770, RZ ;  /* 0x0000777034107816 */ /* 0x001fe400000000ff */
[----:B------:R-:W-:-:S03]  /*14aaf0*/  LOP3.LUT P5, RZ, R35, 0x8000000, RZ, 0xc0, !PT ;  /* 0x0800000023ff7812 */ /* 0x000fc600078ac0ff */
[----:B------:R0:W-:Y:S01]  /*14ab00*/  @P0 STG.E.U8 desc[UR4][R38.64], R16 ;  /* 0x0000001026000986 */ /* 0x0001e2000c101104 */
[C---:B------:R-:W-:Y:S02]  /*14ab10*/  LOP3.LUT P4, RZ, R35.reuse, 0x10000000, RZ, 0xc0, !PT ;  /* 0x1000000023ff7812 */ /* 0x040fe4000788c0ff */
[C---:B------:R-:W-:Y:S02]  /*14ab20*/  LOP3.LUT P3, RZ, R35.reuse, 0x20000000, RZ, 0xc0, !PT ;  /* 0x2000000023ff7812 */ /* 0x040fe4000786c0ff */
[C---:B------:R-:W-:Y:S02]  /*14ab30*/  LOP3.LUT P2, RZ, R35.reuse, 0x40000000, RZ, 0xc0, !PT ;  /* 0x4000000023ff7812 */ /* 0x040fe4000784c0ff */
[----:B------:R-:W-:Y:S02]  /*14ab40*/  LOP3.LUT P1, RZ, R35, 0x80000000, RZ, 0xc0, !PT ;  /* 0x8000000023ff7812 */ /* 0x000fe4000782c0ff */
[----:B------:R-:W3:Y:S01]  /*14ab50*/  LDL.LU R35, [R1+0x3e4] ;  /* 0x0003e40001237983 */ /* 0x000ee20000300800 */
[----:B0-----:R-:W-:-:S03]  /*14ab60*/  PRMT R16, R52, 0x7771, RZ ;  /* 0x0000777134107816 */ /* 0x001fc600000000ff */
[----:B------:R-:W4:Y:S04]  /*14ab70*/  LDL.LU.64 R50, [R1+0x4390] ;  /* 0x0043900001327983 */ /* 0x000f280000300a00 */
        /* <DEDUP_REMOVED lines=28> */
[----:B0-----:R-:W-:-:S11]  /*14ad40*/  PRMT R16, R48, 0x7771, RZ ;  /* 0x0000777130107816 */ /* 0x001fd600000000ff */
        /* <DEDUP_REMOVED lines=51> */
[----:B------:R-:W-:Y:S01]  /*14b080*/  @P6 LOP3.LUT R4, R4, 0x10000, RZ, 0xfc, !PT ;  /* 0x0001000004046812 */ /* 0x000fe200078efcff */
[----:B------:R-:W2:Y:S01]  /*14b090*/  LDL.LU R56, [R1+0x3ec] ;  /* 0x0003ec0001387983 */ /* 0x000ea20000300800 */
[----:B------:R-:W-:-:S02]  /*14b0a0*/  LOP3.LUT P6, RZ, R34, 0x80, RZ, 0xc0, !PT ;  /* 0x0000008022ff7812 */ /* 0x000fc400078cc0ff */
[----:B------:R-:W-:Y:S01]  /*14b0b0*/  LOP3.LUT R4, R4, 0xfffdffff, RZ, 0xc0, !PT ;  /* 0xfffdffff04047812 */ /* 0x000fe200078ec0ff */
[----:B------:R-:W2:Y:S01]  /*14b0c0*/  LDL.LU.64 R42, [R1+0x4420] ;  /* 0x00442000012a7983 */ /* 0x000ea20000300a00 */
[----:B------:R-:W-:-:S09]  /*14b0d0*/  PRMT R16, R35, 0x7771, RZ ;  /* 0x0000777123107816 */ /* 0x000fd200000000ff */
[----:B------:R-:W-:Y:S02]  /*14b0e0*/  @P6 LOP3.LUT R4, R4, 0x20000, RZ, 0xfc, !PT ;  /* 0x0002000004046812 */ /* 0x000fe400078efcff */
[C---:B------:R-:W-:Y:S01]  /*14b0f0*/  LOP3.LUT P6, RZ, R34.reuse, 0x40, RZ, 0xc0, !PT ;  /* 0x0000004022ff7812 */ /* 0x040fe200078cc0ff */
[----:B---3--:R0:W-:Y:S01]  /*14b100*/  @P2 STG.E.U8 desc[UR4][R50.64], R16 ;  /* 0x0000001032002986 */ /* 0x0081e2000c101104 */
[----:B------:R-:W-:Y:S02]  /*14b110*/  LOP3.LUT P0, RZ, R34, 0x10, RZ, 0xc0, !PT ;  /* 0x0000001022ff7812 */ /* 0x000fe4000780c0ff */
[----:B------:R-:W-:Y:S02]  /*14b120*/  LOP3.LUT R4, R4, 0xfffbffff, RZ, 0xc0, !PT ;  /* 0xfffbffff04047812 */ /* 0x000fe400078ec0ff */
[----:B0-----:R-:W-:Y:S01]  /*14b130*/  PRMT R16, R35, 0x7772, RZ ;  /* 0x0000777223107816 */ /* 0x001fe200000000ff */
[----:B------:R-:W3:Y:S06]  /*14b140*/  LDL.LU.64 R50, [R1+0x4428] ;  /* 0x0044280001327983 */ /* 0x000eec0000300a00 */
[----:B------:R-:W-:-:S02]  /*14b150*/  @P6 LOP3.LUT R4, R4, 0x40000, RZ, 0xfc, !PT ;  /* 0x0004000004046812 */ /* 0x000fc400078efcff */
[----:B------:R-:W-:Y:S01]  /*14b160*/  LOP3.LUT P6, RZ, R34, 0x20, RZ, 0xc0, !PT ;  /* 0x0000002022ff7812 */ /* 0x000fe200078cc0ff */
[----:B----4-:R0:W-:Y:S02]  /*14b170*/  @P1 STG.E.U8 desc[UR4][R48.64], R16 ;  /* 0x0000001030001986 */ /* 0x0101e4000c101104 */
[----:B0-----:R-:W-:Y:S02]  /*14b180*/  PRMT R16, R35, 0x7773, RZ ;  /* 0x0000777323107816 */ /* 0x001fe400000000ff */
[----:B------:R-:W4:Y:S04]  /*14b190*/  LDL.LU.64 R48, [R1+0x4430] ;  /* 0x0044300001307983 */ /* 0x000f280000300a00 */
[----:B------:R0:W-:Y:S04]  /*14b1a0*/  @P0 STG.E.U8 desc[UR4][R40.64], R16 ;  /* 0x0000001028000986 */ /* 0x0001e8000c101104 */
[----:B------:R-:W3:Y:S01]  /*14b1b0*/  LDL.LU R35, [R1+0x3dc] ;  /* 0x0003dc0001237983 */ /* 0x000ee20000300800 */
        /* <DEDUP_REMOVED lines=8> */
[----:B0-----:R-:W3:Y:S01]  /*14b240*/  LDL.LU.64 R58, [R1+0x4448] ;  /* 0x00444800013a7983 */ /* 0x001ee20000300a00 */
        /* <DEDUP_REMOVED lines=26> */
[----:B---3--:R0:W-:Y:S01]  /*14b3f0*/  @P5 STG.E.U8 desc[UR4][R50.64], R16 ;  /* 0x0000001032005986 */ /* 0x0081e2000c101104 */
        /* <DEDUP_REMOVED lines=123> */
[----:B------:R-:W4:Y:S01]  /*14bbb0*/  LDL.LU R38, [R1+0x448] ;  /* 0x0004480001267983 */ /* 0x000f220000300800 */
[----:B------:R-:W-:-:S03]  /*14bbc0*/  LOP3.LUT P3, RZ, R57, 0x80, RZ, 0xc0, !PT ;  /* 0x0000008039ff7812 */ /* 0x000fc6000786c0ff */
[----:B------:R-:W4:Y:S01]  /*14bbd0*/  LDL.LU.64 R58, [R1+0x4518] ;  /* 0x00451800013a7983 */ /* 0x000f220000300a00 */
[----:B------:R-:W-:-:S03]  /*14bbe0*/  PRMT R16, R56, 0x7772, RZ ;  /* 0x0000777238107816 */ /* 0x000fc600000000ff */
[----:B------:R-:W4:Y:S01]  /*14bbf0*/  LDL.LU R46, [R1+0x45c] ;  /* 0x00045c00012e7983 */ /* 0x000f220000300800 */
        /* <DEDUP_REMOVED lines=17> */
[----:B---3--:R0:W-:Y:S04]  /*14bd10*/  @P2 STG.E.U8 desc[UR4][R34.64], R16 ;  /* 0x0000001022002986 */ /* 0x0081e8000c101104 */
[----:B0-----:R-:W3:Y:S01]  /*14bd20*/  LDL.LU.64 R34, [R1+0x4528] ;  /* 0x0045280001227983 */ /* 0x001ee20000300a00 */
[----:B------:R-:W-:-:S03]  /*14bd30*/  LOP3.LUT R5, R5, 0x7fffffff, RZ, 0xc0, !PT ;  /* 0x7fffffff05057812 */ /* 0x000fc600078ec0ff */
[----:B------:R-:W3:Y:S01]  /*14bd40*/  LDL.LU.64 R18, [R1+0x4530] ;  /* 0x0045300001127983 */ /* 0x000ee20000300a00 */
[----:B------:R-:W-:Y:S02]  /*14bd50*/  @P6 LOP3.LUT R5, R5, 0x80000000, RZ, 0xfc, !PT ;  /* 0x8000000005056812 */ /* 0x000fe400078efcff */
[----:B------:R-:W-:Y:S01]  /*14bd60*/  LOP3.LUT P6, RZ, R57, 0x4000, RZ, 0xc0, !PT ;  /* 0x0000400039ff7812 */ /* 0x000fe200078cc0ff */
[----:B------:R-:W3:Y:S01]  /*14bd70*/  LDL.LU.64 R22, [R1+0x4538] ;  /* 0x0045380001167983 */ /* 0x000ee20000300a00 */
[----:B------:R-:W-:-:S03]  /*14bd80*/  LOP3.LUT R4, R4, 0xfffffffe, RZ, 0xc0, !PT ;  /* 0xfffffffe04047812 */ /* 0x000fc600078ec0ff */
[----:B------:R-:W3:Y:S04]  /*14bd90*/  LDL.LU R52, [R1+0x44c] ;  /* 0x00044c0001347983 */ /* 0x000ee80000300800 */
[----:B------:R-:W3:Y:S04]  /*14bda0*/  LDL.LU.64 R20, [R1+0x4540] ;  /* 0x0045400001147983 */ /* 0x000ee80000300a00 */
[----:B------:R-:W-:Y:S01]  /*14bdb0*/  @P6 LOP3.LUT R4, R4, 0x1, RZ, 0xfc, !PT ;  /* 0x0000000104046812 */ /* 0x000fe200078efcff */
[----:B------:R-:W3:Y:S01]  /*14bdc0*/  LDL.LU.64 R44, [R1+0x4548] ;  /* 0x00454800012c7983 */ /* 0x000ee20000300a00 */
[----:B------:R-:W-:-:S02]  /*14bdd0*/  LOP3.LUT P6, RZ, R57, 0x2000, RZ, 0xc0, !PT ;  /* 0x0000200039ff7812 */ /* 0x000fc400078cc0ff */
[----:B------:R-:W-:Y:S01]  /*14bde0*/  LOP3.LUT R4, R4, 0xfffffffd, RZ, 0xc0, !PT ;  /* 0xfffffffd04047812 */ /* 0x000fe200078ec0ff */
[----:B------:R-:W3:Y:S01]  /*14bdf0*/  LDL.LU.64 R60, [R1+0x4550] ;  /* 0x00455000013c7983 */ /* 0x000ee20000300a00 */
[C---:B------:R-:W-:Y:S02]  /*14be00*/  LOP3.LUT P1, RZ, R57.reuse, 0x200, RZ, 0xc0, !PT ;  /* 0x0000020039ff7812 */ /* 0x040fe4000782c0ff */
[----:B------:R-:W-:Y:S01]  /*14be10*/  LOP3.LUT P0, RZ, R57, 0x400, RZ, 0xc0, !PT ;  /* 0x0000040039ff7812 */ /* 0x000fe2000780c0ff */
[----:B------:R-:W3:Y:S01]  /*14be20*/  LDL.LU.64 R42, [R1+0x4558] ;  /* 0x00455800012a7983 */ /* 0x000ee20000300a00 */
[----:B----4-:R-:W-:-:S03]  /*14be30*/  PRMT R16, R38, 0x7770, RZ ;  /* 0x0000777026107816 */ /* 0x010fc600000000ff */
[----:B------:R-:W4:Y:S02]  /*14be40*/  LDL.LU R56, [R1+0x430] ;  /* 0x0004300001387983 */ /* 0x000f240000300800 */
[----:B------:R-:W-:Y:S02]  /*14be50*/  @P6 LOP3.LUT R4, R4, 0x2, RZ, 0xfc, !PT ;  /* 0x0000000204046812 */ /* 0x000fe400078efcff */
[----:B------:R-:W-:Y:S02]  /*14be60*/  LOP3.LUT P6, RZ, R57, 0x1000, RZ, 0xc0, !PT ;  /* 0x0000100039ff7812 */ /* 0x000fe400078cc0ff */
[----:B------:R-:W-:Y:S01]  /*14be70*/  LOP3.LUT R4, R4, 0xfffffffb, RZ, 0xc0, !PT ;  /* 0xfffffffb04047812 */ /* 0x000fe200078ec0ff */
[----:B------:R0:W-:Y:S10]  /*14be80*/  @P1 STG.E.U8 desc[UR4][R50.64], R16 ;  /* 0x0000001032001986 */ /* 0x0001f4000c101104 */
[----:B------:R-:W-:-:S02]  /*14be90*/  @P6 LOP3.LUT R4, R4, 0x4, RZ, 0xfc, !PT ;  /* 0x0000000404046812 */ /* 0x000fc400078efcff */
[----:B------:R-:W-:Y:S01]  /*14bea0*/  LOP3.LUT P6, RZ, R57, 0x800, RZ, 0xc0, !PT ;  /* 0x0000080039ff7812 */ /* 0x000fe200078cc0ff */
[----:B0-----:R-:W4:Y:S01]  /*14beb0*/  LDL.LU.64 R50, [R1+0x4560] ;  /* 0x0045600001327983 */ /* 0x001f220000300a00 */
[----:B------:R-:W-:-:S05]  /*14bec0*/  PRMT R16, R38, 0x7771, RZ ;  /* 0x0000777126107816 */ /* 0x000fca00000000ff */
[----:B------:R0:W-:Y:S02]  /*14bed0*/  @P0 STG.E.U8 desc[UR4][R48.64], R16 ;  /* 0x0000001030000986 */ /* 0x0001e4000c101104 */
[----:B0-----:R-:W-:Y:S02]  /*14bee0*/  PRMT R16, R38, 0x7772, RZ ;  /* 0x0000777226107816 */ /* 0x001fe400000000ff */
[----:B------:R-:W4:Y:S04]  /*14bef0*/  LDL.LU.64 R48, [R1+0x4568] ;  /* 0x0045680001307983 */ /* 0x000f280000300a00 */
[----:B------:R0:W-:Y:S01]  /*14bf00*/  @P6 STG.E.U8 desc[UR4][R40.64], R16 ;  /* 0x0000001028006986 */ /* 0x0001e2000c101104 */
[----:B------:R-:W-:Y:S02]  /*14bf10*/  LOP3.LUT P6, RZ, R4, 0x4, RZ, 0xc0, !PT ;  /* 0x0000000404ff7812 */ /* 0x000fe400078cc0ff */
[----:B0-----:R-:W-:Y:S01]  /*14bf20*/  PRMT R16, R38, 0x7773, RZ ;  /* 0x0000777326107816 */ /* 0x001fe200000000ff */
[----:B------:R-:W4:Y:S10]  /*14bf30*/  LDL.LU.64 R40, [R1+0x4570] ;  /* 0x0045700001287983 */ /* 0x000f340000300a00 */
[----:B------:R0:W-:Y:S01]  /*14bf40*/  @P6 STG.E.U8 desc[UR4][R58.64], R16 ;  /* 0x000000103a006986 */ /* 0x0001e2000c101104 */
[----:B------:R-:W-:-:S03]  /*14bf50*/  LOP3.LUT P6, RZ, R4, 0x2, RZ, 0xc0, !PT ;  /* 0x0000000204ff7812 */ /* 0x000fc600078cc0ff */
[----:B------:R-:W4:Y:S01]  /*14bf60*/  LDL.LU.64 R38, [R1+0x4578] ;  /* 0x0045780001267983 */ /* 0x000f220000300a00 */
[----:B0-----:R-:W-:-:S03]  /*14bf70*/  PRMT R16, R46, 0x7770, RZ ;  /* 0x000077702e107816 */ /* 0x001fc600000000ff */
[----:B------:R-:W4:Y:S06]  /*14bf80*/  LDL.LU.64 R58, [R1+0x4580] ;  /* 0x00458000013a7983 */ /* 0x000f2c0000300a00 */
[----:B--2---:R0:W-:Y:S04]  /*14bf90*/  @P6 STG.E.U8 desc[UR4][R54.64], R16 ;  /* 0x0000001036006986 */ /* 0x0041e8000c101104 */
[----:B0-----:R-:W2:Y:S01]  /*14bfa0*/  LDL.LU R54, [R1+0x420] ;  /* 0x0004200001367983 */ /* 0x001ea20000300800 */
[----:B------:R-:W-:-:S02]  /*14bfb0*/  LOP3.LUT P6, RZ, R4, 0x1, RZ, 0xc0, !PT ;  /* 0x0000000104ff7812 */ /* 0x000fc400078cc0ff */
[----:B------:R-:W-:-:S11]  /*14bfc0*/  PRMT R4, R46, 0x7771, RZ ;  /* 0x000077712e047816 */ /* 0x000fd600000000ff */
[----:B---3--:R0:W-:Y:S04]  /*14bfd0*/  @P6 STG.E.U8 desc[UR4][R34.64], R4 ;  /* 0x0000000422006986 */ /* 0x0081e8000c101104 */
[----:B0-----:R-:W3:Y:S04]  /*14bfe0*/  LDL.LU.64 R34, [R1+0x56f8] ;  /* 0x0056f80001227983 */ /* 0x001ee80000300a00 */
[----:B------:R-:W3:Y:S01]  /*14bff0*/  LDL.LU R55, [R1+0x340] ;  /* 0x0003400001377983 */ /* 0x000ee20000300800 */
        /* <DEDUP_REMOVED lines=21> */
[----:B----4-:R-:W-:-:S05]  /*14c150*/  PRMT R4, R56, 0x7770, RZ ;  /* 0x0000777038047816 */ /* 0x010fca00000000ff */
        /* <DEDUP_REMOVED lines=9> */
[----:B--2---:R-:W-:-:S05]  /*14c1f0*/  PRMT R4, R54, 0x7770, RZ ;  /* 0x0000777036047816 */ /* 0x004fca00000000ff */
[----:B------:R0:W-:Y:S04]  /*14c200*/  @P0 STG.E.U8 desc[UR4][R58.64], R4 ;  /* 0x000000043a000986 */ /* 0x0001e8000c101104 */
[----:B0-----:R-:W2:Y:S01]  /*14c210*/  LDL.LU.64 R58, [R1+0x4588] ;  /* 0x00458800013a7983 */ /* 0x001ea20000300a00 */
[----:B------:R-:W-:-:S03]  /*14c220*/  LOP3.LUT R5, R5, 0xfff7ffff, RZ, 0xc0, !PT ;  /* 0xfff7ffff05057812 */ /* 0x000fc600078ec0ff */
[----:B------:R-:W4:Y:S04]  /*14c230*/  LDL.LU.64 R42, [R1+0x4590] ;  /* 0x00459000012a7983 */ /* 0x000f280000300a00 */
[----:B------:R-:W4:Y:S04]  /*14c240*/  LDL.LU.64 R48, [R1+0x4598] ;  /* 0x0045980001307983 */ /* 0x000f280000300a00 */
[----:B------:R-:W4:Y:S01]  /*14c250*/  LDL.LU.64 R40, [R1+0x45a0] ;  /* 0x0045a00001287983 */ /* 0x000f220000300a00 */
[----:B---3--:R-:W-:-:S03]  /*14c260*/  LOP3.LUT P6, RZ, R55, 0x40, RZ, 0xc0, !PT ;  /* 0x0000004037ff7812 */ /* 0x008fc600078cc0ff */
[----:B------:R-:W3:Y:S04]  /*14c270*/  LDL.LU.64 R38, [R1+0x45a8] ;  /* 0x0045a80001267983 */ /* 0x000ee80000300a00 */
        /* <DEDUP_REMOVED lines=25> */
[----:B------:R-:W-:-:S03]  /*14c410*/  LOP3.LUT P0, RZ, R57, 0x20000000, RZ, 0xc0, !PT ;  /* 0x2000000039ff7812 */ /* 0x000fc6000780c0ff */
[----:B------:R-:W-:Y:S02]  /*14c420*/  @P6 LOP3.LUT R5, R5, 0x4000000, RZ, 0xfc, !PT ;  /* 0x0400000005056812 */ /* 0x000fe400078efcff */
[----:B------:R-:W-:Y:S02]  /*14c430*/  LOP3.LUT P6, RZ, R57, 0x40000000, RZ, 0xc0, !PT ;  /* 0x4000000039ff7812 */ /* 0x000fe400078cc0ff */
[----:B------:R-:W3:Y:S01]  /*14c440*/  LDL.LU.64 R56, [R1+0x45b0] ;  /* 0x0045b00001387983 */ /* 0x000ee20000300a00 */
[----:B------:R-:W-:-:S05]  /*14c450*/  PRMT R4, R54, 0x7771, RZ ;  /* 0x0000777136047816 */ /* 0x000fca00000000ff */
[----:B--2---:R0:W-:Y:S04]  /*14c460*/  @P3 STG.E.U8 desc[UR4][R58.64], R4 ;  /* 0x000000043a003986 */ /* 0x0041e8000c101104 */
[----:B0-----:R-:W2:Y:S04]  /*14c470*/  LDL.LU.64 R58, [R1+0x45b8] ;  /* 0x0045b800013a7983 */ /* 0x001ea80000300a00 */
[----:B------:R-:W2:Y:S04]  /*14c480*/  LDL.LU R51, [R1+0x424] ;  /* 0x0004240001337983 */ /* 0x000ea80000300800 */
[----:B------:R-:W2:Y:S04]  /*14c490*/  LDL.LU.64 R18, [R1+0x45c0] ;  /* 0x0045c00001127983 */ /* 0x000ea80000300a00 */
        /* <DEDUP_REMOVED lines=9> */
[----:B------:R-:W4:Y:S04]  /*14c530*/  LDL.LU R54, [R1+0x428] ;  /* 0x0004280001367983 */ /* 0x000f280000300800 */
[----:B------:R3:W-:Y:S04]  /*14c540*/  @P1 STG.E.U8 desc[UR4][R48.64], R4 ;  /* 0x0000000430001986 */ /* 0x0007e8000c101104 */
[----:B------:R-:W4:Y:S01]  /*14c550*/  LDL.LU.64 R42, [R1+0x45f0] ;  /* 0x0045f000012a7983 */ /* 0x000f220000300a00 */
[----:B---3--:R-:W-:-:S03]  /*14c560*/  PRMT R4, R52, 0x7770, RZ ;  /* 0x0000777034047816 */ /* 0x008fc600000000ff */
[----:B------:R-:W3:Y:S04]  /*14c570*/  LDL.LU.64 R48, [R1+0x45f8] ;  /* 0x0045f80001307983 */ /* 0x000ee80000300a00 */
[----:B------:R0:W-:Y:S02]  /*14c580*/  @P0 STG.E.U8 desc[UR4][R40.64], R4 ;  /* 0x0000000428000986 */ /* 0x0001e4000c101104 */
[----:B0-----:R-:W-:Y:S02]  /*14c590*/  PRMT R4, R52, 0x7771, RZ ;  /* 0x0000777134047816 */ /* 0x001fe400000000ff */
[----:B------:R-:W3:Y:S04]  /*14c5a0*/  LDL.LU.64 R40, [R1+0x4600] ;  /* 0x0046000001287983 */ /* 0x000ee80000300a00 */
[----:B------:R0:W-:Y:S01]  /*14c5b0*/  @P6 STG.E.U8 desc[UR4][R38.64], R4 ;  /* 0x0000000426006986 */ /* 0x0001e2000c101104 */
[----:B------:R-:W-:-:S02]  /*14c5c0*/  LOP3.LUT P6, RZ, R5, 0x4000000, RZ, 0xc0, !PT ;  /* 0x0400000005ff7812 */ /* 0x000fc400078cc0ff */
        /* <DEDUP_REMOVED lines=33> */
[----:B---3--:R0:W-:Y:S01]  /*14c7e0*/  @P4 STG.E.U8 desc[UR4][R48.64], R4 ;  /* 0x0000000430004986 */ /* 0x0081e2000c101104 */
        /* <DEDUP_REMOVED lines=17> */
[----:B------:R-:W4:Y:S01]  /*14c900*/  LDL.LU R52, [R1+0x42c] ;  /* 0x00042c0001347983 */ /* 0x000f220000300800 */
[----:B------:R-:W-:-:S02]  /*14c910*/  LOP3.LUT P3, RZ, R55, 0x2000, RZ, 0xc0, !PT ;  /* 0x0000200037ff7812 */ /* 0x000fc4000786c0ff */
        /* <DEDUP_REMOVED lines=15> */
[----:B---3--:R0:W-:Y:S02]  /*14ca10*/  @P3 STG.E.U8 desc[UR4][R56.64], R4 ;  /* 0x0000000438003986 */ /* 0x0081e4000c101104 */
[----:B0-----:R-:W-:-:S05]  /*14ca20*/  PRMT R4, R54, 0x7771, RZ ;  /* 0x0000777136047816 */ /* 0x001fca00000000ff */
[----:B------:R0:W-:Y:S04]  /*14ca30*/  @P2 STG.E.U8 desc[UR4][R58.64], R4 ;  /* 0x000000043a002986 */ /* 0x0001e8000c101104 */
[----:B0-----:R-:W2:Y:S04]  /*14ca40*/  LDL.LU.64 R58, [R1+0x4650] ;  /* 0x00465000013a7983 */ /* 0x001ea80000300a00 */
[----:B------:R-:W3:Y:S04]  /*14ca50*/  LDL.LU.64 R18, [R1+0x4658] ;  /* 0x0046580001127983 */ /* 0x000ee80000300a00 */
[----:B------:R-:W3:Y:S01]  /*14ca60*/  LDL.LU R56, [R1+0x410] ;  /* 0x0004100001387983 */ /* 0x000ee20000300800 */
[----:B------:R-:W-:-:S03]  /*14ca70*/  LOP3.LUT R5, R5, 0xffff7fff, RZ, 0xc0, !PT ;  /* 0xffff7fff05057812 */ /* 0x000fc600078ec0ff */
[----:B------:R-:W3:Y:S01]  /*14ca80*/  LDL.LU.64 R46, [R1+0x4660] ;  /* 0x00466000012e7983 */ /* 0x000ee20000300a00 */
[----:B------:R-:W-:Y:S02]  /*14ca90*/  @P6 LOP3.LUT R5, R5, 0x8000, RZ, 0xfc, !PT ;  /* 0x0000800005056812 */ /* 0x000fe400078efcff */
[----:B------:R-:W-:Y:S01]  /*14caa0*/  LOP3.LUT P6, RZ, R55, 0x100000, RZ, 0xc0, !PT ;  /* 0x0010000037ff7812 */ /* 0x000fe200078cc0ff */
[----:B------:R-:W3:Y:S01]  /*14cab0*/  LDL.LU.64 R22, [R1+0x4668] ;  /* 0x0046680001167983 */ /* 0x000ee20000300a00 */
[----:B------:R-:W-:-:S03]  /*14cac0*/  LOP3.LUT R5, R5, 0xfffeffff, RZ, 0xc0, !PT ;  /* 0xfffeffff05057812 */ /* 0x000fc600078ec0ff */
[----:B------:R-:W3:Y:S01]  /*14cad0*/  LDL.LU.64 R20, [R1+0x4670] ;  /* 0x0046700001147983 */ /* 0x000ee20000300a00 */
[C---:B------:R-:W-:Y:S02]  /*14cae0*/  LOP3.LUT P1, RZ, R55.reuse, 0x8000, RZ, 0xc0, !PT ;  /* 0x0000800037ff7812 */ /* 0x040fe4000782c0ff */
[----:B------:R-:W-:Y:S01]  /*14caf0*/  LOP3.LUT P0, RZ, R55, 0x10000, RZ, 0xc0, !PT ;  /* 0x0001000037ff7812 */ /* 0x000fe2000780c0ff */
[----:B------:R-:W3:Y:S04]  /*14cb00*/  LDL.LU.64 R44, [R1+0x4678] ;  /* 0x00467800012c7983 */ /* 0x000ee80000300a00 */
[----:B------:R-:W-:Y:S02]  /*14cb10*/  @P6 LOP3.LUT R5, R5, 0x10000, RZ, 0xfc, !PT ;  /* 0x0001000005056812 */ /* 0x000fe400078efcff */
[----:B------:R-:W-:-:S02]  /*14cb20*/  LOP3.LUT P6, RZ, R55, 0x80000, RZ, 0xc0, !PT ;  /* 0x0008000037ff7812 */ /* 0x000fc400078cc0ff */
[----:B------:R-:W-:Y:S02]  /*14cb30*/  LOP3.LUT R5, R5, 0xfffdffff, RZ, 0xc0, !PT ;  /* 0xfffdffff05057812 */ /* 0x000fe400078ec0ff */
[----:B------:R-:W-:-:S09]  /*14cb40*/  PRMT R4, R54, 0x7772, RZ ;  /* 0x0000777236047816 */ /* 0x000fd200000000ff */
[----:B------:R-:W-:Y:S02]  /*14cb50*/  @P6 LOP3.LUT R5, R5, 0x20000, RZ, 0xfc, !PT ;  /* 0x0002000005056812 */ /* 0x000fe400078efcff */
[----:B------:R-:W-:Y:S01]  /*14cb60*/  LOP3.LUT P6, RZ, R55, 0x40000, RZ, 0xc0, !PT ;  /* 0x0004000037ff7812 */ /* 0x000fe200078cc0ff */
[----:B----4-:R0:W-:Y:S01]  /*14cb70*/  @P1 STG.E.U8 desc[UR4][R50.64], R4 ;  /* 0x0000000432001986 */ /* 0x0101e2000c101104 */
[----:B------:R-:W-:Y:S02]  /*14cb80*/  LOP3.LUT R5, R5, 0xfffbffff, RZ, 0xc0, !PT ;  /* 0xfffbffff05057812 */ /* 0x000fe400078ec0ff */
[C---:B------:R-:W-:Y:S02]  /*14cb90*/  LOP3.LUT P5, RZ, R55.reuse, 0x4000000, RZ, 0xc0, !PT ;  /* 0x0400000037ff7812 */ /* 0x040fe400078ac0ff */
[----:B------:R-:W-:Y:S02]  /*14cba0*/  LOP3.LUT P4, RZ, R55, 0x8000000, RZ, 0xc0, !PT ;  /* 0x0800000037ff7812 */ /* 0x000fe4000788c0ff */
[----:B0-----:R-:W-:-:S05]  /*14cbb0*/  PRMT R4, R54, 0x7773, RZ ;  /* 0x0000777336047816 */ /* 0x001fca00000000ff */
[----:B------:R-:W-:Y:S02]  /*14cbc0*/  @P6 LOP3.LUT R5, R5, 0x40000, RZ, 0xfc, !PT ;  /* 0x0004000005056812 */ /* 0x000fe400078efcff */
[C---:B------:R-:W-:Y:S01]  /*14cbd0*/  LOP3.LUT P6, RZ, R55.reuse, 0x20000, RZ, 0xc0, !PT ;  /* 0x0002000037ff7812 */ /* 0x040fe200078cc0ff */
[----:B------:R0:W-:Y:S01]  /*14cbe0*/  @P0 STG.E.U8 desc[UR4][R48.64], R4 ;  /* 0x0000000430000986 */ /* 0x0001e2000c101104 */
[C---:B------:R-:W-:Y:S02]  /*14cbf0*/  LOP3.LUT P3, RZ, R55.reuse, 0x10000000, RZ, 0xc0, !PT ;  /* 0x1000000037ff7812 */ /* 0x040fe4000786c0ff */
[C---:B------:R-:W-:Y:S02]  /*14cc00*/  LOP3.LUT P2, RZ, R55.reuse, 0x20000000, RZ, 0xc0, !PT ;  /* 0x2000000037ff7812 */ /* 0x040fe4000784c0ff */
[C---:B------:R-:W-:Y:S02]  /*14cc10*/  LOP3.LUT P1, RZ, R55.reuse, 0x40000000, RZ, 0xc0, !PT ;  /* 0x4000000037ff7812 */ /* 0x040fe4000782c0ff */
[----:B------:R-:W-:-:S02]  /*14cc20*/  LOP3.LUT P0, RZ, R55, 0x80000000, RZ, 0xc0, !PT ;  /* 0x8000000037ff7812 */ /* 0x000fc4000780c0ff */
[----:B------:R-:W4:Y:S04]  /*14cc30*/  LDL.LU R55, [R1+0x4b0] ;  /* 0x0004b00001377983 */ /* 0x000f280000300800 */
[----:B------:R-:W4:Y:S01]  /*14cc40*/  LDL.LU.64 R60, [R1+0x4680] ;  /* 0x00468000013c7983 */ /* 0x000f220000300a00 */
[----:B0-----:R-:W-:-:S03]  /*14cc50*/  PRMT R4, R52, 0x7770, RZ ;  /* 0x0000777034047816 */ /* 0x001fc600000000ff */
[----:B------:R-:W4:Y:S04]  /*14cc60*/  LDL.LU.64 R42, [R1+0x4688] ;  /* 0x00468800012a7983 */ /* 0x000f280000300a00 */
[----:B------:R0:W-:Y:S01]  /*14cc70*/  @P6 STG.E.U8 desc[UR4][R40.64], R4 ;  /* 0x0000000428006986 */ /* 0x0001e2000c101104 */
[----:B------:R-:W-:-:S03]  /*14cc80*/  LOP3.LUT P6, RZ, R5, 0x40000, RZ, 0xc0, !PT ;  /* 0x0004000005ff7812 */ /* 0x000fc600078cc0ff */
[----:B------:R-:W4:Y:S04]  /*14cc90*/  LDL.LU.64 R50, [R1+0x4690] ;  /* 0x0046900001327983 */ /* 0x000f280000300a00 */
[----:B------:R-:W4:Y:S01]  /*14cca0*/  LDL.LU R57, [R1+0x414] ;  /* 0x0004140001397983 */ /* 0x000f220000300800 */
[----:B0-----:R-:W-:-:S03]  /*14ccb0*/  PRMT R4, R52, 0x7771, RZ ;  /* 0x0000777134047816 */ /* 0x001fc600000000ff */
[----:B------:R-:W4:Y:S04]  /*14ccc0*/  LDL.LU.64 R48, [R1+0x4698] ;  /* 0x0046980001307983 */ /* 0x000f280000300a00 */
[----:B------:R0:W-:Y:S01]  /*14ccd0*/  @P6 STG.E.U8 desc[UR4][R38.64], R4 ;  /* 0x0000000426006986 */ /* 0x0001e2000c101104 */
[----:B------:R-:W-:-:S03]  /*14cce0*/  LOP3.LUT P6, RZ, R5, 0x20000, RZ, 0xc0, !PT ;  /* 0x0002000005ff7812 */ /* 0x000fc600078cc0ff */
[----:B------:R-:W4:Y:S04]  /*14ccf0*/  LDL.LU.64 R40, [R1+0x46a0] ;  /* 0x0046a00001287983 */ /* 0x000f280000300a00 */
[----:B0-----:R-:W4:Y:S01]  /*14cd00*/  LDL.LU.64 R38, [R1+0x46a8] ;  /* 0x0046a80001267983 */ /* 0x001f220000300a00 */
[----:B------:R-:W-:-:S03]  /*14cd10*/  PRMT R4, R52, 0x7772, RZ ;  /* 0x0000777234047816 */ /* 0x000fc600000000ff */
[----:B------:R-:W4:Y:S04]  /*14cd20*/  LDL.LU R54, [R1+0x344] ;  /* 0x0003440001367983 */ /* 0x000f280000300800 */
[----:B--2---:R0:W-:Y:S04]  /*14cd30*/  @P6 STG.E.U8 desc[UR4][R58.64], R4 ;  /* 0x000000043a006986 */ /* 0x0041e8000c101104 */
[----:B0-----:R-:W2:Y:S01]  /*14cd40*/  LDL.LU.64 R58, [R1+0x46b0] ;  /* 0x0046b000013a7983 */ /* 0x001ea20000300a00 */
[----:B------:R-:W-:Y:S02]  /*14cd50*/  LOP3.LUT P6, RZ, R5, 0x10000, RZ, 0xc0, !PT ;  /* 0x0001000005ff7812 */ /* 0x000fe400078cc0ff */
[----:B------:R-:W-:-:S11]  /*14cd60*/  PRMT R4, R52, 0x7773, RZ ;  /* 0x0000777334047816 */ /* 0x000fd600000000ff */
        /* <DEDUP_REMOVED lines=35> */
[----:B------:R-:W-:-:S02]  /*14cfa0*/  PRMT R4, R57, 0x7773, RZ ;  /* 0x0000777339047816 */ /* 0x000fc400000000ff */
[C---:B------:R-:W-:Y:S01]  /*14cfb0*/  LOP3.LUT P3, RZ, R54.reuse, 0x1, RZ, 0xc0, !PT ;  /* 0x0000000136ff7812 */ /* 0x040fe2000786c0ff */
[----:B------:R-:W4:Y:S01]  /*14cfc0*/  LDL.LU.64 R56, [R1+0x46e0] ;  /* 0x0046e00001387983 */ /* 0x000f220000300a00 */
        /* <DEDUP_REMOVED lines=23> */
[----:B------:R-:W3:Y:S04]  /*14d140*/  LDL.LU.64 R44, [R1+0x4710] ;  /* 0x00471000012c7983 */ /* 0x000ee80000300a00 */
[----:B------:R-:W3:Y:S04]  /*14d150*/  LDL.LU R40, [R1+0x41c] ;  /* 0x00041c0001287983 */ /* 0x000ee80000300800 */
[----:B------:R-:W3:Y:S04]  /*14d160*/  LDL.LU.64 R60, [R1+0x4718] ;  /* 0x00471800013c7983 */ /* 0x000ee80000300a00 */
[----:B------:R-:W3:Y:S01]  /*14d170*/  LDL.LU.64 R42, [R1+0x4720] ;  /* 0x00472000012a7983 */ /* 0x000ee20000300a00 */
        /* <DEDUP_REMOVED lines=11> */
[----:B------:R-:W-:Y:S02]  /*14d230*/  LOP3.LUT R5, R5, 0xfffffbff, RZ, 0xc0, !PT ;  /* 0xfffffbff05057812 */ /* 0x000fe400078ec0ff */
[----:B------:R-:W-:-:S05]  /*14d240*/  PRMT R4, R55, 0x7771, RZ ;  /* 0x0000777137047816 */ /* 0x000fca00000000ff */
[----:B----4-:R0:W-:Y:S02]  /*14d250*/  @P1 STG.E.U8 desc[UR4][R50.64], R4 ;  /* 0x0000000432001986 */ /* 0x0101e4000c101104 */
        /* <DEDUP_REMOVED lines=16> */
[----:B------:R-:W-:-:S09]  /*14d360*/  LOP3.LUT P5, RZ, R54, 0x2000, RZ, 0xc0, !PT ;  /* 0x0000200036ff7812 */ /* 0x000fd200078ac0ff */
[----:B--2---:R0:W-:Y:S01]  /*14d370*/  @P6 STG.E.U8 desc[UR4][R58.64], R4 ;  /* 0x000000043a006986 */ /* 0x0041e2000c101104 */
[C---:B------:R-:W-:Y:S02]  /*14d380*/  LOP3.LUT P6, RZ, R5.reuse, 0x100, RZ, 0xc0, !PT ;  /* 0x0000010005ff7812 */ /* 0x040fe400078cc0ff */
[----:B0-----:R-:W-:Y:S01]  /*14d390*/  PRMT R4, R52, 0x7772, RZ ;  /* 0x0000777234047816 */ /* 0x001fe200000000ff */
[----:B------:R-:W2:Y:S10]  /*14d3a0*/  LDL.LU.64 R58, [R1+0x4748] ;  /* 0x00474800013a7983 */ /* 0x000eb40000300a00 */
[----:B------:R0:W-:Y:S01]  /*14d3b0*/  @P6 STG.E.U8 desc[UR4][R18.64], R4 ;  /* 0x0000000412006986 */ /* 0x0001e2000c101104 */
[----:B------:R-:W-:-:S02]  /*14d3c0*/  LOP3.LUT P6, RZ, R5, 0x80, RZ, 0xc0, !PT ;  /* 0x0000008005ff7812 */ /* 0x000fc400078cc0ff */
        /* <DEDUP_REMOVED lines=15> */
[----:B------:R0:W-:Y:S04]  /*14d4c0*/  @P5 STG.E.U8 desc[UR4][R42.64], R4 ;  /* 0x000000042a005986 */ /* 0x0001e8000c101104 */
[----:B0-----:R-:W3:Y:S01]  /*14d4d0*/  LDL.LU.64 R42, [R1+0x4750] ;  /* 0x00475000012a7983 */ /* 0x001ee20000300a00 */
[C---:B------:R-:W-:Y:S02]  /*14d4e0*/  LOP3.LUT P6, RZ, R54.reuse, 0x80000000, RZ, 0xc0, !PT ;  /* 0x8000000036ff7812 */ /* 0x040fe400078cc0ff */
[C---:B------:R-:W-:Y:S02]  /*14d4f0*/  LOP3.LUT P4, RZ, R54.reuse, 0x4000, RZ, 0xc0, !PT ;  /* 0x0000400036ff7812 */ /* 0x040fe4000788c0ff */
[----:B------:R-:W-:Y:S02]  /*14d500*/  LOP3.LUT P3, RZ, R54, 0x8000, RZ, 0xc0, !PT ;  /* 0x0000800036ff7812 */ /* 0x000fe4000786c0ff */
[----:B------:R-:W-:-:S02]  /*14d510*/  PRMT R4, R40, 0x7771, RZ ;  /* 0x0000777128047816 */ /* 0x000fc400000000ff */
[----:B------:R-:W-:Y:S02]  /*14d520*/  LOP3.LUT R6, R6, 0xf7ffffff, RZ, 0xc0, !PT ;  /* 0xf7ffffff06067812 */ /* 0x000fe400078ec0ff */
[----:B------:R-:W-:-:S03]  /*14d530*/  LOP3.LUT P2, RZ, R54, 0x10000, RZ, 0xc0, !PT ;  /* 0x0001000036ff7812 */ /* 0x000fc6000784c0ff */
[----:B------:R-:W-:Y:S02]  /*14d540*/  @P6 LOP3.LUT R6, R6, 0x8000000, RZ, 0xfc, !PT ;  /* 0x0800000006066812 */ /* 0x000fe400078efcff */
[----:B----4-:R0:W-:Y:S01]  /*14d550*/  @P4 STG.E.U8 desc[UR4][R50.64], R4 ;  /* 0x0000000432004986 */ /* 0x0101e2000c101104 */
[C---:B------:R-:W-:Y:S02]  /*14d560*/  LOP3.LUT P6, RZ, R54.reuse, 0x40000000, RZ, 0xc0, !PT ;  /* 0x4000000036ff7812 */ /* 0x040fe400078cc0ff */
[----:B------:R-:W-:Y:S02]  /*14d570*/  LOP3.LUT P1, RZ, R54, 0x20000, RZ, 0xc0, !PT ;  /* 0x0002000036ff7812 */ /* 0x000fe4000782c0ff */
[----:B0-----:R-:W-:Y:S01]  /*14d580*/  PRMT R4, R40, 0x7772, RZ ;  /* 0x0000777228047816 */ /* 0x001fe200000000ff */
[----:B------:R-:W4:Y:S01]  /*14d590*/  LDL.LU.64 R50, [R1+0x4758] ;  /* 0x0047580001327983 */ /* 0x000f220000300a00 */
[----:B------:R-:W-:-:S03]  /*14d5a0*/  LOP3.LUT R6, R6, 0xefffffff, RZ, 0xc0, !PT ;  /* 0xefffffff06067812 */ /* 0x000fc600078ec0ff */
[----:B------:R0:W-:Y:S01]  /*14d5b0*/  @P3 STG.E.U8 desc[UR4][R48.64], R4 ;  /* 0x0000000430003986 */ /* 0x0001e2000c101104 */
[----:B------:R-:W-:-:S03]  /*14d5c0*/  LOP3.LUT P0, RZ, R54, 0x40000, RZ, 0xc0, !PT ;  /* 0x0004000036ff7812 */ /* 0x000fc6000780c0ff */
[----:B------:R-:W-:Y:S02]  /*14d5d0*/  @P6 LOP3.LUT R6, R6, 0x10000000, RZ, 0xfc, !PT ;  /* 0x1000000006066812 */ /* 0x000fe400078efcff */
[----:B------:R-:W-:Y:S02]  /*14d5e0*/  LOP3.LUT P6, RZ, R54, 0x20000000, RZ, 0xc0, !PT ;  /* 0x2000000036ff7812 */ /* 0x000fe400078cc0ff */
[----:B0-----:R-:W-:-:S05]  /*14d5f0*/  PRMT R4, R40, 0x7773, RZ ;  /* 0x0000777328047816 */ /* 0x001fca00000000ff */
[----:B------:R0:W-:Y:S01]  /*14d600*/  @P2 STG.E.U8 desc[UR4][R38.64], R4 ;  /* 0x0000000426002986 */ /* 0x0001e2000c101104 */
[----:B------:R-:W-:Y:S02]  /*14d610*/  LOP3.LUT R6, R6, 0xdfffffff, RZ, 0xc0, !PT ;  /* 0xdfffffff06067812 */ /* 0x000fe400078ec0ff */
[----:B0-----:R-:W-:Y:S01]  /*14d620*/  PRMT R4, R55, 0x7770, RZ ;  /* 0x0000777037047816 */ /* 0x001fe200000000ff */
[----:B------:R-:W4:Y:S04]  /*14d630*/  LDL.LU.64 R38, [R1+0x4760] ;  /* 0x0047600001267983 */ /* 0x000f280000300a00 */
[----:B------:R0:W-:Y:S04]  /*14d640*/  @P1 STG.E.U8 desc[UR4][R56.64], R4 ;  /* 0x0000000438001986 */ /* 0x0001e8000c101104 */
[----:B------:R-:W4:Y:S01]  /*14d650*/  LDL.LU.64 R48, [R1+0x4768] ;  /* 0x0047680001307983 */ /* 0x000f220000300a00 */
[----:B------:R-:W-:-:S03]  /*14d660*/  @P6 LOP3.LUT R6, R6, 0x20000000, RZ, 0xfc, !PT ;  /* 0x2000000006066812 */ /* 0x000fc600078efcff */
[----:B------:R-:W4:Y:S01]  /*14d670*/  LDL.LU.64 R40, [R1+0x4770] ;  /* 0x0047700001287983 */ /* 0x000f220000300a00 */
[----:B0-----:R-:W-:Y:S02]  /*14d680*/  PRMT R4, R55, 0x7771, RZ ;  /* 0x0000777137047816 */ /* 0x001fe400000000ff */
        /* <DEDUP_REMOVED lines=9> */
[C---:B------:R-:W-:Y:S01]  /*14d720*/  LOP3.LUT P6, RZ, R54.reuse, 0x2000000, RZ, 0xc0, !PT ;  /* 0x0200000036ff7812 */ /* 0x040fe200078cc0ff */
[----:B--2---:R0:W-:Y:S04]  /*14d730*/  @P0 STG.E.U8 desc[UR4][R58.64], R4 ;  /* 0x000000043a000986 */ /* 0x0041e8000c101104 */
[----:B0-----:R-:W2:Y:S01]  /*14d740*/  LDL.LU R59, [R1+0x4a0] ;  /* 0x0004a000013b7983 */ /* 0x001ea20000300800 */
[----:B------:R-:W-:Y:S02]  /*14d750*/  LOP3.LUT R5, R5, 0xfffffffd, RZ, 0xc0, !PT ;  /* 0xfffffffd05057812 */ /* 0x000fe400078ec0ff */
[----:B------:R-:W-:Y:S01]  /*14d760*/  LOP3.LUT P3, RZ, R54, 0x80000, RZ, 0xc0, !PT ;  /* 0x0008000036ff7812 */ /* 0x000fe2000786c0ff */
[----:B------:R-:W2:Y:S04]  /*14d770*/  LDL.LU R58, [R1+0x348] ;  /* 0x00034800013a7983 */ /* 0x000ea80000300800 */
[----:B------:R-:W-:-:S02]  /*14d780*/  @P6 LOP3.LUT R5, R5, 0x2, RZ, 0xfc, !PT ;  /* 0x0000000205056812 */ /* 0x000fc400078efcff */
[C---:B------:R-:W-:Y:S01]  /*14d790*/  LOP3.LUT P6, RZ, R54.reuse, 0x1000000, RZ, 0xc0, !PT ;  /* 0x0100000036ff7812 */ /* 0x040fe200078cc0ff */
[----:B------:R-:W2:Y:S01]  /*14d7a0*/  LDL.LU.64 R56, [R1+0x4778] ;  /* 0x0047780001387983 */ /* 0x000ea20000300a00 */
[----:B------:R-:W-:Y:S02]  /*14d7b0*/  PRMT R4, R55, 0x7772, RZ ;  /* 0x0000777237047816 */ /* 0x000fe400000000ff */
[----:B------:R-:W-:Y:S01]  /*14d7c0*/  LOP3.LUT R5, R5, 0xfffffffb, RZ, 0xc0, !PT ;  /* 0xfffffffb05057812 */ /* 0x000fe200078ec0ff */
[----:B------:R-:W2:Y:S01]  /*14d7d0*/  LDL.LU R52, [R1+0x490] ;  /* 0x0004900001347983 */ /* 0x000ea20000300800 */
[C---:B------:R-:W-:Y:S02]  /*14d7e0*/  LOP3.LUT P2, RZ, R54.reuse, 0x100000, RZ, 0xc0, !PT ;  /* 0x0010000036ff7812 */ /* 0x040fe4000784c0ff */
[C---:B------:R-:W-:Y:S02]  /*14d7f0*/  LOP3.LUT P1, RZ, R54.reuse, 0x200000, RZ, 0xc0, !PT ;  /* 0x0020000036ff7812 */ /* 0x040fe4000782c0ff */
[----:B------:R-:W-:-:S03]  /*14d800*/  LOP3.LUT P0, RZ, R54, 0x400000, RZ, 0xc0, !PT ;  /* 0x0040000036ff7812 */ /* 0x000fc6000780c0ff */
[----:B------:R-:W-:Y:S02]  /*14d810*/  @P6 LOP3.LUT R5, R5, 0x4, RZ, 0xfc, !PT ;  /* 0x0000000405056812 */ /* 0x000fe400078efcff */
[----:B------:R-:W-:Y:S01]  /*14d820*/  LOP3.LUT P6, RZ, R54, 0x800000, RZ, 0xc0, !PT ;  /* 0x0080000036ff7812 */ /* 0x000fe200078cc0ff */
[----:B---3--:R0:W-:Y:S02]  /*14d830*/  @P3 STG.E.U8 desc[UR4][R42.64], R4 ;  /* 0x000000042a003986 */ /* 0x0081e4000c101104 */
[----:B0-----:R-:W-:Y:S02]  /*14d840*/  PRMT R4, R55, 0x7773, RZ ;  /* 0x0000777337047816 */ /* 0x001fe400000000ff */
[----:B------:R-:W3:Y:S04]  /*14d850*/  LDL.LU.64 R54, [R1+0x4780] ;  /* 0x0047800001367983 */ /* 0x000ee80000300a00 */
[----:B------:R-:W3:Y:S04]  /*14d860*/  LDL.LU.64 R18, [R1+0x4788] ;  /* 0x0047880001127983 */ /* 0x000ee80000300a00 */
[----:B------:R-:W3:Y:S04]  /*14d870*/  LDL.LU.64 R46, [R1+0x4790] ;  /* 0x00479000012e7983 */ /* 0x000ee80000300a00 */
[----:B------:R-:W3:Y:S04]  /*14d880*/  LDL.LU.64 R22, [R1+0x4798] ;  /* 0x0047980001167983 */ /* 0x000ee80000300a00 */
[----:B----4-:R2:W-:Y:S02]  /*14d890*/  @P2 STG.E.U8 desc[UR4][R50.64], R4 ;  /* 0x0000000432002986 */ /* 0x0105e4000c101104 */
[----:B--2---:R-:W-:-:S05]  /*14d8a0*/  PRMT R4, R59, 0x7770, RZ ;  /* 0x000077703b047816 */ /* 0x004fca00000000ff */
[----:B------:R0:W-:Y:S04]  /*14d8b0*/  @P1 STG.E.U8 desc[UR4][R38.64], R4 ;  /* 0x0000000426001986 */ /* 0x0001e8000c101104 */
[----:B0-----:R-:W2:Y:S04]  /*14d8c0*/  LDL.LU R39, [R1+0x4a4] ;  /* 0x0004a40001277983 */ /* 0x001ea80000300800 */
[----:B------:R-:W4:Y:S04]  /*14d8d0*/  LDL.LU.64 R20, [R1+0x47a0] ;  /* 0x0047a00001147983 */ /* 0x000f280000300a00 */
[----:B------:R-:W4:Y:S01]  /*14d8e0*/  LDL.LU.64 R44, [R1+0x47a8] ;  /* 0x0047a800012c7983 */ /* 0x000f220000300a00 */
[----:B------:R-:W-:-:S03]  /*14d8f0*/  PRMT R4, R59, 0x7771, RZ ;  /* 0x000077713b047816 */ /* 0x000fc600000000ff */
[----:B------:R-:W4:Y:S04]  /*14d900*/  LDL.LU R38, [R1+0x494] ;  /* 0x0004940001267983 */ /* 0x000f280000300800 */
[----:B------:R-:W4:Y:S04]  /*14d910*/  LDL.LU.64 R60, [R1+0x47b0] ;  /* 0x0047b000013c7983 */ /* 0x000f280000300a00 */
[----:B------:R0:W-:Y:S04]  /*14d920*/  @P0 STG.E.U8 desc[UR4][R48.64], R4 ;  /* 0x0000000430000986 */ /* 0x0001e8000c101104 */
[----:B------:R-:W4:Y:S04]  /*14d930*/  LDL.LU.64 R42, [R1+0x47b8] ;  /* 0x0047b800012a7983 */ /* 0x000f280000300a00 */
[----:B------:R-:W4:Y:S01]  /*14d940*/  LDL.LU.64 R50, [R1+0x47c0] ;  /* 0x0047c00001327983 */ /* 0x000f220000300a00 */
        /* <DEDUP_REMOVED lines=9> */
[----:B------:R-:W-:-:S03]  /*14d9e0*/  PRMT R4, R52, 0x7770, RZ ;  /* 0x0000777034047816 */ /* 0x000fc600000000ff */
[----:B------:R-:W4:Y:S06]  /*14d9f0*/  LDL.LU R59, [R1+0x4a8] ;  /* 0x0004a800013b7983 */ /* 0x000f2c0000300800 */
[----:B---3--:R0:W-:Y:S04]  /*14da00*/  @P6 STG.E.U8 desc[UR4][R54.64], R4 ;  /* 0x0000000436006986 */ /* 0x0081e8000c101104 */
[----:B0-----:R-:W3:Y:S01]  /*14da10*/  LDL.LU.64 R54, [R1+0x47e0] ;  /* 0x0047e00001367983 */ /* 0x001ee20000300a00 */
        /* <DEDUP_REMOVED lines=65> */
[----:B------:R-:W-:Y:S01]  /*14de30*/  LOP3.LUT P6, RZ, R58, 0x2000, RZ, 0xc0, !PT ;  /* 0x000020003aff7812 */ /* 0x000fe200078cc0ff */
[----:B------:R-:W2:Y:S01]  /*14de40*/  LDL.LU.64 R22, [R1+0x4830] ;  /* 0x0048300001167983 */ /* 0x000ea20000300a00 */
[----:B------:R-:W-:-:S03]  /*14de50*/  LOP3.LUT R6, R6, 0xfeffffff, RZ, 0xc0, !PT ;  /* 0xfeffffff06067812 */ /* 0x000fc600078ec0ff */
[----:B------:R-:W2:Y:S04]  /*14de60*/  LDL.LU R56, [R1+0x49c] ;  /* 0x00049c0001387983 */ /* 0x000ea80000300800 */
[----:B------:R-:W2:Y:S04]  /*14de70*/  LDL.LU.64 R20, [R1+0x4838] ;  /* 0x0048380001147983 */ /* 0x000ea80000300a00 */
[----:B------:R-:W-:Y:S01]  /*14de80*/  @P6 LOP3.LUT R6, R6, 0x1000000, RZ, 0xfc, !PT ;  /* 0x0100000006066812 */ /* 0x000fe200078efcff */
[----:B------:R-:W2:Y:S01]  /*14de90*/  LDL.LU.64 R44, [R1+0x4840] ;  /* 0x00484000012c7983 */ /* 0x000ea20000300a00 */
[----:B------:R-:W-:-:S02]  /*14dea0*/  LOP3.LUT P6, RZ, R58, 0x1000, RZ, 0xc0, !PT ;  /* 0x000010003aff7812 */ /* 0x000fc400078cc0ff */
[----:B------:R-:W-:Y:S01]  /*14deb0*/  LOP3.LUT R6, R6, 0xfdffffff, RZ, 0xc0, !PT ;  /* 0xfdffffff06067812 */ /* 0x000fe200078ec0ff */
[----:B------:R-:W2:Y:S01]  /*14dec0*/  LDL.LU.64 R60, [R1+0x4848] ;  /* 0x00484800013c7983 */ /* 0x000ea20000300a00 */
        /* <DEDUP_REMOVED lines=8> */
[----:B0-----:R-:W-:Y:S01]  /*14df50*/  PRMT R4, R59, 0x7773, RZ ;  /* 0x000077733b047816 */ /* 0x001fe200000000ff */
[----:B------:R-:W3:Y:S06]  /*14df60*/  LDL.LU.64 R42, [R1+0x4850] ;  /* 0x00485000012a7983 */ /* 0x000eec0000300a00 */
[----:B------:R-:W-:-:S02]  /*14df70*/  @P6 LOP3.LUT R6, R6, 0x4000000, RZ, 0xfc, !PT ;  /* 0x0400000006066812 */ /* 0x000fc400078efcff */
[----:B------:R-:W-:Y:S01]  /*14df80*/  LOP3.LUT P6, RZ, R58, 0x400, RZ, 0xc0, !PT ;  /* 0x000004003aff7812 */ /* 0x000fe200078cc0ff */
[----:B----4-:R0:W-:Y:S02]  /*14df90*/  @P1 STG.E.U8 desc[UR4][R50.64], R4 ;  /* 0x0000000432001986 */ /* 0x0101e4000c101104 */
[C---:B0-----:R-:W-:Y:S02]  /*14dfa0*/  PRMT R4, R57.reuse, 0x7770, RZ ;  /* 0x0000777039047816 */ /* 0x041fe400000000ff */
        /* <DEDUP_REMOVED lines=14> */
[----:B0-----:R-:W2:Y:S04]  /*14e090*/  LDL.LU.64 R54, [R1+0x4878] ;  /* 0x0048780001367983 */ /* 0x001ea80000300a00 */
[----:B------:R-:W2:Y:S01]  /*14e0a0*/  LDL.LU R57, [R1+0x34c] ;  /* 0x00034c0001397983 */ /* 0x000ea20000300800 */
        /* <DEDUP_REMOVED lines=35> */
[----:B------:R-:W-:-:S03]  /*14e2e0*/  LOP3.LUT R6, R6, 0xfffff7ff, RZ, 0xc0, !PT ;  /* 0xfffff7ff06067812 */ /* 0x000fc600078ec0ff */
[----:B--2---:R0:W-:Y:S04]  /*14e2f0*/  @P0 STG.E.U8 desc[UR4][R54.64], R4 ;  /* 0x0000000436000986 */ /* 0x0041e8000c101104 */
[----:B0-----:R-:W2:Y:S04]  /*14e300*/  LDL.LU.64 R54, [R1+0x4880] ;  /* 0x0048800001367983 */ /* 0x001ea80000300a00 */
[----:B------:R-:W3:Y:S04]  /*14e310*/  LDL.LU.64 R50, [R1+0x4888] ;  /* 0x0048880001327983 */ /* 0x000ee80000300a00 */
[----:B------:R-:W4:Y:S04]  /*14e320*/  LDL.LU.64 R48, [R1+0x4890] ;  /* 0x0048900001307983 */ /* 0x000f280000300a00 */
[----:B------:R-:W2:Y:S01]  /*14e330*/  LDL.LU R56, [R1+0x470] ;  /* 0x0004700001387983 */ /* 0x000ea20000300800 */
[----:B------:R-:W-:-:S03]  /*14e340*/  LOP3.LUT P6, RZ, R57, 0x20, RZ, 0xc0, !PT ;  /* 0x0000002039ff7812 */ /* 0x000fc600078cc0ff */
[----:B------:R-:W3:Y:S04]  /*14e350*/  LDL.LU.64 R40, [R1+0x4898] ;  /* 0x0048980001287983 */ /* 0x000ee80000300a00 */
[----:B------:R-:W3:Y:S04]  /*14e360*/  LDL.LU.64 R38, [R1+0x48a0] ;  /* 0x0048a00001267983 */ /* 0x000ee80000300a00 */
[----:B------:R-:W3:Y:S02]  /*14e370*/  LDL.LU R43, [R1+0x484] ;  /* 0x00048400012b7983 */ /* 0x000ee40000300800 */
        /* <DEDUP_REMOVED lines=27> */
[----:B------:R-:W4:Y:S01]  /*14e530*/  LDL.LU.64 R58, [R1+0x48a8] ;  /* 0x0048a800013a7983 */ /* 0x000f220000300a00 */
        /* <DEDUP_REMOVED lines=13> */
[----:B0-----:R-:W-:Y:S02]  /*14e610*/  PRMT R4, R56, 0x7773, RZ ;  /* 0x0000777338047816 */ /* 0x001fe400000000ff */
[----:B------:R-:W3:Y:S04]  /*14e620*/  LDL.LU R56, [R1+0x488] ;  /* 0x0004880001387983 */ /* 0x000ee80000300800 */
[----:B------:R-:W4:Y:S04]  /*14e630*/  LDL.LU.64 R60, [R1+0x48e0] ;  /* 0x0048e000013c7983 */ /* 0x000f280000300a00 */
[----:B------:R-:W3:Y:S04]  /*14e640*/  LDL.LU.64 R50, [R1+0x48e8] ;  /* 0x0048e80001327983 */ /* 0x000ee80000300a00 */
[----:B------:R0:W-:Y:S04]  /*14e650*/  @P0 STG.E.U8 desc[UR4][R40.64], R4 ;  /* 0x0000000428000986 */ /* 0x0001e8000c101104 */
[----:B------:R-:W3:Y:S01]  /*14e660*/  LDL.LU.64 R48, [R1+0x48f0] ;  /* 0x0048f00001307983 */ /* 0x000ee20000300a00 */
[----:B0-----:R-:W-:-:S03]  /*14e670*/  PRMT R4, R43, 0x7770, RZ ;  /* 0x000077702b047816 */ /* 0x001fc600000000ff */
[----:B------:R-:W3:Y:S04]  /*14e680*/  LDL.LU.64 R40, [R1+0x48f8] ;  /* 0x0048f80001287983 */ /* 0x000ee80000300a00 */
[----:B------:R0:W-:Y:S01]  /*14e690*/  @P6 STG.E.U8 desc[UR4][R38.64], R4 ;  /* 0x0000000426006986 */ /* 0x0001e2000c101104 */
[----:B------:R-:W-:-:S03]  /*14e6a0*/  LOP3.LUT P6, RZ, R6, 0x40000, RZ, 0xc0, !PT ;  /* 0x0004000006ff7812 */ /* 0x000fc600078cc0ff */
[----:B------:R-:W3:Y:S01]  /*14e6b0*/  LDL.LU R42, [R1+0x478] ;  /* 0x00047800012a7983 */ /* 0x000ee20000300800 */
[----:B0-----:R-:W-:-:S03]  /*14e6c0*/  PRMT R4, R43, 0x7771, RZ ;  /* 0x000077712b047816 */ /* 0x001fc600000000ff */
[----:B------:R-:W4:Y:S06]  /*14e6d0*/  LDL.LU.64 R38, [R1+0x4900] ;  /* 0x0049000001267983 */ /* 0x000f2c0000300a00 */
        /* <DEDUP_REMOVED lines=39> */
[----:B0-----:R-:W3:Y:S04]  /*14e950*/  LDL.LU.64 R58, [R1+0x4918] ;  /* 0x00491800013a7983 */ /* 0x001ee80000300a00 */
[----:B------:R-:W4:Y:S04]  /*14e960*/  LDL.LU.64 R50, [R1+0x4920] ;  /* 0x0049200001327983 */ /* 0x000f280000300a00 */
[----:B------:R-:W4:Y:S04]  /*14e970*/  LDL.LU.64 R48, [R1+0x4928] ;  /* 0x0049280001307983 */ /* 0x000f280000300a00 */
[----:B------:R-:W4:Y:S04]  /*14e980*/  LDL.LU.64 R40, [R1+0x4930] ;  /* 0x0049300001287983 */ /* 0x000f280000300a00 */
[----:B------:R-:W4:Y:S01]  /*14e990*/  LDL.LU R56, [R1+0x48c] ;  /* 0x00048c0001387983 */ /* 0x000f220000300800 */
[----:B------:R-:W-:-:S03]  /*14e9a0*/  LOP3.LUT P0, RZ, R57, 0x800, RZ, 0xc0, !PT ;  /* 0x0000080039ff7812 */ /* 0x000fc6000780c0ff */
[----:B------:R-:W4:Y:S01]  /*14e9b0*/  LDL.LU.64 R38, [R1+0x4938] ;  /* 0x0049380001267983 */ /* 0x000f220000300a00 */
[----:B------:R-:W-:Y:S02]  /*14e9c0*/  PRMT R4, R42, 0x7772, RZ ;  /* 0x000077722a047816 */ /* 0x000fe400000000ff */
[----:B------:R-:W-:-:S07]  /*14e9d0*/  LOP3.LUT P3, RZ, R57, 0x1000, RZ, 0xc0, !PT ;  /* 0x0000100039ff7812 */ /* 0x000fce000786c0ff */
[----:B--2---:R0:W-:Y:S04]  /*14e9e0*/  @P0 STG.E.U8 desc[UR4][R54.64], R4 ;  /* 0x0000000436000986 */ /* 0x0041e8000c101104 */
[----:B0-----:R-:W2:Y:S04]  /*14e9f0*/  LDL.LU.64 R54, [R1+0x4940] ;  /* 0x0049400001367983 */ /* 0x001ea80000300a00 */
[----:B------:R-:W2:Y:S01]  /*14ea00*/  LDL.LU R32, [R1+0x47c] ;  /* 0x00047c0001207983 */ /* 0x000ea20000300800 */
[----:B------:R-:W-:Y:S02]  /*14ea10*/  PRMT R4, R42, 0x7773, RZ ;  /* 0x000077732a047816 */ /* 0x000fe400000000ff */
[----:B------:R-:W-:-:S02]  /*14ea20*/  LOP3.LUT P6, RZ, R57, 0x1000000, RZ, 0xc0, !PT ;  /* 0x0100000039ff7812 */ /* 0x000fc400078cc0ff */
[----:B------:R-:W-:Y:S01]  /*14ea30*/  LOP3.LUT R6, R6, 0xfffffff7, RZ, 0xc0, !PT ;  /* 0xfffffff706067812 */ /* 0x000fe200078ec0ff */
[----:B---3--:R0:W-:Y:S04]  /*14ea40*/  @P3 STG.E.U8 desc[UR4][R58.64], R4 ;  /* 0x000000043a003986 */ /* 0x0081e8000c101104 */
[----:B0-----:R-:W3:Y:S06]  /*14ea50*/  LDL.LU.64 R58, [R1+0x4948] ;  /* 0x00494800013a7983 */ /* 0x001eec0000300a00 */
[----:B------:R-:W-:-:S02]  /*14ea60*/  @P6 LOP3.LUT R6, R6, 0x8, RZ, 0xfc, !PT ;  /* 0x0000000806066812 */ /* 0x000fc400078efcff */
        /* <DEDUP_REMOVED lines=25> */
[----:B----4-:R-:W-:Y:S02]  /*14ec00*/  PRMT R4, R56, 0x7770, RZ ;  /* 0x0000777038047816 */ /* 0x010fe400000000ff */
[----:B------:R-:W-:-:S07]  /*14ec10*/  LOP3.LUT P0, RZ, R57, 0x8000, RZ, 0xc0, !PT ;  /* 0x0000800039ff7812 */ /* 0x000fce000780c0ff */
[----:B------:R-:W-:Y:S02]  /*14ec20*/  @P6 LOP3.LUT R6, R6, 0x200, RZ, 0xfc, !PT ;  /* 0x0000020006066812 */ /* 0x000fe400078efcff */
[----:B------:R-:W-:Y:S01]  /*14ec30*/  LOP3.LUT P6, RZ, R57, 0x20000, RZ, 0xc0, !PT ;  /* 0x0002000039ff7812 */ /* 0x000fe200078cc0ff */
[----:B------:R0:W-:Y:S01]  /*14ec40*/  @P2 STG.E.U8 desc[UR4][R50.64], R4 ;  /* 0x0000000432002986 */ /* 0x0001e2000c101104 */
[----:B------:R-:W-:Y:S02]  /*14ec50*/  LOP3.LUT R6, R6, 0xfffffbff, RZ, 0xc0, !PT ;  /* 0xfffffbff06067812 */ /* 0x000fe400078ec0ff */
[----:B0-----:R-:W-:-:S09]  /*14ec60*/  PRMT R4, R56, 0x7771, RZ ;  /* 0x0000777138047816 */ /* 0x001fd200000000ff */
[----:B------:R-:W-:Y:S01]  /*14ec70*/  @P6 LOP3.LUT R6, R6, 0x400, RZ, 0xfc, !PT ;  /* 0x0000040006066812 */ /* 0x000fe200078efcff */
[----:B------:R0:W-:Y:S01]  /*14ec80*/  @P1 STG.E.U8 desc[UR4][R48.64], R4 ;  /* 0x0000000430001986 */ /* 0x0001e2000c101104 */
[----:B------:R-:W-:Y:S02]  /*14ec90*/  LOP3.LUT P6, RZ, R57, 0x10000, RZ, 0xc0, !PT ;  /* 0x0001000039ff7812 */ /* 0x000fe400078cc0ff */
[----:B0-----:R-:W-:-:S05]  /*14eca0*/  PRMT R4, R56, 0x7772, RZ ;  /* 0x0000777238047816 */ /* 0x001fca00000000ff */
[----:B------:R0:W-:Y:S02]  /*14ecb0*/  @P0 STG.E.U8 desc[UR4][R40.64], R4 ;  /* 0x0000000428000986 */ /* 0x0001e4000c101104 */
[----:B0-----:R-:W-:Y:S02]  /*14ecc0*/  PRMT R4, R56, 0x7773, RZ ;  /* 0x0000777338047816 */ /* 0x001fe400000000ff */
[----:B------:R-:W4:Y:S04]  /*14ecd0*/  LDL.LU R56, [R1+0x4e0] ;  /* 0x0004e00001387983 */ /* 0x000f280000300800 */
[----:B------:R-:W4:Y:S04]  /*14ece0*/  LDL.LU.64 R60, [R1+0x4978] ;  /* 0x00497800013c7983 */ /* 0x000f280000300a00 */
[----:B------:R-:W4:Y:S04]  /*14ecf0*/  LDL.LU.64 R42, [R1+0x4980] ;  /* 0x00498000012a7983 */ /* 0x000f280000300a00 */
[----:B------:R2:W-:Y:S01]  /*14ed00*/  @P6 STG.E.U8 desc[UR4][R38.64], R4 ;  /* 0x0000000426006986 */ /* 0x0005e2000c101104 */
[----:B------:R-:W-:-:S03]  /*14ed10*/  LOP3.LUT P6, RZ, R6, 0x400, RZ, 0xc0, !PT ;  /* 0x0000040006ff7812 */ /* 0x000fc600078cc0ff */
[----:B------:R-:W4:Y:S04]  /*14ed20*/  LDL.LU.64 R50, [R1+0x4988] ;  /* 0x0049880001327983 */ /* 0x000f280000300a00 */
[----:B------:R-:W4:Y:S01]  /*14ed30*/  LDL.LU.64 R48, [R1+0x4990] ;  /* 0x0049900001307983 */ /* 0x000f220000300a00 */
[----:B--2---:R-:W-:-:S03]  /*14ed40*/  PRMT R4, R32, 0x7770, RZ ;  /* 0x0000777020047816 */ /* 0x004fc600000000ff */
[----:B------:R-:W2:Y:S04]  /*14ed50*/  LDL.LU.64 R40, [R1+0x4998] ;  /* 0x0049980001287983 */ /* 0x000ea80000300a00 */
[----:B------:R0:W-:Y:S01]  /*14ed60*/  @P6 STG.E.U8 desc[UR4][R54.64], R4 ;  /* 0x0000000436006986 */ /* 0x0001e2000c101104 */
[----:B------:R-:W-:-:S03]  /*14ed70*/  LOP3.LUT P6, RZ, R6, 0x200, RZ, 0xc0, !PT ;  /* 0x0000020006ff7812 */ /* 0x000fc600078cc0ff */
[----:B------:R-:W2:Y:S04]  /*14ed80*/  LDL.LU.64 R38, [R1+0x49a0] ;  /* 0x0049a00001267983 */ /* 0x000ea80000300a00 */
[----:B0-----:R-:W2:Y:S01]  /*14ed90*/  LDL.LU R54, [R1+0x4f4] ;  /* 0x0004f40001367983 */ /* 0x001ea20000300800 */
[----:B------:R-:W-:-:S05]  /*14eda0*/  PRMT R4, R32, 0x7771, RZ ;  /* 0x0000777120047816 */ /* 0x000fca00000000ff */
[----:B---3--:R0:W-:Y:S04]  /*14edb0*/  @P6 STG.E.U8 desc[UR4][R58.64], R4 ;  /* 0x000000043a006986 */ /* 0x0081e8000c101104 */
[----:B0-----:R-:W3:Y:S01]  /*14edc0*/  LDL.LU.64 R58, [R1+0x49a8] ;  /* 0x0049a800013a7983 */ /* 0x001ee20000300a00 */
[----:B------:R-:W-:Y:S02]  /*14edd0*/  LOP3.LUT P6, RZ, R6, 0x100, RZ, 0xc0, !PT ;  /* 0x0000010006ff7812 */ /* 0x000fe400078cc0ff */
[----:B------:R-:W-:Y:S01]  /*14ede0*/  PRMT R4, R32, 0x7772, RZ ;  /* 0x0000777220047816 */ /* 0x000fe200000000ff */
[----:B------:R-:W3:Y:S10]  /*14edf0*/  LDL.LU R55, [R1+0x350] ;  /* 0x0003500001377983 */ /* 0x000ef40000300800 */
        /* <DEDUP_REMOVED lines=16> */
[----:B0-----:R-:W-:Y:S02]  /*14ef00*/  PRMT R4, R52, 0x7773, RZ ;  /* 0x0000777334047816 */ /* 0x001fe400000000ff */
[C---:B------:R-:W-:Y:S02]  /*14ef10*/  LOP3.LUT P3, RZ, R57.reuse, 0x8000000, RZ, 0xc0, !PT ;  /* 0x0800000039ff7812 */ /* 0x040fe4000786c0ff */
[----:B------:R-:W-:-:S02]  /*14ef20*/  LOP3.LUT P2, RZ, R57, 0x10000000, RZ, 0xc0, !PT ;  /* 0x1000000039ff7812 */ /* 0x000fc4000784c0ff */
[C---:B------:R-:W-:Y:S02]  /*14ef30*/  LOP3.LUT P1, RZ, R57.reuse, 0x20000000, RZ, 0xc0, !PT ;  /* 0x2000000039ff7812 */ /* 0x040fe4000782c0ff */
[----:B------:R-:W-:Y:S01]  /*14ef40*/  LOP3.LUT P0, RZ, R57, 0x40000000, RZ, 0xc0, !PT ;  /* 0x4000000039ff7812 */ /* 0x000fe2000780c0ff */
        /* <DEDUP_REMOVED lines=8> */
[----:B--2---:R0:W-:Y:S02]  /*14efd0*/  @P2 STG.E.U8 desc[UR4][R40.64], R4 ;  /* 0x0000000428002986 */ /* 0x0041e4000c101104 */
        /* <DEDUP_REMOVED lines=9> */
[----:B------:R-:W3:Y:S01]  /*14f070*/  LDL.LU R38, [R1+0x4e4] ;  /* 0x0004e40001267983 */ /* 0x000ee20000300800 */
[----:B------:R-:W-:-:S03]  /*14f080*/  LOP3.LUT P3, RZ, R57, 0x80000000, RZ, 0xc0, !PT ;  /* 0x8000000039ff7812 */ /* 0x000fc6000786c0ff */
[----:B------:R-:W3:Y:S01]  /*14f090*/  LDL.LU.64 R56, [R1+0x49d8] ;  /* 0x0049d80001387983 */ /* 0x000ee20000300a00 */
[----:B------:R-:W-:-:S03]  /*14f0a0*/  PRMT R4, R54, 0x7772, RZ ;  /* 0x0000777236047816 */ /* 0x000fc600000000ff */
[----:B------:R-:W3:Y:S01]  /*14f0b0*/  LDL.LU R52, [R1+0x4f8] ;  /* 0x0004f80001347983 */ /* 0x000ee20000300800 */
        /* <DEDUP_REMOVED lines=25> */
[----:B------:R-:W4:Y:S01]  /*14f250*/  LDL.LU.64 R20, [R1+0x4a00] ;  /* 0x004a000001147983 */ /* 0x000f220000300a00 */
[----:B------:R-:W-:-:S03]  /*14f260*/  LOP3.LUT R7, R7, 0x7fffffff, RZ, 0xc0, !PT ;  /* 0x7fffffff07077812 */ /* 0x000fc600078ec0ff */
[----:B------:R-:W3:Y:S01]  /*14f270*/  LDL.LU.64 R44, [R1+0x4a08] ;  /* 0x004a0800012c7983 */ /* 0x000ee20000300a00 */
[----:B------:R-:W-:Y:S02]  /*14f280*/  @P6 LOP3.LUT R7, R7, 0x80000000, RZ, 0xfc, !PT ;  /* 0x8000000007076812 */ /* 0x000fe400078efcff */
[----:B------:R-:W-:Y:S01]  /*14f290*/  LOP3.LUT P6, RZ, R55, 0x40, RZ, 0xc0, !PT ;  /* 0x0000004037ff7812 */ /* 0x000fe200078cc0ff */
[----:B------:R-:W3:Y:S01]  /*14f2a0*/  LDL.LU R54, [R1+0x4fc] ;  /* 0x0004fc0001367983 */ /* 0x000ee20000300800 */
[----:B------:R-:W-:-:S03]  /*14f2b0*/  LOP3.LUT R6, R6, 0xfffffffe, RZ, 0xc0, !PT ;  /* 0xfffffffe06067812 */ /* 0x000fc600078ec0ff */
[----:B------:R-:W3:Y:S01]  /*14f2c0*/  LDL.LU.64 R60, [R1+0x4a10] ;  /* 0x004a1000013c7983 */ /* 0x000ee20000300a00 */
[C---:B------:R-:W-:Y:S02]  /*14f2d0*/  LOP3.LUT P0, RZ, R55.reuse, 0x4, RZ, 0xc0, !PT ;  /* 0x0000000437ff7812 */ /* 0x040fe4000780c0ff */
[----:B------:R-:W-:Y:S01]  /*14f2e0*/  PRMT R4, R38, 0x7771, RZ ;  /* 0x0000777126047816 */ /* 0x000fe200000000ff */
[----:B------:R-:W3:Y:S04]  /*14f2f0*/  LDL.LU.64 R42, [R1+0x4a18] ;  /* 0x004a1800012a7983 */ /* 0x000ee80000300a00 */
[----:B------:R-:W-:Y:S02]  /*14f300*/  @P6 LOP3.LUT R6, R6, 0x1, RZ, 0xfc, !PT ;  /* 0x0000000106066812 */ /* 0x000fe400078efcff */
[----:B------:R-:W-:-:S02]  /*14f310*/  LOP3.LUT P6, RZ, R55, 0x20, RZ, 0xc0, !PT ;  /* 0x0000002037ff7812 */ /* 0x000fc400078cc0ff */
[----:B------:R-:W-:-:S11]  /*14f320*/  LOP3.LUT R6, R6, 0xfffffffd, RZ, 0xc0, !PT ;  /* 0xfffffffd06067812 */ /* 0x000fd600078ec0ff */
[----:B------:R-:W-:Y:S02]  /*14f330*/  @P6 LOP3.LUT R6, R6, 0x2, RZ, 0xfc, !PT ;  /* 0x0000000206066812 */ /* 0x000fe400078efcff */
[----:B------:R-:W-:Y:S02]  /*14f340*/  LOP3.LUT P6, RZ, R55, 0x10, RZ, 0xc0, !PT ;  /* 0x0000001037ff7812 */ /* 0x000fe400078cc0ff */
[----:B------:R-:W-:Y:S01]  /*14f350*/  LOP3.LUT R6, R6, 0xfffffffb, RZ, 0xc0, !PT ;  /* 0xfffffffb06067812 */ /* 0x000fe200078ec0ff */
[----:B------:R0:W-:Y:S10]  /*14f360*/  @P0 STG.E.U8 desc[UR4][R48.64], R4 ;  /* 0x0000000430000986 */ /* 0x0001f4000c101104 */
[----:B------:R-:W-:-:S02]  /*14f370*/  @P6 LOP3.LUT R6, R6, 0x4, RZ, 0xfc, !PT ;  /* 0x0000000406066812 */ /* 0x000fc400078efcff */
[----:B------:R-:W-:Y:S01]  /*14f380*/  LOP3.LUT P6, RZ, R55, 0x8, RZ, 0xc0, !PT ;  /* 0x0000000837ff7812 */ /* 0x000fe200078cc0ff */
[----:B0-----:R-:W4:Y:S01]  /*14f390*/  LDL.LU.64 R48, [R1+0x4a20] ;  /* 0x004a200001307983 */ /* 0x001f220000300a00 */
[----:B------:R-:W-:-:S11]  /*14f3a0*/  PRMT R4, R38, 0x7772, RZ ;  /* 0x0000777226047816 */ /* 0x000fd600000000ff */
[----:B------:R0:W-:Y:S01]  /*14f3b0*/  @P6 STG.E.U8 desc[UR4][R40.64], R4 ;  /* 0x0000000428006986 */ /* 0x0001e2000c101104 */
[----:B------:R-:W-:-:S03]  /*14f3c0*/  LOP3.LUT P6, RZ, R6, 0x4, RZ, 0xc0, !PT ;  /* 0x0000000406ff7812 */ /* 0x000fc600078cc0ff */
[----:B0-----:R-:W4:Y:S01]  /*14f3d0*/  LDL.LU.64 R40, [R1+0x4a28] ;  /* 0x004a280001287983 */ /* 0x001f220000300a00 */
[----:B------:R-:W-:-:S03]  /*14f3e0*/  PRMT R4, R38, 0x7773, RZ ;  /* 0x0000777326047816 */ /* 0x000fc600000000ff */
[----:B------:R-:W4:Y:S06]  /*14f3f0*/  LDL.LU.64 R38, [R1+0x4a30] ;  /* 0x004a300001267983 */ /* 0x000f2c0000300a00 */
[----:B------:R0:W-:Y:S01]  /*14f400*/  @P6 STG.E.U8 desc[UR4][R56.64], R4 ;  /* 0x0000000438006986 */ /* 0x0001e2000c101104 */
[----:B------:R-:W-:-:S03]  /*14f410*/  LOP3.LUT P6, RZ, R6, 0x2, RZ, 0xc0, !PT ;  /* 0x0000000206ff7812 */ /* 0x000fc600078cc0ff */
[----:B0-----:R-:W4:Y:S01]  /*14f420*/  LDL.LU.64 R56, [R1+0x4a38] ;  /* 0x004a380001387983 */ /* 0x001f220000300a00 */
[----:B------:R-:W-:-:S03]  /*14f430*/  PRMT R4, R52, 0x7770, RZ ;  /* 0x0000777034047816 */ /* 0x000fc600000000ff */
[----:B------:R-:W4:Y:S06]  /*14f440*/  LDL.LU R50, [R1+0x4ec] ;  /* 0x0004ec0001327983 */ /* 0x000f2c0000300800 */
        /* <DEDUP_REMOVED lines=21> */
[----:B------:R-:W-:Y:S02]  /*14f5a0*/  LOP3.LUT R7, R7, 0xfff7ffff, RZ, 0xc0, !PT ;  /* 0xfff7ffff07077812 */ /* 0x000fe400078ec0ff */
[C---:B------:R-:W-:Y:S02]  /*14f5b0*/  LOP3.LUT P5, RZ, R55.reuse, 0x1000, RZ, 0xc0, !PT ;  /* 0x0000100037ff7812 */ /* 0x040fe400078ac0ff */
[----:B------:R-:W-:Y:S02]  /*14f5c0*/  LOP3.LUT P4, RZ, R55, 0x2000, RZ, 0xc0, !PT ;  /* 0x0000200037ff7812 */ /* 0x000fe4000788c0ff */
[----:B0-----:R-:W-:Y:S01]  /*14f5d0*/  PRMT R4, R51, 0x7773, RZ ;  /* 0x0000777333047816 */ /* 0x001fe200000000ff */
[----:B------:R-:W3:Y:S04]  /*14f5e0*/  LDL.LU.64 R60, [R1+0x4a48] ;  /* 0x004a4800013c7983 */ /* 0x000ee80000300a00 */
[----:B------:R-:W-:-:S02]  /*14f5f0*/  @P6 LOP3.LUT R7, R7, 0x80000, RZ, 0xfc, !PT ;  /* 0x0008000007076812 */ /* 0x000fc400078efcff */
[----:B------:R-:W-:Y:S02]  /*14f600*/  LOP3.LUT P6, RZ, R55, 0x20000000, RZ, 0xc0, !PT ;  /* 0x2000000037ff7812 */ /* 0x000fe400078cc0ff */
[----:B------:R-:W-:Y:S01]  /*14f610*/  LOP3.LUT R7, R7, 0xffefffff, RZ, 0xc0, !PT ;  /* 0xffefffff07077812 */ /* 0x000fe200078ec0ff */
[----:B------:R0:W-:Y:S01]  /*14f620*/  @P5 STG.E.U8 desc[UR4][R42.64], R4 ;  /* 0x000000042a005986 */ /* 0x0001e2000c101104 */
[----:B------:R-:W-:-:S09]  /*14f630*/  LOP3.LUT P3, RZ, R55, 0x4000, RZ, 0xc0, !PT ;  /* 0x0000400037ff7812 */ /* 0x000fd2000786c0ff */
[----:B------:R-:W-:Y:S02]  /*14f640*/  @P6 LOP3.LUT R7, R7, 0x100000, RZ, 0xfc, !PT ;  /* 0x0010000007076812 */ /* 0x000fe400078efcff */
[----:B------:R-:W-:Y:S01]  /*14f650*/  LOP3.LUT P6, RZ, R55, 0x10000000, RZ, 0xc0, !PT ;  /* 0x1000000037ff7812 */ /* 0x000fe200078cc0ff */
[----:B0-----:R-:W4:Y:S01]  /*14f660*/  LDL.LU.64 R42, [R1+0x4a50] ;  /* 0x004a5000012a7983 */ /* 0x001f220000300a00 */
[----:B------:R-:W-:Y:S02]  /*14f670*/  PRMT R4, R54, 0x7770, RZ ;  /* 0x0000777036047816 */ /* 0x000fe400000000ff */
[----:B------:R-:W-:Y:S02]  /*14f680*/  LOP3.LUT R7, R7, 0xffdfffff, RZ, 0xc0, !PT ;  /* 0xffdfffff07077812 */ /* 0x000fe400078ec0ff */
[C---:B------:R-:W-:Y:S01]  /*14f690*/  LOP3.LUT P2, RZ, R55.reuse, 0x8000, RZ, 0xc0, !PT ;  /* 0x0000800037ff7812 */ /* 0x040fe2000784c0ff */
[----:B------:R0:W-:Y:S01]  /*14f6a0*/  @P4 STG.E.U8 desc[UR4][R48.64], R4 ;  /* 0x0000000430004986 */ /* 0x0001e2000c101104 */
[----:B------:R-:W-:-:S05]  /*14f6b0*/  LOP3.LUT P1, RZ, R55, 0x10000, RZ, 0xc0, !PT ;  /* 0x0001000037ff7812 */ /* 0x000fca000782c0ff */
[----:B------:R-:W-:Y:S02]  /*14f6c0*/  @P6 LOP3.LUT R7, R7, 0x200000, RZ, 0xfc, !PT ;  /* 0x0020000007076812 */ /* 0x000fe400078efcff */
[----:B------:R-:W-:Y:S02]  /*14f6d0*/  LOP3.LUT P6, RZ, R55, 0x8000000, RZ, 0xc0, !PT ;  /* 0x0800000037ff7812 */ /* 0x000fe400078cc0ff */
[----:B0-----:R-:W-:-:S05]  /*14f6e0*/  PRMT R4, R54, 0x7771, RZ ;  /* 0x0000777136047816 */ /* 0x001fca00000000ff */
[----:B------:R0:W-:Y:S01]  /*14f6f0*/  @P3 STG.E.U8 desc[UR4][R40.64], R4 ;  /* 0x0000000428003986 */ /* 0x0001e2000c101104 */
[----:B------:R-:W-:Y:S02]  /*14f700*/  LOP3.LUT R7, R7, 0xffbfffff, RZ, 0xc0, !PT ;  /* 0xffbfffff07077812 */ /* 0x000fe400078ec0ff */
[----:B0-----:R-:W-:-:S05]  /*14f710*/  PRMT R4, R54, 0x7772, RZ ;  /* 0x0000777236047816 */ /* 0x001fca00000000ff */
[----:B------:R0:W-:Y:S01]  /*14f720*/  @P2 STG.E.U8 desc[UR4][R38.64], R4 ;  /* 0x0000000426002986 */ /* 0x0001e2000c101104 */
[----:B------:R-:W-:Y:S02]  /*14f730*/  @P6 LOP3.LUT R7, R7, 0x400000, RZ, 0xfc, !PT ;  /* 0x0040000007076812 */ /* 0x000fe400078efcff */
[C---:B------:R-:W-:Y:S02]  /*14f740*/  LOP3.LUT P6, RZ, R55.reuse, 0x4000000, RZ, 0xc0, !PT ;  /* 0x0400000037ff7812 */ /* 0x040fe400078cc0ff */
[----:B------:R-:W-:Y:S02]  /*14f750*/  LOP3.LUT P0, RZ, R55, 0x20000, RZ, 0xc0, !PT ;  /* 0x0002000037ff7812 */ /* 0x000fe4000780c0ff */
[----:B0-----:R-:W-:-:S05]  /*14f760*/  PRMT R4, R54, 0x7773, RZ ;  /* 0x0000777336047816 */ /* 0x001fca00000000ff */
[----:B------:R0:W-:Y:S01]  /*14f770*/  @P1 STG.E.U8 desc[UR4][R56.64], R4 ;  /* 0x0000000438001986 */ /* 0x0001e2000c101104 */
[----:B------:R-:W-:-:S03]  /*14f780*/  LOP3.LUT R7, R7, 0xff7fffff, RZ, 0xc0, !PT ;  /* 0xff7fffff07077812 */ /* 0x000fc600078ec0ff */
[----:B0-----:R-:W4:Y:S01]  /*14f790*/  LDL.LU.64 R56, [R1+0x4a58] ;  /* 0x004a580001387983 */ /* 0x001f220000300a00 */
[----:B------:R-:W-:Y:S02]  /*14f7a0*/  PRMT R4, R50, 0x7770, RZ ;  /* 0x0000777032047816 */ /* 0x000fe400000000ff */
[----:B------:R-:W-:Y:S01]  /*14f7b0*/  @P6 LOP3.LUT R7, R7, 0x800000, RZ, 0xfc, !PT ;  /* 0x0080000007076812 */ /* 0x000fe200078efcff */
[----:B------:R-:W4:Y:S01]  /*14f7c0*/  LDL.LU.64 R48, [R1+0x4a60] ;  /* 0x004a600001307983 */ /* 0x000f220000300a00 */
[----:B------:R-:W-:-:S03]  /*14f7d0*/  LOP3.LUT P6, RZ, R55, 0x2000000, RZ, 0xc0, !PT ;  /* 0x0200000037ff7812 */ /* 0x000fc600078cc0ff */
[----:B------:R-:W4:Y:S01]  /*14f7e0*/  LDL.LU.64 R40, [R1+0x4a68] ;  /* 0x004a680001287983 */ /* 0x000f220000300a00 */
[----:B------:R-:W-:-:S09]  /*14f7f0*/  LOP3.LUT R7, R7, 0xfeffffff, RZ, 0xc0, !PT ;  /* 0xfeffffff07077812 */ /* 0x000fd200078ec0ff */
        /* <DEDUP_REMOVED lines=11> */
[C---:B------:R-:W-:Y:S01]  /*14f8b0*/  LOP3.LUT P6, RZ, R55.reuse, 0x400000, RZ, 0xc0, !PT ;  /* 0x0040000037ff7812 */ /* 0x040fe200078cc0ff */
[----:B--2---:R0:W-:Y:S04]  /*14f8c0*/  @P0 STG.E.U8 desc[UR4][R58.64], R4 ;  /* 0x000000043a000986 */ /* 0x0041e8000c101104 */
[----:B0-----:R-:W2:Y:S04]  /*14f8d0*/  LDL.LU.64 R58, [R1+0x4a70] ;  /* 0x004a7000013a7983 */ /* 0x001ea80000300a00 */
[----:B------:R-:W2:Y:S01]  /*14f8e0*/  LDL.LU R52, [R1+0x4d0] ;  /* 0x0004d00001347983 */ /* 0x000ea20000300800 */
[----:B------:R-:W-:-:S03]  /*14f8f0*/  LOP3.LUT P0, RZ, R55, 0x200000, RZ, 0xc0, !PT ;  /* 0x0020000037ff7812 */ /* 0x000fc6000780c0ff */
[----:B------:R-:W2:Y:S04]  /*14f900*/  LDL.LU R39, [R1+0x354] ;  /* 0x0003540001277983 */ /* 0x000ea80000300800 */
[----:B------:R-:W2:Y:S04]  /*14f910*/  LDL.LU.64 R54, [R1+0x4a78] ;  /* 0x004a780001367983 */ /* 0x000ea80000300a00 */
        /* <DEDUP_REMOVED lines=13> */
[----:B------:R-:W4:Y:S04]  /*14f9f0*/  LDL.LU.64 R60, [R1+0x4aa8] ;  /* 0x004aa800013c7983 */ /* 0x000f280000300a00 */
[----:B------:R-:W4:Y:S04]  /*14fa00*/  LDL.LU R57, [R1+0x4c4] ;  /* 0x0004c40001397983 */ /* 0x000f280000300800 */
[----:B------:R-:W4:Y:S04]  /*14fa10*/  LDL.LU.64 R42, [R1+0x4ab0] ;  /* 0x004ab000012a7983 */ /* 0x000f280000300a00 */
[----:B------:R-:W4:Y:S01]  /*14fa20*/  LDL.LU.64 R50, [R1+0x4ab8] ;  /* 0x004ab80001327983 */ /* 0x000f220000300a00 */
[----:B--2---:R-:W-:-:S05]  /*14fa30*/  PRMT R4, R52, 0x7770, RZ ;  /* 0x0000777034047816 */ /* 0x004fca00000000ff */
[----:B------:R0:W-:Y:S02]  /*14fa40*/  @P0 STG.E.U8 desc[UR4][R48.64], R4 ;  /* 0x0000000430000986 */ /* 0x0001e4000c101104 */
[C---:B0-----:R-:W-:Y:S02]  /*14fa50*/  PRMT R4, R52.reuse, 0x7771, RZ ;  /* 0x0000777134047816 */ /* 0x041fe400000000ff */
[----:B------:R-:W2:Y:S04]  /*14fa60*/  LDL.LU.64 R48, [R1+0x4ac0] ;  /* 0x004ac00001307983 */ /* 0x000ea80000300a00 */
        /* <DEDUP_REMOVED lines=8> */
[----:B------:R0:W-:Y:S04]  /*14faf0*/  @P6 STG.E.U8 desc[UR4][R54.64], R4 ;  /* 0x0000000436006986 */ /* 0x0001e8000c101104 */
        /* <DEDUP_REMOVED lines=63> */
[----:B------:R-:W-:-:S07]  /*14fef0*/  LOP3.LUT P1, RZ, R39, 0x80, RZ, 0xc0, !PT ;  /* 0x0000008027ff7812 */ /* 0x000fce000782c0ff */
        /* <DEDUP_REMOVED lines=27> */
[----:B------:R-:W3:Y:S04]  /*1500b0*/  LDL.LU.64 R50, [R1+0x4b50] ;  /* 0x004b500001327983 */ /* 0x000ee80000300a00 */
[----:B------:R-:W3:Y:S01]  /*1500c0*/  LDL.LU R38, [R1+0x550] ;  /* 0x0005500001267983 */ /* 0x000ee20000300800 */
[----:B0-----:R-:W-:-:S03]  /*1500d0*/  PRMT R4, R58, 0x7770, RZ ;  /* 0x000077703a047816 */ /* 0x001fc600000000ff */
[----:B------:R-:W3:Y:S04]  /*1500e0*/  LDL.LU.64 R48, [R1+0x4b58] ;  /* 0x004b580001307983 */ /* 0x000ee80000300a00 */
[----:B------:R0:W-:Y:S01]  /*1500f0*/  @P6 STG.E.U8 desc[UR4][R40.64], R4 ;  /* 0x0000000428006986 */ /* 0x0001e2000c101104 */
[C---:B------:R-:W-:Y:S02]  /*150100*/  LOP3.LUT P6, RZ, R7.reuse, 0x40000, RZ, 0xc0, !PT ;  /* 0x0004000007ff7812 */ /* 0x040fe400078cc0ff */
[----:B0-----:R-:W-:Y:S01]  /*150110*/  PRMT R4, R58, 0x7771, RZ ;  /* 0x000077713a047816 */ /* 0x001fe200000000ff */
[----:B------:R-:W3:Y:S10]  /*150120*/  LDL.LU.64 R40, [R1+0x4b60] ;  /* 0x004b600001287983 */ /* 0x000ef40000300a00 */
[----:B------:R0:W-:Y:S04]  /*150130*/  @P6 STG.E.U8 desc[UR4][R56.64], R4 ;  /* 0x0000000438006986 */ /* 0x0001e8000c101104 */
[----:B0-----:R-:W4:Y:S01]  /*150140*/  LDL.LU.64 R56, [R1+0x4b68] ;  /* 0x004b680001387983 */ /* 0x001f220000300a00 */
[----:B------:R-:W-:-:S02]  /*150150*/  LOP3.LUT P6, RZ, R7, 0x20000, RZ, 0xc0, !PT ;  /* 0x0002000007ff7812 */ /* 0x000fc400078cc0ff */
[C---:B------:R-:W-:Y:S02]  /*150160*/  PRMT R4, R58.reuse, 0x7772, RZ ;  /* 0x000077723a047816 */ /* 0x040fe400000000ff */
[C---:B------:R-:W-:Y:S02]  /*150170*/  LOP3.LUT P5, RZ, R39.reuse, 0x40000, RZ, 0xc0, !PT ;  /* 0x0004000027ff7812 */ /* 0x040fe400078ac0ff */
[C---:B------:R-:W-:Y:S02]  /*150180*/  LOP3.LUT P4, RZ, R39.reuse, 0x80000, RZ, 0xc0, !PT ;  /* 0x0008000027ff7812 */ /* 0x040fe4000788c0ff */
[C---:B------:R-:W-:Y:S02]  /*150190*/  LOP3.LUT P3, RZ, R39.reuse, 0x100000, RZ, 0xc0, !PT ;  /* 0x0010000027ff7812 */ /* 0x040fe4000786c0ff */
[C---:B------:R-:W-:Y:S02]  /*1501a0*/  LOP3.LUT P2, RZ, R39.reuse, 0x200000, RZ, 0xc0, !PT ;  /* 0x0020000027ff7812 */ /* 0x040fe4000784c0ff */
[----:B------:R-:W-:Y:S01]  /*1501b0*/  LOP3.LUT P1, RZ, R39, 0x400000, RZ, 0xc0, !PT ;  /* 0x0040000027ff7812 */ /* 0x000fe2000782c0ff */
        /* <DEDUP_REMOVED lines=34> */
[----:B------:R-:W-:Y:S02]  /*1503e0*/  LOP3.LUT R7, R7, 0xfffffff7, RZ, 0xc0, !PT ;  /* 0xfffffff707077812 */ /* 0x000fe400078ec0ff */
[----:B--2---:R-:W-:-:S07]  /*1503f0*/  LOP3.LUT P6, RZ, R58, 0x10, RZ, 0xc0, !PT ;  /* 0x000000103aff7812 */ /* 0x004fce00078cc0ff */
[----:B------:R0:W-:Y:S04]  /*150400*/  @P0 STG.E.U8 desc[UR4][R54.64], R4 ;  /* 0x0000000436000986 */ /* 0x0001e8000c101104 */
[----:B0-----:R-:W2:Y:S02]  /*150410*/  LDL.LU.64 R54, [R1+0x4b80] ;  /* 0x004b800001367983 */ /* 0x001ea40000300a00 */
[----:B------:R-:W-:Y:S02]  /*150420*/  @P6 LOP3.LUT R7, R7, 0x8, RZ, 0xfc, !PT ;  /* 0x0000000807076812 */ /* 0x000fe400078efcff */
[----:B------:R-:W-:Y:S01]  /*150430*/  LOP3.LUT P6, RZ, R58, 0x8, RZ, 0xc0, !PT ;  /* 0x000000083aff7812 */ /* 0x000fe200078cc0ff */
[----:B------:R-:W4:Y:S04]  /*150440*/  LDL.LU.64 R42, [R1+0x4b88] ;  /* 0x004b8800012a7983 */ /* 0x000f280000300a00 */
[----:B------:R-:W2:Y:S04]  /*150450*/  LDL.LU.64 R50, [R1+0x4b90] ;  /* 0x004b900001327983 */ /* 0x000ea80000300a00 */
[----:B------:R-:W2:Y:S01]  /*150460*/  LDL.LU R59, [R1+0x540] ;  /* 0x00054000013b7983 */ /* 0x000ea20000300800 */
[----:B------:R-:W-:-:S03]  /*150470*/  LOP3.LUT R7, R7, 0xffffffef, RZ, 0xc0, !PT ;  /* 0xffffffef07077812 */ /* 0x000fc600078ec0ff */
[----:B------:R-:W4:Y:S01]  /*150480*/  LDL.LU.64 R40, [R1+0x4b98] ;  /* 0x004b980001287983 */ /* 0x000f220000300a00 */
[----:B------:R-:W-:Y:S02]  /*150490*/  @P6 LOP3.LUT R7, R7, 0x10, RZ, 0xfc, !PT ;  /* 0x0000001007076812 */ /* 0x000fe400078efcff */
[----:B------:R-:W-:Y:S01]  /*1504a0*/  LOP3.LUT P6, RZ, R58, 0x4, RZ, 0xc0, !PT ;  /* 0x000000043aff7812 */ /* 0x000fe200078cc0ff */
[----:B------:R-:W4:Y:S01]  /*1504b0*/  LDL.LU R52, [R1+0x554] ;  /* 0x0005540001347983 */ /* 0x000f220000300800 */
        /* <DEDUP_REMOVED lines=100> */
[----:B------:R-:W-:-:S03]  /*150b00*/  PRMT R4, R59, 0x7772, RZ ;  /* 0x000077723b047816 */ /* 0x000fc600000000ff */
[----:B------:R-:W2:Y:S01]  /*150b10*/  LDL.LU R32, [R1+0x54c] ;  /* 0x00054c0001207983 */ /* 0x000ea20000300800 */
        /* <DEDUP_REMOVED lines=14> */
[----:B0-----:R-:W3:Y:S01]  /*150c00*/  LDL.LU.64 R56, [R1+0x4118] ;  /* 0x0041180001387983 */ /* 0x001ee20000300a00 */
[----:B------:R-:W-:Y:S02]  /*150c10*/  LOP3.LUT R8, R8, 0x7fffffff, RZ, 0xc0, !PT ;  /* 0x7fffffff08087812 */ /* 0x000fe400078ec0ff */
[----:B------:R-:W-:Y:S01]  /*150c20*/  LOP3.LUT R7, R7, 0xfffffffe, RZ, 0xc0, !PT ;  /* 0xfffffffe07077812 */ /* 0x000fe200078ec0ff */
[----:B------:R-:W3:Y:S04]  /*150c30*/  LDL.LU.64 R18, [R1+0x4070] ;  /* 0x0040700001127983 */ /* 0x000ee80000300a00 */
[----:B------:R-:W-:-:S02]  /*150c40*/  @P6 LOP3.LUT R8, R8, 0x80000000, RZ, 0xfc, !PT ;  /* 0x8000000008086812 */ /* 0x000fc400078efcff */
[C---:B------:R-:W-:Y:S01]  /*150c50*/  LOP3.LUT P6, RZ, R58.reuse, 0x40000, RZ, 0xc0, !PT ;  /* 0x000400003aff7812 */ /* 0x040fe200078cc0ff */
[----:B------:R-:W3:Y:S01]  /*150c60*/  LDL.LU.64 R46, [R1+0x4038] ;  /* 0x00403800012e7983 */ /* 0x000ee20000300a00 */
[C---:B------:R-:W-:Y:S02]  /*150c70*/  LOP3.LUT P2, RZ, R58.reuse, 0x1000, RZ, 0xc0, !PT ;  /* 0x000010003aff7812 */ /* 0x040fe4000784c0ff */
[C---:B------:R-:W-:Y:S01]  /*150c80*/  LOP3.LUT P1, RZ, R58.reuse, 0x2000, RZ, 0xc0, !PT ;  /* 0x000020003aff7812 */ /* 0x040fe2000782c0ff */
[----:B------:R-:W3:Y:S01]  /*150c90*/  LDL.LU R52, [R1+0x530] ;  /* 0x0005300001347983 */ /* 0x000ee20000300800 */
[----:B------:R-:W-:Y:S02]  /*150ca0*/  PRMT R4, R59, 0x7773, RZ ;  /* 0x000077733b047816 */ /* 0x000fe400000000ff */
[C---:B------:R-:W-:Y:S01]  /*150cb0*/  LOP3.LUT P0, RZ, R58.reuse, 0x4000, RZ, 0xc0, !PT ;  /* 0x000040003aff7812 */ /* 0x040fe2000780c0ff */
[----:B------:R-:W3:Y:S04]  /*150cc0*/  LDL.LU.64 R22, [R1+0x3ff8] ;  /* 0x003ff80001167983 */ /* 0x000ee80000300a00 */
[----:B------:R-:W-:Y:S01]  /*150cd0*/  @P6 LOP3.LUT R7, R7, 0x1, RZ, 0xfc, !PT ;  /* 0x0000000107076812 */ /* 0x000fe200078efcff */
[----:B------:R-:W3:Y:S01]  /*150ce0*/  LDL.LU.64 R20, [R1+0x3fa8] ;  /* 0x003fa80001147983 */ /* 0x000ee20000300a00 */
[----:B------:R-:W-:-:S02]  /*150cf0*/  LOP3.LUT P6, RZ, R58, 0x20000, RZ, 0xc0, !PT ;  /* 0x000200003aff7812 */ /* 0x000fc400078cc0ff */
[----:B------:R-:W-:Y:S01]  /*150d00*/  LOP3.LUT R7, R7, 0xfffffffd, RZ, 0xc0, !PT ;  /* 0xfffffffd07077812 */ /* 0x000fe200078ec0ff */
[----:B----4-:R0:W-:Y:S04]  /*150d10*/  @P2 STG.E.U8 desc[UR4][R60.64], R4 ;  /* 0x000000043c002986 */ /* 0x0101e8000c101104 */
[----:B------:R-:W4:Y:S04]  /*150d20*/  LDL.LU.64 R44, [R1+0x3f68] ;  /* 0x003f6800012c7983 */ /* 0x000f280000300a00 */
[----:B------:R-:W4:Y:S02]  /*150d30*/  LDL.LU R59, [R1+0x520] ;  /* 0x00052000013b7983 */ /* 0x000f240000300800 */
[----:B------:R-:W-:-:S02]  /*150d40*/  @P6 LOP3.LUT R7, R7, 0x2, RZ, 0xfc, !PT ;  /* 0x0000000207076812 */ /* 0x000fc400078efcff */
[----:B------:R-:W-:Y:S01]  /*150d50*/  LOP3.LUT P6, RZ, R58, 0x10000, RZ, 0xc0, !PT ;  /* 0x000100003aff7812 */ /* 0x000fe200078cc0ff */
[----:B0-----:R-:W4:Y:S01]  /*150d60*/  LDL.LU.64 R60, [R1+0x3f18] ;  /* 0x003f1800013c7983 */ /* 0x001f220000300a00 */
[----:B------:R-:W-:Y:S02]  /*150d70*/  LOP3.LUT R7, R7, 0xfffffffb, RZ, 0xc0, !PT ;  /* 0xfffffffb07077812 */ /* 0x000fe400078ec0ff */
[----:B--2---:R-:W-:-:S05]  /*150d80*/  PRMT R4, R40, 0x7770, RZ ;  /* 0x0000777028047816 */ /* 0x004fca00000000ff */
[----:B------:R0:W-:Y:S04]  /*150d90*/  @P1 STG.E.U8 desc[UR4][R42.64], R4 ;  /* 0x000000042a001986 */ /* 0x0001e8000c101104 */
[----:B------:R-:W-:Y:S02]  /*150da0*/  @P6 LOP3.LUT R7, R7, 0x4, RZ, 0xfc, !PT ;  /* 0x0000000407076812 */ /* 0x000fe400078efcff */
[----:B------:R-:W-:Y:S02]  /*150db0*/  LOP3.LUT P6, RZ, R58, 0x8000, RZ, 0xc0, !PT ;  /* 0x000080003aff7812 */ /* 0x000fe400078cc0ff */
[C---:B0-----:R-:W-:Y:S01]  /*150dc0*/  PRMT R4, R40.reuse, 0x7771, RZ ;  /* 0x0000777128047816 */ /* 0x041fe200000000ff */
[----:B------:R-:W2:Y:S04]  /*150dd0*/  LDL.LU.64 R42, [R1+0x3ed8] ;  /* 0x003ed800012a7983 */ /* 0x000ea80000300a00 */
[----:B------:R0:W-:Y:S02]  /*150de0*/  @P0 STG.E.U8 desc[UR4][R50.64], R4 ;  /* 0x0000000432000986 */ /* 0x0001e4000c101104 */
[----:B0-----:R-:W-:-:S02]  /*150df0*/  PRMT R4, R40, 0x7772, RZ ;  /* 0x0000777228047816 */ /* 0x001fc400000000ff */
[----:B------:R-:W2:Y:S04]  /*150e00*/  LDL.LU.64 R50, [R1+0x3e80] ;  /* 0x003e800001327983 */ /* 0x000ea80000300a00 */
[----:B------:R0:W-:Y:S01]  /*150e10*/  @P6 STG.E.U8 desc[UR4][R48.64], R4 ;  /* 0x0000000430006986 */ /* 0x0001e2000c101104 */
[C---:B------:R-:W-:Y:S02]  /*150e20*/  LOP3.LUT P6, RZ, R7.reuse, 0x4, RZ, 0xc0, !PT ;  /* 0x0000000407ff7812 */ /* 0x040fe400078cc0ff */
[----:B0-----:R-:W-:Y:S01]  /*150e30*/  PRMT R4, R40, 0x7773, RZ ;  /* 0x0000777328047816 */ /* 0x001fe200000000ff */
[----:B------:R-:W2:Y:S10]  /*150e40*/  LDL.LU.64 R48, [R1+0x3e30] ;  /* 0x003e300001307983 */ /* 0x000eb40000300a00 */
[----:B------:R0:W-:Y:S01]  /*150e50*/  @P6 STG.E.U8 desc[UR4][R38.64], R4 ;  /* 0x0000000426006986 */ /* 0x0001e2000c101104 */
[----:B------:R-:W-:-:S03]  /*150e60*/  LOP3.LUT P6, RZ, R7, 0x2, RZ, 0xc0, !PT ;  /* 0x0000000207ff7812 */ /* 0x000fc600078cc0ff */
[----:B------:R-:W2:Y:S01]  /*150e70*/  LDL.LU.64 R40, [R1+0x3df0] ;  /* 0x003df00001287983 */ /* 0x000ea20000300a00 */
[----:B0-----:R-:W-:-:S03]  /*150e80*/  PRMT R4, R32, 0x7770, RZ ;  /* 0x0000777020047816 */ /* 0x001fc600000000ff */
[----:B------:R-:W2:Y:S06]  /*150e90*/  LDL.LU.64 R38, [R1+0x3da0] ;  /* 0x003da00001267983 */ /* 0x000eac0000300a00 */
[----:B---3--:R0:W-:Y:S01]  /*150ea0*/  @P6 STG.E.U8 desc[UR4][R56.64], R4 ;  /* 0x0000000438006986 */ /* 0x0081e2000c101104 */
[----:B------:R-:W-:-:S03]  /*150eb0*/  LOP3.LUT P6, RZ, R7, 0x1, RZ, 0xc0, !PT ;  /* 0x0000000107ff7812 */ /* 0x000fc600078cc0ff */
[----:B0-----:R-:W3:Y:S04]  /*150ec0*/  LDL.LU R56, [R1+0x534] ;  /* 0x0005340001387983 */ /* 0x001ee80000300800 */
[----:B------:R-:W2:Y:S04]  /*150ed0*/  LDL.LU R57, [R1+0x35c] ;  /* 0x00035c0001397983 */ /* 0x000ea80000300800 */
[----:B------:R-:W2:Y:S01]  /*150ee0*/  LDL.LU.64 R6, [R1+0x40c0] ;  /* 0x0040c00001067983 */ /* 0x000ea20000300a00 */
        /* <DEDUP_REMOVED lines=28> */
[----:B------:R0:W-:Y:S01]  /*1510b0*/  @P3 STG.E.U8 desc[UR4][R50.64], R4 ;  /* 0x0000000432003986 */ /* 0x0001e2000c101104 */
[----:B------:R-:W-:Y:S02]  /*1510c0*/  LOP3.LUT P3, RZ, R58, 0x40000000, RZ, 0xc0, !PT ;  /* 0x400000003aff7812 */ /* 0x000fe4000786c0ff */
[----:B0-----:R-:W-:-:S05]  /*1510d0*/  PRMT R4, R59, 0x7772, RZ ;  /* 0x000077723b047816 */ /* 0x001fca00000000ff */
[----:B------:R0:W-:Y:S01]  /*1510e0*/  @P2 STG.E.U8 desc[UR4][R48.64], R4 ;  /* 0x0000000430002986 */ /* 0x0001e2000c101104 */
[----:B------:R-:W-:Y:S02]  /*1510f0*/  LOP3.LUT P2, RZ, R58, 0x80000000, RZ, 0xc0, !PT ;  /* 0x800000003aff7812 */ /* 0x000fe4000784c0ff */
[----:B0-----:R-:W-:Y:S02]  /*151100*/  PRMT R4, R59, 0x7773, RZ ;  /* 0x000077733b047816 */ /* 0x001fe400000000ff */
[----:B------:R-:W2:Y:S04]  /*151110*/  LDL.LU.64 R58, [R1+0x3d60] ;  /* 0x003d6000013a7983 */ /* 0x000ea80000300a00 */
[----:B------:R3:W-:Y:S04]  /*151120*/  @P1 STG.E.U8 desc[UR4][R40.64], R4 ;  /* 0x0000000428001986 */ /* 0x0007e8000c101104 */
[----:B------:R-:W4:Y:S04]  /*151130*/  LDL.LU.64 R60, [R1+0x3d10] ;  /* 0x003d1000013c7983 */ /* 0x000f280000300a00 */
[----:B------:R-:W4:Y:S01]  /*151140*/  LDL.LU.64 R50, [R1+0x3cd0] ;  /* 0x003cd00001327983 */ /* 0x000f220000300a00 */
[----:B---3--:R-:W-:-:S03]  /*151150*/  PRMT R4, R56, 0x7770, RZ ;  /* 0x0000777038047816 */ /* 0x008fc600000000ff */
[----:B------:R-:W3:Y:S04]  /*151160*/  LDL.LU.64 R48, [R1+0x3c98] ;  /* 0x003c980001307983 */ /* 0x000ee80000300a00 */
[----:B------:R0:W-:Y:S04]  /*151170*/  @P0 STG.E.U8 desc[UR4][R38.64], R4 ;  /* 0x0000000426000986 */ /* 0x0001e8000c101104 */
[----:B------:R-:W3:Y:S04]  /*151180*/  LDL.LU.64 R40, [R1+0x3c48] ;  /* 0x003c480001287983 */ /* 0x000ee80000300a00 */
[----:B0-----:R-:W3:Y:S04]  /*151190*/  LDL.LU.64 R38, [R1+0x3be8] ;  /* 0x003be80001267983 */ /* 0x001ee80000300a00 */
[----:B------:R-:W3:Y:S01]  /*1511a0*/  LDL.LU R43, [R1+0x524] ;  /* 0x00052400012b7983 */ /* 0x000ee20000300800 */
[----:B------:R-:W-:-:S02]  /*1511b0*/  PRMT R4, R56, 0x7771, RZ ;  /* 0x0000777138047816 */ /* 0x000fc400000000ff */
        /* <DEDUP_REMOVED lines=11> */
[----:B--2---:R0:W-:Y:S04]  /*151270*/  @P3 STG.E.U8 desc[UR4][R58.64], R4 ;  /* 0x000000043a003986 */ /* 0x0041e8000c101104 */
[----:B0-----:R-:W2:Y:S04]  /*151280*/  LDL.LU.64 R58, [R1+0x3b90] ;  /* 0x003b9000013a7983 */ /* 0x001ea80000300a00 */
[----:B------:R-:W2:Y:S04]  /*151290*/  LDL.LU R52, [R1+0x538] ;  /* 0x0005380001347983 */ /* 0x000ea80000300800 */
[----:B------:R-:W2:Y:S01]  /*1512a0*/  LDL.LU.64 R6, [R1+0x3b50] ;  /* 0x003b500001067983 */ /* 0x000ea20000300a00 */
[----:B------:R-:W-:-:S02]  /*1512b0*/  @P6 LOP3.LUT R8, R8, 0x400000, RZ, 0xfc, !PT ;  /* 0x0040000008086812 */ /* 0x000fc400078efcff */
[----:B------:R-:W-:Y:S01]  /*1512c0*/  LOP3.LUT P6, RZ, R57, 0x40, RZ, 0xc0, !PT ;  /* 0x0000004039ff7812 */ /* 0x000fe200078cc0ff */
[----:B------:R-:W2:Y:S01]  /*1512d0*/  LDL.LU.64 R18, [R1+0x3b10] ;  /* 0x003b100001127983 */ /* 0x000ea20000300a00 */
[----:B------:R-:W-:-:S03]  /*1512e0*/  LOP3.LUT R8, R8, 0xff7fffff, RZ, 0xc0, !PT ;  /* 0xff7fffff08087812 */ /* 0x000fc600078ec0ff */
[----:B------:R-:W2:Y:S04]  /*1512f0*/  LDL.LU.64 R46, [R1+0x23c0] ;  /* 0x0023c000012e7983 */ /* 0x000ea80000300a00 */
[----:B------:R-:W2:Y:S04]  /*151300*/  LDL.LU.64 R22, [R1+0x23d0] ;  /* 0x0023d00001167983 */ /* 0x000ea80000300a00 */
[----:B------:R-:W-:Y:S01]  /*151310*/  @P6 LOP3.LUT R8, R8, 0x800000, RZ, 0xfc, !PT ;  /* 0x0080000008086812 */ /* 0x000fe200078efcff */
[----:B------:R-:W2:Y:S01]  /*151320*/  LDL.LU R42, [R1+0x528] ;  /* 0x00052800012a7983 */ /* 0x000ea20000300800 */
[----:B------:R-:W-:-:S02]  /*151330*/  LOP3.LUT P6, RZ, R57, 0x20, RZ, 0xc0, !PT ;  /* 0x0000002039ff7812 */ /* 0x000fc400078cc0ff */
[----:B------:R-:W-:Y:S01]  /*151340*/  LOP3.LUT R8, R8, 0xfeffffff, RZ, 0xc0, !PT ;  /* 0xfeffffff08087812 */ /* 0x000fe200078ec0ff */
[----:B------:R-:W2:Y:S01]  /*151350*/  LDL.LU.64 R20, [R1+0x23b8] ;  /* 0x0023b80001147983 */ /* 0x000ea20000300a00 */
[----:B------:R-:W-:Y:S02]  /*151360*/  LOP3.LUT P1, RZ, R57, 0x1, RZ, 0xc0, !PT ;  /* 0x0000000139ff7812 */ /* 0x000fe4000782c0ff */
[----:B------:R-:W-:Y:S01]  /*151370*/  PRMT R4, R56, 0x7772, RZ ;  /* 0x0000777238047816 */ /* 0x000fe200000000ff */
[----:B------:R-:W2:Y:S06]  /*151380*/  LDL.LU.64 R44, [R1+0x23c8] ;  /* 0x0023c800012c7983 */ /* 0x000eac0000300a00 */
[----:B------:R-:W-:-:S02]  /*151390*/  @P6 LOP3.LUT R8, R8, 0x1000000, RZ, 0xfc, !PT ;  /* 0x0100000008086812 */ /* 0x000fc400078efcff */
[C---:B------:R-:W-:Y:S02]  /*1513a0*/  LOP3.LUT P6, RZ, R57.reuse, 0x10, RZ, 0xc0, !PT ;  /* 0x0000001039ff7812 */ /* 0x040fe400078cc0ff */
[----:B------:R-:W-:Y:S01]  /*1513b0*/  LOP3.LUT R8, R8, 0xfdffffff, RZ, 0xc0, !PT ;  /* 0xfdffffff08087812 */ /* 0x000fe200078ec0ff */
[----:B----4-:R0:W-:Y:S01]  /*1513c0*/  @P2 STG.E.U8 desc[UR4][R60.64], R4 ;  /* 0x000000043c002986 */ /* 0x0101e2000c101104 */
[----:B------:R-:W-:-:S09]  /*1513d0*/  LOP3.LUT P0, RZ, R57, 0x2, RZ, 0xc0, !PT ;  /* 0x0000000239ff7812 */ /* 0x000fd2000780c0ff */
[----:B------:R-:W-:Y:S02]  /*1513e0*/  @P6 LOP3.LUT R8, R8, 0x2000000, RZ, 0xfc, !PT ;  /* 0x0200000008086812 */ /* 0x000fe400078efcff */
[C---:B------:R-:W-:Y:S02]  /*1513f0*/  LOP3.LUT P6, RZ, R57.reuse, 0x8, RZ, 0xc0, !PT ;  /* 0x0000000839ff7812 */ /* 0x040fe400078cc0ff */
[----:B------:R-:W-:Y:S02]  /*151400*/  LOP3.LUT R8, R8, 0xfbffffff, RZ, 0xc0, !PT ;  /* 0xfbffffff08087812 */ /* 0x000fe400078ec0ff */
[----:B0-----:R-:W-:Y:S02]  /*151410*/  PRMT R4, R56, 0x7773, RZ ;  /* 0x0000777338047816 */ /* 0x001fe400000000ff */
[----:B------:R-:W4:Y:S04]  /*151420*/  LDL.LU R56, [R1+0x53c] ;  /* 0x00053c0001387983 */ /* 0x000f280000300800 */
[----:B------:R3:W-:Y:S03]  /*151430*/  @P1 STG.E.U8 desc[UR4][R50.64], R4 ;  /* 0x0000000432001986 */ /* 0x0007e6000c101104 */
[----:B------:R-:W-:Y:S01]  /*151440*/  @P6 LOP3.LUT R8, R8, 0x4000000, RZ, 0xfc, !PT ;  /* 0x0400000008086812 */ /* 0x000fe200078efcff */
[----:B------:R-:W4:Y:S01]  /*151450*/  LDL.LU.64 R60, [R1+0x23e0] ;  /* 0x0023e000013c7983 */ /* 0x000f220000300a00 */
[----:B------:R-:W-:-:S02]  /*151460*/  LOP3.LUT P6, RZ, R57, 0x4, RZ, 0xc0, !PT ;  /* 0x0000000439ff7812 */ /* 0x000fc400078cc0ff */
[C---:B---3--:R-:W-:Y:S01]  /*151470*/  PRMT R4, R43.reuse, 0x7770, RZ ;  /* 0x000077702b047816 */ /* 0x048fe200000000ff */
        /* <DEDUP_REMOVED lines=37> */
[C---:B------:R-:W-:Y:S02]  /*1516d0*/  LOP3.LUT P2, RZ, R57.reuse, 0x4000, RZ, 0xc0, !PT ;  /* 0x0000400039ff7812 */ /* 0x040fe4000784c0ff */
[----:B0-----:R-:W-:Y:S01]  /*1516e0*/  PRMT R4, R42, 0x7773, RZ ;  /* 0x000077732a047816 */ /* 0x001fe200000000ff */
[----:B------:R-:W4:Y:S04]  /*1516f0*/  LDL.LU.64 R60, [R1+0x23f8] ;  /* 0x0023f800013c7983 */ /* 0x000f280000300a00 */
[----:B---3--:R0:W-:Y:S01]  /*151700*/  @P4 STG.E.U8 desc[UR4][R50.64], R4 ;  /* 0x0000000432004986 */ /* 0x0081e2000c101104 */
[C---:B------:R-:W-:Y:S02]  /*151710*/  LOP3.LUT P1, RZ, R57.reuse, 0x8000, RZ, 0xc0, !PT ;  /* 0x0000800039ff7812 */ /* 0x040fe4000782c0ff */
[----:B0-----:R-:W-:Y:S01]  /*151720*/  PRMT R4, R56, 0x7770, RZ ;  /* 0x0000777038047816 */ /* 0x001fe200000000ff */
[----:B------:R-:W3:Y:S04]  /*151730*/  LDL.LU.64 R50, [R1+0x2410] ;  /* 0x0024100001327983 */ /* 0x000ee80000300a00 */
[----:B------:R0:W-:Y:S01]  /*151740*/  @P3 STG.E.U8 desc[UR4][R48.64], R4 ;  /* 0x0000000430003986 */ /* 0x0001e2000c101104 */
[----:B------:R-:W-:-:S03]  /*151750*/  LOP3.LUT P0, RZ, R57, 0x10000, RZ, 0xc0, !PT ;  /* 0x0001000039ff7812 */ /* 0x000fc6000780c0ff */
[----:B------:R-:W3:Y:S01]  /*151760*/  LDL.LU.64 R42, [R1+0x3b30] ;  /* 0x003b3000012a7983 */ /* 0x000ee20000300a00 */
[----:B0-----:R-:W-:-:S05]  /*151770*/  PRMT R4, R56, 0x7771, RZ ;  /* 0x0000777138047816 */ /* 0x001fca00000000ff */
[----:B------:R0:W-:Y:S02]  /*151780*/  @P2 STG.E.U8 desc[UR4][R40.64], R4 ;  /* 0x0000000428002986 */ /* 0x0001e4000c101104 */
[----:B0-----:R-:W-:-:S05]  /*151790*/  PRMT R4, R56, 0x7772, RZ ;  /* 0x0000777238047816 */ /* 0x001fca00000000ff */
[----:B------:R0:W-:Y:S02]  /*1517a0*/  @P1 STG.E.U8 desc[UR4][R38.64], R4 ;  /* 0x0000000426001986 */ /* 0x0001e4000c101104 */
[----:B0-----:R-:W-:Y:S02]  /*1517b0*/  PRMT R4, R56, 0x7773, RZ ;  /* 0x0000777338047816 */ /* 0x001fe400000000ff */
[----:B------:R-:W-:-:S03]  /*1517c0*/  LOP3.LUT P6, RZ, R57, 0x20000000, RZ, 0xc0, !PT ;  /* 0x2000000039ff7812 */ /* 0x000fc600078cc0ff */
[----:B--2---:R0:W-:Y:S04]  /*1517d0*/  @P0 STG.E.U8 desc[UR4][R58.64], R4 ;  /* 0x000000043a000986 */ /* 0x0041e8000c101104 */
[----:B0-----:R-:W2:Y:S04]  /*1517e0*/  LDL.LU R58, [R1+0x52c] ;  /* 0x00052c00013a7983 */ /* 0x001ea80000300800 */
[----:B------:R-:W3:Y:S04]  /*1517f0*/  LDL.LU.64 R48, [R1+0x3b48] ;  /* 0x003b480001307983 */ /* 0x000ee80000300a00 */
[----:B------:R-:W3:Y:S04]  /*151800*/  LDL.LU.64 R40, [R1+0x3b28] ;  /* 0x003b280001287983 */ /* 0x000ee80000300a00 */
[----:B------:R-:W3:Y:S04]  /*151810*/  LDL.LU.64 R38, [R1+0x3b40] ;  /* 0x003b400001267983 */ /* 0x000ee80000300a00 */
[----:B------:R-:W3:Y:S01]  /*151820*/  LDL.LU R52, [R1+0x510] ;  /* 0x0005100001347983 */ /* 0x000ee20000300800 */
[----:B------:R-:W-:-:S02]  /*151830*/  LOP3.LUT R8, R8, 0xfffff7ff, RZ, 0xc0, !PT ;  /* 0xfffff7ff08087812 */ /* 0x000fc400078ec0ff */
[C---:B------:R-:W-:Y:S01]  /*151840*/  LOP3.LUT P3, RZ, R57.reuse, 0x20000, RZ, 0xc0, !PT ;  /* 0x0002000039ff7812 */ /* 0x040fe2000786c0ff */
[----:B------:R-:W3:Y:S01]  /*151850*/  LDL.LU R59, [R1+0x360] ;  /* 0x00036000013b7983 */ /* 0x000ee20000300800 */
        /* <DEDUP_REMOVED lines=23> */
[----:B------:R-:W-:-:S02]  /*1519d0*/  LOP3.LUT P0, RZ, R57, 0x100000, RZ, 0xc0, !PT ;  /* 0x0010000039ff7812 */ /* 0x000fc4000780c0ff */
[C---:B------:R-:W-:Y:S02]  /*1519e0*/  LOP3.LUT P5, RZ, R57.reuse, 0x40000000, RZ, 0xc0, !PT ;  /* 0x4000000039ff7812 */ /* 0x040fe400078ac0ff */
[C---:B------:R-:W-:Y:S02]  /*1519f0*/  LOP3.LUT P4, RZ, R57.reuse, 0x80000000, RZ, 0xc0, !PT ;  /* 0x8000000039ff7812 */ /* 0x040fe4000788c0ff */
[----:B------:R-:W-:Y:S02]  /*151a00*/  @P6 LOP3.LUT R8, R8, 0x40000, RZ, 0xfc, !PT ;  /* 0x0004000008086812 */ /* 0x000fe400078efcff */
[----:B------:R-:W-:Y:S02]  /*151a10*/  LOP3.LUT P6, RZ, R57, 0x200000, RZ, 0xc0, !PT ;  /* 0x0020000039ff7812 */ /* 0x000fe400078cc0ff */
[----:B------:R-:W3:Y:S04]  /*151a20*/  LDL.LU.64 R56, [R1+0x3b60] ;  /* 0x003b600001387983 */ /* 0x000ee80000300a00 */
[----:B------:R-:W3:Y:S04]  /*151a30*/  LDL.LU.64 R6, [R1+0x3b78] ;  /* 0x003b780001067983 */ /* 0x000ee80000300a00 */
[----:B------:R-:W3:Y:S01]  /*151a40*/  LDL.LU.64 R18, [R1+0x3b58] ;  /* 0x003b580001127983 */ /* 0x000ee20000300a00 */
[----:B--2---:R-:W-:-:S05]  /*151a50*/  PRMT R4, R58, 0x7770, RZ ;  /* 0x000077703a047816 */ /* 0x004fca00000000ff */
[----:B----4-:R0:W-:Y:S02]  /*151a60*/  @P3 STG.E.U8 desc[UR4][R60.64], R4 ;  /* 0x000000043c003986 */ /* 0x0101e4000c101104 */
[----:B0-----:R-:W-:-:S05]  /*151a70*/  PRMT R4, R58, 0x7771, RZ ;  /* 0x000077713a047816 */ /* 0x001fca00000000ff */
[----:B---3--:R0:W-:Y:S04]  /*151a80*/  @P2 STG.E.U8 desc[UR4][R50.64], R4 ;  /* 0x0000000432002986 */ /* 0x0081e8000c101104 */
[----:B0-----:R-:W2:Y:S04]  /*151a90*/  LDL.LU R51, [R1+0x500] ;  /* 0x0005000001337983 */ /* 0x001ea80000300800 */
[----:B------:R-:W3:Y:S04]  /*151aa0*/  LDL.LU.64 R46, [R1+0x3b70] ;  /* 0x003b7000012e7983 */ /* 0x000ee80000300a00 */
[----:B------:R-:W4:Y:S04]  /*151ab0*/  LDL.LU.64 R22, [R1+0x3b88] ;  /* 0x003b880001167983 */ /* 0x000f280000300a00 */
[----:B------:R-:W3:Y:S01]  /*151ac0*/  LDL.LU.64 R20, [R1+0x3ba0] ;  /* 0x003ba00001147983 */ /* 0x000ee20000300a00 */
[----:B------:R-:W-:-:S03]  /*151ad0*/  PRMT R4, R58, 0x7772, RZ ;  /* 0x000077723a047816 */ /* 0x000fc600000000ff */
[----:B------:R-:W3:Y:S04]  /*151ae0*/  LDL.LU R50, [R1+0x514] ;  /* 0x0005140001327983 */ /* 0x000ee80000300800 */
[----:B------:R-:W3:Y:S04]  /*151af0*/  LDL.LU.64 R44, [R1+0x3b80] ;  /* 0x003b8000012c7983 */ /* 0x000ee80000300a00 */
[----:B------:R0:W-:Y:S04]  /*151b00*/  @P1 STG.E.U8 desc[UR4][R42.64], R4 ;  /* 0x000000042a001986 */ /* 0x0001e8000c101104 */
        /* <DEDUP_REMOVED lines=15> */
[----:B------:R0:W-:Y:S04]  /*151c00*/  @P6 STG.E.U8 desc[UR4][R56.64], R4 ;  /* 0x0000000438006986 */ /* 0x0001e8000c101104 */
[----:B0-----:R-:W4:Y:S01]  /*151c10*/  LDL.LU.64 R56, [R1+0x3c20] ;  /* 0x003c200001387983 */ /* 0x001f220000300a00 */
[----:B------:R-:W-:Y:S02]  /*151c20*/  LOP3.LUT P6, RZ, R8, 0x10000, RZ, 0xc0, !PT ;  /* 0x0001000008ff7812 */ /* 0x000fe400078cc0ff */
[----:B------:R-:W-:-:S11]  /*151c30*/  PRMT R4, R52, 0x7773, RZ ;  /* 0x0000777334047816 */ /* 0x000fd600000000ff */
[----:B------:R2:W-:Y:S01]  /*151c40*/  @P6 STG.E.U8 desc[UR4][R6.64], R4 ;  /* 0x0000000406006986 */ /* 0x0005e2000c101104 */
[----:B------:R-:W-:Y:S02]  /*151c50*/  LOP3.LUT P6, RZ, R8, 0x8000, RZ, 0xc0, !PT ;  /* 0x0000800008ff7812 */ /* 0x000fe400078cc0ff */
[C---:B------:R-:W-:Y:S02]  /*151c60*/  LOP3.LUT P3, RZ, R59.reuse, 0x1, RZ, 0xc0, !PT ;  /* 0x000000013bff7812 */ /* 0x040fe4000786c0ff */
[C---:B------:R-:W-:Y:S02]  /*151c70*/  LOP3.LUT P2, RZ, R59.reuse, 0x2, RZ, 0xc0, !PT ;  /* 0x000000023bff7812 */ /* 0x040fe4000784c0ff */
[----:B------:R-:W-:Y:S02]  /*151c80*/  LOP3.LUT P1, RZ, R59, 0x4, RZ, 0xc0, !PT ;  /* 0x000000043bff7812 */ /* 0x000fe4000782c0ff */
[----:B--2---:R-:W-:-:S05]  /*151c90*/  PRMT R4, R51, 0x7770, RZ ;  /* 0x0000777033047816 */ /* 0x004fca00000000ff */
[----:B------:R0:W-:Y:S01]  /*151ca0*/  @P6 STG.E.U8 desc[UR4][R18.64], R4 ;  /* 0x0000000412006986 */ /* 0x0001e2000c101104 */
[----:B------:R-:W-:Y:S02]  /*151cb0*/  LOP3.LUT P6, RZ, R8, 0x4000, RZ, 0xc0, !PT ;  /* 0x0000400008ff7812 */ /* 0x000fe400078cc0ff */
[----:B0-----:R-:W-:-:S11]  /*151cc0*/  PRMT R4, R51, 0x7771, RZ ;  /* 0x0000777133047816 */ /* 0x001fd600000000ff */
[----:B---3--:R0:W-:Y:S01]  /*151cd0*/  @P6 STG.E.U8 desc[UR4][R46.64], R4 ;  /* 0x000000042e006986 */ /* 0x0081e2000c101104 */
        /* <DEDUP_REMOVED lines=19> */
[----:B0-----:R-:W2:Y:S01]  /*151e10*/  LDL.LU.64 R38, [R1+0x3c40] ;  /* 0x003c400001267983 */ /* 0x001ea20000300a00 */
[C---:B------:R-:W-:Y:S02]  /*151e20*/  LOP3.LUT P0, RZ, R59.reuse, 0x8, RZ, 0xc0, !PT ;  /* 0x000000083bff7812 */ /* 0x040fe4000780c0ff */
[----:B------:R-:W-:Y:S01]  /*151e30*/  PRMT R4, R58, 0x7772, RZ ;  /* 0x000077723a047816 */ /* 0x000fe200000000ff */
[----:B------:R-:W3:Y:S04]  /*151e40*/  LDL.LU.64 R60, [R1+0x3c38] ;  /* 0x003c3800013c7983 */ /* 0x000ee80000300a00 */
[----:B------:R-:W4:Y:S04]  /*151e50*/  LDL.LU.64 R42, [R1+0x2330] ;  /* 0x00233000012a7983 */ /* 0x000f280000300a00 */
[----:B------:R-:W3:Y:S04]  /*151e60*/  LDL.LU.64 R50, [R1+0x3bd0] ;  /* 0x003bd00001327983 */ /* 0x000ee80000300a00 */
[----:B------:R0:W-:Y:S04]  /*151e70*/  @P0 STG.E.U8 desc[UR4][R56.64], R4 ;  /* 0x0000000438000986 */ /* 0x0001e8000c101104 */
[----:B0-----:R-:W3:Y:S04]  /*151e80*/  LDL.LU R57, [R1+0x518] ;  /* 0x0005180001397983 */ /* 0x001ee80000300800 */
[----:B------:R-:W3:Y:S04]  /*151e90*/  LDL.LU.64 R48, [R1+0x3bc8] ;  /* 0x003bc80001307983 */ /* 0x000ee80000300a00 */
[----:B------:R-:W3:Y:S04]  /*151ea0*/  LDL.LU.64 R40, [R1+0x3bc0] ;  /* 0x003bc00001287983 */ /* 0x000ee80000300a00 */
[----:B------:R-:W3:Y:S01]  /*151eb0*/  LDL.LU R32, [R1+0x508] ;  /* 0x0005080001207983 */ /* 0x000ee20000300800 */
[----:B------:R-:W-:-:S02]  /*151ec0*/  LOP3.LUT P3, RZ, R59, 0x10, RZ, 0xc0, !PT ;  /* 0x000000103bff7812 */ /* 0x000fc4000786c0ff */
[----:B------:R-:W-:Y:S02]  /*151ed0*/  PRMT R4, R58, 0x7773, RZ ;  /* 0x000077733a047816 */ /* 0x000fe400000000ff */
        /* <DEDUP_REMOVED lines=21> */
[----:B---3--:R-:W-:-:S03]  /*152030*/  PRMT R4, R57, 0x7770, RZ ;  /* 0x0000777039047816 */ /* 0x008fc600000000ff */
[----:B------:R-:W3:Y:S04]  /*152040*/  LDL.LU.64 R44, [R1+0x3c58] ;  /* 0x003c5800012c7983 */ /* 0x000ee80000300a00 */
[----:B------:R0:W-:Y:S04]  /*152050*/  @P2 STG.E.U8 desc[UR4][R60.64], R4 ;  /* 0x000000043c002986 */ /* 0x0001e8000c101104 */
[----:B0-----:R-:W3:Y:S01]  /*152060*/  LDL.LU.64 R60, [R1+0x3c50] ;  /* 0x003c5000013c7983 */ /* 0x001ee20000300a00 */
[----:B------:R-:W-:Y:S02]  /*152070*/  @P6 LOP3.LUT R8, R8, 0x40, RZ, 0xfc, !PT ;  /* 0x0000004008086812 */ /* 0x000fe400078efcff */
[----:B------:R-:W-:-:S02]  /*152080*/  LOP3.LUT P6, RZ, R59, 0x1000, RZ, 0xc0, !PT ;  /* 0x000010003bff7812 */ /* 0x000fc400078cc0ff */
        /* <DEDUP_REMOVED lines=26> */
[----:B------:R-:W-:-:S02]  /*152230*/  LOP3.LUT P6, RZ, R8, 0x200, RZ, 0xc0, !PT ;  /* 0x0000020008ff7812 */ /* 0x000fc400078cc0ff */
[----:B0-----:R-:W-:Y:S01]  /*152240*/  PRMT R4, R32, 0x7771, RZ ;  /* 0x0000777120047816 */ /* 0x001fe200000000ff */
[----:B------:R-:W4:Y:S04]  /*152250*/  LDL.LU.64 R40, [R1+0x3c80] ;  /* 0x003c800001287983 */ /* 0x000f280000300a00 */
[----:B------:R-:W4:Y:S01]  /*152260*/  LDL.LU R58, [R1+0x590] ;  /* 0x00059000013a7983 */ /* 0x000f220000300800 */
[----:B------:R-:W-:-:S05]  /*152270*/  LOP3.LUT P5, RZ, R59, 0x20000, RZ, 0xc0, !PT ;  /* 0x000200003bff7812 */ /* 0x000fca00078ac0ff */
        /* <DEDUP_REMOVED lines=22> */
[----:B------:R0:W-:Y:S04]  /*1523e0*/  @P5 STG.E.U8 desc[UR4][R60.64], R4 ;  /* 0x000000043c005986 */ /* 0x0001e8000c101104 */
[----:B0-----:R-:W3:Y:S01]  /*1523f0*/  LDL.LU.64 R60, [R1+0x3cc8] ;  /* 0x003cc800013c7983 */ /* 0x001ee20000300a00 */
[----:B------:R-:W-:Y:S02]  /*152400*/  LOP3.LUT P4, RZ, R59, 0x40000, RZ, 0xc0, !PT ;  /* 0x000400003bff7812 */ /* 0x000fe4000788c0ff */
[----:B------:R-:W-:Y:S02]  /*152410*/  LOP3.LUT R9, R9, 0xf7ffffff, RZ, 0xc0, !PT ;  /* 0xf7ffffff09097812 */ /* 0x000fe400078ec0ff */
[----:B------:R-:W-:Y:S02]  /*152420*/  LOP3.LUT P3, RZ, R59, 0x80000, RZ, 0xc0, !PT ;  /* 0x000800003bff7812 */ /* 0x000fe4000786c0ff */
[----:B------:R-:W-:-:S02]  /*152430*/  PRMT R4, R56, 0x7771, RZ ;  /* 0x0000777138047816 */ /* 0x000fc400000000ff */
[----:B------:R-:W-:-:S05]  /*152440*/  LOP3.LUT P2, RZ, R59, 0x100000, RZ, 0xc0, !PT ;  /* 0x001000003bff7812 */ /* 0x000fca000784c0ff */
[----:B----4-:R0:W-:Y:S01]  /*152450*/  @P4 STG.E.U8 desc[UR4][R42.64], R4 ;  /* 0x000000042a004986 */ /* 0x0101e2000c101104 */
[----:B------:R-:W-:Y:S02]  /*152460*/  LOP3.LUT P1, RZ, R59, 0x200000, RZ, 0xc0, !PT ;  /* 0x002000003bff7812 */ /* 0x000fe4000782c0ff */
[C---:B0-----:R-:W-:Y:S01]  /*152470*/  PRMT R4, R56.reuse, 0x7772, RZ ;  /* 0x0000777238047816 */ /* 0x041fe200000000ff */
[----:B------:R-:W4:Y:S04]  /*152480*/  LDL.LU.64 R42, [R1+0x3cc0] ;  /* 0x003cc000012a7983 */ /* 0x000f280000300a00 */
        /* <DEDUP_REMOVED lines=9> */
[----:B------:R-:W-:-:S02]  /*152520*/  LOP3.LUT R8, R8, 0xfffffffe, RZ, 0xc0, !PT ;  /* 0xfffffffe08087812 */ /* 0x000fc400078ec0ff */
        /* <DEDUP_REMOVED lines=18> */
[----:B------:R-:W-:Y:S02]  /*152650*/  PRMT R4, R58, 0x7771, RZ ;  /* 0x000077713a047816 */ /* 0x000fe400000000ff */
[----:B------:R-:W-:Y:S02]  /*152660*/  LOP3.LUT R8, R8, 0xfffffffd, RZ, 0xc0, !PT ;  /* 0xfffffffd08087812 */ /* 0x000fe400078ec0ff */
[----:B------:R-:W-:Y:S01]  /*152670*/  LOP3.LUT P3, RZ, R59, 0x800000, RZ, 0xc0, !PT ;  /* 0x008000003bff7812 */ /* 0x000fe2000786c0ff */
[----:B------:R0:W-:Y:S06]  /*152680*/  @P0 STG.E.U8 desc[UR4][R38.64], R4 ;  /* 0x0000000426000986 */ /* 0x0001ec000c101104 */
[----:B------:R-:W-:-:S02]  /*152690*/  @P6 LOP3.LUT R8, R8, 0x2, RZ, 0xfc, !PT ;  /* 0x0000000208086812 */ /* 0x000fc400078efcff */
[C---:B------:R-:W-:Y:S01]  /*1526a0*/  LOP3.LUT P6, RZ, R59.reuse, 0x10000000, RZ, 0xc0, !PT ;  /* 0x100000003bff7812 */ /* 0x040fe200078cc0ff */
[----:B0-----:R-:W2:Y:S01]  /*1526b0*/  LDL.LU.64 R38, [R1+0x3cf0] ;  /* 0x003cf00001267983 */ /* 0x001ea20000300a00 */
[----:B------:R-:W-:Y:S02]  /*1526c0*/  PRMT R4, R58, 0x7772, RZ ;  /* 0x000077723a047816 */ /* 0x000fe400000000ff */
[----:B------:R-:W-:Y:S01]  /*1526d0*/  LOP3.LUT R8, R8, 0xfffffffb, RZ, 0xc0, !PT ;  /* 0xfffffffb08087812 */ /* 0x000fe200078ec0ff */
[----:B------:R-:W2:Y:S01]  /*1526e0*/  LDL.LU R52, [R1+0x594] ;  /* 0x0005940001347983 */ /* 0x000ea20000300800 */
[C---:B------:R-:W-:Y:S02]  /*1526f0*/  LOP3.LUT P2, RZ, R59.reuse, 0x1000000, RZ, 0xc0, !PT ;  /* 0x010000003bff7812 */ /* 0x040fe4000784c0ff */
[----:B------:R-:W-:-:S05]  /*152700*/  LOP3.LUT P1, RZ, R59, 0x2000000, RZ, 0xc0, !PT ;  /* 0x020000003bff7812 */ /* 0x000fca000782c0ff */
[----:B------:R-:W-:Y:S02]  /*152710*/  @P6 LOP3.LUT R8, R8, 0x4, RZ, 0xfc, !PT ;  /* 0x0000000408086812 */ /* 0x000fe400078efcff */
[C---:B------:R-:W-:Y:S02]  /*152720*/  LOP3.LUT P0, RZ, R59.reuse, 0x4000000, RZ, 0xc0, !PT ;  /* 0x040000003bff7812 */ /* 0x040fe4000780c0ff */
        /* <DEDUP_REMOVED lines=8> */
[----:B0-----:R-:W-:-:S05]  /*1527b0*/  PRMT R4, R56, 0x7770, RZ ;  /* 0x0000777038047816 */ /* 0x001fca00000000ff */
[----:B------:R0:W-:Y:S04]  /*1527c0*/  @P1 STG.E.U8 desc[UR4][R40.64], R4 ;  /* 0x0000000428001986 */ /* 0x0001e8000c101104 */
[----:B0-----:R-:W4:Y:S04]  /*1527d0*/  LDL.LU R41, [R1+0x584] ;  /* 0x0005840001297983 */ /* 0x001f280000300800 */
        /* <DEDUP_REMOVED lines=14> */
[----:B--2---:R0:W-:Y:S01]  /*1528c0*/  @P6 STG.E.U8 desc[UR4][R38.64], R4 ;  /* 0x0000000426006986 */ /* 0x0041e2000c101104 */
[----:B------:R-:W-:-:S03]  /*1528d0*/  LOP3.LUT P6, RZ, R8, 0x2, RZ, 0xc0, !PT ;  /* 0x0000000208ff7812 */ /* 0x000fc600078cc0ff */
[----:B0-----:R-:W2:Y:S01]  /*1528e0*/  LDL.LU.64 R38, [R1+0x3d80] ;  /* 0x003d800001267983 */ /* 0x001ea20000300a00 */
[----:B------:R-:W-:-:S03]  /*1528f0*/  PRMT R4, R52, 0x7770, RZ ;  /* 0x0000777034047816 */ /* 0x000fc600000000ff */
[----:B------:R-:W2:Y:S06]  /*152900*/  LDL.LU R56, [R1+0x588] ;  /* 0x0005880001387983 */ /* 0x000eac0000300800 */
        /* <DEDUP_REMOVED lines=66> */
[----:B------:R-:W-:Y:S02]  /*152d30*/  LOP3.LUT P2, RZ, R57, 0x800, RZ, 0xc0, !PT ;  /* 0x0000080039ff7812 */ /* 0x000fe4000784c0ff */
[----:B------:R-:W-:Y:S01]  /*152d40*/  @P6 LOP3.LUT R9, R9, 0x800000, RZ, 0xfc, !PT ;  /* 0x0080000009096812 */ /* 0x000fe200078efcff */
[----:B------:R-:W2:Y:S01]  /*152d50*/  LDL.LU.64 R46, [R1+0x3e18] ;  /* 0x003e1800012e7983 */ /* 0x000ea20000300a00 */
[C---:B------:R-:W-:Y:S02]  /*152d60*/  LOP3.LUT P6, RZ, R57.reuse, 0x20000, RZ, 0xc0, !PT ;  /* 0x0002000039ff7812 */ /* 0x040fe400078cc0ff */
[----:B------:R-:W-:Y:S02]  /*152d70*/  LOP3.LUT P1, RZ, R57, 0x1000, RZ, 0xc0, !PT ;  /* 0x0000100039ff7812 */ /* 0x000fe4000782c0ff */
[----:B------:R-:W-:Y:S02]  /*152d80*/  PRMT R4, R56, 0x7772, RZ ;  /* 0x0000777238047816 */ /* 0x000fe400000000ff */
[----:B------:R-:W-:-:S03]  /*152d90*/  LOP3.LUT R9, R9, 0xfeffffff, RZ, 0xc0, !PT ;  /* 0xfeffffff09097812 */ /* 0x000fc600078ec0ff */
[----:B---3--:R0:W-:Y:S04]  /*152da0*/  @P2 STG.E.U8 desc[UR4][R60.64], R4 ;  /* 0x000000043c002986 */ /* 0x0081e8000c101104 */
[----:B------:R-:W-:Y:S02]  /*152db0*/  @P6 LOP3.LUT R9, R9, 0x1000000, RZ, 0xfc, !PT ;  /* 0x0100000009096812 */ /* 0x000fe400078efcff */
[----:B------:R-:W-:Y:S02]  /*152dc0*/  LOP3.LUT P6, RZ, R57, 0x10000, RZ, 0xc0, !PT ;  /* 0x0001000039ff7812 */ /* 0x000fe400078cc0ff */
[----:B0-----:R-:W-:-:S05]  /*152dd0*/  PRMT R4, R56, 0x7773, RZ ;  /* 0x0000777338047816 */ /* 0x001fca00000000ff */
[----:B----4-:R0:W-:Y:S01]  /*152de0*/  @P1 STG.E.U8 desc[UR4][R48.64], R4 ;  /* 0x0000000430001986 */ /* 0x0101e2000c101104 */
[----:B------:R-:W-:-:S03]  /*152df0*/  LOP3.LUT R9, R9, 0xfdffffff, RZ, 0xc0, !PT ;  /* 0xfdffffff09097812 */ /* 0x000fc600078ec0ff */
[----:B0-----:R-:W3:Y:S04]  /*152e00*/  LDL.LU R49, [R1+0x570] ;  /* 0x0005700001317983 */ /* 0x001ee80000300800 */
[----:B------:R-:W4:Y:S01]  /*152e10*/  LDL.LU.64 R22, [R1+0x3e10] ;  /* 0x003e100001167983 */ /* 0x000f220000300a00 */
[----:B------:R-:W-:Y:S02]  /*152e20*/  @P6 LOP3.LUT R9, R9, 0x2000000, RZ, 0xfc, !PT ;  /* 0x0200000009096812 */ /* 0x000fe400078efcff */
[C---:B------:R-:W-:Y:S01]  /*152e30*/  LOP3.LUT P6, RZ, R57.reuse, 0x8000, RZ, 0xc0, !PT ;  /* 0x0000800039ff7812 */ /* 0x040fe200078cc0ff */
[----:B------:R-:W3:Y:S01]  /*152e40*/  LDL.LU.64 R20, [R1+0x3e08] ;  /* 0x003e080001147983 */ /* 0x000ee20000300a00 */
[----:B------:R-:W-:Y:S02]  /*152e50*/  LOP3.LUT P0, RZ, R57, 0x2000, RZ, 0xc0, !PT ;  /* 0x0000200039ff7812 */ /* 0x000fe4000780c0ff */
[----:B------:R-:W-:Y:S01]  /*152e60*/  LOP3.LUT R9, R9, 0xfbffffff, RZ, 0xc0, !PT ;  /* 0xfbffffff09097812 */ /* 0x000fe200078ec0ff */
[----:B------:R-:W3:Y:S01]  /*152e70*/  LDL.LU.64 R44, [R1+0x3e28] ;  /* 0x003e2800012c7983 */ /* 0x000ee20000300a00 */
[----:B------:R-:W-:-:S03]  /*152e80*/  PRMT R4, R38, 0x7770, RZ ;  /* 0x0000777026047816 */ /* 0x000fc600000000ff */
[----:B------:R-:W3:Y:S04]  /*152e90*/  LDL.LU.64 R60, [R1+0x3e50] ;  /* 0x003e5000013c7983 */ /* 0x000ee80000300a00 */
[----:B------:R-:W-:Y:S02]  /*152ea0*/  @P6 LOP3.LUT R9, R9, 0x4000000, RZ, 0xfc, !PT ;  /* 0x0400000009096812 */ /* 0x000fe400078efcff */
[----:B------:R-:W-:Y:S01]  /*152eb0*/  LOP3.LUT P6, RZ, R57, 0x4000, RZ, 0xc0, !PT ;  /* 0x0000400039ff7812 */ /* 0x000fe200078cc0ff */
[----:B------:R0:W-:Y:S02]  /*152ec0*/  @P0 STG.E.U8 desc[UR4][R42.64], R4 ;  /* 0x000000042a000986 */ /* 0x0001e4000c101104 */
[----:B0-----:R-:W-:Y:S02]  /*152ed0*/  PRMT R4, R38, 0x7771, RZ ;  /* 0x0000777126047816 */ /* 0x001fe400000000ff */
[----:B------:R-:W3:Y:S08]  /*152ee0*/  LDL.LU.64 R42, [R1+0x3e48] ;  /* 0x003e4800012a7983 */ /* 0x000ef00000300a00 */
[----:B------:R0:W-:Y:S01]  /*152ef0*/  @P6 STG.E.U8 desc[UR4][R50.64], R4 ;  /* 0x0000000432006986 */ /* 0x0001e2000c101104 */
[----:B------:R-:W-:-:S03]  /*152f00*/  LOP3.LUT P6, RZ, R9, 0x4000000, RZ, 0xc0, !PT ;  /* 0x0400000009ff7812 */ /* 0x000fc600078cc0ff */
[----:B------:R-:W3:Y:S01]  /*152f10*/  LDL.LU R56, [R1+0x560] ;  /* 0x0005600001387983 */ /* 0x000ee20000300800 */
[----:B0-----:R-:W-:-:S03]  /*152f20*/  PRMT R4, R38, 0x7772, RZ ;  /* 0x0000777226047816 */ /* 0x001fc600000000ff */
[----:B------:R-:W3:Y:S06]  /*152f30*/  LDL.LU.64 R50, [R1+0x3e40] ;  /* 0x003e400001327983 */ /* 0x000eec0000300a00 */
[----:B------:R0:W-:Y:S01]  /*152f40*/  @P6 STG.E.U8 desc[UR4][R40.64], R4 ;  /* 0x0000000428006986 */ /* 0x0001e2000c101104 */
[----:B------:R-:W-:-:S03]  /*152f50*/  LOP3.LUT P6, RZ, R9, 0x2000000, RZ, 0xc0, !PT ;  /* 0x0200000009ff7812 */ /* 0x000fc600078cc0ff */
[----:B0-----:R-:W3:Y:S01]  /*152f60*/  LDL.LU.64 R40, [R1+0x3e58] ;  /* 0x003e580001287983 */ /* 0x001ee20000300a00 */
[----:B------:R-:W-:-:S03]  /*152f70*/  PRMT R4, R38, 0x7773, RZ ;  /* 0x0000777326047816 */ /* 0x000fc600000000ff */
[----:B------:R-:W3:Y:S06]  /*152f80*/  LDL.LU.64 R38, [R1+0x3e78] ;  /* 0x003e780001267983 */ /* 0x000eec0000300a00 */
[----:B--2---:R0:W-:Y:S04]  /*152f90*/  @P6 STG.E.U8 desc[UR4][R58.64], R4 ;  /* 0x000000043a006986 */ /* 0x0041e8000c101104 */
[----:B0-----:R-:W2:Y:S01]  /*152fa0*/  LDL.LU.64 R58, [R1+0x3e70] ;  /* 0x003e7000013a7983 */ /* 0x001ea20000300a00 */
[----:B------:R-:W-:-:S02]  /*152fb0*/  LOP3.LUT P6, RZ, R9, 0x1000000, RZ, 0xc0, !PT ;  /* 0x0100000009ff7812 */ /* 0x000fc400078cc0ff */
        /* <DEDUP_REMOVED lines=40> */
[----:B------:R-:W3:Y:S01]  /*153240*/  LDL.LU.64 R38, [R1+0x3ea0] ;  /* 0x003ea00001267983 */ /* 0x000ee20000300a00 */
[----:B------:R-:W-:-:S02]  /*153250*/  LOP3.LUT P3, RZ, R57, 0x20000000, RZ, 0xc0, !PT ;  /* 0x2000000039ff7812 */ /* 0x000fc4000786c0ff */
[C---:B------:R-:W-:Y:S01]  /*153260*/  LOP3.LUT P2, RZ, R57.reuse, 0x40000000, RZ, 0xc0, !PT ;  /* 0x4000000039ff7812 */ /* 0x040fe2000784c0ff */
[----:B------:R-:W3:Y:S01]  /*153270*/  LDL.LU.64 R40, [R1+0x3e98] ;  /* 0x003e980001287983 */ /* 0x000ee20000300a00 */
[----:B------:R-:W-:-:S03]  /*153280*/  LOP3.LUT P1, RZ, R57, 0x80000000, RZ, 0xc0, !PT ;  /* 0x8000000039ff7812 */ /* 0x000fc6000782c0ff */
[----:B------:R-:W3:Y:S04]  /*153290*/  LDL.LU.64 R56, [R1+0x3eb8] ;  /* 0x003eb80001387983 */ /* 0x000ee80000300a00 */
        /* <DEDUP_REMOVED lines=30> */
[----:B------:R-:W-:-:S02]  /*153480*/  PRMT R4, R50, 0x7771, RZ ;  /* 0x0000777132047816 */ /* 0x000fc400000000ff */
[----:B------:R-:W-:Y:S01]  /*153490*/  @P6 LOP3.LUT R9, R9, 0x20000, RZ, 0xfc, !PT ;  /* 0x0002000009096812 */ /* 0x000fe200078efcff */
[----:B------:R-:W2:Y:S04]  /*1534a0*/  LDL.LU.64 R20, [R1+0x3ef8] ;  /* 0x003ef80001147983 */ /* 0x000ea80000300a00 */
[----:B---3--:R0:W-:Y:S01]  /*1534b0*/  @P2 STG.E.U8 desc[UR4][R60.64], R4 ;  /* 0x000000043c002986 */ /* 0x0081e2000c101104 */
[----:B------:R-:W-:Y:S02]  /*1534c0*/  LOP3.LUT P6, RZ, R48, 0x4, RZ, 0xc0, !PT ;  /* 0x0000000430ff7812 */ /* 0x000fe400078cc0ff */
[----:B0-----:R-:W-:-:S05]  /*1534d0*/  PRMT R4, R50, 0x7772, RZ ;  /* 0x0000777232047816 */ /* 0x001fca00000000ff */
[----:B----4-:R0:W-:Y:S01]  /*1534e0*/  @P1 STG.E.U8 desc[UR4][R42.64], R4 ;  /* 0x000000042a001986 */ /* 0x0101e2000c101104 */
[----:B------:R-:W-:Y:S02]  /*1534f0*/  LOP3.LUT R9, R9, 0xfffbffff, RZ, 0xc0, !PT ;  /* 0xfffbffff09097812 */ /* 0x000fe400078ec0ff */
[----:B0-----:R-:W-:-:S05]  /*153500*/  PRMT R4, R50, 0x7773, RZ ;  /* 0x0000777332047816 */ /* 0x001fca00000000ff */
[----:B------:R0:W-:Y:S01]  /*153510*/  @P0 STG.E.U8 desc[UR4][R38.64], R4 ;  /* 0x0000000426000986 */ /* 0x0001e2000c101104 */
[----:B------:R-:W-:Y:S02]  /*153520*/  @P6 LOP3.LUT R9, R9, 0x40000, RZ, 0xfc, !PT ;  /* 0x0004000009096812 */ /* 0x000fe400078efcff */
[----:B------:R-:W-:Y:S01]  /*153530*/  LOP3.LUT P6, RZ, R48, 0x2, RZ, 0xc0, !PT ;  /* 0x0000000230ff7812 */ /* 0x000fe200078cc0ff */
        /* <DEDUP_REMOVED lines=10> */
[----:B------:R-:W3:Y:S04]  /*1535e0*/  LDL.LU.64 R40, [R1+0x3f20] ;  /* 0x003f200001287983 */ /* 0x000ee80000300a00 */
[----:B------:R0:W-:Y:S04]  /*1535f0*/  @P6 STG.E.U8 desc[UR4][R56.64], R4 ;  /* 0x0000000438006986 */ /* 0x0001e8000c101104 */
[----:B0-----:R-:W4:Y:S01]  /*153600*/  LDL.LU.64 R56, [R1+0x3f40] ;  /* 0x003f400001387983 */ /* 0x001f220000300a00 */
[----:B------:R-:W-:Y:S02]  /*153610*/  LOP3.LUT P6, RZ, R9, 0x20000, RZ, 0xc0, !PT ;  /* 0x0002000009ff7812 */ /* 0x000fe400078cc0ff */
[----:B------:R-:W-:-:S11]  /*153620*/  PRMT R4, R52, 0x7772, RZ ;  /* 0x0000777234047816 */ /* 0x000fd600000000ff */
        /* <DEDUP_REMOVED lines=37> */
[C---:B------:R-:W-:Y:S01]  /*153880*/  PRMT R4, R38.reuse, 0x7772, RZ ;  /* 0x0000777226047816 */ /* 0x040fe200000000ff */
[----:B------:R-:W4:Y:S04]  /*153890*/  LDL.LU.64 R60, [R1+0x3f50] ;  /* 0x003f5000013c7983 */ /* 0x000f280000300a00 */
[----:B------:R-:W4:Y:S04]  /*1538a0*/  LDL.LU.64 R42, [R1+0x3f78] ;  /* 0x003f7800012a7983 */ /* 0x000f280000300a00 */
[----:B------:R-:W4:Y:S04]  /*1538b0*/  LDL.LU.64 R50, [R1+0x3f90] ;  /* 0x003f900001327983 */ /* 0x000f280000300a00 */
[----:B--2---:R0:W-:Y:S04]  /*1538c0*/  @P0 STG.E.U8 desc[UR4][R58.64], R4 ;  /* 0x000000043a000986 */ /* 0x0041e8000c101104 */
[----:B0-----:R-:W2:Y:S04]  /*1538d0*/  LDL.LU R59, [R1+0x56c] ;  /* 0x00056c00013b7983 */ /* 0x001ea80000300800 */
        /* <DEDUP_REMOVED lines=28> */
[----:B0-----:R-:W3:Y:S04]  /*153aa0*/  LDL.LU.64 R56, [R1+0x3fa0] ;  /* 0x003fa00001387983 */ /* 0x001ee80000300a00 */
[----:B------:R-:W3:Y:S04]  /*153ab0*/  LDL.LU.64 R6, [R1+0x3fc0] ;  /* 0x003fc00001067983 */ /* 0x000ee80000300a00 */
[----:B------:R-:W3:Y:S04]  /*153ac0*/  LDL.LU.64 R18, [R1+0x3fb8] ;  /* 0x003fb80001127983 */ /* 0x000ee80000300a00 */
[----:B------:R-:W3:Y:S04]  /*153ad0*/  LDL.LU R49, [R1+0x5d0] ;  /* 0x0005d00001317983 */ /* 0x000ee80000300800 */
[----:B------:R-:W3:Y:S04]  /*153ae0*/  LDL.LU.64 R46, [R1+0x3fb0] ;  /* 0x003fb000012e7983 */ /* 0x000ee80000300a00 */
[----:B------:R-:W3:Y:S01]  /*153af0*/  LDL.LU.64 R22, [R1+0x3fd0] ;  /* 0x003fd00001167983 */ /* 0x000ee20000300a00 */
[----:B------:R-:W-:-:S02]  /*153b00*/  @P6 LOP3.LUT R9, R9, 0x200, RZ, 0xfc, !PT ;  /* 0x0000020009096812 */ /* 0x000fc400078efcff */
[C---:B------:R-:W-:Y:S01]  /*153b10*/  LOP3.LUT P6, RZ, R48.reuse, 0x200000, RZ, 0xc0, !PT ;  /* 0x0020000030ff7812 */ /* 0x040fe200078cc0ff */
[----:B------:R-:W3:Y:S01]  /*153b20*/  LDL.LU.64 R20, [R1+0x3ff0] ;  /* 0x003ff00001147983 */ /* 0x000ee20000300a00 */
[C---:B------:R-:W-:Y:S02]  /*153b30*/  LOP3.LUT P1, RZ, R48.reuse, 0x40000, RZ, 0xc0, !PT ;  /* 0x0004000030ff7812 */ /* 0x040fe4000782c0ff */
[----:B------:R-:W-:Y:S02]  /*153b40*/  LOP3.LUT R9, R9, 0xfffffbff, RZ, 0xc0, !PT ;  /* 0xfffffbff09097812 */ /* 0x000fe400078ec0ff */
[C---:B------:R-:W-:Y:S02]  /*153b50*/  LOP3.LUT P0, RZ, R48.reuse, 0x80000, RZ, 0xc0, !PT ;  /* 0x0008000030ff7812 */ /* 0x040fe4000780c0ff */
[C---:B------:R-:W-:Y:S02]  /*153b60*/  LOP3.LUT P5, RZ, R48.reuse, 0x20000000, RZ, 0xc0, !PT ;  /* 0x2000000030ff7812 */ /* 0x040fe400078ac0ff */
[----:B------:R-:W-:-:S02]  /*153b70*/  LOP3.LUT P4, RZ, R48, 0x40000000, RZ, 0xc0, !PT ;  /* 0x4000000030ff7812 */ /* 0x000fc4000788c0ff */
[C---:B------:R-:W-:Y:S02]  /*153b80*/  LOP3.LUT P3, RZ, R48.reuse, 0x80000000, RZ, 0xc0, !PT ;  /* 0x8000000030ff7812 */ /* 0x040fe4000786c0ff */
[----:B------:R-:W-:Y:S02]  /*153b90*/  @P6 LOP3.LUT R9, R9, 0x400, RZ, 0xfc, !PT ;  /* 0x0000040009096812 */ /* 0x000fe400078efcff */
[----:B------:R-:W-:Y:S02]  /*153ba0*/  LOP3.LUT P6, RZ, R48, 0x100000, RZ, 0xc0, !PT ;  /* 0x0010000030ff7812 */ /* 0x000fe400078cc0ff */
[----:B------:R-:W3:Y:S04]  /*153bb0*/  LDL.LU R48, [R1+0x5e4] ;  /* 0x0005e40001307983 */ /* 0x000ee80000300800 */
[----:B------:R-:W3:Y:S01]  /*153bc0*/  LDL.LU.64 R44, [R1+0x3fe8] ;  /* 0x003fe800012c7983 */ /* 0x000ee20000300a00 */
[----:B--2---:R-:W-:-:S05]  /*153bd0*/  PRMT R4, R59, 0x7770, RZ ;  /* 0x000077703b047816 */ /* 0x004fca00000000ff */
[----:B----4-:R0:W-:Y:S02]  /*153be0*/  @P2 STG.E.U8 desc[UR4][R60.64], R4 ;  /* 0x000000043c002986 */ /* 0x0101e4000c101104 */
[C---:B0-----:R-:W-:Y:S02]  /*153bf0*/  PRMT R4, R59.reuse, 0x7771, RZ ;  /* 0x000077713b047816 */ /* 0x041fe400000000ff */
[----:B------:R-:W2:Y:S04]  /*153c00*/  LDL.LU.64 R60, [R1+0x3fe0] ;  /* 0x003fe000013c7983 */ /* 0x000ea80000300a00 */
[----:B------:R0:W-:Y:S02]  /*153c10*/  @P1 STG.E.U8 desc[UR4][R42.64], R4 ;  /* 0x000000042a001986 */ /* 0x0001e4000c101104 */
[----:B0-----:R-:W-:-:S02]  /*153c20*/  PRMT R4, R59, 0x7772, RZ ;  /* 0x000077723b047816 */ /* 0x001fc400000000ff */
        /* <DEDUP_REMOVED lines=12> */
[----:B------:R-:W-:Y:S02]  /*153cf0*/  PRMT R4, R52, 0x7771, RZ ;  /* 0x0000777134047816 */ /* 0x000fe400000000ff */
[C---:B------:R-:W-:Y:S02]  /*153d00*/  LOP3.LUT P2, RZ, R58.reuse, 0x1, RZ, 0xc0, !PT ;  /* 0x000000013aff7812 */ /* 0x040fe4000784c0ff */
[----:B------:R-:W-:-:S07]  /*153d10*/  LOP3.LUT P1, RZ, R58, 0x2, RZ, 0xc0, !PT ;  /* 0x000000023aff7812 */ /* 0x000fce000782c0ff */
[----:B---3--:R0:W-:Y:S01]  /*153d20*/  @P6 STG.E.U8 desc[UR4][R56.64], R4 ;  /* 0x0000000438006986 */ /* 0x0081e2000c101104 */
[C---:B------:R-:W-:Y:S02]  /*153d30*/  LOP3.LUT P6, RZ, R9.reuse, 0x100, RZ, 0xc0, !PT ;  /* 0x0000010009ff7812 */ /* 0x040fe400078cc0ff */
        /* <DEDUP_REMOVED lines=19> */
[----:B--2---:R0:W-:Y:S02]  /*153e70*/  @P5 STG.E.U8 desc[UR4][R60.64], R4 ;  /* 0x000000043c005986 */ /* 0x0041e4000c101104 */
        /* <DEDUP_REMOVED lines=11> */
[----:B------:R-:W4:Y:S04]  /*153f30*/  LDL.LU.64 R60, [R1+0x4050] ;  /* 0x00405000013c7983 */ /* 0x000f280000300a00 */
[----:B------:R-:W4:Y:S04]  /*153f40*/  LDL.LU.64 R42, [R1+0x4048] ;  /* 0x00404800012a7983 */ /* 0x000f280000300a00 */
[----:B------:R-:W4:Y:S04]  /*153f50*/  LDL.LU.64 R50, [R1+0x4068] ;  /* 0x0040680001327983 */ /* 0x000f280000300a00 */
[----:B------:R-:W4:Y:S01]  /*153f60*/  LDL.LU.64 R48, [R1+0x4090] ;  /* 0x0040900001307983 */ /* 0x000f220000300a00 */
[----:B------:R-:W-:-:S03]  /*153f70*/  LOP3.LUT P3, RZ, R58, 0x8, RZ, 0xc0, !PT ;  /* 0x000000083aff7812 */ /* 0x000fc6000786c0ff */
[----:B---3--:R0:W-:Y:S04]  /*153f80*/  @P0 STG.E.U8 desc[UR4][R56.64], R4 ;  /* 0x0000000438000986 */ /* 0x0081e8000c101104 */
[----:B0-----:R-:W3:Y:S04]  /*153f90*/  LDL.LU R57, [R1+0x5e8] ;  /* 0x0005e80001397983 */ /* 0x001ee80000300800 */
[----:B------:R-:W3:Y:S01]  /*153fa0*/  LDL.LU.64 R40, [R1+0x4088] ;  /* 0x0040880001287983 */ /* 0x000ee20000300a00 */
[----:B------:R-:W-:-:S03]  /*153fb0*/  PRMT R4, R59, 0x7772, RZ ;  /* 0x000077723b047816 */ /* 0x000fc600000000ff */
[----:B------:R-:W3:Y:S01]  /*153fc0*/  LDL.LU R32, [R1+0x5d8] ;  /* 0x0005d80001207983 */ /* 0x000ee20000300800 */
[----:B------:R-:W-:Y:S02]  /*153fd0*/  LOP3.LUT P6, RZ, R58, 0x20000, RZ, 0xc0, !PT ;  /* 0x000200003aff7812 */ /* 0x000fe400078cc0ff */
[----:B------:R-:W-:Y:S01]  /*153fe0*/  LOP3.LUT R10, R10, 0xf7ffffff, RZ, 0xc0, !PT ;  /* 0xf7ffffff0a0a7812 */ /* 0x000fe200078ec0ff */
[----:B--2---:R0:W-:Y:S04]  /*153ff0*/  @P3 STG.E.U8 desc[UR4][R38.64], R4 ;  /* 0x0000000426003986 */ /* 0x0041e8000c101104 */
[----:B0-----:R-:W2:Y:S06]  /*154000*/  LDL.LU.64 R38, [R1+0x4080] ;  /* 0x0040800001267983 */ /* 0x001eac0000300a00 */
[----:B------:R-:W-:-:S02]  /*154010*/  @P6 LOP3.LUT R10, R10, 0x8000000, RZ, 0xfc, !PT ;  /* 0x080000000a0a6812 */ /* 0x000fc400078efcff */
[----:B------:R-:W-:Y:S01]  /*154020*/  LOP3.LUT P6, RZ, R58, 0x10000, RZ, 0xc0, !PT ;  /* 0x000100003aff7812 */ /* 0x000fe200078cc0ff */
[----:B------:R-:W2:Y:S01]  /*154030*/  LDL.LU.64 R6, [R1+0x4098] ;  /* 0x0040980001067983 */ /* 0x000ea20000300a00 */
[----:B------:R-:W-:-:S03]  /*154040*/  LOP3.LUT R10, R10, 0xefffffff, RZ, 0xc0, !PT ;  /* 0xefffffff0a0a7812 */ /* 0x000fc600078ec0ff */
[----:B------:R-:W2:Y:S01]  /*154050*/  LDL.LU.64 R18, [R1+0x40b8] ;  /* 0x0040b80001127983 */ /* 0x000ea20000300a00 */
[----:B------:R-:W-:-:S03]  /*154060*/  LOP3.LUT R9, R9, 0xfffffffe, RZ, 0xc0, !PT ;  /* 0xfffffffe09097812 */ /* 0x000fc600078ec0ff */
[----:B------:R-:W2:Y:S04]  /*154070*/  LDL.LU.64 R46, [R1+0x40b0] ;  /* 0x0040b000012e7983 */ /* 0x000ea80000300a00 */
[----:B------:R-:W-:Y:S01]  /*154080*/  @P6 LOP3.LUT R10, R10, 0x10000000, RZ, 0xfc, !PT ;  /* 0x100000000a0a6812 */ /* 0x000fe200078efcff */
[----:B------:R-:W2:Y:S01]  /*154090*/  LDL.LU R52, [R1+0x5ec] ;  /* 0x0005ec0001347983 */ /* 0x000ea20000300800 */
[----:B------:R-:W-:Y:S02]  /*1540a0*/  LOP3.LUT P6, RZ, R58, 0x2000, RZ, 0xc0, !PT ;  /* 0x000020003aff7812 */ /* 0x000fe400078cc0ff */
[----:B------:R-:W-:Y:S01]  /*1540b0*/  LOP3.LUT R10, R10, 0xdfffffff, RZ, 0xc0, !PT ;  /* 0xdfffffff0a0a7812 */ /* 0x000fe200078ec0ff */
[----:B------:R-:W2:Y:S01]  /*1540c0*/  LDL.LU.64 R22, [R1+0x40a8] ;  /* 0x0040a80001167983 */ /* 0x000ea20000300a00 */
[----:B------:R-:W-:-:S02]  /*1540d0*/  LOP3.LUT P2, RZ, R58, 0x10, RZ, 0xc0, !PT ;  /* 0x000000103aff7812 */ /* 0x000fc4000784c0ff */
[C---:B------:R-:W-:Y:S01]  /*1540e0*/  LOP3.LUT P1, RZ, R58.reuse, 0x20, RZ, 0xc0, !PT ;  /* 0x000000203aff7812 */ /* 0x040fe2000782c0ff */
[----:B------:R-:W2:Y:S01]  /*1540f0*/  LDL.LU.64 R20, [R1+0x40c8] ;  /* 0x0040c80001147983 */ /* 0x000ea20000300a00 */
[----:B------:R-:W-:Y:S02]  /*154100*/  PRMT R4, R59, 0x7773, RZ ;  /* 0x000077733b047816 */ /* 0x000fe400000000ff */
[----:B------:R-:W-:Y:S01]  /*154110*/  LOP3.LUT P0, RZ, R58, 0x40, RZ, 0xc0, !PT ;  /* 0x000000403aff7812 */ /* 0x000fe2000780c0ff */
[----:B------:R-:W2:Y:S02]  /*154120*/  LDL.LU.64 R44, [R1+0x40e8] ;  /* 0x0040e800012c7983 */ /* 0x000ea40000300a00 */
        /* <DEDUP_REMOVED lines=8> */
[----:B------:R-:W-:Y:S02]  /*1541b0*/  @P6 LOP3.LUT R9, R9, 0x1, RZ, 0xfc, !PT ;  /* 0x0000000109096812 */ /* 0x000fe400078efcff */
[----:B------:R-:W-:Y:S02]  /*1541c0*/  LOP3.LUT P6, RZ, R58, 0x200, RZ, 0xc0, !PT ;  /* 0x000002003aff7812 */ /* 0x000fe400078cc0ff */
[----:B------:R-:W-:Y:S01]  /*1541d0*/  LOP3.LUT R9, R9, 0xfffffffd, RZ, 0xc0, !PT ;  /* 0xfffffffd09097812 */ /* 0x000fe200078ec0ff */
[----:B----4-:R0:W-:Y:S10]  /*1541e0*/  @P2 STG.E.U8 desc[UR4][R60.64], R4 ;  /* 0x000000043c002986 */ /* 0x0101f4000c101104 */
[----:B------:R-:W-:-:S02]  /*1541f0*/  @P6 LOP3.LUT R9, R9, 0x2, RZ, 0xfc, !PT ;  /* 0x0000000209096812 */ /* 0x000fc400078efcff */
[----:B------:R-:W-:Y:S01]  /*154200*/  LOP3.LUT P6, RZ, R58, 0x100, RZ, 0xc0, !PT ;  /* 0x000001003aff7812 */ /* 0x000fe200078cc0ff */
[----:B0-----:R-:W4:Y:S01]  /*154210*/  LDL.LU.64 R60, [R1+0x40e0] ;  /* 0x0040e000013c7983 */ /* 0x001f220000300a00 */
[----:B------:R-:W-:-:S03]  /*154220*/  LOP3.LUT R9, R9, 0xfffffffb, RZ, 0xc0, !PT ;  /* 0xfffffffb09097812 */ /* 0x000fc600078ec0ff */
[----:B------:R-:W4:Y:S08]  /*154230*/  LDL.LU R56, [R1+0x5dc] ;  /* 0x0005dc0001387983 */ /* 0x000f300000300800 */
[----:B------:R-:W-:Y:S02]  /*154240*/  @P6 LOP3.LUT R9, R9, 0x4, RZ, 0xfc, !PT ;  /* 0x0000000409096812 */ /* 0x000fe400078efcff */
[----:B---3--:R-:W-:-:S02]  /*154250*/  PRMT R4, R57, 0x7770, RZ ;  /* 0x0000777039047816 */ /* 0x008fc400000000ff */
[----:B------:R-:W-:-:S03]  /*154260*/  LOP3.LUT P6, RZ, R58, 0x80, RZ, 0xc0, !PT ;  /* 0x000000803aff7812 */ /* 0x000fc600078cc0ff */
[----:B------:R0:W-:Y:S02]  /*154270*/  @P1 STG.E.U8 desc[UR4][R42.64], R4 ;  /* 0x000000042a001986 */ /* 0x0001e4000c101104 */
[C---:B0-----:R-:W-:Y:S02]  /*154280*/  PRMT R4, R57.reuse, 0x7771, RZ ;  /* 0x0000777139047816 */ /* 0x041fe400000000ff */
[----:B------:R-:W3:Y:S04]  /*154290*/  LDL.LU.64 R42, [R1+0x40d8] ;  /* 0x0040d800012a7983 */ /* 0x000ee80000300a00 */
[----:B------:R0:W-:Y:S02]  /*1542a0*/  @P0 STG.E.U8 desc[UR4][R50.64], R4 ;  /* 0x0000000432000986 */ /* 0x0001e4000c101104 */
[----:B0-----:R-:W-:-:S02]  /*1542b0*/  PRMT R4, R57, 0x7772, RZ ;  /* 0x0000777239047816 */ /* 0x001fc400000000ff */
[----:B------:R-:W3:Y:S04]  /*1542c0*/  LDL.LU.64 R50, [R1+0x40f0] ;  /* 0x0040f00001327983 */ /* 0x000ee80000300a00 */
[----:B------:R0:W-:Y:S01]  /*1542d0*/  @P6 STG.E.U8 desc[UR4][R48.64], R4 ;  /* 0x0000000430006986 */ /* 0x0001e2000c101104 */
[----:B------:R-:W-:Y:S02]  /*1542e0*/  LOP3.LUT P6, RZ, R9, 0x4, RZ, 0xc0, !PT ;  /* 0x0000000409ff7812 */ /* 0x000fe400078cc0ff */
[----:B0-----:R-:W-:Y:S01]  /*1542f0*/  PRMT R4, R57, 0x7773, RZ ;  /* 0x0000777339047816 */ /* 0x001fe200000000ff */
[----:B------:R-:W3:Y:S10]  /*154300*/  LDL.LU.64 R48, [R1+0x4110] ;  /* 0x0041100001307983 */ /* 0x000ef40000300a00 */
[----:B------:R0:W-:Y:S01]  /*154310*/  @P6 STG.E.U8 desc[UR4][R40.64], R4 ;  /* 0x0000000428006986 */ /* 0x0001e2000c101104 */
[----:B------:R-:W-:-:S02]  /*154320*/  LOP3.LUT P6, RZ, R9, 0x2, RZ, 0xc0, !PT ;  /* 0x0000000209ff7812 */ /* 0x000fc400078cc0ff */
[----:B0-----:R-:W-:Y:S01]  /*154330*/  PRMT R4, R32, 0x7770, RZ ;  /* 0x0000777020047816 */ /* 0x001fe200000000ff */
[----:B------:R-:W3:Y:S10]  /*154340*/  LDL.LU.64 R40, [R1+0x4108] ;  /* 0x0041080001287983 */ /* 0x000ef40000300a00 */
[----:B--2---:R0:W-:Y:S04]  /*154350*/  @P6 STG.E.U8 desc[UR4][R38.64], R4 ;  /* 0x0000000426006986 */ /* 0x0041e8000c101104 */
[----:B0-----:R-:W2:Y:S04]  /*154360*/  LDL.LU.64 R38, [R1+0x4100] ;  /* 0x0041000001267983 */ /* 0x001ea80000300a00 */
[----:B------:R-:W2:Y:S01]  /*154370*/  LDL.LU R59, [R1+0x5c0] ;  /* 0x0005c000013b7983 */ /* 0x000ea20000300800 */
        /* <DEDUP_REMOVED lines=71> */
[----:B------:R-:W-:Y:S01]  /*1547f0*/  LOP3.LUT P1, RZ, R58, 0x4000000, RZ, 0xc0, !PT ;  /* 0x040000003aff7812 */ /* 0x000fe2000782c0ff */
[----:B------:R-:W2:Y:S04]  /*154800*/  LDL.LU R56, [R1+0x5b4] ;  /* 0x0005b40001387983 */ /* 0x000ea80000300800 */
[----:B------:R-:W-:Y:S01]  /*154810*/  @P6 LOP3.LUT R10, R10, 0x1000000, RZ, 0xfc, !PT ;  /* 0x010000000a0a6812 */ /* 0x000fe200078efcff */
[----:B------:R-:W2:Y:S01]  /*154820*/  LDL.LU.64 R20, [R1+0x22e0] ;  /* 0x0022e00001147983 */ /* 0x000ea20000300a00 */
        /* <DEDUP_REMOVED lines=9> */
[----:B0-----:R-:W-:-:S07]  /*1548c0*/  PRMT R4, R59, 0x7773, RZ ;  /* 0x000077733b047816 */ /* 0x001fce00000000ff */
[----:B------:R-:W-:Y:S01]  /*1548d0*/  @P6 LOP3.LUT R10, R10, 0x4000000, RZ, 0xfc, !PT ;  /* 0x040000000a0a6812 */ /* 0x000fe200078efcff */
[----:B------:R-:W3:Y:S01]  /*1548e0*/  LDL.LU R59, [R1+0x5c8] ;  /* 0x0005c800013b7983 */ /* 0x000ee20000300800 */
[----:B------:R-:W-:-:S03]  /*1548f0*/  LOP3.LUT P6, RZ, R58, 0x10000000, RZ, 0xc0, !PT ;  /* 0x100000003aff7812 */ /* 0x000fc600078cc0ff */
[----:B----4-:R0:W-:Y:S04]  /*154900*/  @P1 STG.E.U8 desc[UR4][R42.64], R4 ;  /* 0x000000042a001986 */ /* 0x0101e8000c101104 */
[----:B------:R-:W4:Y:S01]  /*154910*/  LDL.LU.64 R60, [R1+0x22c0] ;  /* 0x0022c000013c7983 */ /* 0x000f220000300a00 */
[----:B0-----:R-:W-:-:S03]  /*154920*/  PRMT R4, R32, 0x7770, RZ ;  /* 0x0000777020047816 */ /* 0x001fc600000000ff */
        /* <DEDUP_REMOVED lines=99> */
[----:B----4-:R0:W-:Y:S04]  /*154f60*/  @P1 STG.E.U8 desc[UR4][R42.64], R4 ;  /* 0x000000042a001986 */ /* 0x0101e8000c101104 */
[----:B0-----:R-:W3:Y:S01]  /*154f70*/  LDL.LU R42, [R1+0x640] ;  /* 0x00064000012a7983 */ /* 0x001ee20000300800 */
[----:B------:R-:W-:-:S03]  /*154f80*/  PRMT R4, R56, 0x7773, RZ ;  /* 0x0000777338047816 */ /* 0x000fc600000000ff */
        /* <DEDUP_REMOVED lines=17> */
[C---:B------:R-:W-:Y:S02]  /*1550a0*/  LOP3.LUT P6, RZ, R10.reuse, 0x10000, RZ, 0xc0, !PT ;  /* 0x000100000aff7812 */ /* 0x040fe400078cc0ff */
[----:B------:R-:W-:Y:S02]  /*1550b0*/  PRMT R4, R59, 0x7773, RZ ;  /* 0x000077733b047816 */ /* 0x000fe400000000ff */
[----:B------:R-:W-:Y:S01]  /*1550c0*/  LOP3.LUT P5, RZ, R57, 0x1000000, RZ, 0xc0, !PT ;  /* 0x0100000039ff7812 */ /* 0x000fe200078ac0ff */
[----:B------:R-:W2:Y:S08]  /*1550d0*/  LDL.LU R59, [R1+0x374] ;  /* 0x00037400013b7983 */ /* 0x000eb00000300800 */
        /* <DEDUP_REMOVED lines=15> */
[----:B---3--:R-:W-:-:S09]  /*1551d0*/  PRMT R4, R42, 0x7770, RZ ;  /* 0x000077702a047816 */ /* 0x008fd200000000ff */
        /* <DEDUP_REMOVED lines=18> */
[----:B------:R-:W-:-:S03]  /*155300*/  LOP3.LUT P3, RZ, R57, 0x40000000, RZ, 0xc0, !PT ;  /* 0x4000000039ff7812 */ /* 0x000fc6000786c0ff */
[----:B------:R-:W3:Y:S01]  /*155310*/  LDL.LU.64 R60, [R1+0x2120] ;  /* 0x00212000013c7983 */ /* 0x000ee20000300a00 */
[----:B------:R-:W-:-:S03]  /*155320*/  LOP3.LUT P2, RZ, R57, 0x80000000, RZ, 0xc0, !PT ;  /* 0x8000000039ff7812 */ /* 0x000fc6000784c0ff */
[----:B------:R-:W4:Y:S04]  /*155330*/  LDL.LU.64 R42, [R1+0x2110] ;  /* 0x00211000012a7983 */ /* 0x000f280000300a00 */
[----:B------:R-:W3:Y:S04]  /*155340*/  LDL.LU.64 R50, [R1+0x2100] ;  /* 0x0021000001327983 */ /* 0x000ee80000300a00 */
[----:B------:R-:W3:Y:S04]  /*155350*/  LDL.LU R57, [R1+0x644] ;  /* 0x0006440001397983 */ /* 0x000ee80000300800 */
[----:B------:R-:W3:Y:S04]  /*155360*/  LDL.LU.64 R48, [R1+0x20f0] ;  /* 0x0020f00001307983 */ /* 0x000ee80000300a00 */
[----:B------:R-:W3:Y:S04]  /*155370*/  LDL.LU R32, [R1+0x634] ;  /* 0x0006340001207983 */ /* 0x000ee80000300800 */
[----:B------:R-:W3:Y:S01]  /*155380*/  LDL.LU.64 R40, [R1+0x20e0] ;  /* 0x0020e00001287983 */ /* 0x000ee20000300a00 */
        /* <DEDUP_REMOVED lines=22> */
[----:B------:R-:W-:-:S02]  /*1554f0*/  LOP3.LUT R10, R10, 0xffffff7f, RZ, 0xc0, !PT ;  /* 0xffffff7f0a0a7812 */ /* 0x000fc400078ec0ff */
[C---:B------:R-:W-:Y:S01]  /*155500*/  LOP3.LUT P1, RZ, R59.reuse, 0x1, RZ, 0xc0, !PT ;  /* 0x000000013bff7812 */ /* 0x040fe2000782c0ff */
[----:B------:R-:W2:Y:S01]  /*155510*/  LDL.LU R56, [R1+0x638] ;  /* 0x0006380001387983 */ /* 0x000ea20000300800 */
[----:B------:R-:W-:Y:S02]  /*155520*/  @P6 LOP3.LUT R10, R10, 0x80, RZ, 0xfc, !PT ;  /* 0x000000800a0a6812 */ /* 0x000fe400078efcff */
[----:B------:R-:W-:Y:S01]  /*155530*/  LOP3.LUT P6, RZ, R59, 0x20, RZ, 0xc0, !PT ;  /* 0x000000203bff7812 */ /* 0x000fe200078cc0ff */
[----:B------:R-:W2:Y:S01]  /*155540*/  LDL.LU.64 R44, [R1+0x2080] ;  /* 0x00208000012c7983 */ /* 0x000ea20000300a00 */
[----:B------:R-:W-:-:S11]  /*155550*/  LOP3.LUT R10, R10, 0xfffffeff, RZ, 0xc0, !PT ;  /* 0xfffffeff0a0a7812 */ /* 0x000fd600078ec0ff */
[----:B------:R-:W-:Y:S02]  /*155560*/  @P6 LOP3.LUT R10, R10, 0x100, RZ, 0xfc, !PT ;  /* 0x000001000a0a6812 */ /* 0x000fe400078efcff */
[----:B------:R-:W-:Y:S02]  /*155570*/  LOP3.LUT P6, RZ, R59, 0x10, RZ, 0xc0, !PT ;  /* 0x000000103bff7812 */ /* 0x000fe400078cc0ff */
[----:B------:R-:W-:Y:S02]  /*155580*/  LOP3.LUT R10, R10, 0xfffffdff, RZ, 0xc0, !PT ;  /* 0xfffffdff0a0a7812 */ /* 0x000fe400078ec0ff */
[----:B---3--:R-:W-:-:S09]  /*155590*/  PRMT R4, R57, 0x7770, RZ ;  /* 0x0000777039047816 */ /* 0x008fd200000000ff */
[----:B------:R-:W-:Y:S02]  /*1555a0*/  @P6 LOP3.LUT R10, R10, 0x200, RZ, 0xfc, !PT ;  /* 0x000002000a0a6812 */ /* 0x000fe400078efcff */
[C---:B------:R-:W-:Y:S01]  /*1555b0*/  LOP3.LUT P6, RZ, R59.reuse, 0x8, RZ, 0xc0, !PT ;  /* 0x000000083bff7812 */ /* 0x040fe200078cc0ff */
[----:B------:R0:W-:Y:S01]  /*1555c0*/  @P2 STG.E.U8 desc[UR4][R60.64], R4 ;  /* 0x000000043c002986 */ /* 0x0001e2000c101104 */
[----:B------:R-:W-:Y:S02]  /*1555d0*/  LOP3.LUT P0, RZ, R59, 0x2, RZ, 0xc0, !PT ;  /* 0x000000023bff7812 */ /* 0x000fe4000780c0ff */
        /* <DEDUP_REMOVED lines=8> */
[----:B------:R0:W-:Y:S02]  /*155660*/  @P0 STG.E.U8 desc[UR4][R50.64], R4 ;  /* 0x0000000432000986 */ /* 0x0001e4000c101104 */
[----:B0-----:R-:W-:-:S02]  /*155670*/  PRMT R4, R57, 0x7773, RZ ;  /* 0x0000777339047816 */ /* 0x001fc400000000ff */
[----:B------:R-:W3:Y:S04]  /*155680*/  LDL.LU.64 R50, [R1+0x2050] ;  /* 0x0020500001327983 */ /* 0x000ee80000300a00 */
[----:B------:R0:W-:Y:S01]  /*155690*/  @P6 STG.E.U8 desc[UR4][R48.64], R4 ;  /* 0x0000000430006986 */ /* 0x0001e2000c101104 */
[----:B------:R-:W-:-:S03]  /*1556a0*/  LOP3.LUT P6, RZ, R10, 0x400, RZ, 0xc0, !PT ;  /* 0x000004000aff7812 */ /* 0x000fc600078cc0ff */
[----:B------:R-:W3:Y:S01]  /*1556b0*/  LDL.LU R57, [R1+0x64c] ;  /* 0x00064c0001397983 */ /* 0x000ee20000300800 */
[----:B0-----:R-:W-:-:S03]  /*1556c0*/  PRMT R4, R32, 0x7770, RZ ;  /* 0x0000777020047816 */ /* 0x001fc600000000ff */
[----:B------:R-:W4:Y:S06]  /*1556d0*/  LDL.LU.64 R48, [R1+0x2040] ;  /* 0x0020400001307983 */ /* 0x000f2c0000300a00 */
[----:B------:R0:W-:Y:S01]  /*1556e0*/  @P6 STG.E.U8 desc[UR4][R40.64], R4 ;  /* 0x0000000428006986 */ /* 0x0001e2000c101104 */
[----:B------:R-:W-:Y:S02]  /*1556f0*/  LOP3.LUT P6, RZ, R10, 0x200, RZ, 0xc0, !PT ;  /* 0x000002000aff7812 */ /* 0x000fe400078cc0ff */
[----:B0-----:R-:W-:Y:S01]  /*155700*/  PRMT R4, R32, 0x7771, RZ ;  /* 0x0000777120047816 */ /* 0x001fe200000000ff */
[----:B------:R-:W4:Y:S10]  /*155710*/  LDL.LU.64 R40, [R1+0x2030] ;  /* 0x0020300001287983 */ /* 0x000f340000300a00 */
        /* <DEDUP_REMOVED lines=16> */
[----:B------:R0:W-:Y:S04]  /*155820*/  @P6 STG.E.U8 desc[UR4][R20.64], R4 ;  /* 0x0000000414006986 */ /* 0x0001e8000c101104 */
[----:B0-----:R-:W2:Y:S01]  /*155830*/  LDL.LU.64 R20, [R1+0x2010] ;  /* 0x0020100001147983 */ /* 0x001ea20000300a00 */
[----:B------:R-:W-:Y:S02]  /*155840*/  LOP3.LUT P6, RZ, R10, 0x8, RZ, 0xc0, !PT ;  /* 0x000000080aff7812 */ /* 0x000fe400078cc0ff */
[C---:B------:R-:W-:Y:S02]  /*155850*/  LOP3.LUT P5, RZ, R59.reuse, 0x800, RZ, 0xc0, !PT ;  /* 0x000008003bff7812 */ /* 0x040fe400078ac0ff */
[----:B------:R-:W-:Y:S02]  /*155860*/  PRMT R4, R52, 0x7773, RZ ;  /* 0x0000777334047816 */ /* 0x000fe400000000ff */
[----:B------:R-:W-:-:S02]  /*155870*/  LOP3.LUT P4, RZ, R59, 0x1000, RZ, 0xc0, !PT ;  /* 0x000010003bff7812 */ /* 0x000fc4000788c0ff */
[----:B------:R-:W-:-:S05]  /*155880*/  LOP3.LUT P3, RZ, R59, 0x2000, RZ, 0xc0, !PT ;  /* 0x000020003bff7812 */ /* 0x000fca000786c0ff */
[----:B------:R0:W-:Y:S01]  /*155890*/  @P6 STG.E.U8 desc[UR4][R44.64], R4 ;  /* 0x000000042c006986 */ /* 0x0001e2000c101104 */
[----:B------:R-:W-:Y:S02]  /*1558a0*/  LOP3.LUT P2, RZ, R59, 0x4000, RZ, 0xc0, !PT ;  /* 0x000040003bff7812 */ /* 0x000fe4000784c0ff */
[C---:B0-----:R-:W-:Y:S01]  /*1558b0*/  PRMT R4, R56.reuse, 0x7770, RZ ;  /* 0x0000777038047816 */ /* 0x041fe200000000ff */
[----:B------:R-:W2:Y:S04]  /*1558c0*/  LDL.LU.64 R44, [R1+0x2000] ;  /* 0x00200000012c7983 */ /* 0x000ea80000300a00 */
[----:B---3--:R0:W-:Y:S02]  /*1558d0*/  @P5 STG.E.U8 desc[UR4][R60.64], R4 ;  /* 0x000000043c005986 */ /* 0x0081e4000c101104 */
[----:B0-----:R-:W-:-:S02]  /*1558e0*/  PRMT R4, R56, 0x7771, RZ ;  /* 0x0000777138047816 */ /* 0x001fc400000000ff */
[----:B------:R-:W3:Y:S04]  /*1558f0*/  LDL.LU.64 R60, [R1+0x1ff0] ;  /* 0x001ff000013c7983 */ /* 0x000ee80000300a00 */
        /* <DEDUP_REMOVED lines=8> */
[----:B0-----:R-:W3:Y:S01]  /*155980*/  LDL.LU R48, [R1+0x63c] ;  /* 0x00063c0001307983 */ /* 0x001ee20000300800 */
[----:B------:R-:W-:Y:S02]  /*155990*/  LOP3.LUT P0, RZ, R59, 0x10000, RZ, 0xc0, !PT ;  /* 0x000100003bff7812 */ /* 0x000fe4000780c0ff */
[----:B------:R-:W-:-:S07]  /*1559a0*/  PRMT R4, R57, 0x7770, RZ ;  /* 0x0000777039047816 */ /* 0x000fce00000000ff */
[----:B------:R0:W-:Y:S01]  /*1559b0*/  @P1 STG.E.U8 desc[UR4][R40.64], R4 ;  /* 0x0000000428001986 */ /* 0x0001e2000c101104 */
[----:B------:R-:W-:Y:S02]  /*1559c0*/  LOP3.LUT P3, RZ, R59, 0x20000, RZ, 0xc0, !PT ;  /* 0x000200003bff7812 */ /* 0x000fe4000786c0ff */
[----:B0-----:R-:W-:-:S05]  /*1559d0*/  PRMT R4, R57, 0x7771, RZ ;  /* 0x0000777139047816 */ /* 0x001fca00000000ff */
[----:B--2---:R0:W-:Y:S04]  /*1559e0*/  @P0 STG.E.U8 desc[UR4][R38.64], R4 ;  /* 0x0000000426000986 */ /* 0x0041e8000c101104 */
[----:B0-----:R-:W2:Y:S01]  /*1559f0*/  LDL.LU.64 R38, [R1+0x1fc0] ;  /* 0x001fc00001267983 */ /* 0x001ea20000300a00 */
[----:B------:R-:W-:-:S03]  /*155a00*/  PRMT R4, R57, 0x7772, RZ ;  /* 0x0000777239047816 */ /* 0x000fc600000000ff */
[----:B------:R-:W2:Y:S04]  /*155a10*/  LDL.LU R40, [R1+0x378] ;  /* 0x0003780001287983 */ /* 0x000ea80000300800 */
[----:B------:R-:W2:Y:S04]  /*155a20*/  LDL.LU R32, [R1+0x620] ;  /* 0x0006200001207983 */ /* 0x000ea80000300800 */
[----:B------:R0:W-:Y:S02]  /*155a30*/  @P3 STG.E.U8 desc[UR4][R20.64], R4 ;  /* 0x0000000414003986 */ /* 0x0001e4000c101104 */
[----:B0-----:R-:W-:-:S02]  /*155a40*/  PRMT R4, R57, 0x7773, RZ ;  /* 0x0000777339047816 */ /* 0x001fc400000000ff */
[----:B------:R-:W2:Y:S01]  /*155a50*/  LDL.LU.64 R56, [R1+0x1fb0] ;  /* 0x001fb00001387983 */ /* 0x000ea20000300a00 */
[----:B------:R-:W-:Y:S02]  /*155a60*/  LOP3.LUT P6, RZ, R59, 0x20000000, RZ, 0xc0, !PT ;  /* 0x200000003bff7812 */ /* 0x000fe400078cc0ff */
[----:B------:R-:W-:Y:S01]  /*155a70*/  LOP3.LUT R11, R11, 0xf7ffffff, RZ, 0xc0, !PT ;  /* 0xf7ffffff0b0b7812 */ /* 0x000fe200078ec0ff */
[----:B------:R-:W2:Y:S04]  /*155a80*/  LDL.LU.64 R6, [R1+0x1fa0] ;  /* 0x001fa00001067983 */ /* 0x000ea80000300a00 */
[----:B------:R-:W2:Y:S01]  /*155a90*/  LDL.LU.64 R18, [R1+0x1f90] ;  /* 0x001f900001127983 */ /* 0x000ea20000300a00 */
[----:B------:R-:W-:-:S03]  /*155aa0*/  LOP3.LUT R10, R10, 0xfffffffe, RZ, 0xc0, !PT ;  /* 0xfffffffe0a0a7812 */ /* 0x000fc600078ec0ff */
[----:B------:R-:W2:Y:S02]  /*155ab0*/  LDL.LU.64 R46, [R1+0x1f80] ;  /* 0x001f8000012e7983 */ /* 0x000ea40000300a00 */
[----:B------:R-:W-:Y:S02]  /*155ac0*/  @P6 LOP3.LUT R11, R11, 0x8000000, RZ, 0xfc, !PT ;  /* 0x080000000b0b6812 */ /* 0x000fe400078efcff */
[----:B------:R-:W-:Y:S01]  /*155ad0*/  LOP3.LUT P6, RZ, R59, 0x10000000, RZ, 0xc0, !PT ;  /* 0x100000003bff7812 */ /* 0x000fe200078cc0ff */
[----:B------:R-:W2:Y:S01]  /*155ae0*/  LDL.LU R41, [R1+0x610] ;  /* 0x0006100001297983 */ /* 0x000ea20000300800 */
[----:B------:R-:W-:-:S03]  /*155af0*/  LOP3.LUT R11, R11, 0xefffffff, RZ, 0xc0, !PT ;  /* 0xefffffff0b0b7812 */ /* 0x000fc600078ec0ff */
[----:B------:R-:W2:Y:S01]  /*155b00*/  LDL.LU.64 R22, [R1+0x1f70] ;  /* 0x001f700001167983 */ /* 0x000ea20000300a00 */
[C---:B------:R-:W-:Y:S02]  /*155b10*/  LOP3.LUT P2, RZ, R59.reuse, 0x40000, RZ, 0xc0, !PT ;  /* 0x000400003bff7812 */ /* 0x040fe4000784c0ff */
[----:B------:R-:W-:Y:S01]  /*155b20*/  LOP3.LUT P1, RZ, R59, 0x80000, RZ, 0xc0, !PT ;  /* 0x000800003bff7812 */ /* 0x000fe2000782c0ff */
        /* <DEDUP_REMOVED lines=13> */
[C---:B------:R-:W-:Y:S02]  /*155c00*/  LOP3.LUT P6, RZ, R59.reuse, 0x800000, RZ, 0xc0, !PT ;  /* 0x008000003bff7812 */ /* 0x040fe400078cc0ff */
[----:B------:R-:W-:Y:S01]  /*155c10*/  LOP3.LUT R10, R10, 0xfffffffd, RZ, 0xc0, !PT ;  /* 0xfffffffd0a0a7812 */ /* 0x000fe200078ec0ff */
[----:B------:R3:W-:Y:S01]  /*155c20*/  @P2 STG.E.U8 desc[UR4][R44.64], R4 ;  /* 0x000000042c002986 */ /* 0x0007e2000c101104 */
[----:B------:R-:W-:-:S09]  /*155c30*/  LOP3.LUT P0, RZ, R59, 0x100000, RZ, 0xc0, !PT ;  /* 0x001000003bff7812 */ /* 0x000fd2000780c0ff */
[----:B------:R-:W-:Y:S02]  /*155c40*/  @P6 LOP3.LUT R10, R10, 0x2, RZ, 0xfc, !PT ;  /* 0x000000020a0a6812 */ /* 0x000fe400078efcff */
[C---:B------:R-:W-:Y:S02]  /*155c50*/  LOP3.LUT P6, RZ, R59.reuse, 0x400000, RZ, 0xc0, !PT ;  /* 0x004000003bff7812 */ /* 0x040fe400078cc0ff */
[----:B------:R-:W-:Y:S02]  /*155c60*/  LOP3.LUT R10, R10, 0xfffffffb, RZ, 0xc0, !PT ;  /* 0xfffffffb0a0a7812 */ /* 0x000fe400078ec0ff */
[----:B---3--:R-:W-:Y:S02]  /*155c70*/  PRMT R4, R48, 0x7770, RZ ;  /* 0x0000777030047816 */ /* 0x008fe400000000ff */
[----:B------:R-:W-:-:S03]  /*155c80*/  LOP3.LUT P5, RZ, R59, 0x40000000, RZ, 0xc0, !PT ;  /* 0x400000003bff7812 */ /* 0x000fc600078ac0ff */
[----:B------:R0:W-:Y:S04]  /*155c90*/  @P1 STG.E.U8 desc[UR4][R60.64], R4 ;  /* 0x000000043c001986 */ /* 0x0001e8000c101104 */
[----:B------:R-:W-:Y:S02]  /*155ca0*/  @P6 LOP3.LUT R10, R10, 0x4, RZ, 0xfc, !PT ;  /* 0x000000040a0a6812 */ /* 0x000fe400078efcff */
[C---:B------:R-:W-:Y:S02]  /*155cb0*/  LOP3.LUT P6, RZ, R59.reuse, 0x200000, RZ, 0xc0, !PT ;  /* 0x002000003bff7812 */ /* 0x040fe400078cc0ff */
[----:B------:R-:W-:Y:S02]  /*155cc0*/  LOP3.LUT P4, RZ, R59, 0x80000000, RZ, 0xc0, !PT ;  /* 0x800000003bff7812 */ /* 0x000fe4000788c0ff */
[----:B------:R-:W3:Y:S01]  /*155cd0*/  LDL.LU R59, [R1+0x624] ;  /* 0x00062400013b7983 */ /* 0x000ee20000300800 */
[----:B0-----:R-:W-:-:S03]  /*155ce0*/  PRMT R4, R48, 0x7771, RZ ;  /* 0x0000777130047816 */ /* 0x001fc600000000ff */
[----:B------:R-:W3:Y:S04]  /*155cf0*/  LDL.LU.64 R44, [R1+0x1f50] ;  /* 0x001f5000012c7983 */ /* 0x000ee80000300a00 */
[----:B----4-:R0:W-:Y:S04]  /*155d00*/  @P0 STG.E.U8 desc[UR4][R42.64], R4 ;  /* 0x000000042a000986 */ /* 0x0101e8000c101104 */
[----:B------:R-:W4:Y:S01]  /*155d10*/  LDL.LU.64 R60, [R1+0x1f40] ;  /* 0x001f4000013c7983 */ /* 0x000f220000300a00 */
[----:B0-----:R-:W-:-:S03]  /*155d20*/  PRMT R4, R48, 0x7772, RZ ;  /* 0x0000777230047816 */ /* 0x001fc600000000ff */
[----:B------:R-:W4:Y:S04]  /*155d30*/  LDL.LU.64 R42, [R1+0x1f30] ;  /* 0x001f3000012a7983 */ /* 0x000f280000300a00 */
[----:B------:R0:W-:Y:S01]  /*155d40*/  @P6 STG.E.U8 desc[UR4][R50.64], R4 ;  /* 0x0000000432006986 */ /* 0x0001e2000c101104 */
[----:B------:R-:W-:Y:S02]  /*155d50*/  LOP3.LUT P6, RZ, R10, 0x4, RZ, 0xc0, !PT ;  /* 0x000000040aff7812 */ /* 0x000fe400078cc0ff */
[----:B0-----:R-:W-:Y:S01]  /*155d60*/  PRMT R4, R48, 0x7773, RZ ;  /* 0x0000777330047816 */ /* 0x001fe200000000ff */
[----:B------:R-:W4:Y:S04]  /*155d70*/  LDL.LU.64 R50, [R1+0x1f20] ;  /* 0x001f200001327983 */ /* 0x000f280000300a00 */
[----:B------:R-:W4:Y:S06]  /*155d80*/  LDL.LU.64 R48, [R1+0x1f10] ;  /* 0x001f100001307983 */ /* 0x000f2c0000300a00 */
[----:B--2---:R0:W-:Y:S01]  /*155d90*/  @P6 STG.E.U8 desc[UR4][R38.64], R4 ;  /* 0x0000000426006986 */ /* 0x0041e2000c101104 */
[----:B------:R-:W-:-:S03]  /*155da0*/  LOP3.LUT P6, RZ, R10, 0x2, RZ, 0xc0, !PT ;  /* 0x000000020aff7812 */ /* 0x000fc600078cc0ff */
[----:B0-----:R-:W2:Y:S01]  /*155db0*/  LDL.LU.64 R38, [R1+0x1f00] ;  /* 0x001f000001267983 */ /* 0x001ea20000300a00 */
[----:B------:R-:W-:-:S03]  /*155dc0*/  PRMT R4, R32, 0x7770, RZ ;  /* 0x0000777020047816 */ /* 0x000fc600000000ff */
[----:B------:R-:W2:Y:S06]  /*155dd0*/  LDL.LU R52, [R1+0x614] ;  /* 0x0006140001347983 */ /* 0x000eac0000300800 */
[----:B------:R0:W-:Y:S04]  /*155de0*/  @P6 STG.E.U8 desc[UR4][R56.64], R4 ;  /* 0x0000000438006986 */ /* 0x0001e8000c101104 */
        /* <DEDUP_REMOVED lines=17> */
[----:B0-----:R-:W-:Y:S02]  /*155f00*/  PRMT R4, R41, 0x7772, RZ ;  /* 0x0000777229047816 */ /* 0x001fe400000000ff */
[C---:B------:R-:W-:Y:S02]  /*155f10*/  LOP3.LUT P3, RZ, R40.reuse, 0x1, RZ, 0xc0, !PT ;  /* 0x0000000128ff7812 */ /* 0x040fe4000786c0ff */
[C---:B------:R-:W-:Y:S02]  /*155f20*/  LOP3.LUT P2, RZ, R40.reuse, 0x2, RZ, 0xc0, !PT ;  /* 0x0000000228ff7812 */ /* 0x040fe4000784c0ff */
[----:B------:R-:W-:-:S05]  /*155f30*/  LOP3.LUT P1, RZ, R40, 0x4, RZ, 0xc0, !PT ;  /* 0x0000000428ff7812 */ /* 0x000fca000782c0ff */
[----:B---3--:R0:W-:Y:S02]  /*155f40*/  @P6 STG.E.U8 desc[UR4][R44.64], R4 ;  /* 0x000000042c006986 */ /* 0x0081e4000c101104 */
[----:B0-----:R-:W-:-:S05]  /*155f50*/  PRMT R4, R41, 0x7773, RZ ;  /* 0x0000777329047816 */ /* 0x001fca00000000ff */
[----:B----4-:R0:W-:Y:S02]  /*155f60*/  @P5 STG.E.U8 desc[UR4][R60.64], R4 ;  /* 0x000000043c005986 */ /* 0x0101e4000c101104 */
        /* <DEDUP_REMOVED lines=8> */
[----:B--2---:R0:W-:Y:S02]  /*155ff0*/  @P1 STG.E.U8 desc[UR4][R38.64], R4 ;  /* 0x0000000426001986 */ /* 0x0041e4000c101104 */
        /* <DEDUP_REMOVED lines=10> */
[----:B------:R-:W-:Y:S02]  /*1560a0*/  LOP3.LUT P3, RZ, R40, 0x10, RZ, 0xc0, !PT ;  /* 0x0000001028ff7812 */ /* 0x000fe4000786c0ff */
[----:B------:R-:W-:Y:S02]  /*1560b0*/  LOP3.LUT R11, R11, 0xfff7ffff, RZ, 0xc0, !PT ;  /* 0xfff7ffff0b0b7812 */ /* 0x000fe400078ec0ff */
        /* <DEDUP_REMOVED lines=39> */
[----:B------:R-:W3:Y:S04]  /*156330*/  LDL.LU.64 R22, [R1+0x1e30] ;  /* 0x001e300001167983 */ /* 0x000ee80000300a00 */
[----:B------:R-:W3:Y:S01]  /*156340*/  LDL.LU.64 R20, [R1+0x1e20] ;  /* 0x001e200001147983 */ /* 0x000ee20000300a00 */
[----:B------:R-:W-:-:S03]  /*156350*/  PRMT R4, R59, 0x7770, RZ ;  /* 0x000077703b047816 */ /* 0x000fc600000000ff */
[----:B------:R-:W3:Y:S04]  /*156360*/  LDL.LU.64 R44, [R1+0x1e10] ;  /* 0x001e1000012c7983 */ /* 0x000ee80000300a00 */
[----:B------:R0:W-:Y:S04]  /*156370*/  @P0 STG.E.U8 desc[UR4][R42.64], R4 ;  /* 0x000000042a000986 */ /* 0x0001e8000c101104 */
[----:B------:R-:W3:Y:S04]  /*156380*/  LDL.LU.64 R60, [R1+0x1e00] ;  /* 0x001e0000013c7983 */ /* 0x000ee80000300a00 */
[----:B------:R-:W3:Y:S01]  /*156390*/  LDL.LU R38, [R1+0x61c] ;  /* 0x00061c0001267983 */ /* 0x000ee20000300800 */
[----:B0-----:R-:W-:-:S03]  /*1563a0*/  PRMT R4, R59, 0x7771, RZ ;  /* 0x000077713b047816 */ /* 0x001fc600000000ff */
[----:B------:R-:W3:Y:S04]  /*1563b0*/  LDL.LU.64 R42, [R1+0x1df0] ;  /* 0x001df000012a7983 */ /* 0x000ee80000300a00 */
[----:B------:R0:W-:Y:S01]  /*1563c0*/  @P6 STG.E.U8 desc[UR4][R50.64], R4 ;  /* 0x0000000432006986 */ /* 0x0001e2000c101104 */
[----:B------:R-:W-:Y:S02]  /*1563d0*/  LOP3.LUT P6, RZ, R11, 0x4000000, RZ, 0xc0, !PT ;  /* 0x040000000bff7812 */ /* 0x000fe400078cc0ff */
        /* <DEDUP_REMOVED lines=14> */
[----:B------:R-:W2:Y:S01]  /*1564c0*/  LDL.LU R59, [R1+0x37c] ;  /* 0x00037c00013b7983 */ /* 0x000ea20000300800 */
[----:B------:R-:W-:-:S05]  /*1564d0*/  PRMT R4, R41, 0x7770, RZ ;  /* 0x0000777029047816 */ /* 0x000fca00000000ff */
        /* <DEDUP_REMOVED lines=31> */
[----:B------:R-:W-:-:S02]  /*1566d0*/  LOP3.LUT R11, R11, 0xfffff7ff, RZ, 0xc0, !PT ;  /* 0xfffff7ff0b0b7812 */ /* 0x000fc400078ec0ff */
        /* <DEDUP_REMOVED lines=19> */
[----:B------:R-:W-:Y:S01]  /*156810*/  LOP3.LUT P6, RZ, R40, 0x20000000, RZ, 0xc0, !PT ;  /* 0x2000000028ff7812 */ /* 0x000fe200078cc0ff */
[----:B0-----:R-:W2:Y:S01]  /*156820*/  LDL.LU.64 R56, [R1+0x1d80] ;  /* 0x001d800001387983 */ /* 0x001ea20000300a00 */
[----:B------:R-:W-:-:S03]  /*156830*/  LOP3.LUT R11, R11, 0xfffdffff, RZ, 0xc0, !PT ;  /* 0xfffdffff0b0b7812 */ /* 0x000fc600078ec0ff */
[----:B------:R-:W2:Y:S04]  /*156840*/  LDL.LU.64 R48, [R1+0x1d70] ;  /* 0x001d700001307983 */ /* 0x000ea80000300a00 */
[----:B------:R-:W2:Y:S04]  /*156850*/  LDL.LU R32, [R1+0x5f0] ;  /* 0x0005f00001207983 */ /* 0x000ea80000300800 */
[----:B------:R-:W-:Y:S02]  /*156860*/  @P6 LOP3.LUT R11, R11, 0x20000, RZ, 0xfc, !PT ;  /* 0x000200000b0b6812 */ /* 0x000fe400078efcff */
[----:B------:R-:W-:-:S02]  /*156870*/  LOP3.LUT P6, RZ, R40, 0x10000000, RZ, 0xc0, !PT ;  /* 0x1000000028ff7812 */ /* 0x000fc400078cc0ff */
[----:B------:R-:W-:Y:S02]  /*156880*/  LOP3.LUT R11, R11, 0xfffbffff, RZ, 0xc0, !PT ;  /* 0xfffbffff0b0b7812 */ /* 0x000fe400078ec0ff */
[C---:B------:R-:W-:Y:S02]  /*156890*/  LOP3.LUT P3, RZ, R40.reuse, 0x800000, RZ, 0xc0, !PT ;  /* 0x0080000028ff7812 */ /* 0x040fe4000786c0ff */
[C---:B------:R-:W-:Y:S02]  /*1568a0*/  LOP3.LUT P2, RZ, R40.reuse, 0x1000000, RZ, 0xc0, !PT ;  /* 0x0100000028ff7812 */ /* 0x040fe4000784c0ff */
[C---:B------:R-:W-:Y:S02]  /*1568b0*/  LOP3.LUT P1, RZ, R40.reuse, 0x2000000, RZ, 0xc0, !PT ;  /* 0x0200000028ff7812 */ /* 0x040fe4000782c0ff */
[----:B------:R-:W-:-:S03]  /*1568c0*/  LOP3.LUT P0, RZ, R40, 0x4000000, RZ, 0xc0, !PT ;  /* 0x0400000028ff7812 */ /* 0x000fc6000780c0ff */
[----:B------:R-:W-:Y:S02]  /*1568d0*/  @P6 LOP3.LUT R11, R11, 0x40000, RZ, 0xfc, !PT ;  /* 0x000400000b0b6812 */ /* 0x000fe400078efcff */
[----:B------:R-:W-:Y:S02]  /*1568e0*/  LOP3.LUT P6, RZ, R40, 0x8000000, RZ, 0xc0, !PT ;  /* 0x0800000028ff7812 */ /* 0x000fe400078cc0ff */
[----:B------:R-:W2:Y:S01]  /*1568f0*/  LDL.LU.64 R40, [R1+0x1d60] ;  /* 0x001d600001287983 */ /* 0x000ea20000300a00 */
[----:B---3--:R-:W-:-:S05]  /*156900*/  PRMT R4, R50, 0x7770, RZ ;  /* 0x0000777032047816 */ /* 0x008fca00000000ff */
[----:B------:R0:W-:Y:S04]  /*156910*/  @P3 STG.E.U8 desc[UR4][R38.64], R4 ;  /* 0x0000000426003986 */ /* 0x0001e8000c101104 */
[----:B0-----:R-:W3:Y:S04]  /*156920*/  LDL.LU.64 R38, [R1+0x1d50] ;  /* 0x001d500001267983 */ /* 0x001ee80000300a00 */
[----:B------:R-:W3:Y:S04]  /*156930*/  LDL.LU.64 R6, [R1+0x1d40] ;  /* 0x001d400001067983 */ /* 0x000ee80000300a00 */
[----:B------:R-:W3:Y:S04]  /*156940*/  LDL.LU.64 R18, [R1+0x1d30] ;  /* 0x001d300001127983 */ /* 0x000ee80000300a00 */
[----:B------:R-:W3:Y:S04]  /*156950*/  LDL.LU R52, [R1+0x604] ;  /* 0x0006040001347983 */ /* 0x000ee80000300800 */
        /* <DEDUP_REMOVED lines=89> */
[----:B---3--:R-:W-:-:S05]  /*156ef0*/  PRMT R4, R57, 0x7770, RZ ;  /* 0x0000777039047816 */ /* 0x008fca00000000ff */
[----:B------:R0:W-:Y:S04]  /*156f00*/  @P2 STG.E.U8 desc[UR4][R40.64], R4 ;  /* 0x0000000428002986 */ /* 0x0001e8000c101104 */
[----:B0-----:R-:W3:Y:S04]  /*156f10*/  LDL.LU R40, [R1+0x5fc] ;  /* 0x0005fc0001287983 */ /* 0x001ee80000300800 */
[----:B------:R-:W3:Y:S04]  /*156f20*/  LDL.LU.64 R6, [R1+0x1c10] ;  /* 0x001c100001067983 */ /* 0x000ee80000300a00 */
[----:B------:R-:W3:Y:S04]  /*156f30*/  LDL.LU.64 R18, [R1+0x1c00] ;  /* 0x001c000001127983 */ /* 0x000ee80000300a00 */
[----:B------:R-:W3:Y:S04]  /*156f40*/  LDL.LU.64 R46, [R1+0x1bf0] ;  /* 0x001bf000012e7983 */ /* 0x000ee80000300a00 */
[----:B------:R-:W3:Y:S04]  /*156f50*/  LDL.LU R56, [R1+0x680] ;  /* 0x0006800001387983 */ /* 0x000ee80000300800 */
[----:B------:R-:W3:Y:S04]  /*156f60*/  LDL.LU.64 R22, [R1+0x1be0] ;  /* 0x001be00001167983 */ /* 0x000ee80000300a00 */
[----:B------:R-:W3:Y:S04]  /*156f70*/  LDL.LU.64 R20, [R1+0x1bd0] ;  /* 0x001bd00001147983 */ /* 0x000ee80000300a00 */
[----:B------:R-:W3:Y:S01]  /*156f80*/  LDL.LU.64 R44, [R1+0x1bc0] ;  /* 0x001bc000012c7983 */ /* 0x000ee20000300a00 */
        /* <DEDUP_REMOVED lines=22> */
[C---:B------:R-:W-:Y:S02]  /*1570f0*/  LOP3.LUT P6, RZ, R11.reuse, 0x400, RZ, 0xc0, !PT ;  /* 0x000004000bff7812 */ /* 0x040fe400078cc0ff */
        /* <DEDUP_REMOVED lines=34> */
[----:B------:R-:W-:Y:S02]  /*157320*/  PRMT R4, R56, 0x7771, RZ ;  /* 0x0000777138047816 */ /* 0x000fe400000000ff */
[----:B------:R-:W-:-:S02]  /*157330*/  LOP3.LUT P2, RZ, R59, 0x4000000, RZ, 0xc0, !PT ;  /* 0x040000003bff7812 */ /* 0x000fc4000784c0ff */
[----:B------:R-:W-:-:S05]  /*157340*/  LOP3.LUT P1, RZ, R59, 0x8000000, RZ, 0xc0, !PT ;  /* 0x080000003bff7812 */ /* 0x000fca000782c0ff */
[----:B----4-:R0:W-:Y:S02]  /*157350*/  @P4 STG.E.U8 desc[UR4][R60.64], R4 ;  /* 0x000000043c004986 */ /* 0x0101e4000c101104 */
[C---:B0-----:R-:W-:Y:S02]  /*157360*/  PRMT R4, R56.reuse, 0x7772, RZ ;  /* 0x0000777238047816 */ /* 0x041fe400000000ff */
[----:B------:R-:W4:Y:S04]  /*157370*/  LDL.LU.64 R60, [R1+0x1b70] ;  /* 0x001b7000013c7983 */ /* 0x000f280000300a00 */
[----:B------:R0:W-:Y:S02]  /*157380*/  @P3 STG.E.U8 desc[UR4][R42.64], R4 ;  /* 0x000000042a003986 */ /* 0x0001e4000c101104 */
[----:B0-----:R-:W-:-:S02]  /*157390*/  PRMT R4, R56, 0x7773, RZ ;  /* 0x0000777338047816 */ /* 0x001fc400000000ff */
[----:B------:R-:W4:Y:S04]  /*1573a0*/  LDL.LU.64 R42, [R1+0x1b68] ;  /* 0x001b6800012a7983 */ /* 0x000f280000300a00 */
[----:B------:R0:W-:Y:S01]  /*1573b0*/  @P2 STG.E.U8 desc[UR4][R50.64], R4 ;  /* 0x0000000432002986 */ /* 0x0001e2000c101104 */
[C---:B------:R-:W-:Y:S02]  /*1573c0*/  LOP3.LUT P0, RZ, R59.reuse, 0x10000000, RZ, 0xc0, !PT ;  /* 0x100000003bff7812 */ /* 0x040fe4000780c0ff */
[C---:B------:R-:W-:Y:S02]  /*1573d0*/  LOP3.LUT P3, RZ, R59.reuse, 0x20000000, RZ, 0xc0, !PT ;  /* 0x200000003bff7812 */ /* 0x040fe4000786c0ff */
[----:B------:R-:W-:Y:S02]  /*1573e0*/  LOP3.LUT P2, RZ, R59, 0x40000000, RZ, 0xc0, !PT ;  /* 0x400000003bff7812 */ /* 0x000fe4000784c0ff */
[----:B0-----:R-:W-:Y:S01]  /*1573f0*/  PRMT R4, R57, 0x7770, RZ ;  /* 0x0000777039047816 */ /* 0x001fe200000000ff */
[----:B------:R-:W4:Y:S04]  /*157400*/  LDL.LU.64 R50, [R1+0x1b60] ;  /* 0x001b600001327983 */ /* 0x000f280000300a00 */
[----:B------:R0:W-:Y:S01]  /*157410*/  @P1 STG.E.U8 desc[UR4][R48.64], R4 ;  /* 0x0000000430001986 */ /* 0x0001e2000c101104 */
[----:B------:R-:W-:-:S03]  /*157420*/  LOP3.LUT P1, RZ, R59, 0x80000000, RZ, 0xc0, !PT ;  /* 0x800000003bff7812 */ /* 0x000fc6000782c0ff */
[----:B0-----:R-:W4:Y:S04]  /*157430*/  LDL.LU.64 R48, [R1+0x1b58] ;  /* 0x001b580001307983 */ /* 0x001f280000300a00 */
[----:B------:R-:W4:Y:S01]  /*157440*/  LDL.LU R59, [R1+0x684] ;  /* 0x00068400013b7983 */ /* 0x000f220000300800 */
[----:B------:R-:W-:-:S05]  /*157450*/  PRMT R4, R57, 0x7771, RZ ;  /* 0x0000777139047816 */ /* 0x000fca00000000ff */
[----:B--2---:R0:W-:Y:S04]  /*157460*/  @P0 STG.E.U8 desc[UR4][R38.64], R4 ;  /* 0x0000000426000986 */ /* 0x0041e8000c101104 */
[----:B0-----:R-:W2:Y:S01]  /*157470*/  LDL.LU.64 R38, [R1+0x1b50] ;  /* 0x001b500001267983 */ /* 0x001ea20000300a00 */
[----:B------:R-:W-:-:S03]  /*157480*/  PRMT R4, R57, 0x7772, RZ ;  /* 0x0000777239047816 */ /* 0x000fc600000000ff */
[----:B------:R-:W2:Y:S04]  /*157490*/  LDL.LU R32, [R1+0x674] ;  /* 0x0006740001207983 */ /* 0x000ea80000300800 */
[----:B---3--:R0:W-:Y:S02]  /*1574a0*/  @P3 STG.E.U8 desc[UR4][R44.64], R4 ;  /* 0x000000042c003986 */ /* 0x0081e4000c101104 */
[----:B0-----:R-:W-:Y:S02]  /*1574b0*/  PRMT R4, R57, 0x7773, RZ ;  /* 0x0000777339047816 */ /* 0x001fe400000000ff */
[----:B------:R-:W3:Y:S01]  /*1574c0*/  LDL.LU.64 R56, [R1+0x1b48] ;  /* 0x001b480001387983 */ /* 0x000ee20000300a00 */
[----:B------:R-:W-:Y:S02]  /*1574d0*/  LOP3.LUT P6, RZ, R41, 0x200, RZ, 0xc0, !PT ;  /* 0x0000020029ff7812 */ /* 0x000fe400078cc0ff */
[----:B------:R-:W-:Y:S01]  /*1574e0*/  LOP3.LUT R12, R12, 0xf7ffffff, RZ, 0xc0, !PT ;  /* 0xf7ffffff0c0c7812 */ /* 0x000fe200078ec0ff */
[----:B------:R-:W3:Y:S04]  /*1574f0*/  LDL.LU.64 R6, [R1+0x1b40] ;  /* 0x001b400001067983 */ /* 0x000ee80000300a00 */
[----:B------:R-:W3:Y:S01]  /*157500*/  LDL.LU.64 R18, [R1+0x1b38] ;  /* 0x001b380001127983 */ /* 0x000ee20000300a00 */
[----:B------:R-:W-:-:S03]  /*157510*/  LOP3.LUT R11, R11, 0xfffffffe, RZ, 0xc0, !PT ;  /* 0xfffffffe0b0b7812 */ /* 0x000fc600078ec0ff */
[----:B------:R-:W3:Y:S02]  /*157520*/  LDL.LU.64 R46, [R1+0x1b30] ;  /* 0x001b3000012e7983 */ /* 0x000ee40000300a00 */
[----:B------:R-:W-:Y:S02]  /*157530*/  @P6 LOP3.LUT R12, R12, 0x8000000, RZ, 0xfc, !PT ;  /* 0x080000000c0c6812 */ /* 0x000fe400078efcff */
[----:B------:R-:W-:Y:S01]  /*157540*/  LOP3.LUT P6, RZ, R41, 0x100, RZ, 0xc0, !PT ;  /* 0x0000010029ff7812 */ /* 0x000fe200078cc0ff */
[----:B------:R-:W3:Y:S01]  /*157550*/  LDL.LU R52, [R1+0x688] ;  /* 0x0006880001347983 */ /* 0x000ee20000300800 */
[----:B------:R-:W-:-:S03]  /*157560*/  LOP3.LUT R12, R12, 0xefffffff, RZ, 0xc0, !PT ;  /* 0xefffffff0c0c7812 */ /* 0x000fc600078ec0ff */
[----:B------:R-:W3:Y:S01]  /*157570*/  LDL.LU.64 R22, [R1+0x1b28] ;  /* 0x001b280001167983 */ /* 0x000ee20000300a00 */
[----:B------:R-:W-:-:S03]  /*157580*/  LOP3.LUT P0, RZ, R41, 0x1, RZ, 0xc0, !PT ;  /* 0x0000000129ff7812 */ /* 0x000fc6000780c0ff */
[----:B------:R-:W3:Y:S04]  /*157590*/  LDL.LU.64 R20, [R1+0x1b20] ;  /* 0x001b200001147983 */ /* 0x000ee80000300a00 */
[----:B------:R-:W-:Y:S01]  /*1575a0*/  @P6 LOP3.LUT R12, R12, 0x10000000, RZ, 0xfc, !PT ;  /* 0x100000000c0c6812 */ /* 0x000fe200078efcff */
[----:B----4-:R0:W-:Y:S01]  /*1575b0*/  @P2 STG.E.U8 desc[UR4][R60.64], R4 ;  /* 0x000000043c002986 */ /* 0x0101e2000c101104 */
[----:B------:R-:W-:Y:S02]  /*1575c0*/  LOP3.LUT P6, RZ, R41, 0x80, RZ, 0xc0, !PT ;  /* 0x0000008029ff7812 */ /* 0x000fe400078cc0ff */
[----:B------:R-:W-:Y:S01]  /*1575d0*/  LOP3.LUT R12, R12, 0xdfffffff, RZ, 0xc0, !PT ;  /* 0xdfffffff0c0c7812 */ /* 0x000fe200078ec0ff */
[----:B------:R-:W4:Y:S04]  /*1575e0*/  LDL.LU R40, [R1+0x678] ;  /* 0x0006780001287983 */ /* 0x000f280000300800 */
[----:B------:R-:W4:Y:S04]  /*1575f0*/  LDL.LU.64 R44, [R1+0x1b18] ;  /* 0x001b1800012c7983 */ /* 0x000f280000300a00 */
[----:B0-----:R-:W4:Y:S02]  /*157600*/  LDL.LU.64 R60, [R1+0x1b10] ;  /* 0x001b1000013c7983 */ /* 0x001f240000300a00 */
[----:B------:R-:W-:-:S02]  /*157610*/  @P6 LOP3.LUT R12, R12, 0x20000000, RZ, 0xfc, !PT ;  /* 0x200000000c0c6812 */ /* 0x000fc400078efcff */
        /* <DEDUP_REMOVED lines=9> */
[----:B------:R-:W-:-:S11]  /*1576b0*/  LOP3.LUT R11, R11, 0xfffffffd, RZ, 0xc0, !PT ;  /* 0xfffffffd0b0b7812 */ /* 0x000fd600078ec0ff */
[----:B------:R-:W-:Y:S02]  /*1576c0*/  @P6 LOP3.LUT R11, R11, 0x2, RZ, 0xfc, !PT ;  /* 0x000000020b0b6812 */ /* 0x000fe400078efcff */
[----:B------:R-:W-:Y:S02]  /*1576d0*/  LOP3.LUT P6, RZ, R41, 0x4, RZ, 0xc0, !PT ;  /* 0x0000000429ff7812 */ /* 0x000fe400078cc0ff */
[----:B------:R-:W-:Y:S02]  /*1576e0*/  LOP3.LUT R11, R11, 0xfffffffb, RZ, 0xc0, !PT ;  /* 0xfffffffb0b0b7812 */ /* 0x000fe400078ec0ff */
[----:B------:R-:W-:-:S05]  /*1576f0*/  PRMT R4, R59, 0x7770, RZ ;  /* 0x000077703b047816 */ /* 0x000fca00000000ff */
[----:B------:R0:W-:Y:S04]  /*157700*/  @P1 STG.E.U8 desc[UR4][R42.64], R4 ;  /* 0x000000042a001986 */ /* 0x0001e8000c101104 */
        /* <DEDUP_REMOVED lines=62> */
[----:B------:R-:W-:Y:S01]  /*157af0*/  LOP3.LUT R12, R12, 0xfff7ffff, RZ, 0xc0, !PT ;  /* 0xfff7ffff0c0c7812 */ /* 0x000fe200078ec0ff */
[----:B------:R-:W3:Y:S10]  /*157b00*/  LDL.LU R40, [R1+0x384] ;  /* 0x0003840001287983 */ /* 0x000ef40000300800 */
[----:B------:R-:W-:-:S02]  /*157b10*/  @P6 LOP3.LUT R12, R12, 0x80000, RZ, 0xfc, !PT ;  /* 0x000800000c0c6812 */ /* 0x000fc400078efcff */
        /* <DEDUP_REMOVED lines=28> */
[C---:B------:R-:W-:Y:S01]  /*157ce0*/  LOP3.LUT P6, RZ, R41.reuse, 0x100000, RZ, 0xc0, !PT ;  /* 0x0010000029ff7812 */ /* 0x040fe200078cc0ff */
[----:B--2---:R0:W-:Y:S04]  /*157cf0*/  @P3 STG.E.U8 desc[UR4][R56.64], R4 ;  /* 0x0000000438003986 */ /* 0x0041e8000c101104 */
[----:B0-----:R-:W2:Y:S04]  /*157d00*/  LDL.LU.64 R56, [R1+0x1ab0] ;  /* 0x001ab00001387983 */ /* 0x001ea80000300a00 */
[----:B------:R-:W2:Y:S04]  /*157d10*/  LDL.LU R52, [R1+0x660] ;  /* 0x0006600001347983 */ /* 0x000ea80000300800 */
[----:B------:R-:W2:Y:S04]  /*157d20*/  LDL.LU.64 R6, [R1+0x1aa8] ;  /* 0x001aa80001067983 */ /* 0x000ea80000300a00 */
[----:B------:R-:W2:Y:S04]  /*157d30*/  LDL.LU.64 R18, [R1+0x1aa0] ;  /* 0x001aa00001127983 */ /* 0x000ea80000300a00 */
[----:B------:R-:W2:Y:S04]  /*157d40*/  LDL.LU.64 R46, [R1+0x1a98] ;  /* 0x001a9800012e7983 */ /* 0x000ea80000300a00 */
[----:B------:R-:W2:Y:S01]  /*157d50*/  LDL.LU.64 R22, [R1+0x1a90] ;  /* 0x001a900001167983 */ /* 0x000ea20000300a00 */
[----:B------:R-:W-:-:S03]  /*157d60*/  LOP3.LUT P3, RZ, R41, 0x80000000, RZ, 0xc0, !PT ;  /* 0x8000000029ff7812 */ /* 0x000fc6000786c0ff */
[----:B------:R-:W2:Y:S04]  /*157d70*/  LDL.LU R41, [R1+0x650] ;  /* 0x0006500001297983 */ /* 0x000ea80000300800 */
[----:B------:R-:W2:Y:S01]  /*157d80*/  LDL.LU.64 R20, [R1+0x1a88] ;  /* 0x001a880001147983 */ /* 0x000ea20000300a00 */
[----:B------:R-:W-:-:S03]  /*157d90*/  PRMT R4, R59, 0x7772, RZ ;  /* 0x000077723b047816 */ /* 0x000fc600000000ff */
[----:B------:R-:W2:Y:S04]  /*157da0*/  LDL.LU.64 R44, [R1+0x1a80] ;  /* 0x001a8000012c7983 */ /* 0x000ea80000300a00 */
[----:B---3--:R0:W-:Y:S02]  /*157db0*/  @P2 STG.E.U8 desc[UR4][R60.64], R4 ;  /* 0x000000043c002986 */ /* 0x0081e4000c101104 */
[----:B0-----:R-:W-:Y:S02]  /*157dc0*/  PRMT R4, R59, 0x7773, RZ ;  /* 0x000077733b047816 */ /* 0x001fe400000000ff */
[----:B------:R-:W3:Y:S04]  /*157dd0*/  LDL.LU R59, [R1+0x664] ;  /* 0x00066400013b7983 */ /* 0x000ee80000300800 */
        /* <DEDUP_REMOVED lines=40> */
[----:B---3--:R0:W-:Y:S02]  /*158060*/  @P4 STG.E.U8 desc[UR4][R42.64], R4 ;  /* 0x000000042a004986 */ /* 0x0081e4000c101104 */
[----:B0-----:R-:W-:-:S05]  /*158070*/  PRMT R4, R59, 0x7770, RZ ;  /* 0x000077703b047816 */ /* 0x001fca00000000ff */
[----:B------:R0:W-:Y:S02]  /*158080*/  @P3 STG.E.U8 desc[UR4][R50.64], R4 ;  /* 0x0000000432003986 */ /* 0x0001e4000c101104 */
[----:B0-----:R-:W-:-:S05]  /*158090*/  PRMT R4, R59, 0x7771, RZ ;  /* 0x000077713b047816 */ /* 0x001fca00000000ff */
[----:B------:R0:W-:Y:S02]  /*1580a0*/  @P2 STG.E.U8 desc[UR4][R48.64], R4 ;  /* 0x0000000430002986 */ /* 0x0001e4000c101104 */
[----:B0-----:R-:W-:-:S05]  /*1580b0*/  PRMT R4, R59, 0x7772, RZ ;  /* 0x000077723b047816 */ /* 0x001fca00000000ff */
[----:B------:R0:W-:Y:S04]  /*1580c0*/  @P1 STG.E.U8 desc[UR4][R38.64], R4 ;  /* 0x0000000426001986 */ /* 0x0001e8000c101104 */
[----:B0-----:R-:W3:Y:S01]  /*1580d0*/  LDL.LU.64 R38, [R1+0x1a48] ;  /* 0x001a480001267983 */ /* 0x001ee20000300a00 */
[----:B------:R-:W-:-:S03]  /*1580e0*/  PRMT R4, R59, 0x7773, RZ ;  /* 0x000077733b047816 */ /* 0x000fc600000000ff */
[----:B------:R-:W4:Y:S04]  /*1580f0*/  LDL.LU.64 R44, [R1+0x1a40] ;  /* 0x001a4000012c7983 */ /* 0x000f280000300a00 */
[----:B------:R-:W3:Y:S04]  /*158100*/  LDL.LU.64 R60, [R1+0x1a38] ;  /* 0x001a3800013c7983 */ /* 0x000ee80000300a00 */
[----:B------:R-:W3:Y:S01]  /*158110*/  LDL.LU R59, [R1+0x654] ;  /* 0x00065400013b7983 */ /* 0x000ee20000300800 */
[----:B------:R-:W-:-:S03]  /*158120*/  LOP3.LUT P0, RZ, R40, 0x4, RZ, 0xc0, !PT ;  /* 0x0000000428ff7812 */ /* 0x000fc6000780c0ff */
[----:B------:R-:W4:Y:S04]  /*158130*/  LDL.LU.64 R42, [R1+0x1a30] ;  /* 0x001a3000012a7983 */ /* 0x000f280000300a00 */
[----:B------:R-:W4:Y:S04]  /*158140*/  LDL.LU.64 R50, [R1+0x1a28] ;  /* 0x001a280001327983 */ /* 0x000f280000300a00 */
[----:B------:R-:W4:Y:S01]  /*158150*/  LDL.LU.64 R48, [R1+0x1a20] ;  /* 0x001a200001307983 */ /* 0x000f220000300a00 */
[----:B------:R-:W-:-:S03]  /*158160*/  LOP3.LUT P3, RZ, R40, 0x8, RZ, 0xc0, !PT ;  /* 0x0000000828ff7812 */ /* 0x000fc6000786c0ff */
[----:B--2---:R0:W-:Y:S04]  /*158170*/  @P0 STG.E.U8 desc[UR4][R56.64], R4 ;  /* 0x0000000438000986 */ /* 0x0041e8000c101104 */
[----:B0-----:R-:W2:Y:S01]  /*158180*/  LDL.LU R57, [R1+0x668] ;  /* 0x0006680001397983 */ /* 0x001ea20000300800 */
[----:B------:R-:W-:Y:S02]  /*158190*/  LOP3.LUT P6, RZ, R40, 0x8000, RZ, 0xc0, !PT ;  /* 0x0000800028ff7812 */ /* 0x000fe400078cc0ff */
[----:B------:R-:W-:-:S11]  /*1581a0*/  LOP3.LUT R12, R12, 0xfffff7ff, RZ, 0xc0, !PT ;  /* 0xfffff7ff0c0c7812 */ /* 0x000fd600078ec0ff */
[----:B------:R-:W-:Y:S02]  /*1581b0*/  @P6 LOP3.LUT R12, R12, 0x800, RZ, 0xfc, !PT ;  /* 0x000008000c0c6812 */ /* 0x000fe400078efcff */
[----:B------:R-:W-:Y:S02]  /*1581c0*/  LOP3.LUT P6, RZ, R40, 0x4000, RZ, 0xc0, !PT ;  /* 0x0000400028ff7812 */ /* 0x000fe400078cc0ff */
[----:B---3--:R-:W-:-:S05]  /*1581d0*/  PRMT R4, R59, 0x7770, RZ ;  /* 0x000077703b047816 */ /* 0x008fca00000000ff */
[----:B------:R0:W-:Y:S04]  /*1581e0*/  @P3 STG.E.U8 desc[UR4][R38.64], R4 ;  /* 0x0000000426003986 */ /* 0x0001e8000c101104 */
[----:B0-----:R-:W3:Y:S01]  /*1581f0*/  LDL.LU.64 R38, [R1+0x1a18] ;  /* 0x001a180001267983 */ /* 0x001ee20000300a00 */
[----:B------:R-:W-:-:S03]  /*158200*/  LOP3.LUT R12, R12, 0xffffefff, RZ, 0xc0, !PT ;  /* 0xffffefff0c0c7812 */ /* 0x000fc600078ec0ff */
[----:B------:R-:W3:Y:S01]  /*158210*/  LDL.LU.64 R8, [R1+0x1a10] ;  /* 0x001a100001087983 */ /* 0x000ee20000300a00 */
[----:B------:R-:W-:Y:S02]  /*158220*/  @P6 LOP3.LUT R12, R12, 0x1000, RZ, 0xfc, !PT ;  /* 0x000010000c0c6812 */ /* 0x000fe400078efcff */
[----:B------:R-:W-:Y:S01]  /*158230*/  LOP3.LUT P6, RZ, R40, 0x2000, RZ, 0xc0, !PT ;  /* 0x0000200028ff7812 */ /* 0x000fe200078cc0ff */
[----:B------:R-:W3:Y:S01]  /*158240*/  LDL.LU R41, [R1+0x658] ;  /* 0x0006580001297983 */ /* 0x000ee20000300800 */
[----:B------:R-:W-:-:S03]  /*158250*/  LOP3.LUT R12, R12, 0xffffdfff, RZ, 0xc0, !PT ;  /* 0xffffdfff0c0c7812 */ /* 0x000fc600078ec0ff */
[----:B------:R-:W3:Y:S04]  /*158260*/  LDL.LU.64 R6, [R1+0x1a08] ;  /* 0x001a080001067983 */ /* 0x000ee80000300a00 */
[----:B------:R-:W3:Y:S04]  /*158270*/  LDL.LU.64 R18, [R1+0x1a00] ;  /* 0x001a000001127983 */ /* 0x000ee80000300a00 */
[----:B------:R-:W-:Y:S01]  /*158280*/  @P6 LOP3.LUT R12, R12, 0x2000, RZ, 0xfc, !PT ;  /* 0x000020000c0c6812 */ /* 0x000fe200078efcff */
[----:B------:R-:W3:Y:S01]  /*158290*/  LDL.LU.64 R46, [R1+0x19f8] ;  /* 0x0019f800012e7983 */ /* 0x000ee20000300a00 */
[----:B------:R-:W-:-:S02]  /*1582a0*/  LOP3.LUT P6, RZ, R40, 0x1000, RZ, 0xc0, !PT ;  /* 0x0000100028ff7812 */ /* 0x000fc400078cc0ff */
[----:B------:R-:W-:Y:S01]  /*1582b0*/  LOP3.LUT R12, R12, 0xffffbfff, RZ, 0xc0, !PT ;  /* 0xffffbfff0c0c7812 */ /* 0x000fe200078ec0ff */
[----:B------:R-:W3:Y:S01]  /*1582c0*/  LDL.LU.64 R22, [R1+0x19f0] ;  /* 0x0019f00001167983 */ /* 0x000ee20000300a00 */
[C---:B------:R-:W-:Y:S02]  /*1582d0*/  LOP3.LUT P2, RZ, R40.reuse, 0x10, RZ, 0xc0, !PT ;  /* 0x0000001028ff7812 */ /* 0x040fe4000784c0ff */
[C---:B------:R-:W-:Y:S01]  /*1582e0*/  LOP3.LUT P1, RZ, R40.reuse, 0x20, RZ, 0xc0, !PT ;  /* 0x0000002028ff7812 */ /* 0x040fe2000782c0ff */
[----:B------:R-:W3:Y:S01]  /*1582f0*/  LDL.LU R56, [R1+0x66c] ;  /* 0x00066c0001387983 */ /* 0x000ee20000300800 */
[----:B------:R-:W-:Y:S02]  /*158300*/  PRMT R4, R59, 0x7771, RZ ;  /* 0x000077713b047816 */ /* 0x000fe400000000ff */
[----:B------:R-:W-:Y:S01]  /*158310*/  LOP3.LUT P0, RZ, R40, 0x40, RZ, 0xc0, !PT ;  /* 0x0000004028ff7812 */ /* 0x000fe2000780c0ff */
        /* <DEDUP_REMOVED lines=12> */
[----:B------:R-:W-:Y:S01]  /*1583e0*/  LOP3.LUT P6, RZ, R40, 0x100, RZ, 0xc0, !PT ;  /* 0x0000010028ff7812 */ /* 0x000fe200078cc0ff */
[----:B0-----:R-:W4:Y:S01]  /*1583f0*/  LDL.LU.64 R44, [R1+0x19e0] ;  /* 0x0019e000012c7983 */ /* 0x001f220000300a00 */
[----:B------:R-:W-:Y:S02]  /*158400*/  LOP3.LUT R12, R12, 0xfffbffff, RZ, 0xc0, !PT ;  /* 0xfffbffff0c0c7812 */ /* 0x000fe400078ec0ff */
[----:B------:R-:W-:-:S05]  /*158410*/  PRMT R4, R59, 0x7772, RZ ;  /* 0x000077723b047816 */ /* 0x000fca00000000ff */
[----:B------:R0:W-:Y:S04]  /*158420*/  @P1 STG.E.U8 desc[UR4][R60.64], R4 ;  /* 0x000000043c001986 */ /* 0x0001e8000c101104 */
[----:B------:R-:W-:Y:S02]  /*158430*/  @P6 LOP3.LUT R12, R12, 0x40000, RZ, 0xfc, !PT ;  /* 0x000400000c0c6812 */ /* 0x000fe400078efcff */
[----:B------:R-:W-:Y:S02]  /*158440*/  LOP3.LUT P6, RZ, R40, 0x80, RZ, 0xc0, !PT ;  /* 0x0000008028ff7812 */ /* 0x000fe400078cc0ff */
[----:B0-----:R-:W-:Y:S01]  /*158450*/  PRMT R4, R59, 0x7773, RZ ;  /* 0x000077733b047816 */ /* 0x001fe200000000ff */
[----:B------:R-:W4:Y:S04]  /*158460*/  LDL.LU.64 R60, [R1+0x19d8] ;  /* 0x0019d800013c7983 */ /* 0x000f280000300a00 */
[----:B------:R2:W-:Y:S04]  /*158470*/  @P0 STG.E.U8 desc[UR4][R42.64], R4 ;  /* 0x000000042a000986 */ /* 0x0005e8000c101104 */
[----:B------:R-:W4:Y:S01]  /*158480*/  LDL.LU R59, [R1+0x65c] ;  /* 0x00065c00013b7983 */ /* 0x000f220000300800 */
[----:B--2---:R-:W-:-:S03]  /*158490*/  PRMT R4, R57, 0x7770, RZ ;  /* 0x0000777039047816 */ /* 0x004fc600000000ff */
        /* <DEDUP_REMOVED lines=11> */
[----:B------:R-:W-:-:S03]  /*158550*/  PRMT R4, R57, 0x7773, RZ ;  /* 0x0000777339047816 */ /* 0x000fc600000000ff */
[----:B------:R-:W3:Y:S01]  /*158560*/  LDL.LU R57, [R1+0x388] ;  /* 0x0003880001397983 */ /* 0x000ee20000300800 */
        /* <DEDUP_REMOVED lines=27> */
[----:B--2---:R0:W-:Y:S01]  /*158720*/  @P3 STG.E.U8 desc[UR4][R42.64], R4 ;  /* 0x000000042a003986 */ /* 0x0041e2000c101104 */
[----:B------:R-:W-:Y:S02]  /*158730*/  LOP3.LUT P0, RZ, R40, 0x200000, RZ, 0xc0, !PT ;  /* 0x0020000028ff7812 */ /* 0x000fe4000780c0ff */
[----:B0-----:R-:W-:-:S05]  /*158740*/  PRMT R4, R59, 0x7770, RZ ;  /* 0x000077703b047816 */ /* 0x001fca00000000ff */
[----:B------:R0:W-:Y:S02]  /*158750*/  @P2 STG.E.U8 desc[UR4][R50.64], R4 ;  /* 0x0000000432002986 */ /* 0x0001e4000c101104 */
[----:B0-----:R-:W-:-:S05]  /*158760*/  PRMT R4, R59, 0x7771, RZ ;  /* 0x000077713b047816 */ /* 0x001fca00000000ff */
[----:B------:R0:W-:Y:S02]  /*158770*/  @P1 STG.E.U8 desc[UR4][R48.64], R4 ;  /* 0x0000000430001986 */ /* 0x0001e4000c101104 */
[----:B0-----:R-:W-:-:S05]  /*158780*/  PRMT R4, R59, 0x7772, RZ ;  /* 0x000077723b047816 */ /* 0x001fca00000000ff */
[----:B---3--:R0:W-:Y:S04]  /*158790*/  @P0 STG.E.U8 desc[UR4][R38.64], R4 ;  /* 0x0000000426000986 */ /* 0x0081e8000c101104 */
        /* <DEDUP_REMOVED lines=10> */
[----:B------:R-:W3:Y:S04]  /*158840*/  LDL.LU.64 R48, [R1+0x1990] ;  /* 0x0019900001307983 */ /* 0x000ee80000300a00 */
[----:B------:R-:W3:Y:S04]  /*158850*/  LDL.LU R32, [R1+0x6d0] ;  /* 0x0006d00001207983 */ /* 0x000ee80000300800 */
        /* <DEDUP_REMOVED lines=25> */
[----:B------:R-:W-:-:S05]  /*1589f0*/  PRMT R4, R59, 0x7773, RZ ;  /* 0x000077733b047816 */ /* 0x000fca00000000ff */
[----:B--2---:R0:W-:Y:S04]  /*158a00*/  @P3 STG.E.U8 desc[UR4][R38.64], R4 ;  /* 0x0000000426003986 */ /* 0x0041e8000c101104 */
[----:B0-----:R-:W2:Y:S04]  /*158a10*/  LDL.LU.64 R38, [R1+0x1980] ;  /* 0x0019800001267983 */ /* 0x001ea80000300a00 */
[----:B------:R-:W2:Y:S04]  /*158a20*/  LDL.LU.64 R6, [R1+0x1978] ;  /* 0x0019780001067983 */ /* 0x000ea80000300a00 */
[----:B------:R-:W2:Y:S04]  /*158a30*/  LDL.LU.64 R18, [R1+0x1970] ;  /* 0x0019700001127983 */ /* 0x000ea80000300a00 */
[----:B------:R-:W2:Y:S04]  /*158a40*/  LDL.LU R52, [R1+0x6e4] ;  /* 0x0006e40001347983 */ /* 0x000ea80000300800 */
[----:B------:R-:W2:Y:S04]  /*158a50*/  LDL.LU.64 R46, [R1+0x1968] ;  /* 0x00196800012e7983 */ /* 0x000ea80000300a00 */
[----:B------:R-:W2:Y:S01]  /*158a60*/  LDL.LU.64 R22, [R1+0x1960] ;  /* 0x0019600001167983 */ /* 0x000ea20000300a00 */
[----:B---3--:R-:W-:-:S03]  /*158a70*/  PRMT R4, R56, 0x7770, RZ ;  /* 0x0000777038047816 */ /* 0x008fc600000000ff */
[----:B------:R-:W3:Y:S04]  /*158a80*/  LDL.LU.64 R20, [R1+0x1958] ;  /* 0x0019580001147983 */ /* 0x000ee80000300a00 */
[----:B------:R0:W-:Y:S04]  /*158a90*/  @P2 STG.E.U8 desc[UR4][R60.64], R4 ;  /* 0x000000043c002986 */ /* 0x0001e8000c101104 */
[----:B------:R-:W3:Y:S04]  /*158aa0*/  LDL.LU R59, [R1+0x6d4] ;  /* 0x0006d400013b7983 */ /* 0x000ee80000300800 */
[----:B------:R-:W3:Y:S01]  /*158ab0*/  LDL.LU.64 R44, [R1+0x1950] ;  /* 0x00195000012c7983 */ /* 0x000ee20000300a00 */
        /* <DEDUP_REMOVED lines=86> */
[C---:B------:R-:W-:Y:S02]  /*159020*/  LOP3.LUT P2, RZ, R57.reuse, 0x400, RZ, 0xc0, !PT ;  /* 0x0000040039ff7812 */ /* 0x040fe4000784c0ff */
[----:B------:R-:W-:Y:S02]  /*159030*/  LOP3.LUT P1, RZ, R57, 0x800, RZ, 0xc0, !PT ;  /* 0x0000080039ff7812 */ /* 0x000fe4000782c0ff */
[----:B------:R-:W-:Y:S02]  /*159040*/  LOP3.LUT R12, R12, 0xfffffffe, RZ, 0xc0, !PT ;  /* 0xfffffffe0c0c7812 */ /* 0x000fe400078ec0ff */
[----:B------:R-:W-:-:S05]  /*159050*/  PRMT R4, R56, 0x7773, RZ ;  /* 0x0000777338047816 */ /* 0x000fca00000000ff */
[----:B------:R-:W-:Y:S02]  /*159060*/  @P6 LOP3.LUT R12, R12, 0x1, RZ, 0xfc, !PT ;  /* 0x000000010c0c6812 */ /* 0x000fe400078efcff */
[----:B------:R-:W-:Y:S01]  /*159070*/  LOP3.LUT P6, RZ, R57, 0x8000, RZ, 0xc0, !PT ;  /* 0x0000800039ff7812 */ /* 0x000fe200078cc0ff */
[----:B---3--:R0:W-:Y:S01]  /*159080*/  @P2 STG.E.U8 desc[UR4][R60.64], R4 ;  /* 0x000000043c002986 */ /* 0x0081e2000c101104 */
[----:B------:R-:W-:Y:S02]  /*159090*/  LOP3.LUT R12, R12, 0xfffffffd, RZ, 0xc0, !PT ;  /* 0xfffffffd0c0c7812 */ /* 0x000fe400078ec0ff */
[----:B0-----:R-:W-:-:S05]  /*1590a0*/  PRMT R4, R59, 0x7770, RZ ;  /* 0x000077703b047816 */ /* 0x001fca00000000ff */
[----:B----4-:R0:W-:Y:S04]  /*1590b0*/  @P1 STG.E.U8 desc[UR4][R40.64], R4 ;  /* 0x0000000428001986 */ /* 0x0101e8000c101104 */
[----:B------:R-:W-:Y:S02]  /*1590c0*/  @P6 LOP3.LUT R12, R12, 0x2, RZ, 0xfc, !PT ;  /* 0x000000020c0c6812 */ /* 0x000fe400078efcff */
[C---:B------:R-:W-:Y:S01]  /*1590d0*/  LOP3.LUT P6, RZ, R57.reuse, 0x4000, RZ, 0xc0, !PT ;  /* 0x0000400039ff7812 */ /* 0x040fe200078cc0ff */
[----:B0-----:R-:W3:Y:S04]  /*1590e0*/  LDL.LU R40, [R1+0x6dc] ;  /* 0x0006dc0001287983 */ /* 0x001ee80000300800 */
[----:B------:R-:W4:Y:S01]  /*1590f0*/  LDL.LU.64 R46, [R1+0x18c8] ;  /* 0x0018c800012e7983 */ /* 0x000f220000300a00 */
[----:B------:R-:W-:-:S02]  /*159100*/  LOP3.LUT P0, RZ, R57, 0x1000, RZ, 0xc0, !PT ;  /* 0x0000100039ff7812 */ /* 0x000fc4000780c0ff */
[----:B------:R-:W-:Y:S01]  /*159110*/  LOP3.LUT R12, R12, 0xfffffffb, RZ, 0xc0, !PT ;  /* 0xfffffffb0c0c7812 */ /* 0x000fe200078ec0ff */
[----:B------:R-:W3:Y:S04]  /*159120*/  LDL.LU.64 R22, [R1+0x18c0] ;  /* 0x0018c00001167983 */ /* 0x000ee80000300a00 */
[----:B------:R-:W-:Y:S01]  /*159130*/  @P6 LOP3.LUT R12, R12, 0x4, RZ, 0xfc, !PT ;  /* 0x000000040c0c6812 */ /* 0x000fe200078efcff */
[----:B------:R-:W3:Y:S01]  /*159140*/  LDL.LU.64 R20, [R1+0x18b8] ;  /* 0x0018b80001147983 */ /* 0x000ee20000300a00 */
[----:B------:R-:W-:Y:S02]  /*159150*/  LOP3.LUT P6, RZ, R57, 0x2000, RZ, 0xc0, !PT ;  /* 0x0000200039ff7812 */ /* 0x000fe400078cc0ff */
[C---:B------:R-:W-:Y:S01]  /*159160*/  PRMT R4, R59.reuse, 0x7771, RZ ;  /* 0x000077713b047816 */ /* 0x040fe200000000ff */
[----:B------:R-:W3:Y:S04]  /*159170*/  LDL.LU.64 R44, [R1+0x18b0] ;  /* 0x0018b000012c7983 */ /* 0x000ee80000300a00 */
[----:B------:R0:W-:Y:S04]  /*159180*/  @P0 STG.E.U8 desc[UR4][R42.64], R4 ;  /* 0x000000042a000986 */ /* 0x0001e8000c101104 */
[----:B------:R-:W4:Y:S04]  /*159190*/  LDL.LU R56, [R1+0x6c0] ;  /* 0x0006c00001387983 */ /* 0x000f280000300800 */
        /* <DEDUP_REMOVED lines=10> */
[----:B------:R-:W4:Y:S10]  /*159240*/  LDL.LU.64 R48, [R1+0x1890] ;  /* 0x0018900001307983 */ /* 0x000f340000300a00 */
        /* <DEDUP_REMOVED lines=37> */
[----:B------:R2:W-:Y:S01]  /*1594a0*/  @P1 STG.E.U8 desc[UR4][R48.64], R4 ;  /* 0x0000000430001986 */ /* 0x0005e2000c101104 */
[C---:B------:R-:W-:Y:S02]  /*1594b0*/  LOP3.LUT P3, RZ, R57.reuse, 0x10000000, RZ, 0xc0, !PT ;  /* 0x1000000039ff7812 */ /* 0x040fe4000786c0ff */
[C---:B------:R-:W-:Y:S02]  /*1594c0*/  LOP3.LUT P2, RZ, R57.reuse, 0x20000000, RZ, 0xc0, !PT ;  /* 0x2000000039ff7812 */ /* 0x040fe4000784c0ff */
[----:B------:R-:W-:Y:S02]  /*1594d0*/  LOP3.LUT P1, RZ, R57, 0x40000000, RZ, 0xc0, !PT ;  /* 0x4000000039ff7812 */ /* 0x000fe4000782c0ff */
[----:B--2---:R-:W-:-:S05]  /*1594e0*/  PRMT R4, R59, 0x7770, RZ ;  /* 0x000077703b047816 */ /* 0x004fca00000000ff */
[----:B------:R0:W-:Y:S01]  /*1594f0*/  @P0 STG.E.U8 desc[UR4][R38.64], R4 ;  /* 0x0000000426000986 */ /* 0x0001e2000c101104 */
[----:B------:R-:W-:-:S03]  /*159500*/  LOP3.LUT P0, RZ, R57, 0x80000000, RZ, 0xc0, !PT ;  /* 0x8000000039ff7812 */ /* 0x000fc6000780c0ff */
[----:B------:R-:W2:Y:S04]  /*159510*/  LDL.LU.64 R56, [R1+0x1880] ;  /* 0x0018800001387983 */ /* 0x000ea80000300a00 */
[----:B------:R-:W3:Y:S04]  /*159520*/  LDL.LU.64 R60, [R1+0x1878] ;  /* 0x00187800013c7983 */ /* 0x000ee80000300a00 */
[----:B------:R-:W4:Y:S04]  /*159530*/  LDL.LU.64 R42, [R1+0x1870] ;  /* 0x00187000012a7983 */ /* 0x000f280000300a00 */
[----:B------:R-:W3:Y:S04]  /*159540*/  LDL.LU.64 R50, [R1+0x1868] ;  /* 0x0018680001327983 */ /* 0x000ee80000300a00 */
        /* <DEDUP_REMOVED lines=28> */
[----:B------:R-:W-:-:S03]  /*159710*/  PRMT R4, R59, 0x7772, RZ ;  /* 0x000077723b047816 */ /* 0x000fc600000000ff */
[----:B------:R-:W2:Y:S04]  /*159720*/  LDL.LU R40, [R1+0x6c8] ;  /* 0x0006c80001287983 */ /* 0x000ea80000300800 */
[----:B------:R-:W-:Y:S01]  /*159730*/  @P6 LOP3.LUT R13, R13, 0x1000000, RZ, 0xfc, !PT ;  /* 0x010000000d0d6812 */ /* 0x000fe200078efcff */
[----:B------:R-:W2:Y:S01]  /*159740*/  LDL.LU.64 R20, [R1+0x1828] ;  /* 0x0018280001147983 */ /* 0x000ea20000300a00 */
[----:B------:R-:W-:Y:S02]  /*159750*/  LOP3.LUT P6, RZ, R41, 0x4, RZ, 0xc0, !PT ;  /* 0x0000000429ff7812 */ /* 0x000fe400078cc0ff */
[----:B------:R-:W-:Y:S01]  /*159760*/  LOP3.LUT R13, R13, 0xfdffffff, RZ, 0xc0, !PT ;  /* 0xfdffffff0d0d7812 */ /* 0x000fe200078ec0ff */
[----:B---3--:R0:W-:Y:S04]  /*159770*/  @P2 STG.E.U8 desc[UR4][R60.64], R4 ;  /* 0x000000043c002986 */ /* 0x0081e8000c101104 */
[----:B------:R-:W3:Y:S06]  /*159780*/  LDL.LU.64 R44, [R1+0x1820] ;  /* 0x00182000012c7983 */ /* 0x000eec0000300a00 */
[----:B------:R-:W-:-:S02]  /*159790*/  @P6 LOP3.LUT R13, R13, 0x2000000, RZ, 0xfc, !PT ;  /* 0x020000000d0d6812 */ /* 0x000fc400078efcff */
[----:B------:R-:W-:Y:S02]  /*1597a0*/  LOP3.LUT P6, RZ, R41, 0x2, RZ, 0xc0, !PT ;  /* 0x0000000229ff7812 */ /* 0x000fe400078cc0ff */
[----:B------:R-:W-:Y:S02]  /*1597b0*/  LOP3.LUT R13, R13, 0xfbffffff, RZ, 0xc0, !PT ;  /* 0xfbffffff0d0d7812 */ /* 0x000fe400078ec0ff */
[----:B0-----:R-:W-:Y:S02]  /*1597c0*/  PRMT R4, R59, 0x7773, RZ ;  /* 0x000077733b047816 */ /* 0x001fe400000000ff */
[----:B------:R-:W3:Y:S04]  /*1597d0*/  LDL.LU R59, [R1+0x6b8] ;  /* 0x0006b800013b7983 */ /* 0x000ee80000300800 */
[----:B----4-:R0:W-:Y:S03]  /*1597e0*/  @P1 STG.E.U8 desc[UR4][R42.64], R4 ;  /* 0x000000042a001986 */ /* 0x0101e6000c101104 */
[----:B------:R-:W-:Y:S01]  /*1597f0*/  @P6 LOP3.LUT R13, R13, 0x4000000, RZ, 0xfc, !PT ;  /* 0x040000000d0d6812 */ /* 0x000fe200078efcff */
[----:B------:R-:W4:Y:S01]  /*159800*/  LDL.LU.64 R60, [R1+0x1818] ;  /* 0x00181800013c7983 */ /* 0x000f220000300a00 */
[----:B------:R-:W-:-:S02]  /*159810*/  LOP3.LUT P6, RZ, R41, 0x1, RZ, 0xc0, !PT ;  /* 0x0000000129ff7812 */ /* 0x000fc400078cc0ff */
[C---:B0-----:R-:W-:Y:S01]  /*159820*/  PRMT R4, R32.reuse, 0x7770, RZ ;  /* 0x0000777020047816 */ /* 0x041fe200000000ff */
        /* <DEDUP_REMOVED lines=59> */
[----:B------:R-:W-:Y:S01]  /*159be0*/  LOP3.LUT R13, R13, 0xfffff7ff, RZ, 0xc0, !PT ;  /* 0xfffff7ff0d0d7812 */ /* 0x000fe200078ec0ff */
[----:B------:R-:W3:Y:S01]  /*159bf0*/  LDL.LU R40, [R1+0x390] ;  /* 0x0003900001287983 */ /* 0x000ee20000300800 */
        /* <DEDUP_REMOVED lines=23> */
[----:B------:R-:W-:Y:S02]  /*159d70*/  LOP3.LUT R13, R13, 0xfffbffff, RZ, 0xc0, !PT ;  /* 0xfffbffff0d0d7812 */ /* 0x000fe400078ec0ff */
[C---:B------:R-:W-:Y:S02]  /*159d80*/  LOP3.LUT P0, RZ, R41.reuse, 0x40000, RZ, 0xc0, !PT ;  /* 0x0004000029ff7812 */ /* 0x040fe4000780c0ff */
[C---:B------:R-:W-:Y:S02]  /*159d90*/  LOP3.LUT P5, RZ, R41.reuse, 0x8000000, RZ, 0xc0, !PT ;  /* 0x0800000029ff7812 */ /* 0x040fe400078ac0ff */
[----:B------:R-:W-:-:S05]  /*159da0*/  LOP3.LUT P4, RZ, R41, 0x20000000, RZ, 0xc0, !PT ;  /* 0x2000000029ff7812 */ /* 0x000fca000788c0ff */
        /* <DEDUP_REMOVED lines=12> */
[----:B---3--:R0:W-:Y:S01]  /*159e70*/  @P2 STG.E.U8 desc[UR4][R60.64], R4 ;  /* 0x000000043c002986 */ /* 0x0081e2000c101104 */
[----:B------:R-:W-:Y:S02]  /*159e80*/  LOP3.LUT P3, RZ, R41, 0x40000000, RZ, 0xc0, !PT ;  /* 0x4000000029ff7812 */ /* 0x000fe4000786c0ff */
[----:B0-----:R-:W-:-:S05]  /*159e90*/  PRMT R4, R59, 0x7772, RZ ;  /* 0x000077723b047816 */ /* 0x001fca00000000ff */
[----:B----4-:R0:W-:Y:S01]  /*159ea0*/  @P1 STG.E.U8 desc[UR4][R42.64], R4 ;  /* 0x000000042a001986 */ /* 0x0101e2000c101104 */
[----:B------:R-:W-:-:S03]  /*159eb0*/  LOP3.LUT P1, RZ, R41, 0x80000000, RZ, 0xc0, !PT ;  /* 0x8000000029ff7812 */ /* 0x000fc6000782c0ff */
[----:B------:R-:W3:Y:S04]  /*159ec0*/  LDL.LU R41, [R1+0x720] ;  /* 0x0007200001297983 */ /* 0x000ee80000300800 */
[----:B------:R-:W4:Y:S01]  /*159ed0*/  LDL.LU.64 R44, [R1+0x1788] ;  /* 0x00178800012c7983 */ /* 0x000f220000300a00 */
[----:B0-----:R-:W-:-:S03]  /*159ee0*/  PRMT R4, R59, 0x7773, RZ ;  /* 0x000077733b047816 */ /* 0x001fc600000000ff */
        /* <DEDUP_REMOVED lines=75> */
[----:B------:R-:W3:Y:S01]  /*15a3a0*/  LDL.LU R59, [R1+0x6ac] ;  /* 0x0006ac00013b7983 */ /* 0x000ee20000300800 */
[----:B----4-:R-:W-:-:S03]  /*15a3b0*/  PRMT R4, R50, 0x7770, RZ ;  /* 0x0000777032047816 */ /* 0x010fc600000000ff */
[----:B------:R-:W4:Y:S02]  /*15a3c0*/  LDL.LU.64 R22, [R1+0x16f8] ;  /* 0x0016f80001167983 */ /* 0x000f240000300a00 */
[----:B------:R-:W-:Y:S02]  /*15a3d0*/  @P6 LOP3.LUT R13, R13, 0x20, RZ, 0xfc, !PT ;  /* 0x000000200d0d6812 */ /* 0x000fe400078efcff */
[----:B------:R-:W-:Y:S01]  /*15a3e0*/  LOP3.LUT P6, RZ, R40, 0x1000, RZ, 0xc0, !PT ;  /* 0x0000100028ff7812 */ /* 0x000fe200078cc0ff */
[----:B------:R-:W4:Y:S01]  /*15a3f0*/  LDL.LU.64 R20, [R1+0x16f0] ;  /* 0x0016f00001147983 */ /* 0x000f220000300a00 */
        /* <DEDUP_REMOVED lines=9> */
[----:B------:R-:W-:Y:S01]  /*15a490*/  LOP3.LUT R13, R13, 0xfffffdff, RZ, 0xc0, !PT ;  /* 0xfffffdff0d0d7812 */ /* 0x000fe200078ec0ff */
[----:B------:R0:W-:Y:S01]  /*15a4a0*/  @P2 STG.E.U8 desc[UR4][R44.64], R4 ;  /* 0x000000042c002986 */ /* 0x0001e2000c101104 */
[----:B------:R-:W-:-:S09]  /*15a4b0*/  LOP3.LUT P0, RZ, R40, 0x20, RZ, 0xc0, !PT ;  /* 0x0000002028ff7812 */ /* 0x000fd2000780c0ff */
[----:B------:R-:W-:Y:S02]  /*15a4c0*/  @P6 LOP3.LUT R13, R13, 0x200, RZ, 0xfc, !PT ;  /* 0x000002000d0d6812 */ /* 0x000fe400078efcff */
[----:B------:R-:W-:Y:S01]  /*15a4d0*/  LOP3.LUT P6, RZ, R40, 0x100, RZ, 0xc0, !PT ;  /* 0x0000010028ff7812 */ /* 0x000fe200078cc0ff */
[----:B0-----:R-:W4:Y:S01]  /*15a4e0*/  LDL.LU.64 R44, [R1+0x16e8] ;  /* 0x0016e800012c7983 */ /* 0x001f220000300a00 */
        /* <DEDUP_REMOVED lines=12> */
[----:B------:R-:W4:Y:S01]  /*15a5b0*/  LDL.LU.64 R50, [R1+0x16d0] ;  /* 0x0016d00001327983 */ /* 0x000f220000300a00 */
[----:B--2---:R-:W-:-:S03]  /*15a5c0*/  PRMT R4, R52, 0x7770, RZ ;  /* 0x0000777034047816 */ /* 0x004fc600000000ff */
[----:B------:R-:W2:Y:S06]  /*15a5d0*/  LDL.LU.64 R48, [R1+0x16c8] ;  /* 0x0016c80001307983 */ /* 0x000eac0000300a00 */
[----:B------:R0:W-:Y:S01]  /*15a5e0*/  @P6 STG.E.U8 desc[UR4][R56.64], R4 ;  /* 0x0000000438006986 */ /* 0x0001e2000c101104 */
[----:B------:R-:W-:-:S03]  /*15a5f0*/  LOP3.LUT P6, RZ, R13, 0x200, RZ, 0xc0, !PT ;  /* 0x000002000dff7812 */ /* 0x000fc600078cc0ff */
[----:B0-----:R-:W2:Y:S01]  /*15a600*/  LDL.LU R56, [R1+0x72c] ;  /* 0x00072c0001387983 */ /* 0x001ea20000300800 */
[----:B------:R-:W-:-:S09]  /*15a610*/  PRMT R4, R52, 0x7771, RZ ;  /* 0x0000777134047816 */ /* 0x000fd200000000ff */
        /* <DEDUP_REMOVED lines=35> */
[----:B--2---:R-:W-:-:S05]  /*15a850*/  PRMT R4, R56, 0x7770, RZ ;  /* 0x0000777038047816 */ /* 0x004fca00000000ff */
[----:B------:R0:W-:Y:S02]  /*15a860*/  @P1 STG.E.U8 desc[UR4][R48.64], R4 ;  /* 0x0000000430001986 */ /* 0x0001e4000c101104 */
[----:B0-----:R-:W-:-:S05]  /*15a870*/  PRMT R4, R56, 0x7771, RZ ;  /* 0x0000777138047816 */ /* 0x001fca00000000ff */
[----:B---3--:R0:W-:Y:S04]  /*15a880*/  @P0 STG.E.U8 desc[UR4][R38.64], R4 ;  /* 0x0000000426000986 */ /* 0x0081e8000c101104 */
[----:B0-----:R-:W2:Y:S01]  /*15a890*/  LDL.LU.64 R38, [R1+0x16b8] ;  /* 0x0016b80001267983 */ /* 0x001ea20000300a00 */
[----:B------:R-:W-:Y:S02]  /*15a8a0*/  LOP3.LUT P6, RZ, R57, 0x2, RZ, 0xc0, !PT ;  /* 0x0000000239ff7812 */ /* 0x000fe400078cc0ff */
[----:B------:R-:W-:Y:S01]  /*15a8b0*/  LOP3.LUT R14, R14, 0xf7ffffff, RZ, 0xc0, !PT ;  /* 0xf7ffffff0e0e7812 */ /* 0x000fe200078ec0ff */
[----:B------:R-:W3:Y:S01]  /*15a8c0*/  LDL.LU.64 R60, [R1+0x16b0] ;  /* 0x0016b000013c7983 */ /* 0x000ee20000300a00 */
[----:B------:R-:W-:-:S03]  /*15a8d0*/  LOP3.LUT R13, R13, 0xfffffffe, RZ, 0xc0, !PT ;  /* 0xfffffffe0d0d7812 */ /* 0x000fc600078ec0ff */
[----:B------:R-:W4:Y:S04]  /*15a8e0*/  LDL.LU.64 R42, [R1+0x16a8] ;  /* 0x0016a800012a7983 */ /* 0x000f280000300a00 */
[----:B------:R-:W3:Y:S02]  /*15a8f0*/  LDL.LU.64 R50, [R1+0x16a0] ;  /* 0x0016a00001327983 */ /* 0x000ee40000300a00 */
[----:B------:R-:W-:Y:S02]  /*15a900*/  @P6 LOP3.LUT R14, R14, 0x8000000, RZ, 0xfc, !PT ;  /* 0x080000000e0e6812 */ /* 0x000fe400078efcff */
[----:B------:R-:W-:Y:S01]  /*15a910*/  LOP3.LUT P6, RZ, R40, 0x80000000, RZ, 0xc0, !PT ;  /* 0x8000000028ff7812 */ /* 0x000fe200078cc0ff */
[----:B------:R-:W3:Y:S01]  /*15a920*/  LDL.LU.64 R48, [R1+0x1698] ;  /* 0x0016980001307983 */ /* 0x000ee20000300a00 */
[----:B------:R-:W-:-:S03]  /*15a930*/  LOP3.LUT R14, R14, 0xefffffff, RZ, 0xc0, !PT ;  /* 0xefffffff0e0e7812 */ /* 0x000fc600078ec0ff */
[----:B------:R-:W3:Y:S08]  /*15a940*/  LDL.LU R59, [R1+0x710] ;  /* 0x00071000013b7983 */ /* 0x000ef00000300800 */
        /* <DEDUP_REMOVED lines=24> */
[----:B------:R-:W-:-:S03]  /*15aad0*/  PRMT R4, R56, 0x7772, RZ ;  /* 0x0000777238047816 */ /* 0x000fc600000000ff */
[----:B------:R-:W4:Y:S04]  /*15aae0*/  LDL.LU R32, [R1+0x700] ;  /* 0x0007000001207983 */ /* 0x000f280000300800 */
[----:B--2---:R0:W-:Y:S04]  /*15aaf0*/  @P3 STG.E.U8 desc[UR4][R38.64], R4 ;  /* 0x0000000426003986 */ /* 0x0041e8000c101104 */
[----:B0-----:R-:W2:Y:S04]  /*15ab00*/  LDL.LU.64 R38, [R1+0x1688] ;  /* 0x0016880001267983 */ /* 0x001ea80000300a00 */
[----:B------:R-:W2:Y:S04]  /*15ab10*/  LDL.LU.64 R6, [R1+0x1680] ;  /* 0x0016800001067983 */ /* 0x000ea80000300a00 */
[----:B------:R-:W2:Y:S04]  /*15ab20*/  LDL.LU.64 R18, [R1+0x1678] ;  /* 0x0016780001127983 */ /* 0x000ea80000300a00 */
[----:B------:R-:W2:Y:S04]  /*15ab30*/  LDL.LU.64 R46, [R1+0x1670] ;  /* 0x00167000012e7983 */ /* 0x000ea80000300a00 */
[----:B------:R-:W2:Y:S04]  /*15ab40*/  LDL.LU R52, [R1+0x714] ;  /* 0x0007140001347983 */ /* 0x000ea80000300800 */
[----:B------:R-:W2:Y:S01]  /*15ab50*/  LDL.LU.64 R22, [R1+0x1668] ;  /* 0x0016680001167983 */ /* 0x000ea20000300a00 */
[----:B------:R-:W-:-:S03]  /*15ab60*/  PRMT R4, R56, 0x7773, RZ ;  /* 0x0000777338047816 */ /* 0x000fc600000000ff */
[----:B------:R-:W2:Y:S04]  /*15ab70*/  LDL.LU.64 R20, [R1+0x1660] ;  /* 0x0016600001147983 */ /* 0x000ea80000300a00 */
[----:B---3--:R0:W-:Y:S04]  /*15ab80*/  @P2 STG.E.U8 desc[UR4][R60.64], R4 ;  /* 0x000000043c002986 */ /* 0x0081e8000c101104 */
        /* <DEDUP_REMOVED lines=84> */
[----:B------:R-:W-:-:S03]  /*15b0d0*/  LOP3.LUT R14, R14, 0xff7fffff, RZ, 0xc0, !PT ;  /* 0xff7fffff0e0e7812 */ /* 0x000fc600078ec0ff */
[----:B------:R-:W2:Y:S01]  /*15b0e0*/  LDL.LU.64 R18, [R1+0x15d8] ;  /* 0x0015d80001127983 */ /* 0x000ea20000300a00 */
[----:B------:R-:W-:Y:S02]  /*15b0f0*/  @P6 LOP3.LUT R14, R14, 0x800000, RZ, 0xfc, !PT ;  /* 0x008000000e0e6812 */ /* 0x000fe400078efcff */
[----:B------:R-:W-:Y:S01]  /*15b100*/  LOP3.LUT P6, RZ, R57, 0x10000, RZ, 0xc0, !PT ;  /* 0x0001000039ff7812 */ /* 0x000fe200078cc0ff */
[----:B------:R-:W2:Y:S01]  /*15b110*/  LDL.LU R56, [R1+0x70c] ;  /* 0x00070c0001387983 */ /* 0x000ea20000300800 */
[----:B------:R-:W-:-:S03]  /*15b120*/  LOP3.LUT R14, R14, 0xfeffffff, RZ, 0xc0, !PT ;  /* 0xfeffffff0e0e7812 */ /* 0x000fc600078ec0ff */
[----:B------:R-:W2:Y:S01]  /*15b130*/  LDL.LU.64 R46, [R1+0x15d0] ;  /* 0x0015d000012e7983 */ /* 0x000ea20000300a00 */
[C---:B------:R-:W-:Y:S02]  /*15b140*/  LOP3.LUT P2, RZ, R57.reuse, 0x200, RZ, 0xc0, !PT ;  /* 0x0000020039ff7812 */ /* 0x040fe4000784c0ff */
[C---:B------:R-:W-:Y:S01]  /*15b150*/  LOP3.LUT P1, RZ, R57.reuse, 0x400, RZ, 0xc0, !PT ;  /* 0x0000040039ff7812 */ /* 0x040fe2000782c0ff */
[----:B------:R-:W2:Y:S04]  /*15b160*/  LDL.LU.64 R22, [R1+0x15c8] ;  /* 0x0015c80001167983 */ /* 0x000ea80000300a00 */
[----:B------:R-:W-:Y:S01]  /*15b170*/  @P6 LOP3.LUT R14, R14, 0x1000000, RZ, 0xfc, !PT ;  /* 0x010000000e0e6812 */ /* 0x000fe200078efcff */
[----:B------:R-:W2:Y:S01]  /*15b180*/  LDL.LU.64 R20, [R1+0x15c0] ;  /* 0x0015c00001147983 */ /* 0x000ea20000300a00 */
        /* <DEDUP_REMOVED lines=55> */
[----:B----4-:R0:W-:Y:S02]  /*15b500*/  @P4 STG.E.U8 desc[UR4][R60.64], R4 ;  /* 0x000000043c004986 */ /* 0x0101e4000c101104 */
[----:B0-----:R-:W-:-:S05]  /*15b510*/  PRMT R4, R59, 0x7770, RZ ;  /* 0x000077703b047816 */ /* 0x001fca00000000ff */
[----:B------:R0:W-:Y:S01]  /*15b520*/  @P3 STG.E.U8 desc[UR4][R42.64], R4 ;  /* 0x000000042a003986 */ /* 0x0001e2000c101104 */
[----:B------:R-:W-:Y:S02]  /*15b530*/  LOP3.LUT P6, RZ, R58, 0x4000, RZ, 0xc0, !PT ;  /* 0x000040003aff7812 */ /* 0x000fe400078cc0ff */
[----:B0-----:R-:W-:-:S05]  /*15b540*/  PRMT R4, R59, 0x7771, RZ ;  /* 0x000077713b047816 */ /* 0x001fca00000000ff */
[----:B------:R0:W-:Y:S01]  /*15b550*/  @P2 STG.E.U8 desc[UR4][R48.64], R4 ;  /* 0x0000000430002986 */ /* 0x0001e2000c101104 */
[----:B------:R-:W-:-:S03]  /*15b560*/  LOP3.LUT R14, R14, 0xfffff7ff, RZ, 0xc0, !PT ;  /* 0xfffff7ff0e0e7812 */ /* 0x000fc600078ec0ff */
[----:B0-----:R-:W3:Y:S04]  /*15b570*/  LDL.LU.64 R48, [R1+0x1588] ;  /* 0x0015880001307983 */ /* 0x001ee80000300a00 */
[----:B------:R-:W4:Y:S04]  /*15b580*/  LDL.LU.64 R44, [R1+0x1580] ;  /* 0x00158000012c7983 */ /* 0x000f280000300a00 */
[----:B------:R-:W3:Y:S04]  /*15b590*/  LDL.LU.64 R60, [R1+0x1578] ;  /* 0x00157800013c7983 */ /* 0x000ee80000300a00 */
[----:B------:R-:W3:Y:S01]  /*15b5a0*/  LDL.LU R42, [R1+0x800] ;  /* 0x00080000012a7983 */ /* 0x000ee20000300800 */
[----:B------:R-:W-:-:S04]  /*15b5b0*/  @P6 LOP3.LUT R14, R14, 0x800, RZ, 0xfc, !PT ;  /* 0x000008000e0e6812 */ /* 0x000fc800078efcff */
[----:B------:R-:W-:Y:S02]  /*15b5c0*/  LOP3.LUT R14, R14, 0xffffefff, RZ, 0xc0, !PT ;  /* 0xffffefff0e0e7812 */ /* 0x000fe400078ec0ff */
[C---:B------:R-:W-:Y:S02]  /*15b5d0*/  LOP3.LUT P1, RZ, R57.reuse, 0x2000000, RZ, 0xc0, !PT ;  /* 0x0200000039ff7812 */ /* 0x040fe4000782c0ff */
[----:B------:R-:W-:Y:S02]  /*15b5e0*/  LOP3.LUT P0, RZ, R57, 0x4000000, RZ, 0xc0, !PT ;  /* 0x0400000039ff7812 */ /* 0x000fe4000780c0ff */
[----:B------:R-:W-:-:S09]  /*15b5f0*/  PRMT R4, R59, 0x7772, RZ ;  /* 0x000077723b047816 */ /* 0x000fd200000000ff */
[----:B------:R0:W-:Y:S02]  /*15b600*/  @P1 STG.E.U8 desc[UR4][R40.64], R4 ;  /* 0x0000000428001986 */ /* 0x0001e4000c101104 */
[----:B0-----:R-:W-:Y:S02]  /*15b610*/  PRMT R4, R59, 0x7773, RZ ;  /* 0x000077733b047816 */ /* 0x001fe400000000ff */
[----:B------:R-:W4:Y:S01]  /*15b620*/  LDL.LU.64 R40, [R1+0x1570] ;  /* 0x0015700001287983 */ /* 0x000f220000300a00 */
        /* <DEDUP_REMOVED lines=15> */
[----:B------:R-:W2:Y:S08]  /*15b720*/  LDL.LU R51, [R1+0x6f4] ;  /* 0x0006f40001337983 */ /* 0x000eb00000300800 */
        /* <DEDUP_REMOVED lines=10> */
[----:B------:R-:W-:-:S03]  /*15b7d0*/  LOP3.LUT P5, RZ, R58, 0x8000, RZ, 0xc0, !PT ;  /* 0x000080003aff7812 */ /* 0x000fc600078ac0ff */
[----:B------:R-:W2:Y:S01]  /*15b7e0*/  LDL.LU.64 R58, [R1+0x1558] ;  /* 0x00155800013a7983 */ /* 0x000ea20000300a00 */
[----:B------:R-:W-:-:S06]  /*15b7f0*/  LOP3.LUT R14, R14, 0xfffbffff, RZ, 0xc0, !PT ;  /* 0xfffbffff0e0e7812 */ /* 0x000fcc00078ec0ff */
[----:B------:R-:W-:Y:S02]  /*15b800*/  @P6 LOP3.LUT R14, R14, 0x40000, RZ, 0xfc, !PT ;  /* 0x000400000e0e6812 */ /* 0x000fe400078efcff */
[----:B------:R-:W-:Y:S02]  /*15b810*/  LOP3.LUT P6, RZ, R50, 0x1, RZ, 0xc0, !PT ;  /* 0x0000000132ff7812 */ /* 0x000fe400078cc0ff */
[----:B---3--:R-:W-:-:S05]  /*15b820*/  PRMT R4, R42, 0x7770, RZ ;  /* 0x000077702a047816 */ /* 0x008fca00000000ff */
[----:B------:R0:W-:Y:S04]  /*15b830*/  @P3 STG.E.U8 desc[UR4][R48.64], R4 ;  /* 0x0000000430003986 */ /* 0x0001e8000c101104 */
[----:B0-----:R-:W3:Y:S04]  /*15b840*/  LDL.LU R49, [R1+0x804] ;  /* 0x0008040001317983 */ /* 0x001ee80000300800 */
[----:B------:R-:W3:Y:S04]  /*15b850*/  LDL.LU.64 R6, [R1+0x1550] ;  /* 0x0015500001067983 */ /* 0x000ee80000300a00 */
[----:B------:R-:W3:Y:S04]  /*15b860*/  LDL.LU.64 R18, [R1+0x1548] ;  /* 0x0015480001127983 */ /* 0x000ee80000300a00 */
[----:B------:R-:W3:Y:S04]  /*15b870*/  LDL.LU.64 R46, [R1+0x1540] ;  /* 0x00154000012e7983 */ /* 0x000ee80000300a00 */
[----:B------:R-:W3:Y:S01]  /*15b880*/  LDL.LU.64 R22, [R1+0x1538] ;  /* 0x0015380001167983 */ /* 0x000ee20000300a00 */
[----:B------:R-:W-:-:S03]  /*15b890*/  PRMT R4, R42, 0x7771, RZ ;  /* 0x000077712a047816 */ /* 0x000fc600000000ff */
        /* <DEDUP_REMOVED lines=8> */
[----:B------:R0:W-:Y:S04]  /*15b920*/  @P0 STG.E.U8 desc[UR4][R40.64], R4 ;  /* 0x0000000428000986 */ /* 0x0001e8000c101104 */
[----:B------:R-:W4:Y:S04]  /*15b930*/  LDL.LU.64 R42, [R1+0x1518] ;  /* 0x00151800012a7983 */ /* 0x000f280000300a00 */
[----:B0-----:R-:W4:Y:S01]  /*15b940*/  LDL.LU.64 R40, [R1+0x1510] ;  /* 0x0015100001287983 */ /* 0x001f220000300a00 */
[----:B--2---:R-:W-:-:S05]  /*15b950*/  PRMT R4, R51, 0x7770, RZ ;  /* 0x0000777033047816 */ /* 0x004fca00000000ff */
        /* <DEDUP_REMOVED lines=11> */
[----:B------:R-:W-:Y:S02]  /*15ba10*/  PRMT R4, R51, 0x7773, RZ ;  /* 0x0000777333047816 */ /* 0x000fe400000000ff */
[C---:B------:R-:W-:Y:S02]  /*15ba20*/  LOP3.LUT P4, RZ, R37.reuse, 0x200000, RZ, 0xc0, !PT ;  /* 0x0020000025ff7812 */ /* 0x040fe4000788c0ff */
[----:B------:R-:W-:-:S02]  /*15ba30*/  LOP3.LUT P3, RZ, R37, 0x100000, RZ, 0xc0, !PT ;  /* 0x0010000025ff7812 */ /* 0x000fc4000786c0ff */
[----:B------:R-:W-:-:S05]  /*15ba40*/  LOP3.LUT P2, RZ, R37, 0x80000, RZ, 0xc0, !PT ;  /* 0x0008000025ff7812 */ /* 0x000fca000784c0ff */
        /* <DEDUP_REMOVED lines=34> */
[----:B------:R-:W3:Y:S04]  /*15bc70*/  LDL.LU R48, [R1+0x6fc] ;  /* 0x0006fc0001307983 */ /* 0x000ee80000300800 */
[----:B------:R-:W3:Y:S01]  /*15bc80*/  LDL.LU.64 R38, [R1+0x14d0] ;  /* 0x0014d00001267983 */ /* 0x000ee20000300a00 */
[----:B------:R-:W-:-:S03]  /*15bc90*/  PRMT R4, R54, 0x7773, RZ ;  /* 0x0000777336047816 */ /* 0x000fc600000000ff */
[----:B------:R-:W4:Y:S01]  /*15bca0*/  LDL.LU R52, [R1+0x80c] ;  /* 0x00080c0001347983 */ /* 0x000f220000300800 */
[----:B------:R-:W-:-:S03]  /*15bcb0*/  LOP3.LUT P3, RZ, R37, 0x10000, RZ, 0xc0, !PT ;  /* 0x0001000025ff7812 */ /* 0x000fc6000786c0ff */
[----:B------:R-:W4:Y:S04]  /*15bcc0*/  LDL.LU R54, [R1+0x56ec] ;  /* 0x0056ec0001367983 */ /* 0x000f280000300800 */
[----:B------:R-:W4:Y:S01]  /*15bcd0*/  LDL.LU.64 R56, [R1+0x14c8] ;  /* 0x0014c80001387983 */ /* 0x000f220000300a00 */
        /* <DEDUP_REMOVED lines=13> */
[----:B------:R-:W-:Y:S01]  /*15bdb0*/  LOP3.LUT P6, RZ, R37, 0x80, RZ, 0xc0, !PT ;  /* 0x0000008025ff7812 */ /* 0x000fe200078cc0ff */
[----:B--2---:R0:W-:Y:S04]  /*15bdc0*/  @P3 STG.E.U8 desc[UR4][R58.64], R4 ;  /* 0x000000043a003986 */ /* 0x0041e8000c101104 */
[----:B0-----:R-:W2:Y:S04]  /*15bdd0*/  LDL.LU.64 R58, [R1+0x14c0] ;  /* 0x0014c000013a7983 */ /* 0x001ea80000300a00 */
[----:B------:R-:W2:Y:S01]  /*15bde0*/  LDL.LU.64 R6, [R1+0x14b8] ;  /* 0x0014b80001067983 */ /* 0x000ea20000300a00 */
[----:B------:R-:W-:-:S03]  /*15bdf0*/  LOP3.LUT R14, R14, 0xffffff7f, RZ, 0xc0, !PT ;  /* 0xffffff7f0e0e7812 */ /* 0x000fc600078ec0ff */
[----:B------:R-:W2:Y:S01]  /*15be00*/  LDL.LU.64 R18, [R1+0x14b0] ;  /* 0x0014b00001127983 */ /* 0x000ea20000300a00 */
[----:B---3--:R-:W-:Y:S02]  /*15be10*/  PRMT R4, R48, 0x7770, RZ ;  /* 0x0000777030047816 */ /* 0x008fe400000000ff */
[----:B------:R-:W-:Y:S02]  /*15be20*/  @P6 LOP3.LUT R14, R14, 0x80, RZ, 0xfc, !PT ;  /* 0x000000800e0e6812 */ /* 0x000fe400078efcff */
[----:B------:R-:W-:Y:S01]  /*15be30*/  LOP3.LUT P6, RZ, R37, 0x100, RZ, 0xc0, !PT ;  /* 0x0000010025ff7812 */ /* 0x000fe200078cc0ff */
[----:B------:R0:W-:Y:S01]  /*15be40*/  @P2 STG.E.U8 desc[UR4][R40.64], R4 ;  /* 0x0000000428002986 */ /* 0x0001e2000c101104 */
[----:B------:R-:W-:-:S03]  /*15be50*/  LOP3.LUT R14, R14, 0xfffffeff, RZ, 0xc0, !PT ;  /* 0xfffffeff0e0e7812 */ /* 0x000fc600078ec0ff */
[----:B0-----:R-:W3:Y:S04]  /*15be60*/  LDL.LU R41, [R1+0x7f0] ;  /* 0x0007f00001297983 */ /* 0x001ee80000300800 */
[----:B------:R-:W3:Y:S04]  /*15be70*/  LDL.LU.64 R46, [R1+0x14a8] ;  /* 0x0014a800012e7983 */ /* 0x000ee80000300a00 */
[----:B------:R-:W-:Y:S02]  /*15be80*/  @P6 LOP3.LUT R14, R14, 0x100, RZ, 0xfc, !PT ;  /* 0x000001000e0e6812 */ /* 0x000fe400078efcff */
[----:B------:R-:W-:Y:S01]  /*15be90*/  LOP3.LUT P6, RZ, R37, 0x200, RZ, 0xc0, !PT ;  /* 0x0000020025ff7812 */ /* 0x000fe200078cc0ff */
[----:B------:R-:W3:Y:S01]  /*15bea0*/  LDL.LU.64 R22, [R1+0x14a0] ;  /* 0x0014a00001167983 */ /* 0x000ee20000300a00 */
[----:B------:R-:W-:-:S02]  /*15beb0*/  LOP3.LUT R14, R14, 0xfffffdff, RZ, 0xc0, !PT ;  /* 0xfffffdff0e0e7812 */ /* 0x000fc400078ec0ff */
[C---:B------:R-:W-:Y:S01]  /*15bec0*/  LOP3.LUT P1, RZ, R37.reuse, 0x4000, RZ, 0xc0, !PT ;  /* 0x0000400025ff7812 */ /* 0x040fe2000782c0ff */
[----:B------:R-:W3:Y:S01]  /*15bed0*/  LDL.LU.64 R20, [R1+0x1498] ;  /* 0x0014980001147983 */ /* 0x000ee20000300a00 */
[C---:B------:R-:W-:Y:S02]  /*15bee0*/  LOP3.LUT P0, RZ, R37.reuse, 0x2000, RZ, 0xc0, !PT ;  /* 0x0000200025ff7812 */ /* 0x040fe4000780c0ff */
[----:B------:R-:W-:Y:S01]  /*15bef0*/  PRMT R4, R48, 0x7771, RZ ;  /* 0x0000777130047816 */ /* 0x000fe200000000ff */
[----:B------:R-:W3:Y:S04]  /*15bf00*/  LDL.LU R40, [R1+0x7e0] ;  /* 0x0007e00001287983 */ /* 0x000ee80000300800 */
[----:B------:R-:W-:Y:S01]  /*15bf10*/  @P6 LOP3.LUT R14, R14, 0x200, RZ, 0xfc, !PT ;  /* 0x000002000e0e6812 */ /* 0x000fe200078efcff */
[----:B------:R-:W3:Y:S01]  /*15bf20*/  LDL.LU.64 R44, [R1+0x1490] ;  /* 0x00149000012c7983 */ /* 0x000ee20000300a00 */
[----:B------:R-:W-:-:S02]  /*15bf30*/  LOP3.LUT P6, RZ, R37, 0x400, RZ, 0xc0, !PT ;  /* 0x0000040025ff7812 */ /* 0x000fc400078cc0ff */
[----:B------:R-:W-:Y:S01]  /*15bf40*/  LOP3.LUT R14, R14, 0xfffffbff, RZ, 0xc0, !PT ;  /* 0xfffffbff0e0e7812 */ /* 0x000fe200078ec0ff */
[----:B----4-:R0:W-:Y:S10]  /*15bf50*/  @P1 STG.E.U8 desc[UR4][R60.64], R4 ;  /* 0x000000043c001986 */ /* 0x0101f4000c101104 */
        /* <DEDUP_REMOVED lines=59> */
[----:B------:R-:W3:Y:S01]  /*15c310*/  LDL.LU.64 R38, [R1+0x1438] ;  /* 0x0014380001267983 */ /* 0x000ee20000300a00 */
        /* <DEDUP_REMOVED lines=21> */
[----:B------:R-:W2:Y:S01]  /*15c470*/  LDL.LU.64 R18, [R1+0x1418] ;  /* 0x0014180001127983 */ /* 0x000ea20000300a00 */
[----:B------:R-:W-:-:S02]  /*15c480*/  @P6 LOP3.LUT R15, R15, 0x80000000, RZ, 0xfc, !PT ;  /* 0x800000000f0f6812 */ /* 0x000fc400078efcff */
[----:B------:R-:W-:Y:S02]  /*15c490*/  LOP3.LUT P6, RZ, R54, 0x200000, RZ, 0xc0, !PT ;  /* 0x0020000036ff7812 */ /* 0x000fe400078cc0ff */
[----:B------:R-:W-:Y:S02]  /*15c4a0*/  PRMT R4, R51, 0x7773, RZ ;  /* 0x0000777333047816 */ /* 0x000fe400000000ff */
[----:B------:R-:W2:Y:S01]  /*15c4b0*/  LDL.LU R51, [R1+0x7e8] ;  /* 0x0007e80001337983 */ /* 0x000ea20000300800 */
[----:B------:R-:W-:-:S03]  /*15c4c0*/  LOP3.LUT R14, R14, 0xfffffffe, RZ, 0xc0, !PT ;  /* 0xfffffffe0e0e7812 */ /* 0x000fc600078ec0ff */
[----:B------:R-:W2:Y:S01]  /*15c4d0*/  LDL.LU.64 R46, [R1+0x1410] ;  /* 0x00141000012e7983 */ /* 0x000ea20000300a00 */
[----:B------:R-:W-:-:S03]  /*15c4e0*/  LOP3.LUT P2, RZ, R54, 0x8000000, RZ, 0xc0, !PT ;  /* 0x0800000036ff7812 */ /* 0x000fc6000784c0ff */
[----:B------:R-:W2:Y:S01]  /*15c4f0*/  LDL.LU.64 R22, [R1+0x1408] ;  /* 0x0014080001167983 */ /* 0x000ea20000300a00 */
[----:B------:R-:W-:Y:S02]  /*15c500*/  @P6 LOP3.LUT R14, R14, 0x1, RZ, 0xfc, !PT ;  /* 0x000000010e0e6812 */ /* 0x000fe400078efcff */
[----:B------:R-:W-:Y:S01]  /*15c510*/  LOP3.LUT P6, RZ, R54, 0x400000, RZ, 0xc0, !PT ;  /* 0x0040000036ff7812 */ /* 0x000fe200078cc0ff */
[----:B------:R-:W2:Y:S01]  /*15c520*/  LDL.LU.64 R20, [R1+0x1400] ;  /* 0x0014000001147983 */ /* 0x000ea20000300a00 */
[----:B------:R-:W-:Y:S02]  /*15c530*/  LOP3.LUT R14, R14, 0xfffffffd, RZ, 0xc0, !PT ;  /* 0xfffffffd0e0e7812 */ /* 0x000fe400078ec0ff */
[C---:B------:R-:W-:Y:S01]  /*15c540*/  LOP3.LUT P1, RZ, R54.reuse, 0x4000000, RZ, 0xc0, !PT ;  /* 0x0400000036ff7812 */ /* 0x040fe2000782c0ff */
[----:B------:R-:W2:Y:S01]  /*15c550*/  LDL.LU.64 R44, [R1+0x13f8] ;  /* 0x0013f800012c7983 */ /* 0x000ea20000300a00 */
[----:B------:R-:W-:-:S03]  /*15c560*/  LOP3.LUT P0, RZ, R54, 0x2000000, RZ, 0xc0, !PT ;  /* 0x0200000036ff7812 */ /* 0x000fc6000780c0ff */
[----:B---3--:R0:W-:Y:S04]  /*15c570*/  @P2 STG.E.U8 desc[UR4][R42.64], R4 ;  /* 0x000000042a002986 */ /* 0x0081e8000c101104 */
[----:B------:R-:W-:Y:S01]  /*15c580*/  @P6 LOP3.LUT R14, R14, 0x2, RZ, 0xfc, !PT ;  /* 0x000000020e0e6812 */ /* 0x000fe200078efcff */
[----:B------:R-:W3:Y:S01]  /*15c590*/  LDL.LU.64 R60, [R1+0x13f0] ;  /* 0x0013f000013c7983 */ /* 0x000ee20000300a00 */
[----:B------:R-:W-:Y:S02]  /*15c5a0*/  LOP3.LUT P6, RZ, R54, 0x800000, RZ, 0xc0, !PT ;  /* 0x0080000036ff7812 */ /* 0x000fe400078cc0ff */
[----:B------:R-:W-:Y:S02]  /*15c5b0*/  LOP3.LUT R14, R14, 0xfffffffb, RZ, 0xc0, !PT ;  /* 0xfffffffb0e0e7812 */ /* 0x000fe400078ec0ff */
[----:B0-----:R-:W-:-:S05]  /*15c5c0*/  PRMT R4, R55, 0x7770, RZ ;  /* 0x0000777037047816 */ /* 0x001fca00000000ff */
[----:B----4-:R0:W-:Y:S04]  /*15c5d0*/  @P1 STG.E.U8 desc[UR4][R48.64], R4 ;  /* 0x0000000430001986 */ /* 0x0101e8000c101104 */
[----:B------:R-:W-:Y:S02]  /*15c5e0*/  @P6 LOP3.LUT R14, R14, 0x4, RZ, 0xfc, !PT ;  /* 0x000000040e0e6812 */ /* 0x000fe400078efcff */
[----:B------:R-:W-:Y:S02]  /*15c5f0*/  LOP3.LUT P6, RZ, R54, 0x1000000, RZ, 0xc0, !PT ;  /* 0x0100000036ff7812 */ /* 0x000fe400078cc0ff */
[C---:B0-----:R-:W-:Y:S01]  /*15c600*/  PRMT R4, R55.reuse, 0x7771, RZ ;  /* 0x0000777137047816 */ /* 0x041fe200000000ff */
[----:B------:R-:W4:Y:S04]  /*15c610*/  LDL.LU.64 R48, [R1+0x13e8] ;  /* 0x0013e80001307983 */ /* 0x000f280000300a00 */
[----:B------:R0:W-:Y:S02]  /*15c620*/  @P0 STG.E.U8 desc[UR4][R40.64], R4 ;  /* 0x0000000428000986 */ /* 0x0001e4000c101104 */
[----:B0-----:R-:W-:-:S05]  /*15c630*/  PRMT R4, R55, 0x7772, RZ ;  /* 0x0000777237047816 */ /* 0x001fca00000000ff */
[----:B------:R0:W-:Y:S01]  /*15c640*/  @P6 STG.E.U8 desc[UR4][R38.64], R4 ;  /* 0x0000000426006986 */ /* 0x0001e2000c101104 */
[C---:B------:R-:W-:Y:S02]  /*15c650*/  LOP3.LUT P6, RZ, R14.reuse, 0x4, RZ, 0xc0, !PT ;  /* 0x000000040eff7812 */ /* 0x040fe400078cc0ff */
[----:B0-----:R-:W-:Y:S02]  /*15c660*/  PRMT R4, R55, 0x7773, RZ ;  /* 0x0000777337047816 */ /* 0x001fe400000000ff */
[----:B------:R-:W3:Y:S04]  /*15c670*/  LDL.LU R55, [R1+0x56e8] ;  /* 0x0056e80001377983 */ /* 0x000ee80000300800 */
[----:B------:R-:W3:Y:S05]  /*15c680*/  LDL.LU.64 R40, [R1+0x13e0] ;  /* 0x0013e00001287983 */ /* 0x000eea0000300a00 */
[----:B------:R0:W-:Y:S01]  /*15c690*/  @P6 STG.E.U8 desc[UR4][R56.64], R4 ;  /* 0x0000000438006986 */ /* 0x0001e2000c101104 */
[----:B------:R-:W-:-:S03]  /*15c6a0*/  LOP3.LUT P6, RZ, R14, 0x2, RZ, 0xc0, !PT ;  /* 0x000000020eff7812 */ /* 0x000fc600078cc0ff */
[----:B------:R-:W3:Y:S04]  /*15c6b0*/  LDL.LU.64 R38, [R1+0x13d8] ;  /* 0x0013d80001267983 */ /* 0x000ee80000300a00 */
[----:B0-----:R-:W3:Y:S01]  /*15c6c0*/  LDL.LU.64 R56, [R1+0x13d0] ;  /* 0x0013d00001387983 */ /* 0x001ee20000300a00 */
[----:B------:R-:W-:-:S03]  /*15c6d0*/  PRMT R4, R52, 0x7770, RZ ;  /* 0x0000777034047816 */ /* 0x000fc600000000ff */
[----:B------:R-:W3:Y:S04]  /*15c6e0*/  LDL.LU R42, [R1+0x7ec] ;  /* 0x0007ec00012a7983 */ /* 0x000ee80000300800 */
        /* <DEDUP_REMOVED lines=34> */
[----:B0-----:R-:W-:Y:S02]  /*15c910*/  PRMT R4, R55, 0x7773, RZ ;  /* 0x0000777337047816 */ /* 0x001fe400000000ff */
[----:B------:R-:W3:Y:S04]  /*15c920*/  LDL.LU R55, [R1+0x56e4] ;  /* 0x0056e40001377983 */ /* 0x000ee80000300800 */
[----:B------:R0:W-:Y:S02]  /*15c930*/  @P1 STG.E.U8 desc[UR4][R56.64], R4 ;  /* 0x0000000438001986 */ /* 0x0001e4000c101104 */
[----:B0-----:R-:W-:-:S05]  /*15c940*/  PRMT R4, R42, 0x7770, RZ ;  /* 0x000077702a047816 */ /* 0x001fca00000000ff */
[----:B--2---:R0:W-:Y:S04]  /*15c950*/  @P0 STG.E.U8 desc[UR4][R58.64], R4 ;  /* 0x000000043a000986 */ /* 0x0041e8000c101104 */
[----:B0-----:R-:W2:Y:S04]  /*15c960*/  LDL.LU.64 R58, [R1+0x13c0] ;  /* 0x0013c000013a7983 */ /* 0x001ea80000300a00 */
[----:B------:R-:W4:Y:S04]  /*15c970*/  LDL.LU.64 R60, [R1+0x13b8] ;  /* 0x0013b800013c7983 */ /* 0x000f280000300a00 */
[----:B------:R-:W3:Y:S04]  /*15c980*/  LDL.LU.64 R56, [R1+0x13b0] ;  /* 0x0013b00001387983 */ /* 0x000ee80000300a00 */
[----:B------:R-:W3:Y:S04]  /*15c990*/  LDL.LU.64 R48, [R1+0x13a8] ;  /* 0x0013a80001307983 */ /* 0x000ee80000300a00 */
[----:B------:R-:W4:Y:S04]  /*15c9a0*/  LDL.LU.64 R40, [R1+0x13a0] ;  /* 0x0013a00001287983 */ /* 0x000f280000300a00 */
[----:B------:R-:W4:Y:S04]  /*15c9b0*/  LDL.LU.64 R38, [R1+0x1398] ;  /* 0x0013980001267983 */ /* 0x000f280000300a00 */
[----:B------:R-:W4:Y:S01]  /*15c9c0*/  LDL.LU R52, [R1+0x7d0] ;  /* 0x0007d00001347983 */ /* 0x000f220000300800 */
[----:B------:R-:W-:-:S02]  /*15c9d0*/  LOP3.LUT P3, RZ, R54, 0x200, RZ, 0xc0, !PT ;  /* 0x0000020036ff7812 */ /* 0x000fc4000786c0ff */
[----:B------:R-:W-:Y:S02]  /*15c9e0*/  PRMT R4, R42, 0x7771, RZ ;  /* 0x000077712a047816 */ /* 0x000fe400000000ff */
[----:B------:R-:W-:Y:S02]  /*15c9f0*/  LOP3.LUT R15, R15, 0xfff7ffff, RZ, 0xc0, !PT ;  /* 0xfff7ffff0f0f7812 */ /* 0x000fe400078ec0ff */
[C---:B------:R-:W-:Y:S02]  /*15ca00*/  LOP3.LUT P2, RZ, R54.reuse, 0x100, RZ, 0xc0, !PT ;  /* 0x0000010036ff7812 */ /* 0x040fe4000784c0ff */
[C---:B------:R-:W-:Y:S02]  /*15ca10*/  LOP3.LUT P1, RZ, R54.reuse, 0x80, RZ, 0xc0, !PT ;  /* 0x0000008036ff7812 */ /* 0x040fe4000782c0ff */
[----:B------:R-:W-:-:S03]  /*15ca20*/  LOP3.LUT P0, RZ, R54, 0x40, RZ, 0xc0, !PT ;  /* 0x0000004036ff7812 */ /* 0x000fc6000780c0ff */
[----:B--2---:R0:W-:Y:S04]  /*15ca30*/  @P3 STG.E.U8 desc[UR4][R58.64], R4 ;  /* 0x000000043a003986 */ /* 0x0041e8000c101104 */
[----:B0-----:R-:W2:Y:S01]  /*15ca40*/  LDL.LU.64 R58, [R1+0x1390] ;  /* 0x00139000013a7983 */ /* 0x001ea20000300a00 */
[----:B---3--:R-:W-:-:S03]  /*15ca50*/  LOP3.LUT P6, RZ, R55, 0x20000000, RZ, 0xc0, !PT ;  /* 0x2000000037ff7812 */ /* 0x008fc600078cc0ff */
[----:B------:R-:W3:Y:S04]  /*15ca60*/  LDL.LU R51, [R1+0x7c0] ;  /* 0x0007c00001337983 */ /* 0x000ee80000300800 */
[----:B------:R-:W3:Y:S04]  /*15ca70*/  LDL.LU.64 R6, [R1+0x1388] ;  /* 0x0013880001067983 */ /* 0x000ee80000300a00 */
[----:B------:R-:W3:Y:S02]  /*15ca80*/  LDL.LU.64 R18, [R1+0x1380] ;  /* 0x0013800001127983 */ /* 0x000ee40000300a00 */
[----:B------:R-:W-:-:S02]  /*15ca90*/  @P6 LOP3.LUT R15, R15, 0x80000, RZ, 0xfc, !PT ;  /* 0x000800000f0f6812 */ /* 0x000fc400078efcff */
[----:B------:R-:W-:Y:S01]  /*15caa0*/  LOP3.LUT P6, RZ, R55, 0x40000000, RZ, 0xc0, !PT ;  /* 0x4000000037ff7812 */ /* 0x000fe200078cc0ff */
[----:B------:R-:W3:Y:S01]  /*15cab0*/  LDL.LU.64 R46, [R1+0x1378] ;  /* 0x00137800012e7983 */ /* 0x000ee20000300a00 */
[----:B------:R-:W-:Y:S02]  /*15cac0*/  LOP3.LUT R15, R15, 0xffefffff, RZ, 0xc0, !PT ;  /* 0xffefffff0f0f7812 */ /* 0x000fe400078ec0ff */
[----:B------:R-:W-:Y:S01]  /*15cad0*/  PRMT R4, R42, 0x7772, RZ ;  /* 0x000077722a047816 */ /* 0x000fe200000000ff */
[----:B------:R-:W3:Y:S08]  /*15cae0*/  LDL.LU.64 R22, [R1+0x1370] ;  /* 0x0013700001167983 */ /* 0x000ef00000300a00 */
        /* <DEDUP_REMOVED lines=26> */
[C---:B------:R-:W-:Y:S01]  /*15cc90*/  PRMT R4, R52.reuse, 0x7770, RZ ;  /* 0x0000777034047816 */ /* 0x040fe200000000ff */
[----:B------:R-:W4:Y:S04]  /*15cca0*/  LDL.LU R57, [R1+0x7c4] ;  /* 0x0007c40001397983 */ /* 0x000f280000300800 */
[----:B------:R0:W-:Y:S04]  /*15ccb0*/  @P0 STG.E.U8 desc[UR4][R48.64], R4 ;  /* 0x0000000430000986 */ /* 0x0001e8000c101104 */
[----:B------:R-:W4:Y:S04]  /*15ccc0*/  LDL.LU.64 R60, [R1+0x1358] ;  /* 0x00135800013c7983 */ /* 0x000f280000300a00 */
        /* <DEDUP_REMOVED lines=28> */
[----:B------:R-:W-:Y:S02]  /*15ce90*/  LOP3.LUT P3, RZ, R55, 0x4000000, RZ, 0xc0, !PT ;  /* 0x0400000037ff7812 */ /* 0x000fe4000786c0ff */
[----:B----4-:R-:W-:-:S05]  /*15cea0*/  PRMT R4, R56, 0x7770, RZ ;  /* 0x0000777038047816 */ /* 0x010fca00000000ff */
[----:B------:R0:W-:Y:S01]  /*15ceb0*/  @P6 STG.E.U8 desc[UR4][R20.64], R4 ;  /* 0x0000000414006986 */ /* 0x0001e2000c101104 */
[----:B------:R-:W-:Y:S02]  /*15cec0*/  LOP3.LUT P6, RZ, R15, 0x80000, RZ, 0xc0, !PT ;  /* 0x000800000fff7812 */ /* 0x000fe400078cc0ff */
[----:B0-----:R-:W-:-:S11]  /*15ced0*/  PRMT R4, R56, 0x7771, RZ ;  /* 0x0000777138047816 */ /* 0x001fd600000000ff */
        /* <DEDUP_REMOVED lines=42> */
[----:B------:R-:W2:Y:S04]  /*15d180*/  LDL.LU R48, [R1+0x7dc] ;  /* 0x0007dc0001307983 */ /* 0x000ea80000300800 */
[----:B------:R-:W2:Y:S04]  /*15d190*/  LDL.LU.64 R6, [R1+0x12f0] ;  /* 0x0012f00001067983 */ /* 0x000ea80000300a00 */
        /* <DEDUP_REMOVED lines=33> */
[----:B------:R-:W3:Y:S06]  /*15d3b0*/  LDL.LU.64 R38, [R1+0x12a8] ;  /* 0x0012a80001267983 */ /* 0x000eec0000300a00 */
        /* <DEDUP_REMOVED lines=32> */
[C---:B------:R-:W-:Y:S02]  /*15d5c0*/  LOP3.LUT P1, RZ, R55.reuse, 0x20, RZ, 0xc0, !PT ;  /* 0x0000002037ff7812 */ /* 0x040fe4000782c0ff */
[----:B0-----:R-:W-:Y:S02]  /*15d5d0*/  PRMT R4, R2, 0x7773, RZ ;  /* 0x0000777302047816 */ /* 0x001fe400000000ff */
[----:B------:R-:W-:Y:S01]  /*15d5e0*/  LOP3.LUT P0, RZ, R55, 0x10, RZ, 0xc0, !PT ;  /* 0x0000001037ff7812 */ /* 0x000fe2000780c0ff */
[----:B------:R-:W3:Y:S04]  /*15d5f0*/  LDL.LU R2, [R1+0x56e0] ;  /* 0x0056e00001027983 */ /* 0x000ee80000300800 */
        /* <DEDUP_REMOVED lines=11> */
[----:B------:R-:W4:Y:S04]  /*15d6b0*/  LDL.LU R48, [R1+0x7a0] ;  /* 0x0007a00001307983 */ /* 0x000f280000300800 */
[----:B------:R-:W4:Y:S04]  /*15d6c0*/  LDL.LU.64 R38, [R1+0x1270] ;  /* 0x0012700001267983 */ /* 0x000f280000300a00 */
[----:B------:R-:W4:Y:S04]  /*15d6d0*/  LDL.LU.64 R56, [R1+0x1268] ;  /* 0x0012680001387983 */ /* 0x000f280000300a00 */
[----:B------:R-:W4:Y:S01]  /*15d6e0*/  LDL.LU R51, [R1+0x7b4] ;  /* 0x0007b40001337983 */ /* 0x000f220000300800 */
[----:B------:R-:W-:-:S02]  /*15d6f0*/  LOP3.LUT P3, RZ, R55, 0x8, RZ, 0xc0, !PT ;  /* 0x0000000837ff7812 */ /* 0x000fc4000786c0ff */
[----:B------:R-:W-:Y:S02]  /*15d700*/  PRMT R4, R49, 0x7773, RZ ;  /* 0x0000777331047816 */ /* 0x000fe400000000ff */
[----:B------:R-:W-:Y:S02]  /*15d710*/  LOP3.LUT R15, R15, 0xfffffff7, RZ, 0xc0, !PT ;  /* 0xfffffff70f0f7812 */ /* 0x000fe400078ec0ff */
[----:B------:R-:W-:Y:S02]  /*15d720*/  LOP3.LUT P2, RZ, R55, 0x4, RZ, 0xc0, !PT ;  /* 0x0000000437ff7812 */ /* 0x000fe4000784c0ff */
[----:B---3--:R-:W-:-:S05]  /*15d730*/  LOP3.LUT P6, RZ, R2, 0x800000, RZ, 0xc0, !PT ;  /* 0x0080000002ff7812 */ /* 0x008fca00078cc0ff */
[----:B--2---:R0:W-:Y:S04]  /*15d740*/  @P3 STG.E.U8 desc[UR4][R58.64], R4 ;  /* 0x000000043a003986 */ /* 0x0041e8000c101104 */
[----:B0-----:R-:W2:Y:S04]  /*15d750*/  LDL.LU.64 R58, [R1+0x1260] ;  /* 0x00126000013a7983 */ /* 0x001ea80000300a00 */
[----:B------:R-:W-:Y:S02]  /*15d760*/  @P6 LOP3.LUT R15, R15, 0x8, RZ, 0xfc, !PT ;  /* 0x000000080f0f6812 */ /* 0x000fe400078efcff */
[----:B------:R-:W-:Y:S01]  /*15d770*/  LOP3.LUT P6, RZ, R2, 0x1000000, RZ, 0xc0, !PT ;  /* 0x0100000002ff7812 */ /* 0x000fe200078cc0ff */
[----:B------:R-:W3:Y:S01]  /*15d780*/  LDL.LU.64 R6, [R1+0x1258] ;  /* 0x0012580001067983 */ /* 0x000ee20000300a00 */
[----:B------:R-:W-:-:S03]  /*15d790*/  LOP3.LUT R15, R15, 0xffffffef, RZ, 0xc0, !PT ;  /* 0xffffffef0f0f7812 */ /* 0x000fc600078ec0ff */
[----:B------:R-:W3:Y:S08]  /*15d7a0*/  LDL.LU.64 R18, [R1+0x1250] ;  /* 0x0012500001127983 */ /* 0x000ef00000300a00 */
        /* <DEDUP_REMOVED lines=8> */
[----:B------:R-:W-:Y:S02]  /*15d830*/  LOP3.LUT R15, R15, 0xffffff7f, RZ, 0xc0, !PT ;  /* 0xffffff7f0f0f7812 */ /* 0x000fe400078ec0ff */
[----:B----4-:R-:W-:-:S05]  /*15d840*/  PRMT R4, R48, 0x7770, RZ ;  /* 0x0000777030047816 */ /* 0x010fca00000000ff */
        /* <DEDUP_REMOVED lines=9> */
[----:B------:R-:W-:Y:S01]  /*15d8e0*/  LOP3.LUT R15, R15, 0xfffffdff, RZ, 0xc0, !PT ;  /* 0xfffffdff0f0f7812 */ /* 0x000fe200078ec0ff */
[----:B------:R-:W4:Y:S01]  /*15d8f0*/  LDL.LU.64 R20, [R1+0x1238] ;  /* 0x0012380001147983 */ /* 0x000f220000300a00 */
[C---:B------:R-:W-:Y:S02]  /*15d900*/  LOP3.LUT P1, RZ, R55.reuse, 0x2, RZ, 0xc0, !PT ;  /* 0x0000000237ff7812 */ /* 0x040fe4000782c0ff */
[----:B------:R-:W-:Y:S01]  /*15d910*/  LOP3.LUT P0, RZ, R55, 0x1, RZ, 0xc0, !PT ;  /* 0x0000000137ff7812 */ /* 0x000fe2000780c0ff */
[----:B------:R-:W4:Y:S01]  /*15d920*/  LDL.LU.64 R44, [R1+0x1230] ;  /* 0x00123000012c7983 */ /* 0x000f220000300a00 */
[----:B------:R-:W-:-:S03]  /*15d930*/  PRMT R4, R48, 0x7771, RZ ;  /* 0x0000777130047816 */ /* 0x000fc600000000ff */
        /* <DEDUP_REMOVED lines=85> */
[----:B--2---:R0:W-:Y:S02]  /*15de90*/  @P3 STG.E.U8 desc[UR4][R58.64], R4 ;  /* 0x000000043a003986 */ /* 0x0041e4000c101104 */
[----:B0-----:R-:W-:Y:S02]  /*15dea0*/  PRMT R4, R33, 0x7773, RZ ;  /* 0x0000777321047816 */ /* 0x001fe400000000ff */
        /* <DEDUP_REMOVED lines=11> */
[C---:B------:R-:W-:Y:S02]  /*15df60*/  LOP3.LUT P6, RZ, R2.reuse, 0x800, RZ, 0xc0, !PT ;  /* 0x0000080002ff7812 */ /* 0x040fe400078cc0ff */
[C---:B------:R-:W-:Y:S02]  /*15df70*/  LOP3.LUT P1, RZ, R2.reuse, 0x4000, RZ, 0xc0, !PT ;  /* 0x0000400002ff7812 */ /* 0x040fe4000782c0ff */
[----:B------:R-:W-:Y:S01]  /*15df80*/  LOP3.LUT R15, R15, 0xfffffffb, RZ, 0xc0, !PT ;  /* 0xfffffffb0f0f7812 */ /* 0x000fe200078ec0ff */
[----:B---3--:R-:W-:Y:S01]  /*15df90*/  @P2 STG.E.U8 desc[UR4][R60.64], R4 ;  /* 0x000000043c002986 */ /* 0x008fe2000c101104 */
[C---:B------:R-:W-:Y:S02]  /*15dfa0*/  LOP3.LUT P0, RZ, R2.reuse, 0x2000, RZ, 0xc0, !PT ;  /* 0x0000200002ff7812 */ /* 0x040fe4000780c0ff */
[C---:B------:R-:W-:Y:S02]  /*15dfb0*/  LOP3.LUT P5, RZ, R2.reuse, 0x8, RZ, 0xc0, !PT ;  /* 0x0000000802ff7812 */ /* 0x040fe400078ac0ff */
[----:B------:R-:W-:-:S02]  /*15dfc0*/  LOP3.LUT P4, RZ, R2, 0x4, RZ, 0xc0, !PT ;  /* 0x0000000402ff7812 */ /* 0x000fc4000788c0ff */
[C---:B------:R-:W-:Y:S02]  /*15dfd0*/  LOP3.LUT P3, RZ, R2.reuse, 0x2, RZ, 0xc0, !PT ;  /* 0x0000000202ff7812 */ /* 0x040fe4000786c0ff */
[----:B------:R-:W-:Y:S02]  /*15dfe0*/  @P6 LOP3.LUT R15, R15, 0x4, RZ, 0xfc, !PT ;  /* 0x000000040f0f6812 */ /* 0x000fe400078efcff */
[C---:B------:R-:W-:Y:S02]  /*15dff0*/  LOP3.LUT P6, RZ, R2.reuse, 0x1000, RZ, 0xc0, !PT ;  /* 0x0000100002ff7812 */ /* 0x040fe400078cc0ff */
[----:B------:R-:W-:Y:S02]  /*15e000*/  LOP3.LUT P2, RZ, R2, 0x1, RZ, 0xc0, !PT ;  /* 0x0000000102ff7812 */ /* 0x000fe4000784c0ff */
[----:B------:R-:W-:-:S05]  /*15e010*/  PRMT R2, R40, 0x7770, RZ ;  /* 0x0000777028027816 */ /* 0x000fca00000000ff */
[----:B----4-:R0:W-:Y:S04]  /*15e020*/  @P1 STG.E.U8 desc[UR4][R38.64], R2 ;  /* 0x0000000226001986 */ /* 0x0101e8000c101104 */
[----:B0-----:R-:W3:Y:S04]  /*15e030*/  LDL.LU R39, [R1+0x790] ;  /* 0x0007900001277983 */ /* 0x001ee80000300800 */
[----:B------:R-:W4:Y:S04]  /*15e040*/  LDL.LU.64 R22, [R1+0x11a8] ;  /* 0x0011a80001167983 */ /* 0x000f280000300a00 */
[----:B------:R-:W3:Y:S01]  /*15e050*/  LDL.LU.64 R20, [R1+0x11a0] ;  /* 0x0011a00001147983 */ /* 0x000ee20000300a00 */
[----:B------:R-:W-:-:S03]  /*15e060*/  PRMT R2, R40, 0x7771, RZ ;  /* 0x0000777128027816 */ /* 0x000fc600000000ff */
[----:B------:R-:W3:Y:S04]  /*15e070*/  LDL.LU R38, [R1+0x780] ;  /* 0x0007800001267983 */ /* 0x000ee80000300800 */
[----:B------:R-:W4:Y:S04]  /*15e080*/  LDL.LU.64 R44, [R1+0x1190] ;  /* 0x00119000012c7983 */ /* 0x000f280000300a00 */
        /* <DEDUP_REMOVED lines=91> */
[----:B0-----:R-:W-:Y:S02]  /*15e640*/  PRMT R2, R51, 0x7773, RZ ;  /* 0x0000777333027816 */ /* 0x001fe400000000ff */
[----:B------:R-:W3:Y:S05]  /*15e650*/  LDL.LU R51, [R1+0x788] ;  /* 0x0007880001337983 */ /* 0x000eea0000300800 */
[----:B------:R-:W-:-:S02]  /*15e660*/  @P6 LOP3.LUT R17, R17, 0x4000000, RZ, 0xfc, !PT ;  /* 0x0400000011116812 */ /* 0x000fc400078efcff */
[----:B------:R-:W-:Y:S01]  /*15e670*/  LOP3.LUT P6, RZ, R33, 0x2000000, RZ, 0xc0, !PT ;  /* 0x0200000021ff7812 */ /* 0x000fe200078cc0ff */
[----:B----4-:R0:W-:Y:S04]  /*15e680*/  @P1 STG.E.U8 desc[UR4][R48.64], R2 ;  /* 0x0000000230001986 */ /* 0x0101e8000c101104 */
[----:B------:R-:W4:Y:S04]  /*15e690*/  LDL.LU.64 R44, [R1+0x1108] ;  /* 0x00110800012c7983 */ /* 0x000f280000300a00 */
[----:B------:R-:W3:Y:S01]  /*15e6a0*/  LDL.LU.64 R60, [R1+0x1100] ;  /* 0x00110000013c7983 */ /* 0x000ee20000300a00 */
[----:B0-----:R-:W-:-:S03]  /*15e6b0*/  PRMT R2, R34, 0x7770, RZ ;  /* 0x0000777022027816 */ /* 0x001fc600000000ff */
[----:B------:R-:W3:Y:S04]  /*15e6c0*/  LDL.LU.64 R42, [R1+0x10f0] ;  /* 0x0010f000012a7983 */ /* 0x000ee80000300a00 */
[----:B------:R0:W-:Y:S04]  /*15e6d0*/  @P0 STG.E.U8 desc[UR4][R40.64], R2 ;  /* 0x0000000228000986 */ /* 0x0001e8000c101104 */
        /* <DEDUP_REMOVED lines=49> */
[----:B------:R-:W3:Y:S04]  /*15e9f0*/  LDL.LU R34, [R1+0x56d4] ;  /* 0x0056d40001227983 */ /* 0x000ee80000300800 */
[----:B--2---:R0:W-:Y:S04]  /*15ea00*/  @P0 STG.E.U8 desc[UR4][R58.64], R2 ;  /* 0x000000023a000986 */ /* 0x0041e8000c101104 */
[----:B0-----:R-:W2:Y:S04]  /*15ea10*/  LDL.LU.64 R58, [R1+0x10c8] ;  /* 0x0010c800013a7983 */ /* 0x001ea80000300a00 */
[----:B------:R-:W4:Y:S04]  /*15ea20*/  LDL.LU.64 R60, [R1+0x10c0] ;  /* 0x0010c000013c7983 */ /* 0x000f280000300a00 */
[----:B------:R-:W2:Y:S04]  /*15ea30*/  LDL.LU.64 R42, [R1+0x10b0] ;  /* 0x0010b000012a7983 */ /* 0x000ea80000300a00 */
[----:B------:R-:W2:Y:S04]  /*15ea40*/  LDL.LU R48, [R1+0x78c] ;  /* 0x00078c0001307983 */ /* 0x000ea80000300800 */
[----:B------:R-:W3:Y:S04]  /*15ea50*/  LDL.LU.64 R40, [R1+0x10b8] ;  /* 0x0010b80001287983 */ /* 0x000ee80000300a00 */
[----:B------:R-:W3:Y:S04]  /*15ea60*/  LDL.LU.64 R38, [R1+0x10a8] ;  /* 0x0010a80001267983 */ /* 0x000ee80000300a00 */
[----:B------:R-:W3:Y:S04]  /*15ea70*/  LDL.LU.64 R56, [R1+0x10a0] ;  /* 0x0010a00001387983 */ /* 0x000ee80000300a00 */
[----:B------:R-:W3:Y:S01]  /*15ea80*/  LDL.LU R52, [R1+0x770] ;  /* 0x0007700001347983 */ /* 0x000ee20000300800 */
[----:B------:R-:W-:-:S02]  /*15ea90*/  LOP3.LUT P3, RZ, R33, 0x400, RZ, 0xc0, !PT ;  /* 0x0000040021ff7812 */ /* 0x000fc4000786c0ff */
[----:B------:R-:W-:Y:S02]  /*15eaa0*/  LOP3.LUT R17, R17, 0xfffff7ff, RZ, 0xc0, !PT ;  /* 0xfffff7ff11117812 */ /* 0x000fe400078ec0ff */
[C---:B------:R-:W-:Y:S02]  /*15eab0*/  LOP3.LUT P2, RZ, R33.reuse, 0x200, RZ, 0xc0, !PT ;  /* 0x0000020021ff7812 */ /* 0x040fe4000784c0ff */
[C---:B------:R-:W-:Y:S02]  /*15eac0*/  LOP3.LUT P1, RZ, R33.reuse, 0x100, RZ, 0xc0, !PT ;  /* 0x0000010021ff7812 */ /* 0x040fe4000782c0ff */
[----:B------:R-:W-:Y:S02]  /*15ead0*/  LOP3.LUT P0, RZ, R33, 0x80, RZ, 0xc0, !PT ;  /* 0x0000008021ff7812 */ /* 0x000fe4000780c0ff */
[----:B--2---:R-:W-:-:S05]  /*15eae0*/  PRMT R2, R48, 0x7770, RZ ;  /* 0x0000777030027816 */ /* 0x004fca00000000ff */
[----:B------:R0:W-:Y:S04]  /*15eaf0*/  @P3 STG.E.U8 desc[UR4][R58.64], R2 ;  /* 0x000000023a003986 */ /* 0x0001e8000c101104 */
[----:B0-----:R-:W2:Y:S01]  /*15eb00*/  LDL.LU.64 R58, [R1+0x1098] ;  /* 0x00109800013a7983 */ /* 0x001ea20000300a00 */
[----:B---3--:R-:W-:-:S03]  /*15eb10*/  LOP3.LUT P6, RZ, R34, 0x40000000, RZ, 0xc0, !PT ;  /* 0x4000000022ff7812 */ /* 0x008fc600078cc0ff */
[----:B------:R-:W3:Y:S04]  /*15eb20*/  LDL.LU.64 R6, [R1+0x1090] ;  /* 0x0010900001067983 */ /* 0x000ee80000300a00 */
[----:B------:R-:W3:Y:S04]  /*15eb30*/  LDL.LU.64 R18, [R1+0x1080] ;  /* 0x0010800001127983 */ /* 0x000ee80000300a00 */
[----:B------:R-:W3:Y:S02]  /*15eb40*/  LDL.LU R51, [R1+0x760] ;  /* 0x0007600001337983 */ /* 0x000ee40000300800 */
[----:B------:R-:W-:-:S02]  /*15eb50*/  @P6 LOP3.LUT R17, R17, 0x800, RZ, 0xfc, !PT ;  /* 0x0000080011116812 */ /* 0x000fc400078efcff */
[----:B------:R-:W-:Y:S01]  /*15eb60*/  LOP3.LUT P6, RZ, R34, 0x80000000, RZ, 0xc0, !PT ;  /* 0x8000000022ff7812 */ /* 0x000fe200078cc0ff */
[----:B------:R-:W3:Y:S01]  /*15eb70*/  LDL.LU.64 R46, [R1+0x1088] ;  /* 0x00108800012e7983 */ /* 0x000ee20000300a00 */
[----:B------:R-:W-:-:S03]  /*15eb80*/  LOP3.LUT R17, R17, 0xffffefff, RZ, 0xc0, !PT ;  /* 0xffffefff11117812 */ /* 0x000fc600078ec0ff */
[----:B------:R-:W3:Y:S01]  /*15eb90*/  LDL.LU.64 R22, [R1+0x1078] ;  /* 0x0010780001167983 */ /* 0x000ee20000300a00 */
[----:B------:R-:W-:-:S03]  /*15eba0*/  PRMT R2, R48, 0x7771, RZ ;  /* 0x0000777130027816 */ /* 0x000fc600000000ff */
[----:B------:R-:W3:Y:S04]  /*15ebb0*/  LDL.LU.64 R20, [R1+0x1070] ;  /* 0x0010700001147983 */ /* 0x000ee80000300a00 */
        /* <DEDUP_REMOVED lines=18> */
[----:B0-----:R-:W-:Y:S02]  /*15ece0*/  PRMT R2, R48, 0x7772, RZ ;  /* 0x0000777230027816 */ /* 0x001fe400000000ff */
[----:B------:R-:W-:-:S03]  /*15ecf0*/  LOP3.LUT R17, R17, 0xfffbffff, RZ, 0xc0, !PT ;  /* 0xfffbffff11117812 */ /* 0x000fc600078ec0ff */
[----:B------:R0:W-:Y:S06]  /*15ed00*/  @P1 STG.E.U8 desc[UR4][R42.64], R2 ;  /* 0x000000022a001986 */ /* 0x0001ec000c101104 */
[----:B------:R-:W-:Y:S02]  /*15ed10*/  @P6 LOP3.LUT R17, R17, 0x40000, RZ, 0xfc, !PT ;  /* 0x0004000011116812 */ /* 0x000fe400078efcff */
[----:B------:R-:W-:Y:S02]  /*15ed20*/  LOP3.LUT P6, RZ, R33, 0x40, RZ, 0xc0, !PT ;  /* 0x0000004021ff7812 */ /* 0x000fe400078cc0ff */
[----:B0-----:R-:W-:-:S02]  /*15ed30*/  PRMT R2, R48, 0x7773, RZ ;  /* 0x0000777330027816 */ /* 0x001fc400000000ff */
        /* <DEDUP_REMOVED lines=39> */
[----:B----4-:R-:W-:-:S05]  /*15efb0*/  PRMT R2, R48, 0x7770, RZ ;  /* 0x0000777030027816 */ /* 0x010fca00000000ff */
        /* <DEDUP_REMOVED lines=19> */
[----:B------:R-:W3:Y:S04]  /*15f0f0*/  LDL.LU.64 R38, [R1+0x1010] ;  /* 0x0010100001267983 */ /* 0x000ee80000300a00 */
[----:B------:R-:W4:Y:S04]  /*15f100*/  LDL.LU.64 R56, [R1+0x1008] ;  /* 0x0010080001387983 */ /* 0x000f280000300a00 */
[----:B------:R-:W4:Y:S01]  /*15f110*/  LDL.LU R51, [R1+0x768] ;  /* 0x0007680001337983 */ /* 0x000f220000300800 */
        /* <DEDUP_REMOVED lines=34> */
[----:B------:R-:W-:Y:S02]  /*15f340*/  LOP3.LUT P0, RZ, R34, 0x100000, RZ, 0xc0, !PT ;  /* 0x0010000022ff7812 */ /* 0x000fe4000780c0ff */
[----:B------:R-:W-:Y:S01]  /*15f350*/  PRMT R2, R48, 0x7771, RZ ;  /* 0x0000777130027816 */ /* 0x000fe200000000ff */
[----:B------:R-:W3:Y:S04]  /*15f360*/  LDL.LU.64 R44, [R1+0xfd0] ;  /* 0x000fd000012c7983 */ /* 0x000ee80000300a00 */
[----:B------:R-:W-:Y:S02]  /*15f370*/  @P6 LOP3.LUT R17, R17, 0x200, RZ, 0xfc, !PT ;  /* 0x0000020011116812 */ /* 0x000fe400078efcff */
        /* <DEDUP_REMOVED lines=52> */
[----:B0-----:R-:W-:Y:S02]  /*15f6c0*/  PRMT R2, R35, 0x7773, RZ ;  /* 0x0000777323027816 */ /* 0x001fe400000000ff */
[----:B------:R-:W3:Y:S04]  /*15f6d0*/  LDL.LU R35, [R1+0x56d0] ;  /* 0x0056d00001237983 */ /* 0x000ee80000300800 */
        /* <DEDUP_REMOVED lines=13> */
[----:B------:R-:W-:-:S03]  /*15f7b0*/  PRMT R2, R41, 0x7772, RZ ;  /* 0x0000777229027816 */ /* 0x000fc600000000ff */
[----:B------:R-:W4:Y:S01]  /*15f7c0*/  LDL.LU R51, [R1+0x754] ;  /* 0x0007540001337983 */ /* 0x000f220000300800 */
[----:B------:R-:W-:Y:S02]  /*15f7d0*/  LOP3.LUT R50, R50, 0xf7ffffff, RZ, 0xc0, !PT ;  /* 0xf7ffffff32327812 */ /* 0x000fe400078ec0ff */
[C---:B------:R-:W-:Y:S02]  /*15f7e0*/  LOP3.LUT P2, RZ, R34.reuse, 0x8, RZ, 0xc0, !PT ;  /* 0x0000000822ff7812 */ /* 0x040fe4000784c0ff */
[----:B------:R-:W-:Y:S02]  /*15f7f0*/  LOP3.LUT R17, R17, 0xfffffffe, RZ, 0xc0, !PT ;  /* 0xfffffffe11117812 */ /* 0x000fe400078ec0ff */
[C---:B------:R-:W-:Y:S02]  /*15f800*/  LOP3.LUT P1, RZ, R34.reuse, 0x4, RZ, 0xc0, !PT ;  /* 0x0000000422ff7812 */ /* 0x040fe4000782c0ff */
[----:B------:R-:W-:Y:S02]  /*15f810*/  LOP3.LUT P0, RZ, R34, 0x2, RZ, 0xc0, !PT ;  /* 0x0000000222ff7812 */ /* 0x000fe4000780c0ff */
[----:B---3--:R-:W-:Y:S01]  /*15f820*/  LOP3.LUT P6, RZ, R35, 0x1000000, RZ, 0xc0, !PT ;  /* 0x0100000023ff7812 */ /* 0x008fe200078cc0ff */
[----:B--2---:R0:W-:Y:S04]  /*15f830*/  @P3 STG.E.U8 desc[UR4][R58.64], R2 ;  /* 0x000000023a003986 */ /* 0x0041e8000c101104 */
[----:B0-----:R-:W2:Y:S08]  /*15f840*/  LDL.LU.64 R58, [R1+0xf60] ;  /* 0x000f6000013a7983 */ /* 0x001eb00000300a00 */
[----:B------:R-:W-:-:S02]  /*15f850*/  @P6 LOP3.LUT R50, R50, 0x8000000, RZ, 0xfc, !PT ;  /* 0x0800000032326812 */ /* 0x000fc400078efcff */
        /* <DEDUP_REMOVED lines=13> */
[----:B------:R-:W-:-:S09]  /*15f930*/  PRMT R2, R41, 0x7773, RZ ;  /* 0x0000777329027816 */ /* 0x000fd200000000ff */
[----:B------:R-:W-:Y:S02]  /*15f940*/  @P6 LOP3.LUT R50, R50, 0x80000000, RZ, 0xfc, !PT ;  /* 0x8000000032326812 */ /* 0x000fe400078efcff */
[----:B------:R-:W-:Y:S01]  /*15f950*/  LOP3.LUT P6, RZ, R35, 0x20000000, RZ, 0xc0, !PT ;  /* 0x2000000023ff7812 */ /* 0x000fe200078cc0ff */
[----:B----4-:R0:W-:Y:S04]  /*15f960*/  @P2 STG.E.U8 desc[UR4][R38.64], R2 ;  /* 0x0000000226002986 */ /* 0x0101e8000c101104 */
[----:B0-----:R-:W4:Y:S04]  /*15f970*/  LDL.LU R39, [R1+0x744] ;  /* 0x0007440001277983 */ /* 0x001f280000300800 */
[----:B------:R-:W4:Y:S04]  /*15f980*/  LDL.LU.64 R46, [R1+0xf50] ;  /* 0x000f5000012e7983 */ /* 0x000f280000300a00 */
[----:B------:R-:W-:-:S02]  /*15f990*/  @P6 LOP3.LUT R17, R17, 0x1, RZ, 0xfc, !PT ;  /* 0x0000000111116812 */ /* 0x000fc400078efcff */
[----:B------:R-:W-:Y:S01]  /*15f9a0*/  LOP3.LUT P6, RZ, R35, 0x40000000, RZ, 0xc0, !PT ;  /* 0x4000000023ff7812 */ /* 0x000fe200078cc0ff */
[----:B------:R-:W4:Y:S01]  /*15f9b0*/  LDL.LU.64 R22, [R1+0xf48] ;  /* 0x000f480001167983 */ /* 0x000f220000300a00 */
[----:B------:R-:W-:-:S03]  /*15f9c0*/  LOP3.LUT R17, R17, 0xfffffffd, RZ, 0xc0, !PT ;  /* 0xfffffffd11117812 */ /* 0x000fc600078ec0ff */
[----:B------:R-:W4:Y:S01]  /*15f9d0*/  LDL.LU.64 R20, [R1+0xf40] ;  /* 0x000f400001147983 */ /* 0x000f220000300a00 */
[----:B------:R-:W-:-:S03]  /*15f9e0*/  PRMT R2, R40, 0x7770, RZ ;  /* 0x0000777028027816 */ /* 0x000fc600000000ff */
[----:B------:R-:W4:Y:S04]  /*15f9f0*/  LDL.LU.64 R44, [R1+0xf38] ;  /* 0x000f3800012c7983 */ /* 0x000f280000300a00 */
[----:B------:R-:W-:Y:S01]  /*15fa00*/  @P6 LOP3.LUT R17, R17, 0x2, RZ, 0xfc, !PT ;  /* 0x0000000211116812 */ /* 0x000fe200078efcff */
[----:B------:R0:W-:Y:S01]  /*15fa10*/  @P1 STG.E.U8 desc[UR4][R60.64], R2 ;  /* 0x000000023c001986 */ /* 0x0001e2000c101104 */
[----:B------:R-:W-:Y:S02]  /*15fa20*/  LOP3.LUT P6, RZ, R35, 0x80000000, RZ, 0xc0, !PT ;  /* 0x8000000023ff7812 */ /* 0x000fe400078cc0ff */
[----:B------:R-:W-:Y:S01]  /*15fa30*/  LOP3.LUT R17, R17, 0xfffffffb, RZ, 0xc0, !PT ;  /* 0xfffffffb11117812 */ /* 0x000fe200078ec0ff */
[----:B------:R-:W4:Y:S01]  /*15fa40*/  LDL.LU R38, [R1+0x758] ;  /* 0x0007580001267983 */ /* 0x000f220000300800 */
[----:B0-----:R-:W-:-:S03]  /*15fa50*/  PRMT R2, R40, 0x7771, RZ ;  /* 0x0000777128027816 */ /* 0x001fc600000000ff */
[----:B------:R-:W4:Y:S06]  /*15fa60*/  LDL.LU.64 R60, [R1+0xf30] ;  /* 0x000f3000013c7983 */ /* 0x000f2c0000300a00 */
[----:B------:R-:W-:Y:S02]  /*15fa70*/  @P6 LOP3.LUT R17, R17, 0x4, RZ, 0xfc, !PT ;  /* 0x0000000411116812 */ /* 0x000fe400078efcff */
[----:B------:R-:W-:Y:S01]  /*15fa80*/  LOP3.LUT P6, RZ, R34, 0x1, RZ, 0xc0, !PT ;  /* 0x0000000122ff7812 */ /* 0x000fe200078cc0ff */
[----:B------:R0:W-:Y:S02]  /*15fa90*/  @P0 STG.E.U8 desc[UR4][R42.64], R2 ;  /* 0x000000022a000986 */ /* 0x0001e4000c101104 */
[----:B0-----:R-:W-:-:S02]  /*15faa0*/  PRMT R2, R40, 0x7772, RZ ;  /* 0x0000777228027816 */ /* 0x001fc400000000ff */
[----:B------:R-:W4:Y:S08]  /*15fab0*/  LDL.LU.64 R42, [R1+0xf28] ;  /* 0x000f2800012a7983 */ /* 0x000f300000300a00 */
        /* <DEDUP_REMOVED lines=53> */
[----:B------:R-:W4:Y:S04]  /*15fe10*/  LDL.LU R52, [R1+0x75c] ;  /* 0x00075c0001347983 */ /* 0x000f280000300800 */
[----:B------:R-:W4:Y:S01]  /*15fe20*/  LDL.LU.64 R38, [R1+0xed0] ;  /* 0x000ed00001267983 */ /* 0x000f220000300a00 */
[----:B------:R-:W-:-:S02]  /*15fe30*/  LOP3.LUT P4, RZ, R35, 0x20000, RZ, 0xc0, !PT ;  /* 0x0002000023ff7812 */ /* 0x000fc4000788c0ff */
[----:B------:R-:W-:Y:S02]  /*15fe40*/  PRMT R2, R36, 0x7771, RZ ;  /* 0x0000777124027816 */ /* 0x000fe400000000ff */
        /* <DEDUP_REMOVED lines=28> */
[----:B------:R-:W2:Y:S01]  /*160010*/  LDL.LU R51, [R1+0x74c] ;  /* 0x00074c0001337983 */ /* 0x000ea20000300800 */
[----:B------:R-:W-:-:S05]  /*160020*/  PRMT R2, R36, 0x7772, RZ ;  /* 0x0000777224027816 */ /* 0x000fca00000000ff */
[----:B---3--:R0:W-:Y:S02]  /*160030*/  @P3 STG.E.U8 desc[UR4][R60.64], R2 ;  /* 0x000000023c003986 */ /* 0x0081e4000c101104 */
[----:B0-----:R-:W-:Y:S02]  /*160040*/  PRMT R2, R36, 0x7773, RZ ;  /* 0x0000777324027816 */ /* 0x001fe400000000ff */
[----:B------:R-:W3:Y:S04]  /*160050*/  LDL.LU R36, [R1+0x56cc] ;  /* 0x0056cc0001247983 */ /* 0x000ee80000300800 */
[----:B------:R-:W3:Y:S04]  /*160060*/  LDL.LU.64 R18, [R1+0xec0] ;  /* 0x000ec00001127983 */ /* 0x000ee80000300a00 */
[----:B------:R-:W3:Y:S04]  /*160070*/  LDL.LU.64 R46, [R1+0xeb0] ;  /* 0x000eb000012e7983 */ /* 0x000ee80000300a00 */
[----:B------:R-:W3:Y:S04]  /*160080*/  LDL.LU.64 R22, [R1+0xeb8] ;  /* 0x000eb80001167983 */ /* 0x000ee80000300a00 */
[----:B----4-:R0:W-:Y:S04]  /*160090*/  @P2 STG.E.U8 desc[UR4][R56.64], R2 ;  /* 0x0000000238002986 */ /* 0x0101e8000c101104 */
[----:B0-----:R-:W4:Y:S04]  /*1600a0*/  LDL.LU R56, [R1+0x730] ;  /* 0x0007300001387983 */ /* 0x001f280000300800 */
[----:B------:R-:W4:Y:S01]  /*1600b0*/  LDL.LU.64 R20, [R1+0xe78] ;  /* 0x000e780001147983 */ /* 0x000f220000300a00 */
[----:B------:R-:W-:-:S03]  /*1600c0*/  PRMT R2, R52, 0x7770, RZ ;  /* 0x0000777034027816 */ /* 0x000fc600000000ff */
[----:B------:R-:W4:Y:S04]  /*1600d0*/  LDL.LU.64 R44, [R1+0xe88] ;  /* 0x000e8800012c7983 */ /* 0x000f280000300a00 */
[----:B------:R0:W-:Y:S04]  /*1600e0*/  @P0 STG.E.U8 desc[UR4][R42.64], R2 ;  /* 0x000000022a000986 */ /* 0x0001e8000c101104 */
[----:B------:R-:W4:Y:S04]  /*1600f0*/  LDL.LU R57, [R1+0x690] ;  /* 0x0006900001397983 */ /* 0x000f280000300800 */
        /* <DEDUP_REMOVED lines=8> */
[----:B0-----:R-:W4:Y:S01]  /*160180*/  LDL.LU.64 R40, [R1+0xdd0] ;  /* 0x000dd00001287983 */ /* 0x001f220000300a00 */
[----:B------:R-:W-:-:S09]  /*160190*/  PRMT R2, R52, 0x7773, RZ ;  /* 0x0000777334027816 */ /* 0x000fd200000000ff */
[----:B------:R0:W-:Y:S04]  /*1601a0*/  @P6 STG.E.U8 desc[UR4][R38.64], R2 ;  /* 0x0000000226006986 */ /* 0x0001e8000c101104 */
[----:B0-----:R-:W4:Y:S01]  /*1601b0*/  LDL.LU.64 R38, [R1+0xde8] ;  /* 0x000de80001267983 */ /* 0x001f220000300a00 */
[----:B------:R-:W-:Y:S02]  /*1601c0*/  LOP3.LUT P6, RZ, R50, 0x2000000, RZ, 0xc0, !PT ;  /* 0x0200000032ff7812 */ /* 0x000fe400078cc0ff */
[C---:B------:R-:W-:Y:S02]  /*1601d0*/  LOP3.LUT P5, RZ, R35.reuse, 0x10, RZ, 0xc0, !PT ;  /* 0x0000001023ff7812 */ /* 0x040fe400078ac0ff */
[C---:B------:R-:W-:Y:S02]  /*1601e0*/  LOP3.LUT P4, RZ, R35.reuse, 0x8, RZ, 0xc0, !PT ;  /* 0x0000000823ff7812 */ /* 0x040fe4000788c0ff */
[----:B------:R-:W-:-:S02]  /*1601f0*/  LOP3.LUT P3, RZ, R35, 0x4, RZ, 0xc0, !PT ;  /* 0x0000000423ff7812 */ /* 0x000fc4000786c0ff */
[C---:B------:R-:W-:Y:S02]  /*160200*/  LOP3.LUT P2, RZ, R35.reuse, 0x2, RZ, 0xc0, !PT ;  /* 0x0000000223ff7812 */ /* 0x040fe4000784c0ff */
[----:B------:R-:W-:Y:S02]  /*160210*/  LOP3.LUT P0, RZ, R35, 0x1, RZ, 0xc0, !PT ;  /* 0x0000000123ff7812 */ /* 0x000fe4000780c0ff */
[----:B--2---:R-:W-:-:S05]  /*160220*/  PRMT R2, R51, 0x7770, RZ ;  /* 0x0000777033027816 */ /* 0x004fca00000000ff */
[----:B------:R0:W-:Y:S04]  /*160230*/  @P6 STG.E.U8 desc[UR4][R58.64], R2 ;  /* 0x000000023a006986 */ /* 0x0001e8000c101104 */
        /* <DEDUP_REMOVED lines=22> */
[C---:B0-----:R-:W-:Y:S02]  /*1603a0*/  PRMT R2, R57.reuse, 0x7771, RZ ;  /* 0x0000777139027816 */ /* 0x041fe400000000ff */
[----:B------:R-:W3:Y:S04]  /*1603b0*/  LDL.LU R48, [R1+0x734] ;  /* 0x0007340001307983 */ /* 0x000ee80000300800 */
[----:B------:R0:W-:Y:S02]  /*1603c0*/  @P2 STG.E.U8 desc[UR4][R40.64], R2 ;  /* 0x0000000228002986 */ /* 0x0001e4000c101104 */
[----:B0-----:R-:W-:-:S05]  /*1603d0*/  PRMT R2, R57, 0x7772, RZ ;  /* 0x0000777239027816 */ /* 0x001fca00000000ff */
[----:B------:R0:W-:Y:S04]  /*1603e0*/  @P0 STG.E.U8 desc[UR4][R38.64], R2 ;  /* 0x0000000226000986 */ /* 0x0001e8000c101104 */
[----:B0-----:R-:W4:Y:S01]  /*1603f0*/  LDL.LU.64 R38, [R1+0xdb0] ;  /* 0x000db00001267983 */ /* 0x001f220000300a00 */
[----:B------:R-:W-:-:S03]  /*160400*/  PRMT R2, R57, 0x7773, RZ ;  /* 0x0000777339027816 */ /* 0x000fc600000000ff */
[----:B------:R-:W4:Y:S04]  /*160410*/  LDL.LU.64 R56, [R1+0xda0] ;  /* 0x000da00001387983 */ /* 0x000f280000300a00 */
[----:B------:R-:W4:Y:S04]  /*160420*/  LDL.LU.64 R20, [R1+0xd98] ;  /* 0x000d980001147983 */ /* 0x000f280000300a00 */
[----:B------:R-:W4:Y:S04]  /*160430*/  LDL.LU.64 R44, [R1+0xd90] ;  /* 0x000d9000012c7983 */ /* 0x000f280000300a00 */
[----:B------:R-:W4:Y:S04]  /*160440*/  LDL.LU.64 R60, [R1+0xd60] ;  /* 0x000d6000013c7983 */ /* 0x000f280000300a00 */
[----:B------:R-:W4:Y:S04]  /*160450*/  LDL.LU.64 R42, [R1+0xd78] ;  /* 0x000d7800012a7983 */ /* 0x000f280000300a00 */
[----:B------:R-:W4:Y:S04]  /*160460*/  LDL.LU.64 R40, [R1+0xd48] ;  /* 0x000d480001287983 */ /* 0x000f280000300a00 */
[----:B------:R-:W4:Y:S01]  /*160470*/  LDL.LU R51, [R1+0x694] ;  /* 0x0006940001337983 */ /* 0x000f220000300800 */
[----:B------:R-:W-:-:S13]  /*160480*/  LOP3.LUT P1, RZ, R36, 0x80000000, RZ, 0xc0, !PT ;  /* 0x8000000024ff7812 */ /* 0x000fda000782c0ff */
[----:B--2---:R0:W-:Y:S04]  /*160490*/  @P1 STG.E.U8 desc[UR4][R58.64], R2 ;  /* 0x000000023a001986 */ /* 0x0041e8000c101104 */
[----:B0-----:R-:W2:Y:S01]  /*1604a0*/  LDL.LU.64 R58, [R1+0xd40] ;  /* 0x000d4000013a7983 */ /* 0x001ea20000300a00 */
[----:B------:R-:W-:-:S03]  /*1604b0*/  LOP3.LUT P4, RZ, R36, 0x40000000, RZ, 0xc0, !PT ;  /* 0x4000000024ff7812 */ /* 0x000fc6000788c0ff */
[----:B------:R-:W2:Y:S01]  /*1604c0*/  LDL.LU R49, [R1+0x738] ;  /* 0x0007380001317983 */ /* 0x000ea20000300800 */
        /* <DEDUP_REMOVED lines=12> */
[----:B------:R-:W-:Y:S02]  /*160590*/  LOP3.LUT P0, RZ, R36, 0x10000000, RZ, 0xc0, !PT ;  /* 0x1000000024ff7812 */ /* 0x000fe4000780c0ff */
[----:B---3--:R-:W-:-:S05]  /*1605a0*/  PRMT R2, R48, 0x7770, RZ ;  /* 0x0000777030027816 */ /* 0x008fca00000000ff */
[----:B----4-:R0:W-:Y:S04]  /*1605b0*/  @P4 STG.E.U8 desc[UR4][R38.64], R2 ;  /* 0x0000000226004986 */ /* 0x0101e8000c101104 */
[----:B0-----:R-:W3:Y:S01]  /*1605c0*/  LDL.LU.64 R38, [R1+0xcf0] ;  /* 0x000cf00001267983 */ /* 0x001ee20000300a00 */
[----:B------:R-:W-:-:S05]  /*1605d0*/  PRMT R2, R48, 0x7771, RZ ;  /* 0x0000777130027816 */ /* 0x000fca00000000ff */
[----:B------:R0:W-:Y:S04]  /*1605e0*/  @P2 STG.E.U8 desc[UR4][R56.64], R2 ;  /* 0x0000000238002986 */ /* 0x0001e8000c101104 */
[----:B0-----:R-:W4:Y:S01]  /*1605f0*/  LDL.LU.64 R56, [R1+0xcd0] ;  /* 0x000cd00001387983 */ /* 0x001f220000300a00 */
[----:B------:R-:W-:-:S03]  /*160600*/  @P3 LOP3.LUT R50, R50, 0x20000, RZ, 0xfc, !PT ;  /* 0x0002000032323812 */ /* 0x000fc600078efcff */
[----:B------:R-:W4:Y:S01]  /*160610*/  LDL.LU.64 R22, [R1+0xcc8] ;  /* 0x000cc80001167983 */ /* 0x000f220000300a00 */
[----:B------:R-:W-:Y:S02]  /*160620*/  LOP3.LUT P3, RZ, R36, 0x400000, RZ, 0xc0, !PT ;  /* 0x0040000024ff7812 */ /* 0x000fe4000786c0ff */
[----:B------:R-:W-:Y:S02]  /*160630*/  PRMT R2, R48, 0x7772, RZ ;  /* 0x0000777230027816 */ /* 0x000fe400000000ff */
[----:B------:R-:W-:Y:S02]  /*160640*/  LOP3.LUT R50, R50, 0xfffbffff, RZ, 0xc0, !PT ;  /* 0xfffbffff32327812 */ /* 0x000fe400078ec0ff */
[C---:B------:R-:W-:Y:S01]  /*160650*/  LOP3.LUT P5, RZ, R36.reuse, 0x8000000, RZ, 0xc0, !PT ;  /* 0x0800000024ff7812 */ /* 0x040fe200078ac0ff */
[----:B------:R0:W-:Y:S01]  /*160660*/  @P0 STG.E.U8 desc[UR4][R20.64], R2 ;  /* 0x0000000214000986 */ /* 0x0001e2000c101104 */
[----:B------:R-:W-:-:S05]  /*160670*/  LOP3.LUT P6, RZ, R36, 0x4000000, RZ, 0xc0, !PT ;  /* 0x0400000024ff7812 */ /* 0x000fca00078cc0ff */
[----:B------:R-:W-:Y:S02]  /*160680*/  @P3 LOP3.LUT R50, R50, 0x40000, RZ, 0xfc, !PT ;  /* 0x0004000032323812 */ /* 0x000fe400078efcff */
[----:B------:R-:W-:Y:S01]  /*160690*/  LOP3.LUT P3, RZ, R36, 0x800000, RZ, 0xc0, !PT ;  /* 0x0080000024ff7812 */ /* 0x000fe2000786c0ff */
[----:B0-----:R-:W4:Y:S01]  /*1606a0*/  LDL.LU.64 R20, [R1+0xcb0] ;  /* 0x000cb00001147983 */ /* 0x001f220000300a00 */
[----:B------:R-:W-:Y:S02]  /*1606b0*/  PRMT R2, R48, 0x7773, RZ ;  /* 0x0000777330027816 */ /* 0x000fe400000000ff */
[----:B------:R-:W-:Y:S02]  /*1606c0*/  LOP3.LUT P1, RZ, R36, 0x2000000, RZ, 0xc0, !PT ;  /* 0x0200000024ff7812 */ /* 0x000fe4000782c0ff */
[----:B------:R-:W-:Y:S01]  /*1606d0*/  LOP3.LUT R50, R50, 0xfff7ffff, RZ, 0xc0, !PT ;  /* 0xfff7ffff32327812 */ /* 0x000fe200078ec0ff */
[----:B------:R0:W-:Y:S06]  /*1606e0*/  @P5 STG.E.U8 desc[UR4][R44.64], R2 ;  /* 0x000000022c005986 */ /* 0x0001ec000c101104 */
[----:B------:R-:W-:-:S02]  /*1606f0*/  @P3 LOP3.LUT R50, R50, 0x80000, RZ, 0xfc, !PT ;  /* 0x0008000032323812 */ /* 0x000fc400078efcff */
[----:B------:R-:W-:Y:S02]  /*160700*/  LOP3.LUT P3, RZ, R36, 0x1000000, RZ, 0xc0, !PT ;  /* 0x0100000024ff7812 */ /* 0x000fe4000786c0ff */
[C---:B0-----:R-:W-:Y:S01]  /*160710*/  PRMT R2, R51.reuse, 0x7770, RZ ;  /* 0x0000777033027816 */ /* 0x041fe200000000ff */
[----:B------:R-:W4:Y:S04]  /*160720*/  LDL.LU.64 R44, [R1+0xca8] ;  /* 0x000ca800012c7983 */ /* 0x000f280000300a00 */
[----:B------:R0:W-:Y:S04]  /*160730*/  @P6 STG.E.U8 desc[UR4][R60.64], R2 ;  /* 0x000000023c006986 */ /* 0x0001e8000c101104 */
[----:B0-----:R-:W4:Y:S01]  /*160740*/  LDL.LU.64 R60, [R1+0xca0] ;  /* 0x000ca000013c7983 */ /* 0x001f220000300a00 */
[----:B------:R-:W-:-:S05]  /*160750*/  PRMT R2, R51, 0x7771, RZ ;  /* 0x0000777133027816 */ /* 0x000fca00000000ff */
[----:B------:R0:W-:Y:S04]  /*160760*/  @P1 STG.E.U8 desc[UR4][R42.64], R2 ;  /* 0x000000022a001986 */ /* 0x0001e8000c101104 */
[----:B0-----:R-:W4:Y:S01]  /*160770*/  LDL.LU.64 R42, [R1+0xc98] ;  /* 0x000c9800012a7983 */ /* 0x001f220000300a00 */
[----:B------:R-:W-:-:S05]  /*160780*/  PRMT R2, R51, 0x7772, RZ ;  /* 0x0000777233027816 */ /* 0x000fca00000000ff */
        /* <DEDUP_REMOVED lines=8> */
[----:B------:R-:W-:Y:S02]  /*160810*/  PRMT R2, R49, 0x7770, RZ ;  /* 0x0000777031027816 */ /* 0x000fe400000000ff */
[C---:B------:R-:W-:Y:S02]  /*160820*/  LOP3.LUT P4, RZ, R36.reuse, 0x20000, RZ, 0xc0, !PT ;  /* 0x0002000024ff7812 */ /* 0x040fe4000788c0ff */
[C---:B------:R-:W-:Y:S02]  /*160830*/  LOP3.LUT P2, RZ, R36.reuse, 0x10000, RZ, 0xc0, !PT ;  /* 0x0001000024ff7812 */ /* 0x040fe4000784c0ff */
[C---:B------:R-:W-:Y:S02]  /*160840*/  LOP3.LUT P0, RZ, R36.reuse, 0x8000, RZ, 0xc0, !PT ;  /* 0x0000800024ff7812 */ /* 0x040fe4000780c0ff */
[----:B------:R-:W-:-:S03]  /*160850*/  LOP3.LUT P5, RZ, R36, 0x4000, RZ, 0xc0, !PT ;  /* 0x0000400024ff7812 */ /* 0x000fc600078ac0ff */
[----:B---3--:R0:W-:Y:S01]  /*160860*/  @P3 STG.E.U8 desc[UR4][R38.64], R2 ;  /* 0x0000000226003986 */ /* 0x0081e2000c101104 */
[----:B------:R-:W-:-:S03]  /*160870*/  LOP3.LUT P3, RZ, R50, 0x20000, RZ, 0xc0, !PT ;  /* 0x0002000032ff7812 */ /* 0x000fc6000786c0ff */
[----:B0-----:R-:W3:Y:S01]  /*160880*/  LDL.LU.64 R38, [R1+0xc08] ;  /* 0x000c080001267983 */ /* 0x001ee20000300a00 */
[----:B------:R-:W-:-:S09]  /*160890*/  PRMT R2, R49, 0x7771, RZ ;  /* 0x0000777131027816 */ /* 0x000fd200000000ff */
        /* <DEDUP_REMOVED lines=15> */
[----:B0-----:R-:W-:Y:S02]  /*160990*/  PRMT R2, R0, 0x7773, RZ ;  /* 0x0000777300027816 */ /* 0x001fe400000000ff */
[----:B------:R-:W4:Y:S04]  /*1609a0*/  LDL.LU R0, [R1+0x56c8] ;  /* 0x0056c80001007983 */ /* 0x000f280000300800 */
[----:B------:R0:W-:Y:S04]  /*1609b0*/  @P0 STG.E.U8 desc[UR4][R40.64], R2 ;  /* 0x0000000228000986 */ /* 0x0001e8000c101104 */
[----:B0-----:R-:W4:Y:S01]  /*1609c0*/  LDL.LU.64 R40, [R1+0xc88] ;  /* 0x000c880001287983 */ /* 0x001f220000300a00 */
[----:B------:R-:W-:-:S03]  /*1609d0*/  PRMT R2, R48, 0x7770, RZ ;  /* 0x0000777030027816 */ /* 0x000fc600000000ff */
[----:B------:R-:W4:Y:S04]  /*1609e0*/  LDL.LU R52, [R1+0x69c] ;  /* 0x00069c0001347983 */ /* 0x000f280000300800 */
[----:B--2---:R0:W-:Y:S04]  /*1609f0*/  @P5 STG.E.U8 desc[UR4][R58.64], R2 ;  /* 0x000000023a005986 */ /* 0x0041e8000c101104 */
[----:B0-----:R-:W2:Y:S01]  /*160a00*/  LDL.LU.64 R58, [R1+0xc40] ;  /* 0x000c4000013a7983 */ /* 0x001ea20000300a00 */
[C---:B------:R-:W-:Y:S02]  /*160a10*/  LOP3.LUT P6, RZ, R36.reuse, 0x2000, RZ, 0xc0, !PT ;  /* 0x0000200024ff7812 */ /* 0x040fe400078cc0ff */
[----:B------:R-:W-:Y:S01]  /*160a20*/  LOP3.LUT P1, RZ, R36, 0x1000, RZ, 0xc0, !PT ;  /* 0x0000100024ff7812 */ /* 0x000fe2000782c0ff */
[----:B------:R-:W2:Y:S01]  /*160a30*/  LDL.LU.64 R44, [R1+0xc00] ;  /* 0x000c0000012c7983 */ /* 0x000ea20000300a00 */
[----:B------:R-:W-:-:S03]  /*160a40*/  PRMT R2, R48, 0x7771, RZ ;  /* 0x0000777130027816 */ /* 0x000fc600000000ff */
[----:B------:R-:W2:Y:S04]  /*160a50*/  LDL.LU.64 R60, [R1+0xc20] ;  /* 0x000c2000013c7983 */ /* 0x000ea80000300a00 */
[----:B------:R-:W2:Y:S01]  /*160a60*/  LDL.LU.64 R42, [R1+0xbf8] ;  /* 0x000bf800012a7983 */ /* 0x000ea20000300a00 */
[----:B------:R-:W-:Y:S02]  /*160a70*/  LOP3.LUT P3, RZ, R36, 0x800, RZ, 0xc0, !PT ;  /* 0x0000080024ff7812 */ /* 0x000fe4000786c0ff */
[----:B------:R-:W-:Y:S02]  /*160a80*/  PRMT R9, R48, 0x7773, RZ ;  /* 0x0000777330097816 */ /* 0x000fe400000000ff */
[----:B------:R-:W-:Y:S01]  /*160a90*/  LOP3.LUT P4, RZ, R36, 0x400, RZ, 0xc0, !PT ;  /* 0x0000040024ff7812 */ /* 0x000fe2000788c0ff */
[----:B---3--:R0:W-:Y:S02]  /*160aa0*/  @P6 STG.E.U8 desc[UR4][R38.64], R2 ;  /* 0x0000000226006986 */ /* 0x0081e4000c101104 */
[----:B0-----:R-:W-:-:S02]  /*160ab0*/  PRMT R2, R48, 0x7772, RZ ;  /* 0x0000777230027816 */ /* 0x001fc400000000ff */
[----:B------:R-:W3:Y:S04]  /*160ac0*/  LDL.LU.64 R38, [R1+0xaa0] ;  /* 0x000aa00001267983 */ /* 0x000ee80000300a00 */
[----:B----4-:R0:W-:Y:S04]  /*160ad0*/  @P1 STG.E.U8 desc[UR4][R56.64], R2 ;  /* 0x0000000238001986 */ /* 0x0101e8000c101104 */
[----:B0-----:R-:W4:Y:S04]  /*160ae0*/  LDL.LU.64 R56, [R1+0xa68] ;  /* 0x000a680001387983 */ /* 0x001f280000300a00 */
[----:B------:R-:W3:Y:S04]  /*160af0*/  LDL.LU R51, [R1+0x5a0] ;  /* 0x0005a00001337983 */ /* 0x000ee80000300800 */
[----:B------:R-:W4:Y:S04]  /*160b00*/  LDL.LU.64 R46, [R1+0xa60] ;  /* 0x000a6000012e7983 */ /* 0x000f280000300a00 */
[----:B------:R0:W-:Y:S04]  /*160b10*/  @P3 STG.E.U8 desc[UR4][R40.64], R9 ;  /* 0x0000000928003986 */ /* 0x0001e8000c101104 */
[----:B0-----:R-:W4:Y:S01]  /*160b20*/  LDL.LU.64 R40, [R1+0xa48] ;  /* 0x000a480001287983 */ /* 0x001f220000300a00 */
[----:B------:R-:W-:-:S03]  /*160b30*/  PRMT R9, R52, 0x7770, RZ ;  /* 0x0000777034097816 */ /* 0x000fc600000000ff */
[----:B------:R-:W4:Y:S04]  /*160b40*/  LDL.LU R49, [R1+0x460] ;  /* 0x0004600001317983 */ /* 0x000f280000300800 */
[----:B--2---:R0:W-:Y:S04]  /*160b50*/  @P4 STG.E.U8 desc[UR4][R58.64], R9 ;  /* 0x000000093a004986 */ /* 0x0041e8000c101104 */
[----:B0-----:R-:W2:Y:S04]  /*160b60*/  LDL.LU.64 R58, [R1+0x9f8] ;  /* 0x0009f800013a7983 */ /* 0x001ea80000300a00 */
[----:B------:R-:W2:Y:S01]  /*160b70*/  LDL.LU.64 R22, [R1+0x9f0] ;  /* 0x0009f00001167983 */ /* 0x000ea20000300a00 */
[----:B------:R-:W-:-:S03]  /*160b80*/  LOP3.LUT P2, RZ, R36, 0x200, RZ, 0xc0, !PT ;  /* 0x0000020024ff7812 */ /* 0x000fc6000784c0ff */
[----:B------:R-:W2:Y:S01]  /*160b90*/  LDL.LU.64 R20, [R1+0x9d8] ;  /* 0x0009d80001147983 */ /* 0x000ea20000300a00 */
[----:B------:R-:W-:Y:S02]  /*160ba0*/  LOP3.LUT P1, RZ, R0, 0x80000000, RZ, 0xc0, !PT ;  /* 0x8000000000ff7812 */ /* 0x000fe4000782c0ff */
[C---:B------:R-:W-:Y:S01]  /*160bb0*/  LOP3.LUT P0, RZ, R36.reuse, 0x100, RZ, 0xc0, !PT ;  /* 0x0000010024ff7812 */ /* 0x040fe2000780c0ff */
[----:B------:R-:W2:Y:S01]  /*160bc0*/  LDL.LU R48, [R1+0x5a4] ;  /* 0x0005a40001307983 */ /* 0x000ea20000300800 */
[----:B------:R-:W-:Y:S02]  /*160bd0*/  P2R R2, PR, RZ, 0x2 ;  /* 0x00000002ff027803 */ /* 0x000fe40000000000 */
[----:B------:R-:W-:Y:S02]  /*160be0*/  LOP3.LUT P1, RZ, R36, 0x1, RZ, 0xc0, !PT ;  /* 0x0000000124ff7812 */ /* 0x000fe4000782c0ff */
[----:B------:R-:W-:Y:S02]  /*160bf0*/  PRMT R9, R52, 0x7771, RZ ;  /* 0x0000777134097816 */ /* 0x000fe400000000ff */
[----:B------:R-:W-:-:S02]  /*160c00*/  P2R R4, PR, RZ, 0x2 ;  /* 0x00000002ff047803 */ /* 0x000fc40000000000 */
[C---:B------:R-:W-:Y:S01]  /*160c10*/  LOP3.LUT P5, RZ, R36.reuse, 0x80, RZ, 0xc0, !PT ;  /* 0x0000008024ff7812 */ /* 0x040fe200078ac0ff */
[----:B------:R0:W-:Y:S01]  /*160c20*/  @P2 STG.E.U8 desc[UR4][R44.64], R9 ;  /* 0x000000092c002986 */ /* 0x0001e2000c101104 */
[C---:B------:R-:W-:Y:S02]  /*160c30*/  LOP3.LUT P1, RZ, R36.reuse, 0x2, RZ, 0xc0, !PT ;  /* 0x0000000224ff7812 */ /* 0x040fe4000782c0ff */
[C---:B------:R-:W-:Y:S02]  /*160c40*/  LOP3.LUT P6, RZ, R36.reuse, 0x40, RZ, 0xc0, !PT ;  /* 0x0000004024ff7812 */ /* 0x040fe400078cc0ff */
[----:B------:R-:W-:Y:S02]  /*160c50*/  P2R R5, PR, RZ, 0x2 ;  /* 0x00000002ff057803 */ /* 0x000fe40000000000 */
[----:B------:R-:W-:Y:S02]  /*160c60*/  LOP3.LUT P1, RZ, R36, 0x4, RZ, 0xc0, !PT ;  /* 0x0000000424ff7812 */ /* 0x000fe4000782c0ff */
[----:B0-----:R-:W-:Y:S01]  /*160c70*/  PRMT R9, R52, 0x7772, RZ ;  /* 0x0000777234097816 */ /* 0x001fe200000000ff */
[----:B------:R-:W2:Y:S01]  /*160c80*/  LDL.LU.64 R44, [R1+0x998] ;  /* 0x00099800012c7983 */ /* 0x000ea20000300a00 */
[----:B------:R-:W-:-:S03]  /*160c90*/  P2R R6, PR, RZ, 0x2 ;  /* 0x00000002ff067803 */ /* 0x000fc60000000000 */
[----:B------:R0:W-:Y:S01]  /*160ca0*/  @P0 STG.E.U8 desc[UR4][R60.64], R9 ;  /* 0x000000093c000986 */ /* 0x0001e2000c101104 */
[----:B------:R-:W-:-:S04]  /*160cb0*/  LOP3.LUT P1, RZ, R36, 0x8, RZ, 0xc0, !PT ;  /* 0x0000000824ff7812 */ /* 0x000fc8000782c0ff */
[----:B------:R-:W-:Y:S02]  /*160cc0*/  P2R R7, PR, RZ, 0x2 ;  /* 0x00000002ff077803 */ /* 0x000fe40000000000 */
[----:B0-----:R-:W-:Y:S01]  /*160cd0*/  PRMT R9, R52, 0x7773, RZ ;  /* 0x0000777334097816 */ /* 0x001fe200000000ff */
[----:B------:R-:W2:Y:S01]  /*160ce0*/  LDL.LU.64 R60, [R1+0x978] ;  /* 0x00097800013c7983 */ /* 0x000ea20000300a00 */
[----:B------:R-:W-:-:S03]  /*160cf0*/  LOP3.LUT P1, RZ, R36, 0x10, RZ, 0xc0, !PT ;  /* 0x0000001024ff7812 */ /* 0x000fc6000782c0ff */
[----:B------:R0:W-:Y:S01]  /*160d00*/  @P5 STG.E.U8 desc[UR4][R42.64], R9 ;  /* 0x000000092a005986 */ /* 0x0001e2000c101104 */
[----:B------:R-:W-:Y:S02]  /*160d10*/  P2R R8, PR, RZ, 0x2 ;  /* 0x00000002ff087803 */ /* 0x000fe40000000000 */
[----:B------:R-:W-:Y:S01]  /*160d20*/  LOP3.LUT P1, RZ, R36, 0x20, RZ, 0xc0, !PT ;  /* 0x0000002024ff7812 */ /* 0x000fe2000782c0ff */
[----:B------:R-:W1:Y:S04]  /*160d30*/  LDS.128 R52, [R53] ;  /* 0x0000000035347984 */ /* 0x000e680000000c00 */
[----:B0-----:R-:W2:Y:S01]  /*160d40*/  LDL.LU.64 R42, [R1+0x990] ;  /* 0x00099000012a7983 */ /* 0x001ea20000300a00 */
[----:B---3--:R-:W-:-:S05]  /*160d50*/  PRMT R9, R51, 0x7770, RZ ;  /* 0x0000777033097816 */ /* 0x008fca00000000ff */
[----:B------:R0:W-:Y:S04]  /*160d60*/  @P6 STG.E.U8 desc[UR4][R38.64], R9 ;  /* 0x0000000926006986 */ /* 0x0001e8000c101104 */
[----:B0-----:R-:W3:Y:S01]  /*160d70*/  LDL.LU.64 R38, [R1+0x9d0] ;  /* 0x0009d00001267983 */ /* 0x001ee20000300a00 */
[----:B------:R-:W-:-:S05]  /*160d80*/  PRMT R9, R51, 0x7771, RZ ;  /* 0x0000777133097816 */ /* 0x000fca00000000ff */
[----:B----4-:R0:W-:Y:S04]  /*160d90*/  @P1 STG.E.U8 desc[UR4][R56.64], R9 ;  /* 0x0000000938001986 */ /* 0x0101e8000c101104 */
[----:B0-----:R-:W4:Y:S01]  /*160da0*/  LDL.LU.64 R56, [R1+0xa18] ;  /* 0x000a180001387983 */ /* 0x001f220000300a00 */
[----:B------:R-:W-:Y:S02]  /*160db0*/  ISETP.NE.AND P1, PT, R8, RZ, PT ;  /* 0x000000ff0800720c */ /* 0x000fe40003f25270 */
[----:B------:R-:W-:-:S11]  /*160dc0*/  PRMT R8, R51, 0x7772, RZ ;  /* 0x0000777233087816 */ /* 0x000fd600000000ff */
[----:B------:R-:W-:Y:S01]  /*160dd0*/  @P1 STG.E.U8 desc[UR4][R46.64], R8 ;  /* 0x000000082e001986 */ /* 0x000fe2000c101104 */
[----:B------:R-:W-:Y:S02]  /*160de0*/  ISETP.NE.AND P1, PT, R7, RZ, PT ;  /* 0x000000ff0700720c */ /* 0x000fe40003f25270 */
[----:B------:R-:W-:-:S11]  /*160df0*/  PRMT R7, R51, 0x7773, RZ ;  /* 0x0000777333077816 */ /* 0x000fd600000000ff */
[----:B------:R0:W-:Y:S01]  /*160e00*/  @P1 STG.E.U8 desc[UR4][R40.64], R7 ;  /* 0x0000000728001986 */ /* 0x0001e2000c101104 */
[----:B------:R-:W-:Y:S02]  /*160e10*/  ISETP.NE.AND P1, PT, R6, RZ, PT ;  /* 0x000000ff0600720c */ /* 0x000fe40003f25270 */
[----:B------:R-:W-:Y:S01]  /*160e20*/  PRMT R6, R49, 0x7770, RZ ;  /* 0x0000777031067816 */ /* 0x000fe200000000ff */
[----:B0-----:R-:W4:Y:S10]  /*160e30*/  LDL.LU.64 R40, [R1+0x9b8] ;  /* 0x0009b80001287983 */ /* 0x001f340000300a00 */
[----:B--2---:R0:W-:Y:S04]  /*160e40*/  @P1 STG.E.U8 desc[UR4][R58.64], R6 ;  /* 0x000000063a001986 */ /* 0x0041e8000c101104 */
[----:B0-----:R-:W2:Y:S01]  /*160e50*/  LDL.LU.64 R58, [R1+0xa10] ;  /* 0x000a1000013a7983 */ /* 0x001ea20000300a00 */
[----:B------:R-:W-:-:S02]  /*160e60*/  ISETP.NE.AND P1, PT, R5, RZ, PT ;  /* 0x000000ff0500720c */ /* 0x000fc40003f25270 */
[----:B------:R-:W-:-:S11]  /*160e70*/  PRMT R5, R49, 0x7771, RZ ;  /* 0x0000777131057816 */ /* 0x000fd600000000ff */
[----:B------:R-:W-:Y:S01]  /*160e80*/  @P1 STG.E.U8 desc[UR4][R22.64], R5 ;  /* 0x0000000516001986 */ /* 0x000fe2000c101104 */
[----:B------:R-:W-:Y:S02]  /*160e90*/  ISETP.NE.AND P1, PT, R4, RZ, PT ;  /* 0x000000ff0400720c */ /* 0x000fe40003f25270 */
[----:B------:R-:W-:Y:S02]  /*160ea0*/  PRMT R4, R49, 0x7772, RZ ;  /* 0x0000777231047816 */ /* 0x000fe400000000ff */
[----:B------:R-:W-:-:S09]  /*160eb0*/  LOP3.LUT P3, RZ, R0, 0x40000000, RZ, 0xc0, !PT ;  /* 0x4000000000ff7812 */ /* 0x000fd2000786c0ff */
[----:B------:R-:W-:Y:S01]  /*160ec0*/  @P1 STG.E.U8 desc[UR4][R20.64], R4 ;  /* 0x0000000414001986 */ /* 0x000fe2000c101104 */
[----:B------:R-:W-:Y:S02]  /*160ed0*/  ISETP.NE.AND P1, PT, R2, RZ, PT ;  /* 0x000000ff0200720c */ /* 0x000fe40003f25270 */
[----:B------:R-:W-:Y:S02]  /*160ee0*/  PRMT R2, R49, 0x7773, RZ ;  /* 0x0000777331027816 */ /* 0x000fe400000000ff */
[C---:B------:R-:W-:Y:S02]  /*160ef0*/  LOP3.LUT P4, RZ, R0.reuse, 0x20000000, RZ, 0xc0, !PT ;  /* 0x2000000000ff7812 */ /* 0x040fe4000788c0ff */
[----:B------:R-:W-:-:S07]  /*160f00*/  LOP3.LUT P2, RZ, R0, 0x10000000, RZ, 0xc0, !PT ;  /* 0x1000000000ff7812 */ /* 0x000fce000784c0ff */
[----:B------:R0:W-:Y:S02]  /*160f10*/  @P1 STG.E.U8 desc[UR4][R44.64], R2 ;  /* 0x000000022c001986 */ /* 0x0001e4000c101104 */
[----:B0-----:R-:W-:-:S05]  /*160f20*/  PRMT R2, R48, 0x7770, RZ ;  /* 0x0000777030027816 */ /* 0x001fca00000000ff */
[----:B------:R0:W-:Y:S02]  /*160f30*/  @P3 STG.E.U8 desc[UR4][R60.64], R2 ;  /* 0x000000023c003986 */ /* 0x0001e4000c101104 */
[----:B0-----:R-:W-:-:S05]  /*160f40*/  PRMT R2, R48, 0x7771, RZ ;  /* 0x0000777130027816 */ /* 0x001fca00000000ff */
[----:B------:R0:W-:Y:S01]  /*160f50*/  @P4 STG.E.U8 desc[UR4][R42.64], R2 ;  /* 0x000000022a004986 */ /* 0x0001e2000c101104 */
[----:B------:R-:W-:Y:S02]  /*160f60*/  LOP3.LUT P0, RZ, R0, 0x8000000, RZ, 0xc0, !PT ;  /* 0x0800000000ff7812 */ /* 0x000fe4000780c0ff */
[----:B0-----:R-:W-:-:S05]  /*160f70*/  PRMT R2, R48, 0x7772, RZ ;  /* 0x0000777230027816 */ /* 0x001fca00000000ff */
[----:B---3--:R0:W-:Y:S04]  /*160f80*/  @P2 STG.E.U8 desc[UR4][R38.64], R2 ;  /* 0x0000000226002986 */ /* 0x0081e8000c101104 */
[----:B0-----:R-:W3:Y:S01]  /*160f90*/  LDL.LU.64 R38, [R1+0xa88] ;  /* 0x000a880001267983 */ /* 0x001ee20000300a00 */
[----:B------:R-:W-:-:S05]  /*160fa0*/  PRMT R2, R48, 0x7773, RZ ;  /* 0x0000777330027816 */ /* 0x000fca00000000ff */
[----:B----4-:R0:W-:Y:S04]  /*160fb0*/  @P0 STG.E.U8 desc[UR4][R56.64], R2 ;  /* 0x0000000238000986 */ /* 0x0101e8000c101104 */
[----:B0-----:R-:W4:Y:S04]  /*160fc0*/  LDL.LU.64 R56, [R1+0xad0] ;  /* 0x000ad00001387983 */ /* 0x001f280000300a00 */
[----:B------:R-:W4:Y:S04]  /*160fd0*/  LDL.LU R51, [R1+0x5a8] ;  /* 0x0005a80001337983 */ /* 0x000f280000300800 */
[----:B------:R-:W4:Y:S01]  /*160fe0*/  LDL.LU.64 R44, [R1+0xa80] ;  /* 0x000a8000012c7983 */ /* 0x000f220000300a00 */
[----:B------:R-:W-:-:S02]  /*160ff0*/  LOP3.LUT P5, RZ, R0, 0x4000000, RZ, 0xc0, !PT ;  /* 0x0400000000ff7812 */ /* 0x000fc400078ac0ff */
[----:B------:R-:W-:Y:S01]  /*161000*/  LOP3.LUT P6, RZ, R0, 0x2000000, RZ, 0xc0, !PT ;  /* 0x0200000000ff7812 */ /* 0x000fe200078cc0ff */
[----:B------:R-:W4:Y:S01]  /*161010*/  LDL.LU.64 R60, [R1+0xaa8] ;  /* 0x000aa800013c7983 */ /* 0x000f220000300a00 */
[----:B------:R-:W-:-:S03]  /*161020*/  PRMT R2, R3, 0x7770, RZ ;  /* 0x0000777003027816 */ /* 0x000fc600000000ff */
[----:B------:R-:W4:Y:S06]  /*161030*/  LDL.LU.64 R42, [R1+0xbe0] ;  /* 0x000be000012a7983 */ /* 0x000f2c0000300a00 */
[----:B------:R0:W-:Y:S02]  /*161040*/  @P5 STG.E.U8 desc[UR4][R40.64], R2 ;  /* 0x0000000228005986 */ /* 0x0001e4000c101104 */
[----:B0-----:R-:W-:-:S05]  /*161050*/  PRMT R2, R3, 0x7771, RZ ;  /* 0x0000777103027816 */ /* 0x001fca00000000ff */
[----:B--2---:R0:W-:Y:S04]  /*161060*/  @P6 STG.E.U8 desc[UR4][R58.64], R2 ;  /* 0x000000023a006986 */ /* 0x0041e8000c101104 */
[----:B0-----:R-:W2:Y:S04]  /*161070*/  LDL.LU.64 R58, [R1+0xbf0] ;  /* 0x000bf000013a7983 */ /* 0x001ea80000300a00 */
[----:B------:R-:W2:Y:S04]  /*161080*/  LDL.LU.64 R48, [R1+0xad8] ;  /* 0x000ad80001307983 */ /* 0x000ea80000300a00 */
[----:B------:R-:W2:Y:S01]  /*161090*/  LDL.LU R41, [R1+0x468] ;  /* 0x0004680001297983 */ /* 0x000ea20000300800 */
[----:B------:R-:W-:-:S02]  /*1610a0*/  LOP3.LUT P1, RZ, R0, 0x1000000, RZ, 0xc0, !PT ;  /* 0x0100000000ff7812 */ /* 0x000fc4000782c0ff */
[C---:B------:R-:W-:Y:S02]  /*1610b0*/  PRMT R9, R3.reuse, 0x7772, RZ ;  /* 0x0000777203097816 */ /* 0x040fe400000000ff */
[C---:B------:R-:W-:Y:S02]  /*1610c0*/  LOP3.LUT P3, RZ, R0.reuse, 0x800000, RZ, 0xc0, !PT ;  /* 0x0080000000ff7812 */ /* 0x040fe4000786c0ff */
[C---:B------:R-:W-:Y:S02]  /*1610d0*/  LOP3.LUT P4, RZ, R0.reuse, 0x400000, RZ, 0xc0, !PT ;  /* 0x0040000000ff7812 */ /* 0x040fe4000788c0ff */
[C---:B------:R-:W-:Y:S02]  /*1610e0*/  LOP3.LUT P2, RZ, R0.reuse, 0x200000, RZ, 0xc0, !PT ;  /* 0x0020000000ff7812 */ /* 0x040fe4000784c0ff */
[C---:B------:R-:W-:Y:S02]  /*1610f0*/  LOP3.LUT P0, RZ, R0.reuse, 0x100000, RZ, 0xc0, !PT ;  /* 0x0010000000ff7812 */ /* 0x040fe4000780c0ff */
[----:B------:R-:W-:Y:S01]  /*161100*/  LOP3.LUT P5, RZ, R0, 0x80000, RZ, 0xc0, !PT ;  /* 0x0008000000ff7812 */ /* 0x000fe200078ac0ff */
[----:B---3--:R0:W-:Y:S04]  /*161110*/  @P1 STG.E.U8 desc[UR4][R38.64], R9 ;  /* 0x0000000926001986 */ /* 0x0081e8000c101104 */
[----:B0-----:R-:W3:Y:S01]  /*161120*/  LDL.LU.64 R38, [R1+0xbe8] ;  /* 0x000be80001267983 */ /* 0x001ee20000300a00 */
[----:B------:R-:W-:-:S03]  /*161130*/  PRMT R9, R3, 0x7773, RZ ;  /* 0x0000777303097816 */ /* 0x000fc600000000ff */
[----:B------:R-:W3:Y:S04]  /*161140*/  LDL.LU R3, [R1+0x56c4] ;  /* 0x0056c40001037983 */ /* 0x000ee80000300800 */
[----:B----4-:R0:W-:Y:S04]  /*161150*/  @P3 STG.E.U8 desc[UR4][R56.64], R9 ;  /* 0x0000000938003986 */ /* 0x0101e8000c101104 */
[----:B0-----:R-:W4:Y:S04]  /*161160*/  LDL.LU.64 R56, [R1+0xc18] ;  /* 0x000c180001387983 */ /* 0x001f280000300a00 */
[----:B------:R-:W4:Y:S04]  /*161170*/  LDL.LU.64 R46, [R1+0xc38] ;  /* 0x000c3800012e7983 */ /* 0x000f280000300a00 */
[----:B------:R-:W4:Y:S04]  /*161180*/  LDL.LU.64 R22, [R1+0xc10] ;  /* 0x000c100001167983 */ /* 0x000f280000300a00 */
[----:B------:R-:W4:Y:S01]  /*161190*/  LDL.LU.64 R20, [R1+0xc30] ;  /* 0x000c300001147983 */ /* 0x000f220000300a00 */
[----:B------:R-:W-:-:S05]  /*1611a0*/  PRMT R9, R51, 0x7770, RZ ;  /* 0x0000777033097816 */ /* 0x000fca00000000ff */
[----:B------:R0:W-:Y:S04]  /*1611b0*/  @P4 STG.E.U8 desc[UR4][R44.64], R9 ;  /* 0x000000092c004986 */ /* 0x0001e8000c101104 */
[----:B0-----:R-:W4:Y:S01]  /*1611c0*/  LDL.LU.64 R44, [R1+0xc58] ;  /* 0x000c5800012c7983 */ /* 0x001f220000300a00 */
[----:B------:R-:W-:-:S03]  /*1611d0*/  PRMT R9, R51, 0x7771, RZ ;  /* 0x0000777133097816 */ /* 0x000fc600000000ff */
[----:B------:R-:W4:Y:S04]  /*1611e0*/  LDL.LU R40, [R1+0x46c] ;  /* 0x00046c0001287983 */ /* 0x000f280000300800 */
[----:B------:R0:W-:Y:S02]  /*1611f0*/  @P2 STG.E.U8 desc[UR4][R60.64], R9 ;  /* 0x000000093c002986 */ /* 0x0001e4000c101104 */
[C---:B0-----:R-:W-:Y:S02]  /*161200*/  PRMT R9, R51.reuse, 0x7772, RZ ;  /* 0x0000777233097816 */ /* 0x041fe400000000ff */
[----:B------:R-:W4:Y:S04]  /*161210*/  LDL.LU.64 R60, [R1+0xc70] ;  /* 0x000c7000013c7983 */ /* 0x000f280000300a00 */
[----:B------:R0:W-:Y:S04]  /*161220*/  @P0 STG.E.U8 desc[UR4][R42.64], R9 ;  /* 0x000000092a000986 */ /* 0x0001e8000c101104 */
[----:B0-----:R-:W4:Y:S01]  /*161230*/  LDL.LU.64 R42, [R1+0xc50] ;  /* 0x000c5000012a7983 */ /* 0x001f220000300a00 */
[----:B------:R-:W-:-:S05]  /*161240*/  PRMT R9, R51, 0x7773, RZ ;  /* 0x0000777333097816 */ /* 0x000fca00000000ff */
[----:B--2---:R0:W-:Y:S04]  /*161250*/  @P5 STG.E.U8 desc[UR4][R58.64], R9 ;  /* 0x000000093a005986 */ /* 0x0041e8000c101104 */
[----:B0-----:R-:W2:Y:S01]  /*161260*/  LDL.LU.64 R58, [R1+0xc68] ;  /* 0x000c6800013a7983 */ /* 0x001ea20000300a00 */
[----:B------:R-:W-:-:S04]  /*161270*/  LOP3.LUT P6, RZ, R0, 0x1000, RZ, 0xc0, !PT ;  /* 0x0000100000ff7812 */ /* 0x000fc800078cc0ff */
[----:B------:R-:W-:Y:S02]  /*161280*/  P2R R2, PR, RZ, 0x40 ;  /* 0x00000040ff027803 */ /* 0x000fe40000000000 */
        /* <DEDUP_REMOVED lines=10> */
[----:B------:R-:W-:Y:S02]  /*161330*/  LOP3.LUT P6, RZ, R0, 0x40000, RZ, 0xc0, !PT ;  /* 0x0004000000ff7812 */ /* 0x000fe400078cc0ff */
[----:B------:R-:W-:-:S11]  /*161340*/  PRMT R9, R41, 0x7770, RZ ;  /* 0x0000777029097816 */ /* 0x000fd600000000ff */
[----:B------:R0:W-:Y:S01]  /*161350*/  @P6 STG.E.U8 desc[UR4][R48.64], R9 ;  /* 0x0000000930006986 */ /* 0x0001e2000c101104 */
[----:B------:R-:W-:Y:S02]  /*161360*/  ISETP.NE.AND P6, PT, R8, RZ, PT ;  /* 0x000000ff0800720c */ /* 0x000fe40003fc5270 */
[----:B------:R-:W-:Y:S01]  /*161370*/  PRMT R8, R41, 0x7771, RZ ;  /* 0x0000777129087816 */ /* 0x000fe200000000ff */
[----:B0-----:R-:W2:Y:S01]  /*161380*/  LDL.LU.64 R48, [R1+0xc78] ;  /* 0x000c780001307983 */ /* 0x001ea20000300a00 */
[C---:B------:R-:W-:Y:S02]  /*161390*/  LOP3.LUT P1, RZ, R0.reuse, 0x800, RZ, 0xc0, !PT ;  /* 0x0000080000ff7812 */ /* 0x040fe4000782c0ff */
[C---:B------:R-:W-:Y:S02]  /*1613a0*/  LOP3.LUT P3, RZ, R0.reuse, 0x400, RZ, 0xc0, !PT ;  /* 0x0000040000ff7812 */ /* 0x040fe4000786c0ff */
[----:B------:R-:W-:-:S05]  /*1613b0*/  LOP3.LUT P4, RZ, R0, 0x200, RZ, 0xc0, !PT ;  /* 0x0000020000ff7812 */ /* 0x000fca000788c0ff */
[----:B---3--:R0:W-:Y:S01]  /*1613c0*/  @P6 STG.E.U8 desc[UR4][R38.64], R8 ;  /* 0x0000000826006986 */ /* 0x0081e2000c101104 */
[----:B------:R-:W-:Y:S02]  /*1613d0*/  ISETP.NE.AND P6, PT, R7, RZ, PT ;  /* 0x000000ff0700720c */ /* 0x000fe40003fc5270 */
[----:B------:R-:W-:Y:S01]  /*1613e0*/  PRMT R7, R41, 0x7772, RZ ;  /* 0x0000777229077816 */ /* 0x000fe200000000ff */
[----:B0-----:R-:W3:Y:S10]  /*1613f0*/  LDL.LU.64 R38, [R1+0xc80] ;  /* 0x000c800001267983 */ /* 0x001ef40000300a00 */
[----:B----4-:R0:W-:Y:S01]  /*161400*/  @P6 STG.E.U8 desc[UR4][R56.64], R7 ;  /* 0x0000000738006986 */ /* 0x0101e2000c101104 */
[----:B------:R-:W-:-:S02]  /*161410*/  ISETP.NE.AND P6, PT, R6, RZ, PT ;  /* 0x000000ff0600720c */ /* 0x000fc40003fc5270 */
[----:B------:R-:W-:Y:S01]  /*161420*/  PRMT R6, R41, 0x7773, RZ ;  /* 0x0000777329067816 */ /* 0x000fe200000000ff */
[----:B0-----:R-:W4:Y:S10]  /*161430*/  LDL.LU.64 R56, [R1+0xc48] ;  /* 0x000c480001387983 */ /* 0x001f340000300a00 */
[----:B------:R-:W-:Y:S01]  /*161440*/  @P6 STG.E.U8 desc[UR4][R46.64], R6 ;  /* 0x000000062e006986 */ /* 0x000fe2000c101104 */
[----:B------:R-:W-:-:S02]  /*161450*/  ISETP.NE.AND P6, PT, R5, RZ, PT ;  /* 0x000000ff0500720c */ /* 0x000fc40003fc5270 */
[----:B------:R-:W-:-:S11]  /*161460*/  PRMT R5, R3, 0x7770, RZ ;  /* 0x0000777003057816 */ /* 0x000fd600000000ff */
[----:B------:R-:W-:Y:S01]  /*161470*/  @P6 STG.E.U8 desc[UR4][R22.64], R5 ;  /* 0x0000000516006986 */ /* 0x000fe2000c101104 */
[----:B------:R-:W-:Y:S02]  /*161480*/  ISETP.NE.AND P6, PT, R4, RZ, PT ;  /* 0x000000ff0400720c */ /* 0x000fe40003fc5270 */
[----:B------:R-:W-:-:S11]  /*161490*/  PRMT R4, R3, 0x7771, RZ ;  /* 0x0000777103047816 */ /* 0x000fd600000000ff */
[----:B------:R-:W-:Y:S01]  /*1614a0*/  @P6 STG.E.U8 desc[UR4][R20.64], R4 ;  /* 0x0000000414006986 */ /* 0x000fe2000c101104 */
[----:B------:R-:W-:Y:S02]  /*1614b0*/  ISETP.NE.AND P6, PT, R2, RZ, PT ;  /* 0x000000ff0200720c */ /* 0x000fe40003fc5270 */
[----:B------:R-:W-:-:S11]  /*1614c0*/  PRMT R2, R3, 0x7772, RZ ;  /* 0x0000777203027816 */ /* 0x000fd600000000ff */
[----:B------:R0:W-:Y:S02]  /*1614d0*/  @P6 STG.E.U8 desc[UR4][R44.64], R2 ;  /* 0x000000022c006986 */ /* 0x0001e4000c101104 */
[----:B0-----:R-:W-:Y:S02]  /*1614e0*/  PRMT R2, R3, 0x7773, RZ ;  /* 0x0000777303027816 */ /* 0x001fe400000000ff */
[----:B------:R-:W4:Y:S04]  /*1614f0*/  LDL.LU R3, [R1+0x56c0] ;  /* 0x0056c00001037983 */ /* 0x000f280000300800 */
[----:B------:R0:W-:Y:S02]  /*161500*/  @P1 STG.E.U8 desc[UR4][R60.64], R2 ;  /* 0x000000023c001986 */ /* 0x0001e4000c101104 */
[----:B0-----:R-:W-:-:S05]  /*161510*/  PRMT R2, R40, 0x7770, RZ ;  /* 0x0000777028027816 */ /* 0x001fca00000000ff */
[----:B------:R0:W-:Y:S02]  /*161520*/  @P3 STG.E.U8 desc[UR4][R42.64], R2 ;  /* 0x000000022a003986 */ /* 0x0001e4000c101104 */
[----:B0-----:R-:W-:-:S05]  /*161530*/  PRMT R2, R40, 0x7771, RZ ;  /* 0x0000777128027816 */ /* 0x001fca00000000ff */
[----:B--2---:R0:W-:Y:S04]  /*161540*/  @P4 STG.E.U8 desc[UR4][R58.64], R2 ;  /* 0x000000023a004986 */ /* 0x0041e8000c101104 */
[----:B0-----:R-:W2:Y:S01]  /*161550*/  LDL.LU.64 R58, [R1+0xcc0] ;  /* 0x000cc000013a7983 */ /* 0x001ea20000300a00 */
[C---:B------:R-:W-:Y:S02]  /*161560*/  LOP3.LUT P2, RZ, R0.reuse, 0x100, RZ, 0xc0, !PT ;  /* 0x0000010000ff7812 */ /* 0x040fe4000784c0ff */
[----:B------:R-:W-:Y:S01]  /*161570*/  LOP3.LUT P0, RZ, R0, 0x80, RZ, 0xc0, !PT ;  /* 0x0000008000ff7812 */ /* 0x000fe2000780c0ff */
[----:B------:R-:W2:Y:S01]  /*161580*/  LDL.LU.64 R60, [R1+0xce8] ;  /* 0x000ce800013c7983 */ /* 0x000ea20000300a00 */
[----:B------:R-:W-:Y:S02]  /*161590*/  PRMT R2, R40, 0x7772, RZ ;  /* 0x0000777228027816 */ /* 0x000fe400000000ff */
[----:B------:R-:W-:Y:S01]  /*1615a0*/  LOP3.LUT P5, RZ, R0, 0x40, RZ, 0xc0, !PT ;  /* 0x0000004000ff7812 */ /* 0x000fe200078ac0ff */
[----:B------:R-:W2:Y:S06]  /*1615b0*/  LDL.LU.64 R42, [R1+0xd00] ;  /* 0x000d0000012a7983 */ /* 0x000eac0000300a00 */
[----:B------:R0:W-:Y:S02]  /*1615c0*/  @P2 STG.E.U8 desc[UR4][R48.64], R2 ;  /* 0x0000000230002986 */ /* 0x0001e4000c101104 */
[----:B0-----:R-:W-:-:S02]  /*1615d0*/  PRMT R2, R40, 0x7773, RZ ;  /* 0x0000777328027816 */ /* 0x001fc400000000ff */
[----:B------:R-:W2:Y:S04]  /*1615e0*/  LDL.LU.64 R48, [R1+0xce0] ;  /* 0x000ce00001307983 */ /* 0x000ea80000300a00 */
[----:B------:R-:W2:Y:S01]  /*1615f0*/  LDL.LU.64 R40, [R1+0xcf8] ;  /* 0x000cf80001287983 */ /* 0x000ea20000300a00 */
[C---:B------:R-:W-:Y:S02]  /*161600*/  LOP3.LUT P1, RZ, R0.reuse, 0x20, RZ, 0xc0, !PT ;  /* 0x0000002000ff7812 */ /* 0x040fe4000782c0ff */
[C---:B------:R-:W-:Y:S02]  /*161610*/  LOP3.LUT P3, RZ, R0.reuse, 0x10, RZ, 0xc0, !PT ;  /* 0x0000001000ff7812 */ /* 0x040fe4000786c0ff */
[C---:B------:R-:W-:Y:S02]  /*161620*/  LOP3.LUT P4, RZ, R0.reuse, 0x8, RZ, 0xc0, !PT ;  /* 0x0000000800ff7812 */ /* 0x040fe4000788c0ff */
[----:B------:R-:W-:Y:S01]  /*161630*/  LOP3.LUT P2, RZ, R0, 0x4, RZ, 0xc0, !PT ;  /* 0x0000000400ff7812 */ /* 0x000fe2000784c0ff */
[----:B---3--:R0:W-:Y:S02]  /*161640*/  @P0 STG.E.U8 desc[UR4][R38.64], R2 ;  /* 0x0000000226000986 */ /* 0x0081e4000c101104 */
[----:B0-----:R-:W-:-:S02]  /*161650*/  PRMT R2, R24, 0x7770, RZ ;  /* 0x0000777018027816 */ /* 0x001fc400000000ff */
[----:B------:R-:W3:Y:S04]  /*161660*/  LDL.LU.64 R38, [R1+0xd18] ;  /* 0x000d180001267983 */ /* 0x000ee80000300a00 */
[----:B----4-:R0:W-:Y:S01]  /*161670*/  @P5 STG.E.U8 desc[UR4][R56.64], R2 ;  /* 0x0000000238005986 */ /* 0x0101e2000c101104 */
[----:B------:R-:W-:-:S03]  /*161680*/  LOP3.LUT P0, RZ, R0, 0x2, RZ, 0xc0, !PT ;  /* 0x0000000200ff7812 */ /* 0x000fc6000780c0ff */
[----:B0-----:R-:W4:Y:S01]  /*161690*/  LDL.LU.64 R56, [R1+0xd28] ;  /* 0x000d280001387983 */ /* 0x001f220000300a00 */
        /* <DEDUP_REMOVED lines=15> */
[----:B------:R-:W-:-:S05]  /*161790*/  PRMT R0, R24, 0x7771, RZ ;  /* 0x0000777118007816 */ /* 0x000fca00000000ff */
[----:B--2---:R0:W-:Y:S04]  /*1617a0*/  @P1 STG.E.U8 desc[UR4][R58.64], R0 ;  /* 0x000000003a001986 */ /* 0x0041e8000c101104 */
[----:B0-----:R-:W2:Y:S04]  /*1617b0*/  LDL.LU.64 R58, [R1+0xd10] ;  /* 0x000d1000013a7983 */ /* 0x001ea80000300a00 */
[----:B------:R-:W2:Y:S04]  /*1617c0*/  LDL.LU.64 R46, [R1+0xd20] ;  /* 0x000d2000012e7983 */ /* 0x000ea80000300a00 */
[----:B------:R-:W2:Y:S04]  /*1617d0*/  LDL.LU.64 R22, [R1+0xd38] ;  /* 0x000d380001167983 */ /* 0x000ea80000300a00 */
[----:B------:R-:W2:Y:S01]  /*1617e0*/  LDL.LU.64 R20, [R1+0xd58] ;  /* 0x000d580001147983 */ /* 0x000ea20000300a00 */
[----:B------:R-:W-:-:S02]  /*1617f0*/  PRMT R0, R24, 0x7772, RZ ;  /* 0x0000777218007816 */ /* 0x000fc400000000ff */
[----:B------:R-:W-:Y:S01]  /*161800*/  PRMT R24, R24, 0x7773, RZ ;  /* 0x0000777318187816 */ /* 0x000fe200000000ff */
[----:B------:R-:W2:Y:S04]  /*161810*/  LDL.LU.64 R44, [R1+0xd30] ;  /* 0x000d3000012c7983 */ /* 0x000ea80000300a00 */
[----:B------:R0:W-:Y:S04]  /*161820*/  @P3 STG.E.U8 desc[UR4][R60.64], R0 ;  /* 0x000000003c003986 */ /* 0x0001e8000c101104 */
[----:B------:R1:W-:Y:S01]  /*161830*/  @P4 STG.E.U8 desc[UR4][R42.64], R24 ;  /* 0x000000182a004986 */ /* 0x0003e2000c101104 */
[----:B0-----:R-:W-:-:S03]  /*161840*/  PRMT R0, R28, 0x7770, RZ ;  /* 0x000077701c007816 */ /* 0x001fc600000000ff */
[----:B------:R-:W2:Y:S04]  /*161850*/  LDL.LU.64 R60, [R1+0xd50] ;  /* 0x000d5000013c7983 */ /* 0x000ea80000300a00 */
[----:B-1----:R-:W2:Y:S04]  /*161860*/  LDL.LU.64 R42, [R1+0xd70] ;  /* 0x000d7000012a7983 */ /* 0x002ea80000300a00 */
[----:B------:R0:W-:Y:S02]  /*161870*/  @P2 STG.E.U8 desc[UR4][R48.64], R0 ;  /* 0x0000000030002986 */ /* 0x0001e4000c101104 */
[----:B0-----:R-:W-:-:S02]  /*161880*/  PRMT R0, R28, 0x7771, RZ ;  /* 0x000077711c007816 */ /* 0x001fc400000000ff */
[----:B------:R-:W2:Y:S04]  /*161890*/  LDL.LU.64 R48, [R1+0xd88] ;  /* 0x000d880001307983 */ /* 0x000ea80000300a00 */
[----:B------:R0:W-:Y:S02]  /*1618a0*/  @P0 STG.E.U8 desc[UR4][R40.64], R0 ;  /* 0x0000000028000986 */ /* 0x0001e4000c101104 */
[C---:B0-----:R-:W-:Y:S02]  /*1618b0*/  PRMT R0, R28.reuse, 0x7772, RZ ;  /* 0x000077721c007816 */ /* 0x041fe400000000ff */
[----:B------:R-:W2:Y:S01]  /*1618c0*/  LDL.LU.64 R40, [R1+0xd68] ;  /* 0x000d680001287983 */ /* 0x000ea20000300a00 */
[----:B------:R-:W-:-:S03]  /*1618d0*/  PRMT R28, R28, 0x7773, RZ ;  /* 0x000077731c1c7816 */ /* 0x000fc600000000ff */
[----:B---3--:R0:W-:Y:S01]  /*1618e0*/  @P6 STG.E.U8 desc[UR4][R38.64], R0 ;  /* 0x0000000026006986 */ /* 0x0081e2000c101104 */
[----:B------:R-:W-:-:S03]  /*1618f0*/  ISETP.NE.AND P6, PT, R9, RZ, PT ;  /* 0x000000ff0900720c */ /* 0x000fc60003fc5270 */
[----:B0-----:R-:W3:Y:S10]  /*161900*/  LDL.LU.64 R38, [R1+0xd80] ;  /* 0x000d800001267983 */ /* 0x001ef40000300a00 */
[----:B----4-:R0:W-:Y:S01]  /*161910*/  @P6 STG.E.U8 desc[UR4][R56.64], R28 ;  /* 0x0000001c38006986 */ /* 0x0101e2000c101104 */
[----:B------:R-:W-:-:S02]  /*161920*/  ISETP.NE.AND P6, PT, R8, RZ, PT ;  /* 0x000000ff0800720c */ /* 0x000fc40003fc5270 */
[----:B------:R-:W-:Y:S01]  /*161930*/  PRMT R0, R25, 0x7770, RZ ;  /* 0x0000777019007816 */ /* 0x000fe200000000ff */
[----:B0-----:R-:W4:Y:S10]  /*161940*/  LDL.LU.64 R56, [R1+0xd08] ;  /* 0x000d080001387983 */ /* 0x001f340000300a00 */
[----:B--2---:R0:W-:Y:S04]  /*161950*/  @P6 STG.E.U8 desc[UR4][R58.64], R0 ;  /* 0x000000003a006986 */ /* 0x0041e8000c101104 */
[----:B0-----:R-:W2:Y:S01]  /*161960*/  LDL.LU.64 R58, [R1+0xcd8] ;  /* 0x000cd800013a7983 */ /* 0x001ea20000300a00 */
[----:B------:R-:W-:-:S02]  /*161970*/  ISETP.NE.AND P6, PT, R7, RZ, PT ;  /* 0x000000ff0700720c */ /* 0x000fc40003fc5270 */
[----:B------:R-:W-:-:S11]  /*161980*/  PRMT R0, R25, 0x7771, RZ ;  /* 0x0000777119007816 */ /* 0x000fd600000000ff */
[----:B------:R0:W-:Y:S01]  /*161990*/  @P6 STG.E.U8 desc[UR4][R46.64], R0 ;  /* 0x000000002e006986 */ /* 0x0001e2000c101104 */
[----:B------:R-:W-:Y:S02]  /*1619a0*/  ISETP.NE.AND P6, PT, R6, RZ, PT ;  /* 0x000000ff0600720c */ /* 0x000fe40003fc5270 */
[----:B0-----:R-:W-:-:S11]  /*1619b0*/  PRMT R0, R25, 0x7772, RZ ;  /* 0x0000777219007816 */ /* 0x001fd600000000ff */
[----:B------:R0:W-:Y:S01]  /*1619c0*/  @P6 STG.E.U8 desc[UR4][R22.64], R0 ;  /* 0x0000000016006986 */ /* 0x0001e2000c101104 */
[----:B------:R-:W-:Y:S02]  /*1619d0*/  ISETP.NE.AND P6, PT, R5, RZ, PT ;  /* 0x000000ff0500720c */ /* 0x000fe40003fc5270 */
[----:B------:R-:W-:-:S11]  /*1619e0*/  PRMT R25, R25, 0x7773, RZ ;  /* 0x0000777319197816 */ /* 0x000fd600000000ff */
[----:B------:R-:W-:Y:S01]  /*1619f0*/  @P6 STG.E.U8 desc[UR4][R20.64], R25 ;  /* 0x0000001914006986 */ /* 0x000fe2000c101104 */
[----:B------:R-:W-:Y:S02]  /*161a00*/  ISETP.NE.AND P6, PT, R4, RZ, PT ;  /* 0x000000ff0400720c */ /* 0x000fe40003fc5270 */
[----:B0-----:R-:W-:-:S11]  /*161a10*/  PRMT R0, R29, 0x7770, RZ ;  /* 0x000077701d007816 */ /* 0x001fd600000000ff */
[----:B------:R0:W-:Y:S01]  /*161a20*/  @P6 STG.E.U8 desc[UR4][R44.64], R0 ;  /* 0x000000002c006986 */ /* 0x0001e2000c101104 */
[----:B------:R-:W-:Y:S02]  /*161a30*/  ISETP.NE.AND P6, PT, R2, RZ, PT ;  /* 0x000000ff0200720c */ /* 0x000fe40003fc5270 */
[C---:B------:R-:W-:Y:S02]  /*161a40*/  LOP3.LUT P1, RZ, R3.reuse, 0x1000000, RZ, 0xc0, !PT ;  /* 0x0100000003ff7812 */ /* 0x040fe4000782c0ff */
[----:B------:R-:W-:Y:S02]  /*161a50*/  LOP3.LUT P5, RZ, R3, 0x800000, RZ, 0xc0, !PT ;  /* 0x0080000003ff7812 */ /* 0x000fe400078ac0ff */
[----:B0-----:R-:W-:Y:S02]  /*161a60*/  PRMT R0, R29, 0x7771, RZ ;  /* 0x000077711d007816 */ /* 0x001fe400000000ff */
[----:B------:R-:W-:-:S05]  /*161a70*/  LOP3.LUT P3, RZ, R3, 0x400000, RZ, 0xc0, !PT ;  /* 0x0040000003ff7812 */ /* 0x000fca000786c0ff */
[----:B------:R0:W-:Y:S01]  /*161a80*/  @P6 STG.E.U8 desc[UR4][R60.64], R0 ;  /* 0x000000003c006986 */ /* 0x0001e2000c101104 */
[----:B------:R-:W-:-:S03]  /*161a90*/  LOP3.LUT P4, RZ, R3, 0x200000, RZ, 0xc0, !PT ;  /* 0x0020000003ff7812 */ /* 0x000fc6000788c0ff */
[----:B0-----:R-:W2:Y:S01]  /*161aa0*/  LDL.LU.64 R60, [R1+0xdc8] ;  /* 0x000dc800013c7983 */ /* 0x001ea20000300a00 */
[C---:B------:R-:W-:Y:S02]  /*161ab0*/  PRMT R0, R29.reuse, 0x7772, RZ ;  /* 0x000077721d007816 */ /* 0x040fe400000000ff */
[----:B------:R-:W-:-:S03]  /*161ac0*/  PRMT R29, R29, 0x7773, RZ ;  /* 0x000077731d1d7816 */ /* 0x000fc600000000ff */
[----:B------:R0:W-:Y:S01]  /*161ad0*/  @P1 STG.E.U8 desc[UR4][R42.64], R0 ;  /* 0x000000002a001986 */ /* 0x0001e2000c101104 */
[----:B------:R-:W-:-:S03]  /*161ae0*/  LOP3.LUT P2, RZ, R3, 0x100000, RZ, 0xc0, !PT ;  /* 0x0010000003ff7812 */ /* 0x000fc6000784c0ff */
[----:B------:R1:W-:Y:S01]  /*161af0*/  @P5 STG.E.U8 desc[UR4][R48.64], R29 ;  /* 0x0000001d30005986 */ /* 0x0003e2000c101104 */
[----:B0-----:R-:W-:-:S03]  /*161b00*/  PRMT R0, R26, 0x7770, RZ ;  /* 0x000077701a007816 */ /* 0x001fc600000000ff */
[----:B------:R-:W2:Y:S04]  /*161b10*/  LDL.LU.64 R42, [R1+0xdd8] ;  /* 0x000dd800012a7983 */ /* 0x000ea80000300a00 */
[----:B------:R0:W-:Y:S01]  /*161b20*/  @P3 STG.E.U8 desc[UR4][R40.64], R0 ;  /* 0x0000000028003986 */ /* 0x0001e2000c101104 */
[----:B------:R-:W-:-:S03]  /*161b30*/  LOP3.LUT P0, RZ, R3, 0x80000, RZ, 0xc0, !PT ;  /* 0x0008000003ff7812 */ /* 0x000fc6000780c0ff */
[----:B-1----:R-:W2:Y:S01]  /*161b40*/  LDL.LU.64 R48, [R1+0xe00] ;  /* 0x000e000001307983 */ /* 0x002ea20000300a00 */
[----:B0-----:R-:W-:-:S05]  /*161b50*/  PRMT R0, R26, 0x7771, RZ ;  /* 0x000077711a007816 */ /* 0x001fca00000000ff */
[----:B---3--:R0:W-:Y:S02]  /*161b60*/  @P4 STG.E.U8 desc[UR4][R38.64], R0 ;  /* 0x0000000026004986 */ /* 0x0081e4000c101104 */
[C---:B0-----:R-:W-:Y:S02]  /*161b70*/  PRMT R0, R26.reuse, 0x7772, RZ ;  /* 0x000077721a007816 */ /* 0x041fe400000000ff */
[----:B------:R-:W-:-:S03]  /*161b80*/  PRMT R26, R26, 0x7773, RZ ;  /* 0x000077731a1a7816 */ /* 0x000fc600000000ff */
[----:B----4-:R0:W-:Y:S04]  /*161b90*/  @P2 STG.E.U8 desc[UR4][R56.64], R0 ;  /* 0x0000000038002986 */ /* 0x0101e8000c101104 */
[----:B0-----:R-:W3:Y:S04]  /*161ba0*/  LDL.LU.64 R56, [R1+0xe18] ;  /* 0x000e180001387983 */ /* 0x001ee80000300a00 */
[----:B--2---:R0:W-:Y:S04]  /*161bb0*/  @P0 STG.E.U8 desc[UR4][R58.64], R26 ;  /* 0x0000001a3a000986 */ /* 0x0041e8000c101104 */
[----:B0-----:R-:W2:Y:S04]  /*161bc0*/  LDL.LU.64 R58, [R1+0xdf8] ;  /* 0x000df800013a7983 */ /* 0x001ea80000300a00 */
[----:B------:R-:W4:Y:S04]  /*161bd0*/  LDL.LU.64 R40, [R1+0xe10] ;  /* 0x000e100001287983 */ /* 0x000f280000300a00 */
[----:B------:R-:W4:Y:S04]  /*161be0*/  LDL.LU.64 R44, [R1+0xe28] ;  /* 0x000e2800012c7983 */ /* 0x000f280000300a00 */
[----:B------:R-:W4:Y:S01]  /*161bf0*/  LDL.LU.64 R38, [R1+0xe40] ;  /* 0x000e400001267983 */ /* 0x000f220000300a00 */
[----:B------:R-:W-:-:S02]  /*161c00*/  LOP3.LUT P0, RZ, R3, 0x40, RZ, 0xc0, !PT ;  /* 0x0000004003ff7812 */ /* 0x000fc4000780c0ff */
[C---:B------:R-:W-:Y:S02]  /*161c10*/  LOP3.LUT P1, RZ, R3.reuse, 0x40000, RZ, 0xc0, !PT ;  /* 0x0004000003ff7812 */ /* 0x040fe4000782c0ff */
[----:B------:R-:W-:Y:S02]  /*161c20*/  P2R R0, PR, RZ, 0x1 ;  /* 0x00000001ff007803 */ /* 0x000fe40000000000 */
[----:B------:R-:W-:-:S04]  /*161c30*/  LOP3.LUT P0, RZ, R3, 0x80, RZ, 0xc0, !PT ;  /* 0x0000008003ff7812 */ /* 0x000fc8000780c0ff */
[----:B------:R-:W-:Y:S02]  /*161c40*/  P2R R2, PR, RZ, 0x1 ;  /* 0x00000001ff027803 */ /* 0x000fe40000000000 */
[C---:B------:R-:W-:Y:S02]  /*161c50*/  LOP3.LUT P0, RZ, R3.reuse, 0x100, RZ, 0xc0, !PT ;  /* 0x0000010003ff7812 */ /* 0x040fe4000780c0ff */
[----:B------:R-:W-:Y:S02]  /*161c60*/  PRMT R10, R30, 0x7770, RZ ;  /* 0x000077701e0a7816 */ /* 0x000fe400000000ff */
[----:B------:R-:W-:Y:S02]  /*161c70*/  P2R R4, PR, RZ, 0x1 ;  /* 0x00000001ff047803 */ /* 0x000fe40000000000 */
[C---:B------:R-:W-:Y:S02]  /*161c80*/  LOP3.LUT P0, RZ, R3.reuse, 0x200, RZ, 0xc0, !PT ;  /* 0x0000020003ff7812 */ /* 0x040fe4000780c0ff */
[----:B------:R-:W-:-:S02]  /*161c90*/  LOP3.LUT P3, RZ, R3, 0x20000, RZ, 0xc0, !PT ;  /* 0x0002000003ff7812 */ /* 0x000fc4000786c0ff */
[----:B------:R-:W-:Y:S02]  /*161ca0*/  P2R R5, PR, RZ, 0x1 ;  /* 0x00000001ff057803 */ /* 0x000fe40000000000 */
[----:B------:R-:W-:-:S04]  /*161cb0*/  LOP3.LUT P0, RZ, R3, 0x400, RZ, 0xc0, !PT ;  /* 0x0000040003ff7812 */ /* 0x000fc8000780c0ff */
[----:B------:R-:W-:Y:S02]  /*161cc0*/  P2R R6, PR, RZ, 0x1 ;  /* 0x00000001ff067803 */ /* 0x000fe40000000000 */
[----:B------:R-:W-:-:S04]  /*161cd0*/  LOP3.LUT P0, RZ, R3, 0x800, RZ, 0xc0, !PT ;  /* 0x0000080003ff7812 */ /* 0x000fc8000780c0ff */
[----:B------:R-:W-:Y:S02]  /*161ce0*/  P2R R7, PR, RZ, 0x1 ;  /* 0x00000001ff077803 */ /* 0x000fe40000000000 */
[C---:B------:R-:W-:Y:S02]  /*161cf0*/  LOP3.LUT P0, RZ, R3.reuse, 0x1000, RZ, 0xc0, !PT ;  /* 0x0000100003ff7812 */ /* 0x040fe4000780c0ff */
[C---:B------:R-:W-:Y:S02]  /*161d00*/  LOP3.LUT P4, RZ, R3.reuse, 0x10000, RZ, 0xc0, !PT ;  /* 0x0001000003ff7812 */ /* 0x040fe4000788c0ff */
[C---:B------:R-:W-:Y:S02]  /*161d10*/  LOP3.LUT P6, RZ, R3.reuse, 0x8000, RZ, 0xc0, !PT ;  /* 0x0000800003ff7812 */ /* 0x040fe400078cc0ff */
[----:B------:R-:W-:Y:S02]  /*161d20*/  P2R R8, PR, RZ, 0x1 ;  /* 0x00000001ff087803 */ /* 0x000fe40000000000 */
[----:B------:R-:W-:Y:S01]  /*161d30*/  LOP3.LUT P0, RZ, R3, 0x2000, RZ, 0xc0, !PT ;  /* 0x0000200003ff7812 */ /* 0x000fe2000780c0ff */
[----:B------:R0:W-:Y:S04]  /*161d40*/  @P1 STG.E.U8 desc[UR4][R60.64], R10 ;  /* 0x0000000a3c001986 */ /* 0x0001e8000c101104 */
[----:B0-----:R-:W4:Y:S01]  /*161d50*/  LDL.LU.64 R60, [R1+0xe20] ;  /* 0x000e2000013c7983 */ /* 0x001f220000300a00 */
[----:B------:R-:W-:-:S05]  /*161d60*/  PRMT R10, R30, 0x7771, RZ ;  /* 0x000077711e0a7816 */ /* 0x000fca00000000ff */
[----:B------:R0:W-:Y:S01]  /*161d70*/  @P3 STG.E.U8 desc[UR4][R42.64], R10 ;  /* 0x0000000a2a003986 */ /* 0x0001e2000c101104 */
[----:B------:R-:W-:Y:S02]  /*161d80*/  P2R R9, PR, RZ, 0x1 ;  /* 0x00000001ff097803 */ /* 0x000fe40000000000 */
[----:B------:R-:W-:Y:S01]  /*161d90*/  LOP3.LUT P0, RZ, R3, 0x4000, RZ, 0xc0, !PT ;  /* 0x0000400003ff7812 */ /* 0x000fe2000780c0ff */
[----:B0-----:R-:W4:Y:S01]  /*161da0*/  LDL.LU.64 R42, [R1+0xe38] ;  /* 0x000e3800012a7983 */ /* 0x001f220000300a00 */
[C---:B------:R-:W-:Y:S02]  /*161db0*/  PRMT R10, R30.reuse, 0x7772, RZ ;  /* 0x000077721e0a7816 */ /* 0x040fe400000000ff */
[----:B------:R-:W-:-:S03]  /*161dc0*/  PRMT R30, R30, 0x7773, RZ ;  /* 0x000077731e1e7816 */ /* 0x000fc600000000ff */
[----:B------:R0:W-:Y:S01]  /*161dd0*/  @P4 STG.E.U8 desc[UR4][R48.64], R10 ;  /* 0x0000000a30004986 */ /* 0x0001e2000c101104 */
[C---:B------:R-:W-:Y:S02]  /*161de0*/  LOP3.LUT P1, RZ, R3.reuse, 0x20, RZ, 0xc0, !PT ;  /* 0x0000002003ff7812 */ /* 0x040fe4000782c0ff */
[C---:B------:R-:W-:Y:S02]  /*161df0*/  LOP3.LUT P2, RZ, R3.reuse, 0x10, RZ, 0xc0, !PT ;  /* 0x0000001003ff7812 */ /* 0x040fe4000784c0ff */
[C---:B------:R-:W-:Y:S02]  /*161e00*/  LOP3.LUT P3, RZ, R3.reuse, 0x8, RZ, 0xc0, !PT ;  /* 0x0000000803ff7812 */ /* 0x040fe4000786c0ff */
[C---:B------:R-:W-:Y:S02]  /*161e10*/  LOP3.LUT P4, RZ, R3.reuse, 0x4, RZ, 0xc0, !PT ;  /* 0x0000000403ff7812 */ /* 0x040fe4000788c0ff */
[C---:B------:R-:W-:Y:S01]  /*161e20*/  LOP3.LUT P5, RZ, R3.reuse, 0x2, RZ, 0xc0, !PT ;  /* 0x0000000203ff7812 */ /* 0x040fe200078ac0ff */
[----:B0-----:R-:W4:Y:S04]  /*161e30*/  LDL.LU.64 R48, [R1+0xe50] ;  /* 0x000e500001307983 */ /* 0x001f280000300a00 */
[----:B---3--:R0:W-:Y:S01]  /*161e40*/  @P6 STG.E.U8 desc[UR4][R56.64], R30 ;  /* 0x0000001e38006986 */ /* 0x0081e2000c101104 */
[----:B------:R-:W-:-:S02]  /*161e50*/  LOP3.LUT P6, RZ, R3, 0x1, RZ, 0xc0, !PT ;  /* 0x0000000103ff7812 */ /* 0x000fc400078cc0ff */
[----:B------:R-:W-:Y:S01]  /*161e60*/  PRMT R3, R27, 0x7770, RZ ;  /* 0x000077701b037816 */ /* 0x000fe200000000ff */
[----:B0-----:R-:W3:Y:S04]  /*161e70*/  LDL.LU.64 R56, [R1+0xe70] ;  /* 0x000e700001387983 */ /* 0x001ee80000300a00 */
[----:B------:R-:W3:Y:S04]  /*161e80*/  LDL.LU R51, [R1+0x810] ;  /* 0x0008100001337983 */ /* 0x000ee80000300800 */
[----:B--2---:R0:W-:Y:S01]  /*161e90*/  @P0 STG.E.U8 desc[UR4][R58.64], R3 ;  /* 0x000000033a000986 */ /* 0x0041e2000c101104 */
[----:B------:R-:W-:-:S02]  /*161ea0*/  ISETP.NE.AND P0, PT, R9, RZ, PT ;  /* 0x000000ff0900720c */ /* 0x000fc40003f05270 */
[----:B0-----:R-:W-:Y:S01]  /*161eb0*/  PRMT R3, R27, 0x7771, RZ ;  /* 0x000077711b037816 */ /* 0x001fe200000000ff */
[----:B------:R-:W2:Y:S10]  /*161ec0*/  LDL.LU.64 R58, [R1+0xe48] ;  /* 0x000e4800013a7983 */ /* 0x000eb40000300a00 */
[----:B----4-:R0:W-:Y:S01]  /*161ed0*/  @P0 STG.E.U8 desc[UR4][R40.64], R3 ;  /* 0x0000000328000986 */ /* 0x0101e2000c101104 */
[----:B------:R-:W-:-:S02]  /*161ee0*/  ISETP.NE.AND P0, PT, R8, RZ, PT ;  /* 0x000000ff0800720c */ /* 0x000fc40003f05270 */
[----:B0-----:R-:W-:Y:S01]  /*161ef0*/  PRMT R3, R27, 0x7772, RZ ;  /* 0x000077721b037816 */ /* 0x001fe200000000ff */
[----:B------:R-:W4:Y:S10]  /*161f00*/  LDL.LU.64 R40, [R1+0xe68] ;  /* 0x000e680001287983 */ /* 0x000f340000300a00 */
[----:B------:R-:W-:Y:S01]  /*161f10*/  @P0 STG.E.U8 desc[UR4][R44.64], R3 ;  /* 0x000000032c000986 */ /* 0x000fe2000c101104 */
[----:B------:R-:W-:-:S02]  /*161f20*/  ISETP.NE.AND P0, PT, R7, RZ, PT ;  /* 0x000000ff0700720c */ /* 0x000fc40003f05270 */
[----:B------:R-:W-:-:S11]  /*161f30*/  PRMT R27, R27, 0x7773, RZ ;  /* 0x000077731b1b7816 */ /* 0x000fd600000000ff */
[----:B------:R0:W-:Y:S04]  /*161f40*/  @P0 STG.E.U8 desc[UR4][R38.64], R27 ;  /* 0x0000001b26000986 */ /* 0x0001e8000c101104 */
[----:B0-----:R-:W4:Y:S01]  /*161f50*/  LDL.LU.64 R38, [R1+0xe80] ;  /* 0x000e800001267983 */ /* 0x001f220000300a00 */
[----:B------:R-:W-:Y:S02]  /*161f60*/  ISETP.NE.AND P0, PT, R6, RZ, PT ;  /* 0x000000ff0600720c */ /* 0x000fe40003f05270 */
[----:B------:R-:W-:Y:S01]  /*161f70*/  PRMT R3, R31, 0x7770, RZ ;  /* 0x000077701f037816 */ /* 0x000fe200000000ff */
[----:B------:R-:W4:Y:S04]  /*161f80*/  LDL.LU.64 R22, [R1+0xe30] ;  /* 0x000e300001167983 */ /* 0x000f280000300a00 */
[----:B------:R-:W4:Y:S04]  /*161f90*/  LDL.LU.64 R44, [R1+0xe90] ;  /* 0x000e9000012c7983 */ /* 0x000f280000300a00 */
[----:B------:R-:W4:Y:S04]  /*161fa0*/  LDL.LU.64 R20, [R1+0xe98] ;  /* 0x000e980001147983 */ /* 0x000f280000300a00 */
[----:B------:R0:W-:Y:S01]  /*161fb0*/  @P0 STG.E.U8 desc[UR4][R60.64], R3 ;  /* 0x000000033c000986 */ /* 0x0001e2000c101104 */
[----:B------:R-:W-:-:S02]  /*161fc0*/  ISETP.NE.AND P0, PT, R5, RZ, PT ;  /* 0x000000ff0500720c */ /* 0x000fc40003f05270 */
[----:B0-----:R-:W-:Y:S01]  /*161fd0*/  PRMT R3, R31, 0x7771, RZ ;  /* 0x000077711f037816 */ /* 0x001fe200000000ff */
[----:B------:R-:W4:Y:S10]  /*161fe0*/  LDL.LU.64 R60, [R1+0xea8] ;  /* 0x000ea800013c7983 */ /* 0x000f340000300a00 */
[----:B------:R0:W-:Y:S01]  /*161ff0*/  @P0 STG.E.U8 desc[UR4][R42.64], R3 ;  /* 0x000000032a000986 */ /* 0x0001e2000c101104 */
[----:B------:R-:W-:-:S02]  /*162000*/  ISETP.NE.AND P0, PT, R4, RZ, PT ;  /* 0x000000ff0400720c */ /* 0x000fc40003f05270 */
[----:B0-----:R-:W-:-:S11]  /*162010*/  PRMT R3, R31, 0x7772, RZ ;  /* 0x000077721f037816 */ /* 0x001fd600000000ff */
[----:B------:R-:W-:Y:S01]  /*162020*/  @P0 STG.E.U8 desc[UR4][R48.64], R3 ;  /* 0x0000000330000986 */ /* 0x000fe2000c101104 */
[----:B------:R-:W-:Y:S02]  /*162030*/  ISETP.NE.AND P0, PT, R2, RZ, PT ;  /* 0x000000ff0200720c */ /* 0x000fe40003f05270 */
[----:B------:R-:W-:-:S11]  /*162040*/  PRMT R31, R31, 0x7773, RZ ;  /* 0x000077731f1f7816 */ /* 0x000fd600000000ff */
[----:B---3--:R0:W-:Y:S01]  /*162050*/  @P0 STG.E.U8 desc[UR4][R56.64], R31 ;  /* 0x0000001f38000986 */ /* 0x0081e2000c101104 */
[----:B------:R-:W-:Y:S02]  /*162060*/  ISETP.NE.AND P0, PT, R0, RZ, PT ;  /* 0x000000ff0000720c */ /* 0x000fe40003f05270 */
[C---:B------:R-:W-:Y:S01]  /*162070*/  PRMT R0, R51.reuse, 0x7770, RZ ;  /* 0x0000777033007816 */ /* 0x040fe200000000ff */
[----:B0-----:R-:W3:Y:S04]  /*162080*/  LDL.LU R56, [R1+0x124] ;  /* 0x0001240001387983 */ /* 0x001ee80000300800 */
[----:B------:R-:W3:Y:S04]  /*162090*/  LDL.LU.64 R48, [R1+0xea0] ;  /* 0x000ea00001307983 */ /* 0x000ee80000300a00 */
[----:B------:R-:W3:Y:S04]  /*1620a0*/  LDL.LU R57, [R1+0x814] ;  /* 0x0008140001397983 */ /* 0x000ee80000300800 */
[----:B--2---:R0:W-:Y:S02]  /*1620b0*/  @P0 STG.E.U8 desc[UR4][R58.64], R0 ;  /* 0x000000003a000986 */ /* 0x0041e4000c101104 */
[----:B0-----:R-:W-:-:S02]  /*1620c0*/  PRMT R0, R51, 0x7771, RZ ;  /* 0x0000777133007816 */ /* 0x001fc400000000ff */
[----:B------:R-:W2:Y:S04]  /*1620d0*/  LDL.LU R59, [R1+0x130] ;  /* 0x00013000013b7983 */ /* 0x000ea80000300800 */
[----:B----4-:R0:W-:Y:S04]  /*1620e0*/  @P1 STG.E.U8 desc[UR4][R40.64], R0 ;  /* 0x0000000028001986 */ /* 0x0101e8000c101104 */
[----:B0-----:R-:W4:Y:S01]  /*1620f0*/  LDL.LU.64 R40, [R1+0xdf0] ;  /* 0x000df00001287983 */ /* 0x001f220000300a00 */
[----:B------:R-:W-:-:S03]  /*162100*/  PRMT R0, R51, 0x7772, RZ ;  /* 0x0000777233007816 */ /* 0x000fc600000000ff */
[----:B------:R-:W2:Y:S04]  /*162110*/  LDL.LU R58, [R1+0x12c] ;  /* 0x00012c00013a7983 */ /* 0x000ea80000300800 */
[----:B------:R0:W-:Y:S04]  /*162120*/  @P2 STG.E.U8 desc[UR4][R38.64], R0 ;  /* 0x0000000026002986 */ /* 0x0001e8000c101104 */
[----:B0-----:R-:W2:Y:S01]  /*162130*/  LDL.LU.64 R38, [R1+0xdc0] ;  /* 0x000dc00001267983 */ /* 0x001ea20000300a00 */
[----:B------:R-:W-:Y:S02]  /*162140*/  PRMT R0, R51, 0x7773, RZ ;  /* 0x0000777333007816 */ /* 0x000fe400000000ff */
[----:B------:R-:W-:Y:S01]  /*162150*/  LOP3.LUT P0, RZ, R50, 0x2000, RZ, 0xc0, !PT ;  /* 0x0000200032ff7812 */ /* 0x000fe2000780c0ff */
[----:B------:R-:W2:Y:S04]  /*162160*/  LDL R42, [R1+0x128] ;  /* 0x00012800012a7983 */ /* 0x000ea80000100800 */
[----:B------:R0:W-:Y:S02]  /*162170*/  @P3 STG.E.U8 desc[UR4][R22.64], R0 ;  /* 0x0000000016003986 */ /* 0x0001e4000c101104 */
[----:B0-----:R-:W-:-:S05]  /*162180*/  PRMT R0, R52, 0x7770, RZ ;  /* 0x0000777034007816 */ /* 0x001fca00000000ff */
[----:B------:R0:W-:Y:S01]  /*162190*/  @P4 STG.E.U8 desc[UR4][R44.64], R0 ;  /* 0x000000002c004986 */ /* 0x0001e2000c101104 */
[----:B------:R-:W-:Y:S02]  /*1621a0*/  LOP3.LUT P1, RZ, R50, 0x1000, RZ, 0xc0, !PT ;  /* 0x0000100032ff7812 */ /* 0x000fe4000782c0ff */
[C---:B0-----:R-:W-:Y:S01]  /*1621b0*/  PRMT R0, R52.reuse, 0x7771, RZ ;  /* 0x0000777134007816 */ /* 0x041fe200000000ff */
[----:B------:R-:W2:Y:S04]  /*1621c0*/  LDL.LU.64 R44, [R1+0xdb8] ;  /* 0x000db800012c7983 */ /* 0x000ea80000300a00 */
[----:B------:R0:W-:Y:S02]  /*1621d0*/  @P5 STG.E.U8 desc[UR4][R20.64], R0 ;  /* 0x0000000014005986 */ /* 0x0001e4000c101104 */
[----:B0-----:R-:W-:-:S02]  /*1621e0*/  PRMT R0, R52, 0x7772, RZ ;  /* 0x0000777234007816 */ /* 0x001fc400000000ff */
[----:B------:R-:W-:-:S03]  /*1621f0*/  PRMT R52, R52, 0x7773, RZ ;  /* 0x0000777334347816 */ /* 0x000fc600000000ff */
[----:B------:R0:W-:Y:S01]  /*162200*/  @P6 STG.E.U8 desc[UR4][R60.64], R0 ;  /* 0x000000003c006986 */ /* 0x0001e2000c101104 */
[C---:B------:R-:W-:Y:S02]  /*162210*/  LOP3.LUT P2, RZ, R50.reuse, 0x800, RZ, 0xc0, !PT ;  /* 0x0000080032ff7812 */ /* 0x040fe4000784c0ff */
[C---:B------:R-:W-:Y:S02]  /*162220*/  LOP3.LUT P3, RZ, R50.reuse, 0x400, RZ, 0xc0, !PT ;  /* 0x0000040032ff7812 */ /* 0x040fe4000786c0ff */
[C---:B------:R-:W-:Y:S02]  /*162230*/  LOP3.LUT P4, RZ, R50.reuse, 0x200, RZ, 0xc0, !PT ;  /* 0x0000020032ff7812 */ /* 0x040fe4000788c0ff */
[C---:B------:R-:W-:Y:S02]  /*162240*/  LOP3.LUT P5, RZ, R50.reuse, 0x100, RZ, 0xc0, !PT ;  /* 0x0000010032ff7812 */ /* 0x040fe400078ac0ff */
[----:B------:R-:W-:Y:S01]  /*162250*/  LOP3.LUT P6, RZ, R50, 0x80, RZ, 0xc0, !PT ;  /* 0x0000008032ff7812 */ /* 0x000fe200078cc0ff */
[----:B0-----:R-:W2:Y:S04]  /*162260*/  LDL.LU.64 R60, [R1+0xda8] ;  /* 0x000da800013c7983 */ /* 0x001ea80000300a00 */
[----:B------:R-:W2:Y:S04]  /*162270*/  LDL.LU.64 R50, [R1+0xcb8] ;  /* 0x000cb80001327983 */ /* 0x000ea80000300a00 */
[----:B---3--:R0:W-:Y:S01]  /*162280*/  @P0 STG.E.U8 desc[UR4][R48.64], R52 ;  /* 0x0000003430000986 */ /* 0x0081e2000c101104 */
[----:B------:R-:W-:Y:S01]  /*162290*/  ISETP.LT.AND P0, PT, R56, UR6, !P1 ;  /* 0x0000000638007c0c */ /* 0x000fe2000cf01270 */
[----:B------:R-:W1:Y:S01]  /*1622a0*/  LDCU UR6, c[0x0][0x398] ;  /* 0x00007300ff0677ac */ /* 0x000e620008000800 */
[----:B------:R-:W-:-:S02]  /*1622b0*/  PRMT R2, R57, 0x7770, RZ ;  /* 0x0000777039027816 */ /* 0x000fc400000000ff */
[----:B------:R-:W-:Y:S01]  /*1622c0*/  PRMT R0, R57, 0x7771, RZ ;  /* 0x0000777139007816 */ /* 0x000fe200000000ff */
[----:B0-----:R-:W3:Y:S08]  /*1622d0*/  LDL.LU.64 R48, [R1+0xa40] ;  /* 0x000a400001307983 */ /* 0x001ef00000300a00 */
[----:B----4-:R0:W-:Y:S01]  /*1622e0*/  @P0 STG.E.U8 desc[UR4][R40.64], R2 ;  /* 0x0000000228000986 */ /* 0x0101e2000c101104 */
[----:B--2---:R-:W-:Y:S01]  /*1622f0*/  ISETP.LT.AND P0, PT, R59, UR7, !P1 ;  /* 0x000000073b007c0c */ /* 0x004fe2000cf01270 */
[----:B------:R-:W2:Y:S02]  /*162300*/  LDCU UR7, c[0x0][0x398] ;  /* 0x00007300ff0777ac */ /* 0x000ea40008000800 */
[----:B0-----:R-:W4:Y:S10]  /*162310*/  LDL.LU.64 R40, [R1+0x9b0] ;  /* 0x0009b00001287983 */ /* 0x001f340000300a00 */
[----:B------:R0:W-:Y:S04]  /*162320*/  @P0 STG.E.U8 desc[UR4][R38.64], R0 ;  /* 0x0000000026000986 */ /* 0x0001e8000c101104 */
[----:B0-----:R-:W4:Y:S01]  /*162330*/  LDL.LU.64 R38, [R1+0x970] ;  /* 0x0009700001267983 */ /* 0x001f220000300a00 */
[----:B-1----:R-:W-:Y:S01]  /*162340*/  ISETP.LT.AND P0, PT, R58, UR6, !P1 ;  /* 0x000000063a007c0c */ /* 0x002fe2000cf01270 */
[----:B------:R-:W0:Y:S01]  /*162350*/  LDCU UR6, c[0x0][0x398] ;  /* 0x00007300ff0677ac */ /* 0x000e220008000800 */
[C---:B------:R-:W-:Y:S01]  /*162360*/  PRMT R2, R57.reuse, 0x7772, RZ ;  /* 0x0000777239027816 */ /* 0x040fe200000000ff */
[----:B------:R-:W4:Y:S01]  /*162370*/  LDL.LU R43, [R1+0x818] ;  /* 0x00081800012b7983 */ /* 0x000f220000300800 */
[----:B--2---:R-:W-:Y:S01]  /*162380*/  ISETP.LT.AND P1, PT, R42, UR7, !P1 ;  /* 0x000000072a007c0c */ /* 0x004fe2000cf21270 */
[----:B------:R-:W1:Y:S01]  /*162390*/  LDCU UR7, c[0x0][0x398] ;  /* 0x00007300ff0777ac */ /* 0x000e620008000800 */
[----:B------:R-:W-:Y:S01]  /*1623a0*/  PRMT R0, R57, 0x7773, RZ ;  /* 0x0000777339007816 */ /* 0x000fe200000000ff */
[----:B------:R-:W2:Y:S01]  /*1623b0*/  LDL.LU.64 R46, [R1+0x958] ;  /* 0x00095800012e7983 */ /* 0x000ea20000300a00 */
[----:B------:R-:W-:-:S03]  /*1623c0*/  PRMT R3, R53, 0x7770, RZ ;  /* 0x0000777035037816 */ /* 0x000fc600000000ff */
[----:B------:R-:W2:Y:S04]  /*1623d0*/  LDL.LU.64 R22, [R1+0x950] ;  /* 0x0009500001167983 */ /* 0x000ea80000300a00 */
[----:B------:R-:W2:Y:S04]  /*1623e0*/  LDL.LU.64 R20, [R1+0x938] ;  /* 0x0009380001147983 */ /* 0x000ea80000300a00 */
[----:B------:R0:W-:Y:S01]  /*1623f0*/  @P0 STG.E.U8 desc[UR4][R44.64], R2 ;  /* 0x000000022c000986 */ /* 0x0001e2000c101104 */
[----:B------:R-:W-:Y:S01]  /*162400*/  ISETP.LT.AND P0, PT, R56, UR8, !P2 ;  /* 0x0000000838007c0c */ /* 0x000fe2000d701270 */
[----:B------:R-:W1:Y:S01]  /*162410*/  LDCU UR8, c[0x0][0x398] ;  /* 0x00007300ff0877ac */ /* 0x000e620008000800 */
[----:B0-----:R-:W-:Y:S01]  /*162420*/  PRMT R2, R53, 0x7771, RZ ;  /* 0x0000777135027816 */ /* 0x001fe200000000ff */
[----:B------:R-:W2:Y:S04]  /*162430*/  LDL.LU.64 R44, [R1+0x930] ;  /* 0x00093000012c7983 */ /* 0x000ea80000300a00 */
[----:B------:R0:W-:Y:S01]  /*162440*/  @P1 STG.E.U8 desc[UR4][R60.64], R0 ;  /* 0x000000003c001986 */ /* 0x0001e2000c101104 */
[----:B------:R-:W-:Y:S01]  /*162450*/  ISETP.LT.AND P1, PT, R59, UR6, !P2 ;  /* 0x000000063b007c0c */ /* 0x000fe2000d721270 */
[----:B------:R-:W1:Y:S04]  /*162460*/  LDCU UR6, c[0x0][0x398] ;  /* 0x00007300ff0677ac */ /* 0x000e680008000800 */
[----:B------:R1:W-:Y:S01]  /*162470*/  @P0 STG.E.U8 desc[UR4][R50.64], R3 ;  /* 0x0000000332000986 */ /* 0x0003e2000c101104 */
[----:B------:R-:W-:Y:S01]  /*162480*/  ISETP.LT.AND P0, PT, R58, UR9, !P2 ;  /* 0x000000093a007c0c */ /* 0x000fe2000d701270 */
[----:B------:R-:W2:Y:S01]  /*162490*/  LDCU UR9, c[0x0][0x398] ;  /* 0x00007300ff0977ac */ /* 0x000ea20008000800 */
[----:B------:R-:W-:Y:S01]  /*1624a0*/  ISETP.LT.AND P2, PT, R42, UR10, !P2 ;  /* 0x0000000a2a007c0c */ /* 0x000fe2000d741270 */
[----:B------:R-:W2:Y:S01]  /*1624b0*/  LDCU UR10, c[0x0][0x398] ;  /* 0x00007300ff0a77ac */ /* 0x000ea20008000800 */
[C---:B0-----:R-:W-:Y:S01]  /*1624c0*/  PRMT R0, R53.reuse, 0x7772, RZ ;  /* 0x0000777235007816 */ /* 0x041fe200000000ff */
[----:B------:R-:W2:Y:S01]  /*1624d0*/  LDL.LU.64 R60, [R1+0x918] ;  /* 0x00091800013c7983 */ /* 0x000ea20000300a00 */
[----:B------:R-:W-:-:S03]  /*1624e0*/  PRMT R53, R53, 0x7773, RZ ;  /* 0x0000777335357816 */ /* 0x000fc600000000ff */
[----:B-1----:R-:W2:Y:S04]  /*1624f0*/  LDL.LU.64 R50, [R1+0x910] ;  /* 0x0009100001327983 */ /* 0x002ea80000300a00 */
[----:B---3--:R0:W-:Y:S04]  /*162500*/  @P1 STG.E.U8 desc[UR4][R48.64], R2 ;  /* 0x0000000230001986 */ /* 0x0081e8000c101104 */
[----:B0-----:R-:W3:Y:S04]  /*162510*/  LDL.LU.64 R48, [R1+0x8f8] ;  /* 0x0008f80001307983 */ /* 0x001ee80000300a00 */
[----:B----4-:R0:W-:Y:S04]  /*162520*/  @P0 STG.E.U8 desc[UR4][R40.64], R0 ;  /* 0x0000000028000986 */ /* 0x0101e8000c101104 */
[----:B0-----:R-:W4:Y:S04]  /*162530*/  LDL.LU.64 R40, [R1+0x8f0] ;  /* 0x0008f00001287983 */ /* 0x001f280000300a00 */
[----:B------:R0:W-:Y:S04]  /*162540*/  @P2 STG.E.U8 desc[UR4][R38.64], R53 ;  /* 0x0000003526002986 */ /* 0x0001e8000c101104 */
[----:B0-----:R-:W4:Y:S04]  /*162550*/  LDL.LU.64 R38, [R1+0x8d8] ;  /* 0x0008d80001267983 */ /* 0x001f280000300a00 */
[----:B------:R-:W4:Y:S01]  /*162560*/  LDL.LU R57, [R1+0x81c] ;  /* 0x00081c0001397983 */ /* 0x000f220000300800 */
[----:B------:R-:W-:Y:S01]  /*162570*/  ISETP.LT.AND P1, PT, R56, UR7, !P3 ;  /* 0x0000000738007c0c */ /* 0x000fe2000df21270 */
[----:B------:R-:W0:Y:S01]  /*162580*/  LDCU UR7, c[0x0][0x398] ;  /* 0x00007300ff0777ac */ /* 0x000e220008000800 */
[----:B------:R-:W-:-:S02]  /*162590*/  ISETP.LT.AND P0, PT, R59, UR11, !P3 ;  /* 0x0000000b3b007c0c */ /* 0x000fc4000df01270 */
[----:B------:R-:W-:Y:S01]  /*1625a0*/  ISETP.LT.AND P2, PT, R58, UR8, !P3 ;  /* 0x000000083a007c0c */ /* 0x000fe2000df41270 */
[----:B------:R-:W1:Y:S01]  /*1625b0*/  LDCU UR8, c[0x0][0x398] ;  /* 0x00007300ff0877ac */ /* 0x000e620008000800 */
[----:B------:R-:W-:Y:S02]  /*1625c0*/  ISETP.LT.AND P3, PT, R42, UR12, !P3 ;  /* 0x0000000c2a007c0c */ /* 0x000fe4000df61270 */
[C---:B------:R-:W-:Y:S01]  /*1625d0*/  PRMT R3, R43.reuse, 0x7770, RZ ;  /* 0x000077702b037816 */ /* 0x040fe200000000ff */
[----:B------:R-:W1:Y:S01]  /*1625e0*/  LDCU UR11, c[0x0][0x398] ;  /* 0x00007300ff0b77ac */ /* 0x000e620008000800 */
[C---:B------:R-:W-:Y:S02]  /*1625f0*/  PRMT R2, R43.reuse, 0x7771, RZ ;  /* 0x000077712b027816 */ /* 0x040fe400000000ff */
[C---:B------:R-:W-:Y:S01]  /*162600*/  PRMT R0, R43.reuse, 0x7772, RZ ;  /* 0x000077722b007816 */ /* 0x040fe200000000ff */
[----:B--2---:R2:W-:Y:S01]  /*162610*/  @P1 STG.E.U8 desc[UR4][R46.64], R3 ;  /* 0x000000032e001986 */ /* 0x0045e2000c101104 */
[----:B------:R-:W-:Y:S01]  /*162620*/  ISETP.LT.AND P1, PT, R56, UR6, !P4 ;  /* 0x0000000638007c0c */ /* 0x000fe2000e721270 */
[----:B------:R-:W1:Y:S01]  /*162630*/  LDCU UR6, c[0x0][0x398] ;  /* 0x00007300ff0677ac */ /* 0x000e620008000800 */
[----:B------:R-:W-:Y:S01]  /*162640*/  PRMT R4, R43, 0x7773, RZ ;  /* 0x000077732b047816 */ /* 0x000fe200000000ff */
[----:B------:R2:W-:Y:S01]  /*162650*/  @P0 STG.E.U8 desc[UR4][R22.64], R2 ;  /* 0x0000000216000986 */ /* 0x0005e2000c101104 */
[----:B------:R-:W-:Y:S01]  /*162660*/  ISETP.LT.AND P0, PT, R59, UR13, !P4 ;  /* 0x0000000d3b007c0c */ /* 0x000fe2000e701270 */
[----:B------:R-:W1:Y:S02]  /*162670*/  LDCU UR12, c[0x0][0x398] ;  /* 0x00007300ff0c77ac */ /* 0x000e640008000800 */
[----:B------:R2:W-:Y:S01]  /*162680*/  @P2 STG.E.U8 desc[UR4][R20.64], R0 ;  /* 0x0000000014002986 */ /* 0x0005e2000c101104 */
[----:B------:R-:W-:Y:S01]  /*162690*/  ISETP.LT.AND P2, PT, R58, UR9, !P4 ;  /* 0x000000093a007c0c */ /* 0x000fe2000e741270 */
[----:B------:R-:W1:Y:S01]  /*1626a0*/  LDCU UR9, c[0x0][0x398] ;  /* 0x00007300ff0977ac */ /* 0x000e620008000800 */
[----:B------:R-:W-:Y:S01]  /*1626b0*/  ISETP.LT.AND P4, PT, R42, UR10, !P4 ;  /* 0x0000000a2a007c0c */ /* 0x000fe2000e781270 */
[----:B------:R-:W-:Y:S01]  /*1626c0*/  @P3 STG.E.U8 desc[UR4][R44.64], R4 ;  /* 0x000000042c003986 */ /* 0x000fe2000c101104 */
[----:B0-----:R-:W-:-:S02]  /*1626d0*/  ISETP.LT.AND P3, PT, R56, UR7, !P5 ;  /* 0x0000000738007c0c */ /* 0x001fc4000ef61270 */
[C---:B--2---:R-:W-:Y:S02]  /*1626e0*/  PRMT R3, R54.reuse, 0x7770, RZ ;  /* 0x0000777036037816 */ /* 0x044fe400000000ff */
[C---:B------:R-:W-:Y:S02]  /*1626f0*/  PRMT R2, R54.reuse, 0x7771, RZ ;  /* 0x0000777136027816 */ /* 0x040fe400000000ff */
[C---:B------:R-:W-:Y:S02]  /*162700*/  PRMT R0, R54.reuse, 0x7772, RZ ;  /* 0x0000777236007816 */ /* 0x040fe400000000ff */
[----:B------:R-:W-:Y:S01]  /*162710*/  PRMT R54, R54, 0x7773, RZ ;  /* 0x0000777336367816 */ /* 0x000fe200000000ff */
[----:B------:R0:W-:Y:S04]  /*162720*/  @P1 STG.E.U8 desc[UR4][R60.64], R3 ;  /* 0x000000033c001986 */ /* 0x0001e8000c101104 */
[----:B------:R2:W-:Y:S01]  /*162730*/  @P0 STG.E.U8 desc[UR4][R50.64], R2 ;  /* 0x0000000232000986 */ /* 0x0005e2000c101104 */
[----:B------:R-:W-:-:S02]  /*162740*/  ISETP.LT.AND P0, PT, R59, UR14, !P5 ;  /* 0x0000000e3b007c0c */ /* 0x000fc4000ef01270 */
[----:B-1----:R-:W-:Y:S01]  /*162750*/  ISETP.LT.AND P1, PT, R56, UR6, !P6 ;  /* 0x0000000638007c0c */ /* 0x002fe2000f721270 */
[----:B---3--:R1:W-:Y:S01]  /*162760*/  @P2 STG.E.U8 desc[UR4][R48.64], R0 ;  /* 0x0000000030002986 */ /* 0x0083e2000c101104 */
[----:B------:R-:W-:-:S03]  /*162770*/  ISETP.LT.AND P2, PT, R59, UR12, !P6 ;  /* 0x0000000c3b007c0c */ /* 0x000fc6000f741270 */
[----:B----4-:R3:W-:Y:S01]  /*162780*/  @P4 STG.E.U8 desc[UR4][R40.64], R54 ;  /* 0x0000003628004986 */ /* 0x0107e2000c101104 */
[----:B------:R-:W-:Y:S02]  /*162790*/  ISETP.LT.AND P4, PT, R58, UR9, !P6 ;  /* 0x000000093a007c0c */ /* 0x000fe4000f781270 */
[C---:B0-----:R-:W-:Y:S02]  /*1627a0*/  PRMT R3, R57.reuse, 0x7770, RZ ;  /* 0x0000777039037816 */ /* 0x041fe400000000ff */
[----:B--2---:R-:W-:-:S03]  /*1627b0*/  PRMT R2, R57, 0x7771, RZ ;  /* 0x0000777139027816 */ /* 0x004fc600000000ff */
[----:B------:R0:W-:Y:S01]  /*1627c0*/  @P3 STG.E.U8 desc[UR4][R38.64], R3 ;  /* 0x0000000326003986 */ /* 0x0001e2000c101104 */
[----:B------:R-:W-:Y:S02]  /*1627d0*/  ISETP.LT.AND P3, PT, R58, UR8, !P5 ;  /* 0x000000083a007c0c */ /* 0x000fe4000ef61270 */
[C---:B------:R-:W-:Y:S02]  /*1627e0*/  ISETP.LT.AND P5, PT, R42.reuse, UR11, !P5 ;  /* 0x0000000b2a007c0c */ /* 0x040fe4000efa1270 */
[C---:B-1----:R-:W-:Y:S02]  /*1627f0*/  PRMT R0, R57.reuse, 0x7772, RZ ;  /* 0x0000777239007816 */ /* 0x042fe400000000ff */
[----:B------:R-:W-:Y:S01]  /*162800*/  PRMT R4, R57, 0x7773, RZ ;  /* 0x0000777339047816 */ /* 0x000fe200000000ff */
[----:B------:R-:W2:Y:S04]  /*162810*/  LDL.LU.64 R50, [R1+0x8b8] ;  /* 0x0008b80001327983 */ /* 0x000ea80000300a00 */
[----:B------:R-:W4:Y:S04]  /*162820*/  LDL.LU.64 R48, [R1+0x898] ;  /* 0x0008980001307983 */ /* 0x000f280000300a00 */
[----:B---3--:R-:W3:Y:S04]  /*162830*/  LDL.LU.64 R40, [R1+0x870] ;  /* 0x0008700001287983 */ /* 0x008ee80000300a00 */
[----:B0-----:R-:W3:Y:S04]  /*162840*/  LDL.LU.64 R38, [R1+0x8d0] ;  /* 0x0008d00001267983 */ /* 0x001ee80000300a00 */
[----:B------:R-:W3:Y:S04]  /*162850*/  LDL.LU.64 R56, [R1+0x8b0] ;  /* 0x0008b00001387983 */ /* 0x000ee80000300a00 */
[----:B------:R-:W3:Y:S01]  /*162860*/  LDL.LU.64 R58, [R1+0x890] ;  /* 0x00089000013a7983 */ /* 0x000ee20000300a00 */
[----:B------:R-:W-:-:S02]  /*162870*/  ISETP.LT.AND P6, PT, R42, UR9, !P6 ;  /* 0x000000092a007c0c */ /* 0x000fc4000f7c1270 */
[C---:B------:R-:W-:Y:S02]  /*162880*/  PRMT R3, R55.reuse, 0x7770, RZ ;  /* 0x0000777037037816 */ /* 0x040fe400000000ff */
[C---:B------:R-:W-:Y:S02]  /*162890*/  PRMT R5, R55.reuse, 0x7771, RZ ;  /* 0x0000777137057816 */ /* 0x040fe400000000ff */
[C---:B------:R-:W-:Y:S02]  /*1628a0*/  PRMT R6, R55.reuse, 0x7772, RZ ;  /* 0x0000777237067816 */ /* 0x040fe400000000ff */
[----:B------:R-:W-:Y:S01]  /*1628b0*/  PRMT R55, R55, 0x7773, RZ ;  /* 0x0000777337377816 */ /* 0x000fe200000000ff */
[----:B--2---:R0:W-:Y:S04]  /*1628c0*/  @P0 STG.E.U8 desc[UR4][R50.64], R2 ;  /* 0x0000000232000986 */ /* 0x0041e8000c101104 */
[----:B----4-:R0:W-:Y:S04]  /*1628d0*/  @P3 STG.E.U8 desc[UR4][R48.64], R0 ;  /* 0x0000000030003986 */ /* 0x0101e8000c101104 */
[----:B---3--:R0:W-:Y:S04]  /*1628e0*/  @P5 STG.E.U8 desc[UR4][R40.64], R4 ;  /* 0x0000000428005986 */ /* 0x0081e8000c101104 */
[----:B------:R0:W-:Y:S04]  /*1628f0*/  @P1 STG.E.U8 desc[UR4][R38.64], R3 ;  /* 0x0000000326001986 */ /* 0x0001e8000c101104 */
[----:B------:R0:W-:Y:S04]  /*162900*/  @P2 STG.E.U8 desc[UR4][R56.64], R5 ;  /* 0x0000000538002986 */ /* 0x0001e8000c101104 */
[----:B------:R0:W-:Y:S01]  /*162910*/  @P4 STG.E.U8 desc[UR4][R58.64], R6 ;  /* 0x000000063a004986 */ /* 0x0001e2000c101104 */
[----:B------:R-:W-:Y:S05]  /*162920*/  @!P6 EXIT ;  /* 0x000000000000e94d */ /* 0x000fea0003800000 */
[----:B0-----:R-:W2:Y:S04]  /*162930*/  LDL.LU.64 R58, [R1+0x878] ;  /* 0x00087800013a7983 */ /* 0x001ea80000300a00 */
[----:B--2---:R-:W-:Y:S01]  /*162940*/  STG.E.U8 desc[UR4][R58.64], R55 ;  /* 0x000000373a007986 */ /* 0x004fe2000c101104 */
[----:B------:R-:W-:Y:S05]  /*162950*/  EXIT ;  /* 0x000000000000794d */ /* 0x000fea0003800000 */
.L_x_2:
[----:B------:R-:W-:-:S00]  /*162960*/  BRA `(.L_x_2) ;  /* 0xfffffffc00fc7947 */ /* 0x000fc0000383ffff */
[----:B------:R-:W-:-:S00]  /*162970*/  NOP ;  /* 0x0000000000007918 */ /* 0x000fc00000000000 */
        /* <DEDUP_REMOVED lines=8> */
.L_x_3:


//--------------------- .nv.shared.matmul_kernel  --------------------------
	.section	.nv.shared.matmul_kernel,"aw",@nobits
	.sectionflags	@""
	.align	16
	.zero		1024


//--------------------- .nv.shared.reserved.0     --------------------------
	.section	.nv.shared.reserved.0,"aw",@nobits
	.weak		__nv_reservedSMEM_offset_0_alias
	.size		__nv_reservedSMEM_offset_0_alias, 0, 64
	.other		__nv_reservedSMEM_offset_0_alias,@"STO_CUDA_RESERVED_SHARED STV_DEFAULT"
__nv_reservedSMEM_offset_0_alias:
	.zero		0
	.zero		64


//--------------------- .nv.constant0.matmul_kernel --------------------------
	.section	.nv.constant0.matmul_kernel,"a",@progbits
	.sectionflags	@""
	.align	4
.nv.constant0.matmul_kernel:
	.zero		976


//--------------------- SYMBOLS --------------------------

	.type		.nv.reservedSmem.offset0,@object
	.size		.nv.reservedSmem.offset0,0x4
	.type		.nv.reservedSmem.cap,@object
	.size		.nv.reservedSmem.cap,0x4
